// Copyright (c) 2024, Jay Shah, Ganesh Bikshandi, Ying Zhang, Vijay Thakkar, Pradeep Ramani, Tri Dao.
// Splitting the different template instantiations to different files to speed up compilation.
// This file is auto-generated. See "generate_kernels.py"

#include "flash_fwd_launch_template.h"

#ifndef FLASHATTENTION_DISABLE_HDIM192
template void run_mha_fwd_<90, cutlass::bfloat16_t, 192, 192, false, false, true, true>(Flash_fwd_params &params, cudaStream_t stream);
#endif


// ===== COMPILED SASS (sm_90a) =====

	.target	sm_90a

	.elftype	@"ET_EXEC"


//--------------------- .note.nv.tkinfo           --------------------------
	.section	.note.nv.tkinfo,"",@"SHT_NOTE"
	.sectionflags	@"SHF_NOTE_NV_TKINFO"
	.tkinfo
        /*0018*/ 	.word	0x00000002
        /*0030*/ 	.string	""
        /*0030*/ 	.string	"ptxas"
        /*0030*/ 	.string	"Cuda compilation tools, release 13.0, V13.0.88"
        /*0030*/ 	.string	"Build cuda_13.0.r13.0/compiler.36424714_0"
        /*0030*/ 	.string	"-arch sm_90a -m 64 "



//--------------------- .note.nv.cuinfo           --------------------------
	.section	.note.nv.cuinfo,"",@"SHT_NOTE"
	.sectionflags	@"SHF_NOTE_NV_CUINFO"
        /*0018*/ 	.short	0x0002
        /*001a*/ 	.short	0x005a
        /*001c*/ 	.short	0x0082
	.zero		2


//--------------------- .nv.info                  --------------------------
	.section	.nv.info,"",@"SHT_CUDA_INFO"
	.align	4


	//----- nvinfo : EIATTR_REGCOUNT
	.align		4
        /*0000*/ 	.byte	0x04, 0x2f
        /*0002*/ 	.short	(.L_23 - .L_22)
	.align		4
.L_22:
        /*0004*/ 	.word	index@(_ZN7cutlass13device_kernelIN5flash11enable_sm90INS1_16FlashAttnFwdSm90INS1_25CollectiveMainloopFwdSm90ILi2EN4cute5tupleIJNS5_1CILi1EEES8_S8_EEENS6_IJNS7_ILi128EEENS7_ILi112EEENS7_ILi192EEEEEELi192ENS_10bfloat16_tEfNS_4arch4Sm90ELb1ELb0ELb1ELb1ELb0ELb1ELb0ELb1ELb1ELb1ELb0ELb0EEENS1_21CollectiveEpilogueFwdINS6_IJSA_SC_SB_EEES9_SE_SG_Li256ELb1ELb1ELb0ELb0EEENS1_36VarlenDynamicPersistentTileSchedulerILi128ELi112ELi256ELi128ELb0ELb1ELb1ELb1ELb1ELb1EEEEEEEEEvNT_6ParamsE)
        /*0008*/ 	.word	0x000000a8


	//----- nvinfo : EIATTR_FRAME_SIZE
	.align		4
.L_23:
        /*000c*/ 	.byte	0x04, 0x11
        /*000e*/ 	.short	(.L_25 - .L_24)
	.align		4
.L_24:
        /*0010*/ 	.word	index@(_ZN7cutlass13device_kernelIN5flash11enable_sm90INS1_16FlashAttnFwdSm90INS1_25CollectiveMainloopFwdSm90ILi2EN4cute5tupleIJNS5_1CILi1EEES8_S8_EEENS6_IJNS7_ILi128EEENS7_ILi112EEENS7_ILi192EEEEEELi192ENS_10bfloat16_tEfNS_4arch4Sm90ELb1ELb0ELb1ELb1ELb0ELb1ELb0ELb1ELb1ELb1ELb0ELb0EEENS1_21CollectiveEpilogueFwdINS6_IJSA_SC_SB_EEES9_SE_SG_Li256ELb1ELb1ELb0ELb0EEENS1_36VarlenDynamicPersistentTileSchedulerILi128ELi112ELi256ELi128ELb0ELb1ELb1ELb1ELb1ELb1EEEEEEEEEvNT_6ParamsE)
        /*0014*/ 	.word	0x000000b0


	//----- nvinfo : EIATTR_REGCOUNT
	.align		4
.L_25:
        /*0018*/ 	.byte	0x04, 0x2f
        /*001a*/ 	.short	(.L_27 - .L_26)
	.align		4
.L_26:
        /*001c*/ 	.word	index@(_ZN7cutlass13device_kernelIN5flash11enable_sm90INS1_16FlashAttnFwdSm90INS1_25CollectiveMainloopFwdSm90ILi2EN4cute5tupleIJNS5_1CILi1EEES8_S8_EEENS6_IJNS7_ILi128EEENS7_ILi112EEENS7_ILi192EEEEEELi192ENS_10bfloat16_tEfNS_4arch4Sm90ELb1ELb0ELb1ELb1ELb0ELb0ELb0ELb1ELb1ELb1ELb0ELb0EEENS1_21CollectiveEpilogueFwdINS6_IJSA_SC_SB_EEES9_SE_SG_Li256ELb1ELb1ELb0ELb0EEENS1_36VarlenDynamicPersistentTileSchedulerILi128ELi112ELi256ELi128ELb0ELb1ELb1ELb1ELb1ELb1EEEEEEEEEvNT_6ParamsE)
        /*0020*/ 	.word	0x000000a8


	//----- nvinfo : EIATTR_FRAME_SIZE
	.align		4
.L_27:
        /*0024*/ 	.byte	0x04, 0x11
        /*0026*/ 	.short	(.L_29 - .L_28)
	.align		4
.L_28:
        /*0028*/ 	.word	index@(_ZN7cutlass13device_kernelIN5flash11enable_sm90INS1_16FlashAttnFwdSm90INS1_25CollectiveMainloopFwdSm90ILi2EN4cute5tupleIJNS5_1CILi1EEES8_S8_EEENS6_IJNS7_ILi128EEENS7_ILi112EEENS7_ILi192EEEEEELi192ENS_10bfloat16_tEfNS_4arch4Sm90ELb1ELb0ELb1ELb1ELb0ELb0ELb0ELb1ELb1ELb1ELb0ELb0EEENS1_21CollectiveEpilogueFwdINS6_IJSA_SC_SB_EEES9_SE_SG_Li256ELb1ELb1ELb0ELb0EEENS1_36VarlenDynamicPersistentTileSchedulerILi128ELi112ELi256ELi128ELb0ELb1ELb1ELb1ELb1ELb1EEEEEEEEEvNT_6ParamsE)
        /*002c*/ 	.word	0x00000058


	//----- nvinfo : EIATTR_REGCOUNT
	.align		4
.L_29:
        /*0030*/ 	.byte	0x04, 0x2f
        /*0032*/ 	.short	(.L_31 - .L_30)
	.align		4
.L_30:
        /*0034*/ 	.word	index@(_ZN7cutlass13device_kernelIN5flash11enable_sm90INS1_16FlashAttnFwdSm90INS1_25CollectiveMainloopFwdSm90ILi2EN4cute5tupleIJNS5_1CILi1EEES8_S8_EEENS6_IJNS7_ILi128EEENS7_ILi112EEENS7_ILi192EEEEEELi192ENS_10bfloat16_tEfNS_4arch4Sm90ELb1ELb0ELb1ELb0ELb0ELb0ELb0ELb1ELb1ELb1ELb0ELb0EEENS1_21CollectiveEpilogueFwdINS6_IJSA_SC_SB_EEES9_SE_SG_Li256ELb0ELb1ELb0ELb0EEENS1_30DynamicPersistentTileSchedulerILi256ELi128ELb0ELb1ELb1EEEEEEEEEvNT_6ParamsE)
        /*0038*/ 	.word	0x000000a8


	//----- nvinfo : EIATTR_FRAME_SIZE
	.align		4
.L_31:
        /*003c*/ 	.byte	0x04, 0x11
        /*003e*/ 	.short	(.L_33 - .L_32)
	.align		4
.L_32:
        /*0040*/ 	.word	index@(_ZN7cutlass13device_kernelIN5flash11enable_sm90INS1_16FlashAttnFwdSm90INS1_25CollectiveMainloopFwdSm90ILi2EN4cute5tupleIJNS5_1CILi1EEES8_S8_EEENS6_IJNS7_ILi128EEENS7_ILi112EEENS7_ILi192EEEEEELi192ENS_10bfloat16_tEfNS_4arch4Sm90ELb1ELb0ELb1ELb0ELb0ELb0ELb0ELb1ELb1ELb1ELb0ELb0EEENS1_21CollectiveEpilogueFwdINS6_IJSA_SC_SB_EEES9_SE_SG_Li256ELb0ELb1ELb0ELb0EEENS1_30DynamicPersistentTileSchedulerILi256ELi128ELb0ELb1ELb1EEEEEEEEEvNT_6ParamsE)
        /*0044*/ 	.word	0x00000038


	//----- nvinfo : EIATTR_REGCOUNT
	.align		4
.L_33:
        /*0048*/ 	.byte	0x04, 0x2f
        /*004a*/ 	.short	(.L_35 - .L_34)
	.align		4
.L_34:
        /*004c*/ 	.word	index@(_ZN7cutlass13device_kernelIN5flash11enable_sm90INS1_16FlashAttnFwdSm90INS1_25CollectiveMainloopFwdSm90ILi2EN4cute5tupleIJNS5_1CILi1EEES8_S8_EEENS6_IJNS7_ILi128EEENS7_ILi96EEENS7_ILi192EEEEEELi192ENS_10bfloat16_tEfNS_4arch4Sm90ELb0ELb1ELb1ELb1ELb0ELb1ELb0ELb1ELb1ELb1ELb0ELb0EEENS1_21CollectiveEpilogueFwdINS6_IJSA_SC_SB_EEES9_SE_SG_Li256ELb1ELb1ELb0ELb0EEENS1_36VarlenDynamicPersistentTileSchedulerILi128ELi96ELi256ELi128ELb0ELb1ELb1ELb1ELb0ELb1EEEEEEEEEvNT_6ParamsE)
        /*0050*/ 	.word	0x000000a8


	//----- nvinfo : EIATTR_FRAME_SIZE
	.align		4
.L_35:
        /*0054*/ 	.byte	0x04, 0x11
        /*0056*/ 	.short	(.L_37 - .L_36)
	.align		4
.L_36:
        /*0058*/ 	.word	index@($_ZN7cutlass13device_kernelIN5flash11enable_sm90INS1_16FlashAttnFwdSm90INS1_25CollectiveMainloopFwdSm90ILi2EN4cute5tupleIJNS5_1CILi1EEES8_S8_EEENS6_IJNS7_ILi128EEENS7_ILi96EEENS7_ILi192EEEEEELi192ENS_10bfloat16_tEfNS_4arch4Sm90ELb0ELb1ELb1ELb1ELb0ELb1ELb0ELb1ELb1ELb1ELb0ELb0EEENS1_21CollectiveEpilogueFwdINS6_IJSA_SC_SB_EEES9_SE_SG_Li256ELb1ELb1ELb0ELb0EEENS1_36VarlenDynamicPersistentTileSchedulerILi128ELi96ELi256ELi128ELb0ELb1ELb1ELb1ELb0ELb1EEEEEEEEEvNT_6ParamsE$_ZZN5flash25CollectiveMainloopFwdSm90ILi2EN4cute5tupleIJNS1_1CILi1EEES4_S4_EEENS2_IJNS3_ILi128EEENS3_ILi96EEENS3_ILi192EEEEEELi192EN7cutlass10bfloat16_tEfNSA_4arch4Sm90ELb0ELb1ELb1ELb1ELb0ELb1ELb0ELb1ELb1ELb1ELb0ELb0EE12store_kv_newINS_16FlashAttnFwdSm90ISE_NS_21CollectiveEpilogueFwdINS2_IJS6_S8_S7_EEES5_SB_SD_Li256ELb1ELb1ELb0ELb0EEENS_36VarlenDynamicPersistentTileSchedulerILi128ELi96ELi256ELi128ELb0ELb1ELb1ELb1ELb0ELb1EEEE13SharedStorageEEEbRKNSE_6ParamsENSA_25PipelineTmaAsyncNoClusterILi2ENSA_16PipelineTmaAsyncILi2EEEEESU_RNSA_13PipelineStateILj2EEEiRT_RKNS_16SeqlenInfoQKNewKILb1ELb1EEENS2_IJiiiiEEEENKUliRKT_E_clISW_EEDaiS17_)
        /*005c*/ 	.word	0x00000330


	//----- nvinfo : EIATTR_FRAME_SIZE
	.align		4
.L_37:
        /*0060*/ 	.byte	0x04, 0x11
        /*0062*/ 	.short	(.L_39 - .L_38)
	.align		4
.L_38:
        /*0064*/ 	.word	index@(_ZN7cutlass13device_kernelIN5flash11enable_sm90INS1_16FlashAttnFwdSm90INS1_25CollectiveMainloopFwdSm90ILi2EN4cute5tupleIJNS5_1CILi1EEES8_S8_EEENS6_IJNS7_ILi128EEENS7_ILi96EEENS7_ILi192EEEEEELi192ENS_10bfloat16_tEfNS_4arch4Sm90ELb0ELb1ELb1ELb1ELb0ELb1ELb0ELb1ELb1ELb1ELb0ELb0EEENS1_21CollectiveEpilogueFwdINS6_IJSA_SC_SB_EEES9_SE_SG_Li256ELb1ELb1ELb0ELb0EEENS1_36VarlenDynamicPersistentTileSchedulerILi128ELi96ELi256ELi128ELb0ELb1ELb1ELb1ELb0ELb1EEEEEEEEEvNT_6ParamsE)
        /*0068*/ 	.word	0x00000330


	//----- nvinfo : EIATTR_REGCOUNT
	.align		4
.L_39:
        /*006c*/ 	.byte	0x04, 0x2f
        /*006e*/ 	.short	(.L_41 - .L_40)
	.align		4
.L_40:
        /*0070*/ 	.word	index@(_ZN7cutlass13device_kernelIN5flash11enable_sm90INS1_16FlashAttnFwdSm90INS1_25CollectiveMainloopFwdSm90ILi2EN4cute5tupleIJNS5_1CILi1EEES8_S8_EEENS6_IJNS7_ILi128EEENS7_ILi96EEENS7_ILi192EEEEEELi192ENS_10bfloat16_tEfNS_4arch4Sm90ELb0ELb1ELb1ELb1ELb0ELb0ELb0ELb1ELb1ELb1ELb0ELb0EEENS1_21CollectiveEpilogueFwdINS6_IJSA_SC_SB_EEES9_SE_SG_Li256ELb1ELb1ELb0ELb0EEENS1_36VarlenDynamicPersistentTileSchedulerILi128ELi96ELi256ELi128ELb0ELb1ELb1ELb1ELb0ELb1EEEEEEEEEvNT_6ParamsE)
        /*0074*/ 	.word	0x000000a8


	//----- nvinfo : EIATTR_FRAME_SIZE
	.align		4
.L_41:
        /*0078*/ 	.byte	0x04, 0x11
        /*007a*/ 	.short	(.L_43 - .L_42)
	.align		4
.L_42:
        /*007c*/ 	.word	index@(_ZN7cutlass13device_kernelIN5flash11enable_sm90INS1_16FlashAttnFwdSm90INS1_25CollectiveMainloopFwdSm90ILi2EN4cute5tupleIJNS5_1CILi1EEES8_S8_EEENS6_IJNS7_ILi128EEENS7_ILi96EEENS7_ILi192EEEEEELi192ENS_10bfloat16_tEfNS_4arch4Sm90ELb0ELb1ELb1ELb1ELb0ELb0ELb0ELb1ELb1ELb1ELb0ELb0EEENS1_21CollectiveEpilogueFwdINS6_IJSA_SC_SB_EEES9_SE_SG_Li256ELb1ELb1ELb0ELb0EEENS1_36VarlenDynamicPersistentTileSchedulerILi128ELi96ELi256ELi128ELb0ELb1ELb1ELb1ELb0ELb1EEEEEEEEEvNT_6ParamsE)
        /*0080*/ 	.word	0x00000050


	//----- nvinfo : EIATTR_REGCOUNT
	.align		4
.L_43:
        /*0084*/ 	.byte	0x04, 0x2f
        /*0086*/ 	.short	(.L_45 - .L_44)
	.align		4
.L_44:
        /*0088*/ 	.word	index@(_ZN7cutlass13device_kernelIN5flash11enable_sm90INS1_16FlashAttnFwdSm90INS1_25CollectiveMainloopFwdSm90ILi2EN4cute5tupleIJNS5_1CILi1EEES8_S8_EEENS6_IJNS7_ILi128EEENS7_ILi96EEENS7_ILi192EEEEEELi192ENS_10bfloat16_tEfNS_4arch4Sm90ELb0ELb1ELb1ELb0ELb0ELb0ELb0ELb1ELb1ELb1ELb0ELb0EEENS1_21CollectiveEpilogueFwdINS6_IJSA_SC_SB_EEES9_SE_SG_Li256ELb0ELb1ELb0ELb0EEENS1_30DynamicPersistentTileSchedulerILi256ELi128ELb0ELb1ELb1EEEEEEEEEvNT_6ParamsE)
        /*008c*/ 	.word	0x000000a8


	//----- nvinfo : EIATTR_FRAME_SIZE
	.align		4
.L_45:
        /*0090*/ 	.byte	0x04, 0x11
        /*0092*/ 	.short	(.L_47 - .L_46)
	.align		4
.L_46:
        /*0094*/ 	.word	index@(_ZN7cutlass13device_kernelIN5flash11enable_sm90INS1_16FlashAttnFwdSm90INS1_25CollectiveMainloopFwdSm90ILi2EN4cute5tupleIJNS5_1CILi1EEES8_S8_EEENS6_IJNS7_ILi128EEENS7_ILi96EEENS7_ILi192EEEEEELi192ENS_10bfloat16_tEfNS_4arch4Sm90ELb0ELb1ELb1ELb0ELb0ELb0ELb0ELb1ELb1ELb1ELb0ELb0EEENS1_21CollectiveEpilogueFwdINS6_IJSA_SC_SB_EEES9_SE_SG_Li256ELb0ELb1ELb0ELb0EEENS1_30DynamicPersistentTileSchedulerILi256ELi128ELb0ELb1ELb1EEEEEEEEEvNT_6ParamsE)
        /*0098*/ 	.word	0x00000020


	//----- nvinfo : EIATTR_REGCOUNT
	.align		4
.L_47:
        /*009c*/ 	.byte	0x04, 0x2f
        /*009e*/ 	.short	(.L_49 - .L_48)
	.align		4
.L_48:
        /*00a0*/ 	.word	index@(_ZN7cutlass13device_kernelIN5flash11enable_sm90INS1_16FlashAttnFwdSm90INS1_25CollectiveMainloopFwdSm90ILi2EN4cute5tupleIJNS5_1CILi1EEES8_S8_EEENS6_IJNS7_ILi128EEENS7_ILi112EEENS7_ILi192EEEEEELi192ENS_10bfloat16_tEfNS_4arch4Sm90ELb0ELb0ELb1ELb1ELb0ELb1ELb0ELb1ELb1ELb1ELb0ELb0EEENS1_21CollectiveEpilogueFwdINS6_IJSA_SC_SB_EEES9_SE_SG_Li256ELb1ELb1ELb0ELb0EEENS1_36VarlenDynamicPersistentTileSchedulerILi128ELi112ELi256ELi128ELb0ELb1ELb1ELb0ELb1ELb1EEEEEEEEEvNT_6ParamsE)
        /*00a4*/ 	.word	0x000000a8


	//----- nvinfo : EIATTR_FRAME_SIZE
	.align		4
.L_49:
        /*00a8*/ 	.byte	0x04, 0x11
        /*00aa*/ 	.short	(.L_51 - .L_50)
	.align		4
.L_50:
        /*00ac*/ 	.word	index@(_ZN7cutlass13device_kernelIN5flash11enable_sm90INS1_16FlashAttnFwdSm90INS1_25CollectiveMainloopFwdSm90ILi2EN4cute5tupleIJNS5_1CILi1EEES8_S8_EEENS6_IJNS7_ILi128EEENS7_ILi112EEENS7_ILi192EEEEEELi192ENS_10bfloat16_tEfNS_4arch4Sm90ELb0ELb0ELb1ELb1ELb0ELb1ELb0ELb1ELb1ELb1ELb0ELb0EEENS1_21CollectiveEpilogueFwdINS6_IJSA_SC_SB_EEES9_SE_SG_Li256ELb1ELb1ELb0ELb0EEENS1_36VarlenDynamicPersistentTileSchedulerILi128ELi112ELi256ELi128ELb0ELb1ELb1ELb0ELb1ELb1EEEEEEEEEvNT_6ParamsE)
        /*00b0*/ 	.word	0x000000a0


	//----- nvinfo : EIATTR_REGCOUNT
	.align		4
.L_51:
        /*00b4*/ 	.byte	0x04, 0x2f
        /*00b6*/ 	.short	(.L_53 - .L_52)
	.align		4
.L_52:
        /*00b8*/ 	.word	index@(_ZN7cutlass13device_kernelIN5flash11enable_sm90INS1_16FlashAttnFwdSm90INS1_25CollectiveMainloopFwdSm90ILi2EN4cute5tupleIJNS5_1CILi1EEES8_S8_EEENS6_IJNS7_ILi128EEENS7_ILi112EEENS7_ILi192EEEEEELi192ENS_10bfloat16_tEfNS_4arch4Sm90ELb0ELb0ELb1ELb1ELb0ELb0ELb0ELb1ELb1ELb1ELb0ELb0EEENS1_21CollectiveEpilogueFwdINS6_IJSA_SC_SB_EEES9_SE_SG_Li256ELb1ELb1ELb0ELb0EEENS1_36VarlenDynamicPersistentTileSchedulerILi128ELi112ELi256ELi128ELb0ELb1ELb1ELb0ELb1ELb1EEEEEEEEEvNT_6ParamsE)
        /*00bc*/ 	.word	0x000000a8


	//----- nvinfo : EIATTR_FRAME_SIZE
	.align		4
.L_53:
        /*00c0*/ 	.byte	0x04, 0x11
        /*00c2*/ 	.short	(.L_55 - .L_54)
	.align		4
.L_54:
        /*00c4*/ 	.word	index@(_ZN7cutlass13device_kernelIN5flash11enable_sm90INS1_16FlashAttnFwdSm90INS1_25CollectiveMainloopFwdSm90ILi2EN4cute5tupleIJNS5_1CILi1EEES8_S8_EEENS6_IJNS7_ILi128EEENS7_ILi112EEENS7_ILi192EEEEEELi192ENS_10bfloat16_tEfNS_4arch4Sm90ELb0ELb0ELb1ELb1ELb0ELb0ELb0ELb1ELb1ELb1ELb0ELb0EEENS1_21CollectiveEpilogueFwdINS6_IJSA_SC_SB_EEES9_SE_SG_Li256ELb1ELb1ELb0ELb0EEENS1_36VarlenDynamicPersistentTileSchedulerILi128ELi112ELi256ELi128ELb0ELb1ELb1ELb0ELb1ELb1EEEEEEEEEvNT_6ParamsE)
        /*00c8*/ 	.word	0x00000060


	//----- nvinfo : EIATTR_REGCOUNT
	.align		4
.L_55:
        /*00cc*/ 	.byte	0x04, 0x2f
        /*00ce*/ 	.short	(.L_57 - .L_56)
	.align		4
.L_56:
        /*00d0*/ 	.word	index@(_ZN7cutlass13device_kernelIN5flash11enable_sm90INS1_16FlashAttnFwdSm90INS1_25CollectiveMainloopFwdSm90ILi2EN4cute5tupleIJNS5_1CILi2EEENS7_ILi1EEES9_EEENS6_IJNS7_ILi128EEENS7_ILi112EEENS7_ILi192EEEEEELi192ENS_10bfloat16_tEfNS_4arch4Sm90ELb0ELb0ELb1ELb0ELb0ELb0ELb0ELb1ELb1ELb1ELb0ELb0EEENS1_21CollectiveEpilogueFwdINS6_IJSB_SD_SC_EEESA_SF_SH_Li256ELb0ELb1ELb0ELb0EEENS1_29StaticPersistentTileSchedulerILb0EEEEEEEEEvNT_6ParamsE)
        /*00d4*/ 	.word	0x000000a8


	//----- nvinfo : EIATTR_FRAME_SIZE
	.align		4
.L_57:
        /*00d8*/ 	.byte	0x04, 0x11
        /*00da*/ 	.short	(.L_59 - .L_58)
	.align		4
.L_58:
        /*00dc*/ 	.word	index@(_ZN7cutlass13device_kernelIN5flash11enable_sm90INS1_16FlashAttnFwdSm90INS1_25CollectiveMainloopFwdSm90ILi2EN4cute5tupleIJNS5_1CILi2EEENS7_ILi1EEES9_EEENS6_IJNS7_ILi128EEENS7_ILi112EEENS7_ILi192EEEEEELi192ENS_10bfloat16_tEfNS_4arch4Sm90ELb0ELb0ELb1ELb0ELb0ELb0ELb0ELb1ELb1ELb1ELb0ELb0EEENS1_21CollectiveEpilogueFwdINS6_IJSB_SD_SC_EEESA_SF_SH_Li256ELb0ELb1ELb0ELb0EEENS1_29StaticPersistentTileSchedulerILb0EEEEEEEEEvNT_6ParamsE)
        /*00e0*/ 	.word	0x00000038


	//----- nvinfo : EIATTR_REGCOUNT
	.align		4
.L_59:
        /*00e4*/ 	.byte	0x04, 0x2f
        /*00e6*/ 	.short	(.L_61 - .L_60)
	.align		4
.L_60:
        /*00e8*/ 	.word	index@(_ZN7cutlass13device_kernelIN5flash11enable_sm90INS1_16FlashAttnFwdSm90INS1_25CollectiveMainloopFwdSm90ILi2EN4cute5tupleIJNS5_1CILi1EEES8_S8_EEENS6_IJNS7_ILi128EEENS7_ILi112EEENS7_ILi192EEEEEELi192ENS_10bfloat16_tEfNS_4arch4Sm90ELb0ELb0ELb1ELb0ELb0ELb0ELb0ELb1ELb1ELb1ELb0ELb0EEENS1_21CollectiveEpilogueFwdINS6_IJSA_SC_SB_EEES9_SE_SG_Li256ELb0ELb1ELb0ELb0EEENS1_29StaticPersistentTileSchedulerILb0EEEEEEEEEvNT_6ParamsE)
        /*00ec*/ 	.word	0x000000a8


	//----- nvinfo : EIATTR_FRAME_SIZE
	.align		4
.L_61:
        /*00f0*/ 	.byte	0x04, 0x11
        /*00f2*/ 	.short	(.L_63 - .L_62)
	.align		4
.L_62:
        /*00f4*/ 	.word	index@(_ZN7cutlass13device_kernelIN5flash11enable_sm90INS1_16FlashAttnFwdSm90INS1_25CollectiveMainloopFwdSm90ILi2EN4cute5tupleIJNS5_1CILi1EEES8_S8_EEENS6_IJNS7_ILi128EEENS7_ILi112EEENS7_ILi192EEEEEELi192ENS_10bfloat16_tEfNS_4arch4Sm90ELb0ELb0ELb1ELb0ELb0ELb0ELb0ELb1ELb1ELb1ELb0ELb0EEENS1_21CollectiveEpilogueFwdINS6_IJSA_SC_SB_EEES9_SE_SG_Li256ELb0ELb1ELb0ELb0EEENS1_29StaticPersistentTileSchedulerILb0EEEEEEEEEvNT_6ParamsE)
        /*00f8*/ 	.word	0x00000038


	//----- nvinfo : EIATTR_MIN_STACK_SIZE
	.align		4
.L_63:
        /*00fc*/ 	.byte	0x04, 0x12
        /*00fe*/ 	.short	(.L_65 - .L_64)
	.align		4
.L_64:
        /*0100*/ 	.word	index@(_ZN7cutlass13device_kernelIN5flash11enable_sm90INS1_16FlashAttnFwdSm90INS1_25CollectiveMainloopFwdSm90ILi2EN4cute5tupleIJNS5_1CILi1EEES8_S8_EEENS6_IJNS7_ILi128EEENS7_ILi112EEENS7_ILi192EEEEEELi192ENS_10bfloat16_tEfNS_4arch4Sm90ELb0ELb0ELb1ELb0ELb0ELb0ELb0ELb1ELb1ELb1ELb0ELb0EEENS1_21CollectiveEpilogueFwdINS6_IJSA_SC_SB_EEES9_SE_SG_Li256ELb0ELb1ELb0ELb0EEENS1_29StaticPersistentTileSchedulerILb0EEEEEEEEEvNT_6ParamsE)
        /*0104*/ 	.word	0x00000038


	//----- nvinfo : EIATTR_MIN_STACK_SIZE
	.align		4
.L_65:
        /*0108*/ 	.byte	0x04, 0x12
        /*010a*/ 	.short	(.L_67 - .L_66)
	.align		4
.L_66:
        /*010c*/ 	.word	index@(_ZN7cutlass13device_kernelIN5flash11enable_sm90INS1_16FlashAttnFwdSm90INS1_25CollectiveMainloopFwdSm90ILi2EN4cute5tupleIJNS5_1CILi2EEENS7_ILi1EEES9_EEENS6_IJNS7_ILi128EEENS7_ILi112EEENS7_ILi192EEEEEELi192ENS_10bfloat16_tEfNS_4arch4Sm90ELb0ELb0ELb1ELb0ELb0ELb0ELb0ELb1ELb1ELb1ELb0ELb0EEENS1_21CollectiveEpilogueFwdINS6_IJSB_SD_SC_EEESA_SF_SH_Li256ELb0ELb1ELb0ELb0EEENS1_29StaticPersistentTileSchedulerILb0EEEEEEEEEvNT_6ParamsE)
        /*0110*/ 	.word	0x00000038


	//----- nvinfo : EIATTR_MIN_STACK_SIZE
	.align		4
.L_67:
        /*0114*/ 	.byte	0x04, 0x12
        /*0116*/ 	.short	(.L_69 - .L_68)
	.align		4
.L_68:
        /*0118*/ 	.word	index@(_ZN7cutlass13device_kernelIN5flash11enable_sm90INS1_16FlashAttnFwdSm90INS1_25CollectiveMainloopFwdSm90ILi2EN4cute5tupleIJNS5_1CILi1EEES8_S8_EEENS6_IJNS7_ILi128EEENS7_ILi112EEENS7_ILi192EEEEEELi192ENS_10bfloat16_tEfNS_4arch4Sm90ELb0ELb0ELb1ELb1ELb0ELb0ELb0ELb1ELb1ELb1ELb0ELb0EEENS1_21CollectiveEpilogueFwdINS6_IJSA_SC_SB_EEES9_SE_SG_Li256ELb1ELb1ELb0ELb0EEENS1_36VarlenDynamicPersistentTileSchedulerILi128ELi112ELi256ELi128ELb0ELb1ELb1ELb0ELb1ELb1EEEEEEEEEvNT_6ParamsE)
        /*011c*/ 	.word	0x00000060


	//----- nvinfo : EIATTR_MIN_STACK_SIZE
	.align		4
.L_69:
        /*0120*/ 	.byte	0x04, 0x12
        /*0122*/ 	.short	(.L_71 - .L_70)
	.align		4
.L_70:
        /*0124*/ 	.word	index@(_ZN7cutlass13device_kernelIN5flash11enable_sm90INS1_16FlashAttnFwdSm90INS1_25CollectiveMainloopFwdSm90ILi2EN4cute5tupleIJNS5_1CILi1EEES8_S8_EEENS6_IJNS7_ILi128EEENS7_ILi112EEENS7_ILi192EEEEEELi192ENS_10bfloat16_tEfNS_4arch4Sm90ELb0ELb0ELb1ELb1ELb0ELb1ELb0ELb1ELb1ELb1ELb0ELb0EEENS1_21CollectiveEpilogueFwdINS6_IJSA_SC_SB_EEES9_SE_SG_Li256ELb1ELb1ELb0ELb0EEENS1_36VarlenDynamicPersistentTileSchedulerILi128ELi112ELi256ELi128ELb0ELb1ELb1ELb0ELb1ELb1EEEEEEEEEvNT_6ParamsE)
        /*0128*/ 	.word	0x000000a0


	//----- nvinfo : EIATTR_MIN_STACK_SIZE
	.align		4
.L_71:
        /*012c*/ 	.byte	0x04, 0x12
        /*012e*/ 	.short	(.L_73 - .L_72)
	.align		4
.L_72:
        /*0130*/ 	.word	index@(_ZN7cutlass13device_kernelIN5flash11enable_sm90INS1_16FlashAttnFwdSm90INS1_25CollectiveMainloopFwdSm90ILi2EN4cute5tupleIJNS5_1CILi1EEES8_S8_EEENS6_IJNS7_ILi128EEENS7_ILi96EEENS7_ILi192EEEEEELi192ENS_10bfloat16_tEfNS_4arch4Sm90ELb0ELb1ELb1ELb0ELb0ELb0ELb0ELb1ELb1ELb1ELb0ELb0EEENS1_21CollectiveEpilogueFwdINS6_IJSA_SC_SB_EEES9_SE_SG_Li256ELb0ELb1ELb0ELb0EEENS1_30DynamicPersistentTileSchedulerILi256ELi128ELb0ELb1ELb1EEEEEEEEEvNT_6ParamsE)
        /*0134*/ 	.word	0x00000020


	//----- nvinfo : EIATTR_MIN_STACK_SIZE
	.align		4
.L_73:
        /*0138*/ 	.byte	0x04, 0x12
        /*013a*/ 	.short	(.L_75 - .L_74)
	.align		4
.L_74:
        /*013c*/ 	.word	index@(_ZN7cutlass13device_kernelIN5flash11enable_sm90INS1_16FlashAttnFwdSm90INS1_25CollectiveMainloopFwdSm90ILi2EN4cute5tupleIJNS5_1CILi1EEES8_S8_EEENS6_IJNS7_ILi128EEENS7_ILi96EEENS7_ILi192EEEEEELi192ENS_10bfloat16_tEfNS_4arch4Sm90ELb0ELb1ELb1ELb1ELb0ELb0ELb0ELb1ELb1ELb1ELb0ELb0EEENS1_21CollectiveEpilogueFwdINS6_IJSA_SC_SB_EEES9_SE_SG_Li256ELb1ELb1ELb0ELb0EEENS1_36VarlenDynamicPersistentTileSchedulerILi128ELi96ELi256ELi128ELb0ELb1ELb1ELb1ELb0ELb1EEEEEEEEEvNT_6ParamsE)
        /*0140*/ 	.word	0x00000050


	//----- nvinfo : EIATTR_MIN_STACK_SIZE
	.align		4
.L_75:
        /*0144*/ 	.byte	0x04, 0x12
        /*0146*/ 	.short	(.L_77 - .L_76)
	.align		4
.L_76:
        /*0148*/ 	.word	index@(_ZN7cutlass13device_kernelIN5flash11enable_sm90INS1_16FlashAttnFwdSm90INS1_25CollectiveMainloopFwdSm90ILi2EN4cute5tupleIJNS5_1CILi1EEES8_S8_EEENS6_IJNS7_ILi128EEENS7_ILi96EEENS7_ILi192EEEEEELi192ENS_10bfloat16_tEfNS_4arch4Sm90ELb0ELb1ELb1ELb1ELb0ELb1ELb0ELb1ELb1ELb1ELb0ELb0EEENS1_21CollectiveEpilogueFwdINS6_IJSA_SC_SB_EEES9_SE_SG_Li256ELb1ELb1ELb0ELb0EEENS1_36VarlenDynamicPersistentTileSchedulerILi128ELi96ELi256ELi128ELb0ELb1ELb1ELb1ELb0ELb1EEEEEEEEEvNT_6ParamsE)
        /*014c*/ 	.word	0x00000330


	//----- nvinfo : EIATTR_MIN_STACK_SIZE
	.align		4
.L_77:
        /*0150*/ 	.byte	0x04, 0x12
        /*0152*/ 	.short	(.L_79 - .L_78)
	.align		4
.L_78:
        /*0154*/ 	.word	index@(_ZN7cutlass13device_kernelIN5flash11enable_sm90INS1_16FlashAttnFwdSm90INS1_25CollectiveMainloopFwdSm90ILi2EN4cute5tupleIJNS5_1CILi1EEES8_S8_EEENS6_IJNS7_ILi128EEENS7_ILi112EEENS7_ILi192EEEEEELi192ENS_10bfloat16_tEfNS_4arch4Sm90ELb1ELb0ELb1ELb0ELb0ELb0ELb0ELb1ELb1ELb1ELb0ELb0EEENS1_21CollectiveEpilogueFwdINS6_IJSA_SC_SB_EEES9_SE_SG_Li256ELb0ELb1ELb0ELb0EEENS1_30DynamicPersistentTileSchedulerILi256ELi128ELb0ELb1ELb1EEEEEEEEEvNT_6ParamsE)
        /*0158*/ 	.word	0x00000038


	//----- nvinfo : EIATTR_MIN_STACK_SIZE
	.align		4
.L_79:
        /*015c*/ 	.byte	0x04, 0x12
        /*015e*/ 	.short	(.L_81 - .L_80)
	.align		4
.L_80:
        /*0160*/ 	.word	index@(_ZN7cutlass13device_kernelIN5flash11enable_sm90INS1_16FlashAttnFwdSm90INS1_25CollectiveMainloopFwdSm90ILi2EN4cute5tupleIJNS5_1CILi1EEES8_S8_EEENS6_IJNS7_ILi128EEENS7_ILi112EEENS7_ILi192EEEEEELi192ENS_10bfloat16_tEfNS_4arch4Sm90ELb1ELb0ELb1ELb1ELb0ELb0ELb0ELb1ELb1ELb1ELb0ELb0EEENS1_21CollectiveEpilogueFwdINS6_IJSA_SC_SB_EEES9_SE_SG_Li256ELb1ELb1ELb0ELb0EEENS1_36VarlenDynamicPersistentTileSchedulerILi128ELi112ELi256ELi128ELb0ELb1ELb1ELb1ELb1ELb1EEEEEEEEEvNT_6ParamsE)
        /*0164*/ 	.word	0x00000058


	//----- nvinfo : EIATTR_MIN_STACK_SIZE
	.align		4
.L_81:
        /*0168*/ 	.byte	0x04, 0x12
        /*016a*/ 	.short	(.L_83 - .L_82)
	.align		4
.L_82:
        /*016c*/ 	.word	index@(_ZN7cutlass13device_kernelIN5flash11enable_sm90INS1_16FlashAttnFwdSm90INS1_25CollectiveMainloopFwdSm90ILi2EN4cute5tupleIJNS5_1CILi1EEES8_S8_EEENS6_IJNS7_ILi128EEENS7_ILi112EEENS7_ILi192EEEEEELi192ENS_10bfloat16_tEfNS_4arch4Sm90ELb1ELb0ELb1ELb1ELb0ELb1ELb0ELb1ELb1ELb1ELb0ELb0EEENS1_21CollectiveEpilogueFwdINS6_IJSA_SC_SB_EEES9_SE_SG_Li256ELb1ELb1ELb0ELb0EEENS1_36VarlenDynamicPersistentTileSchedulerILi128ELi112ELi256ELi128ELb0ELb1ELb1ELb1ELb1ELb1EEEEEEEEEvNT_6ParamsE)
        /*0170*/ 	.word	0x000000b0
.L_83:


//--------------------- .nv.compat                --------------------------
	.section	.nv.compat,"",@"SHT_CUDA_COMPAT_INFO"
	.align	4
        /*0000*/ 	.byte	0x02, 0x09, 0x01, 0x00, 0x02, 0x02, 0x04, 0x00, 0x02, 0x05, 0x05, 0x00, 0x03, 0x07, 0x01, 0x01
        /*0010*/ 	.byte	0x02, 0x03, 0x01, 0x00, 0x02, 0x06, 0x01, 0x00, 0x04, 0x0b, 0x08, 0x00, 0x00, 0x00, 0x00, 0x00
        /*0020*/ 	.byte	0x00, 0x00, 0x00, 0x00


//--------------------- .nv.info._ZN7cutlass13device_kernelIN5flash11enable_sm90INS1_16FlashAttnFwdSm90INS1_25CollectiveMainloopFwdSm90ILi2EN4cute5tupleIJNS5_1CILi1EEES8_S8_EEENS6_IJNS7_ILi128EEENS7_ILi112EEENS7_ILi192EEEEEELi192ENS_10bfloat16_tEfNS_4arch4Sm90ELb0ELb0ELb1ELb0ELb0ELb0ELb0ELb1ELb1ELb1ELb0ELb0EEENS1_21CollectiveEpilogueFwdINS6_IJSA_SC_SB_EEES9_SE_SG_Li256ELb0ELb1ELb0ELb0EEENS1_29StaticPersistentTileSchedulerILb0EEEEEEEEEvNT_6ParamsE --------------------------
	.section	.nv.info._ZN7cutlass13device_kernelIN5flash11enable_sm90INS1_16FlashAttnFwdSm90INS1_25CollectiveMainloopFwdSm90ILi2EN4cute5tupleIJNS5_1CILi1EEES8_S8_EEENS6_IJNS7_ILi128EEENS7_ILi112EEENS7_ILi192EEEEEELi192ENS_10bfloat16_tEfNS_4arch4Sm90ELb0ELb0ELb1ELb0ELb0ELb0ELb0ELb1ELb1ELb1ELb0ELb0EEENS1_21CollectiveEpilogueFwdINS6_IJSA_SC_SB_EEES9_SE_SG_Li256ELb0ELb1ELb0ELb0EEENS1_29StaticPersistentTileSchedulerILb0EEEEEEEEEvNT_6ParamsE,"",@"SHT_CUDA_INFO"
	.sectionflags	@""
	.align	4


	//----- nvinfo : EIATTR_CUDA_API_VERSION
	.align		4
        /*0000*/ 	.byte	0x04, 0x37
        /*0002*/ 	.short	(.L_85 - .L_84)
.L_84:
        /*0004*/ 	.word	0x00000082


	//----- nvinfo : EIATTR_KPARAM_INFO
	.align		4
.L_85:
        /*0008*/ 	.byte	0x04, 0x17
        /*000a*/ 	.short	(.L_87 - .L_86)
.L_86:
        /*000c*/ 	.word	0x00000000
        /*0010*/ 	.short	0x0000
        /*0012*/ 	.short	0x0070
        /*0014*/ 	.byte	0x00, 0xf0, 0x01, 0x28


	//----- nvinfo : EIATTR_SPARSE_MMA_MASK
	.align		4
.L_87:
        /*0018*/ 	.byte	0x03, 0x50
        /*001a*/ 	.short	0x0000


	//----- nvinfo : EIATTR_MAXREG_COUNT
	.align		4
        /*001c*/ 	.byte	0x03, 0x1b
        /*001e*/ 	.short	0x00a8


	//----- nvinfo : EIATTR_NUM_BARRIERS
	.align		4
        /*0020*/ 	.byte	0x02, 0x4c
        /*0022*/ 	.byte	0x09
	.zero		1


	//----- nvinfo : EIATTR_EXTERNS
	.align		4
        /*0024*/ 	.byte	0x04, 0x0f
        /*0026*/ 	.short	(.L_89 - .L_88)


	//   ....[0]....
	.align		4
.L_88:
        /*0028*/ 	.word	index@(__assertfail)


	//----- nvinfo : EIATTR_ANNOTATIONS
	.align		4
.L_89:
        /*002c*/ 	.byte	0x04, 0x55
        /*002e*/ 	.short	(.L_91 - .L_90)


	//   ....[0]....
.L_90:
        /*0030*/ 	.word	0x00000001
        /*0034*/ 	.byte	0x30, 0x09, 0x00, 0x00, 0x01, 0x00, 0x00, 0x00, 0xf0, 0x09, 0x00, 0x00, 0x01, 0x00, 0x00, 0x00
        /* <DEDUP_REMOVED lines=30> */
        /*0224*/ 	.byte	0x20, 0x0f, 0x01, 0x00


	//----- nvinfo : EIATTR_MERCURY_ISA_VERSION
	.align		4
.L_91:
        /*0228*/ 	.byte	0x03, 0x5f
        /*022a*/ 	.short	0x0101


	//----- nvinfo : EIATTR_INT_WARP_WIDE_INSTR_OFFSETS
	.align		4
        /*022c*/ 	.byte	0x04, 0x31
        /*022e*/ 	.short	(.L_93 - .L_92)


	//   ....[0]....
.L_92:
        /*0230*/ 	.word	0x00000120


	//   ....[1]....
        /*0234*/ 	.word	0x00000160


	//   ....[2]....
        /*0238*/ 	.word	0x00000220


	//----- nvinfo : EIATTR_COOP_GROUP_MASK_REGIDS
	.align		4
.L_93:
        /*023c*/ 	.byte	0x04, 0x29
        /*023e*/ 	.short	(.L_95 - .L_94)


	//   ....[0]....
.L_94:
        /*0240*/ 	.word	0xffffffff


	//   ....[1]....
        /*0244*/ 	.word	0xffffffff


	//   ....[2]....
        /*0248*/ 	.word	0xffffffff


	//   ....[3]....
        /*024c*/ 	.word	0xffffffff


	//   ....[4]....
        /*0250*/ 	.word	0xffffffff


	//   ....[5]....
        /*0254*/ 	.word	0xffffffff


	//   ....[6]....
        /*0258*/ 	.word	0xffffffff


	//   ....[7]....
        /*025c*/ 	.word	0xffffffff


	//   ....[8]....
        /*0260*/ 	.word	0xffffffff


	//   ....[9]....
        /*0264*/ 	.word	0xffffffff


	//   ....[10]....
        /*0268*/ 	.word	0xffffffff


	//   ....[11]....
        /*026c*/ 	.word	0xffffffff


	//   ....[12]....
        /*0270*/ 	.word	0xffffffff


	//   ....[13]....
        /*0274*/ 	.word	0xffffffff


	//   ....[14]....
        /*0278*/ 	.word	0xffffffff


	//   ....[15]....
        /*027c*/ 	.word	0xffffffff


	//   ....[16]....
        /*0280*/ 	.word	0xffffffff


	//   ....[17]....
        /*0284*/ 	.word	0xffffffff


	//   ....[18]....
        /*0288*/ 	.word	0xffffffff


	//   ....[19]....
        /*028c*/ 	.word	0xffffffff


	//   ....[20]....
        /*0290*/ 	.word	0xffffffff


	//   ....[21]....
        /*0294*/ 	.word	0xffffffff


	//   ....[22]....
        /*0298*/ 	.word	0xffffffff


	//   ....[23]....
        /*029c*/ 	.word	0xffffffff


	//   ....[24]....
        /*02a0*/ 	.word	0xffffffff


	//   ....[25]....
        /*02a4*/ 	.word	0xffffffff


	//   ....[26]....
        /*02a8*/ 	.word	0xffffffff


	//   ....[27]....
        /*02ac*/ 	.word	0xffffffff


	//   ....[28]....
        /*02b0*/ 	.word	0xffffffff


	//   ....[29]....
        /*02b4*/ 	.word	0xffffffff


	//   ....[30]....
        /*02b8*/ 	.word	0xffffffff


	//   ....[31]....
        /*02bc*/ 	.word	0xffffffff


	//   ....[32]....
        /*02c0*/ 	.word	0xffffffff


	//   ....[33]....
        /*02c4*/ 	.word	0xffffffff


	//   ....[34]....
        /*02c8*/ 	.word	0xffffffff


	//   ....[35]....
        /*02cc*/ 	.word	0xffffffff


	//   ....[36]....
        /*02d0*/ 	.word	0xffffffff


	//   ....[37]....
        /*02d4*/ 	.word	0xffffffff


	//   ....[38]....
        /*02d8*/ 	.word	0xffffffff


	//   ....[39]....
        /*02dc*/ 	.word	0xffffffff


	//   ....[40]....
        /*02e0*/ 	.word	0xffffffff


	//   ....[41]....
        /*02e4*/ 	.word	0xffffffff


	//   ....[42]....
        /*02e8*/ 	.word	0xffffffff


	//   ....[43]....
        /*02ec*/ 	.word	0xffffffff


	//   ....[44]....
        /*02f0*/ 	.word	0xffffffff


	//   ....[45]....
        /*02f4*/ 	.word	0xffffffff


	//   ....[46]....
        /*02f8*/ 	.word	0xffffffff


	//   ....[47]....
        /*02fc*/ 	.word	0xffffffff


	//   ....[48]....
        /*0300*/ 	.word	0xffffffff


	//   ....[49]....
        /*0304*/ 	.word	0xffffffff


	//   ....[50]....
        /*0308*/ 	.word	0x0500000f


	//   ....[51]....
        /*030c*/ 	.word	0x0500000f


	//   ....[52]....
        /*0310*/ 	.word	0x0500000f


	//   ....[53]....
        /*0314*/ 	.word	0x0500000f


	//   ....[54]....
        /*0318*/ 	.word	0x0500000f


	//   ....[55]....
        /*031c*/ 	.word	0x0500000f


	//   ....[56]....
        /*0320*/ 	.word	0x0500000f


	//   ....[57]....
        /*0324*/ 	.word	0x0500000f


	//   ....[58]....
        /*0328*/ 	.word	0x0500000f


	//   ....[59]....
        /*032c*/ 	.word	0x0500000f


	//   ....[60]....
        /*0330*/ 	.word	0x0500000f


	//   ....[61]....
        /*0334*/ 	.word	0x0500000f


	//   ....[62]....
        /*0338*/ 	.word	0x0500000f


	//   ....[63]....
        /*033c*/ 	.word	0x0500000f


	//   ....[64]....
        /*0340*/ 	.word	0x0500000f


	//   ....[65]....
        /*0344*/ 	.word	0x0500000f


	//   ....[66]....
        /*0348*/ 	.word	0x0500000f


	//   ....[67]....
        /*034c*/ 	.word	0x0500000f


	//----- nvinfo : EIATTR_COOP_GROUP_INSTR_OFFSETS
	.align		4
.L_95:
        /*0350*/ 	.byte	0x04, 0x28
        /*0352*/ 	.short	(.L_97 - .L_96)


	//   ....[0]....
.L_96:
        /*0354*/ 	.word	0x00000060


	//   ....[1]....
        /*0358*/ 	.word	0x00000130


	//   ....[2]....
        /*035c*/ 	.word	0x00000230


	//   ....[3]....
        /*0360*/ 	.word	0x000003a0


	//   ....[4]....
        /*0364*/ 	.word	0x00000500


	//   ....[5]....
        /*0368*/ 	.word	0x00000620


	//   ....[6]....
        /*036c*/ 	.word	0x00000780


	//   ....[7]....
        /*0370*/ 	.word	0x00000d90


	//   ....[8]....
        /*0374*/ 	.word	0x00004780


	//   ....[9]....
        /*0378*/ 	.word	0x00004860


	//   ....[10]....
        /*037c*/ 	.word	0x00004ad0


	//   ....[11]....
        /*0380*/ 	.word	0x00004c50


	//   ....[12]....
        /*0384*/ 	.word	0x00009000


	//   ....[13]....
        /*0388*/ 	.word	0x00009030


	//   ....[14]....
        /*038c*/ 	.word	0x00009410


	//   ....[15]....
        /*0390*/ 	.word	0x00009490


	//   ....[16]....
        /*0394*/ 	.word	0x0000a700


	//   ....[17]....
        /*0398*/ 	.word	0x0000a740


	//   ....[18]....
        /*039c*/ 	.word	0x0000a840


	//   ....[19]....
        /*03a0*/ 	.word	0x0000a850


	//   ....[20]....
        /*03a4*/ 	.word	0x0000bf70


	//   ....[21]....
        /*03a8*/ 	.word	0x0000bfe0


	//   ....[22]....
        /*03ac*/ 	.word	0x0000c010


	//   ....[23]....
        /*03b0*/ 	.word	0x0000c070


	//   ....[24]....
        /*03b4*/ 	.word	0x0000c540


	//   ....[25]....
        /*03b8*/ 	.word	0x0000c580


	//   ....[26]....
        /*03bc*/ 	.word	0x0000c680


	//   ....[27]....
        /*03c0*/ 	.word	0x0000c6a0


	//   ....[28]....
        /*03c4*/ 	.word	0x0000c790


	//   ....[29]....
        /*03c8*/ 	.word	0x0000c7b0


	//   ....[30]....
        /*03cc*/ 	.word	0x0000c8b0


	//   ....[31]....
        /*03d0*/ 	.word	0x0000c8f0


	//   ....[32]....
        /*03d4*/ 	.word	0x0000d340


	//   ....[33]....
        /*03d8*/ 	.word	0x0000ddb0


	//   ....[34]....
        /*03dc*/ 	.word	0x0000ddc0


	//   ....[35]....
        /*03e0*/ 	.word	0x0000de20


	//   ....[36]....
        /*03e4*/ 	.word	0x0000de60


	//   ....[37]....
        /*03e8*/ 	.word	0x0000df30


	//   ....[38]....
        /*03ec*/ 	.word	0x0000df90


	//   ....[39]....
        /*03f0*/ 	.word	0x0000e030


	//   ....[40]....
        /*03f4*/ 	.word	0x0000e040


	//   ....[41]....
        /*03f8*/ 	.word	0x0000e0d0


	//   ....[42]....
        /*03fc*/ 	.word	0x0000e0e0


	//   ....[43]....
        /*0400*/ 	.word	0x0000e170


	//   ....[44]....
        /*0404*/ 	.word	0x0000e180


	//   ....[45]....
        /*0408*/ 	.word	0x0000e210


	//   ....[46]....
        /*040c*/ 	.word	0x0000e220


	//   ....[47]....
        /*0410*/ 	.word	0x0000e230


	//   ....[48]....
        /*0414*/ 	.word	0x0000e270


	//   ....[49]....
        /*0418*/ 	.word	0x00010e50


	//   ....[50]....
        /*041c*/ 	.word	0x00011340


	//   ....[51]....
        /*0420*/ 	.word	0x000114b0


	//   ....[52]....
        /*0424*/ 	.word	0x00011500


	//   ....[53]....
        /*0428*/ 	.word	0x000115e0


	//   ....[54]....
        /*042c*/ 	.word	0x00011670


	//   ....[55]....
        /*0430*/ 	.word	0x00011770


	//   ....[56]....
        /*0434*/ 	.word	0x00011890


	//   ....[57]....
        /*0438*/ 	.word	0x00011910


	//   ....[58]....
        /*043c*/ 	.word	0x00011a40


	//   ....[59]....
        /*0440*/ 	.word	0x00011ac0


	//   ....[60]....
        /*0444*/ 	.word	0x00011bc0


	//   ....[61]....
        /*0448*/ 	.word	0x00011c20


	//   ....[62]....
        /*044c*/ 	.word	0x00011d20


	//   ....[63]....
        /*0450*/ 	.word	0x00011d80


	//   ....[64]....
        /*0454*/ 	.word	0x00011e70


	//   ....[65]....
        /*0458*/ 	.word	0x00011ed0


	//   ....[66]....
        /*045c*/ 	.word	0x00011fa0


	//   ....[67]....
        /*0460*/ 	.word	0x00012380


	//----- nvinfo : EIATTR_REG_RECONFIG
	.align		4
.L_97:
        /*0464*/ 	.byte	0x01, 0x54
	.zero		2


	//----- nvinfo : EIATTR_SYSCALL_OFFSETS
	.align		4
        /*0468*/ 	.byte	0x04, 0x46
        /*046a*/ 	.short	(.L_99 - .L_98)


	//   ....[0]....
.L_98:
        /*046c*/ 	.word	0x00001150


	//   ....[1]....
        /*0470*/ 	.word	0x0000cfa0


	//   ....[2]....
        /*0474*/ 	.word	0x0000d0e0


	//   ....[3]....
        /*0478*/ 	.word	0x0000d1d0


	//   ....[4]....
        /*047c*/ 	.word	0x0000d980


	//----- nvinfo : EIATTR_MBARRIER_INSTR_OFFSETS
	.align		4
.L_99:
        /*0480*/ 	.byte	0x04, 0x39
        /*0482*/ 	.short	(.L_101 - .L_100)


	//   ....[0]....
.L_100:
        /*0484*/ 	.word	0x00000250
        /*0488*/ 	.word	0x000000ff
        /*048c*/ 	.word	0x00036800
        /*0490*/ 	.short	0x0100
        /*0492*/ 	.byte	0x08
	.zero		1


	//   ....[1]....
        /*0494*/ 	.word	0x00000260
        /*0498*/ 	.word	0x000000ff
        /*049c*/ 	.word	0x00036820
        /*04a0*/ 	.short	0x0100
        /*04a2*/ 	.byte	0x08
	.zero		1


	//   ....[2]....
        /*04a4*/ 	.word	0x00000350
        /*04a8*/ 	.word	0x000000ff
        /*04ac*/ 	.word	0x00036830
        /*04b0*/ 	.short	0x0100
        /*04b2*/ 	.byte	0x08
	.zero		1


	//   ....[3]....
        /*04b4*/ 	.word	0x00000360
        /*04b8*/ 	.word	0x000000ff
        /*04bc*/ 	.word	0x00036840
        /*04c0*/ 	.short	0x0100
        /*04c2*/ 	.byte	0x08
	.zero		1


	//   ....[4]....
        /*04c4*/ 	.word	0x00000370
        /*04c8*/ 	.word	0x000000ff
        /*04cc*/ 	.word	0x00036838
        /*04d0*/ 	.short	0x0100
        /*04d2*/ 	.byte	0x08
	.zero		1


	//   ....[5]....
        /*04d4*/ 	.word	0x00000380
        /*04d8*/ 	.word	0x000000ff
        /*04dc*/ 	.word	0x00036848
        /*04e0*/ 	.short	0x0100
        /*04e2*/ 	.byte	0x08
	.zero		1


	//   ....[6]....
        /*04e4*/ 	.word	0x000004b0
        /*04e8*/ 	.word	0x000000ff
        /*04ec*/ 	.word	0x00036850
        /*04f0*/ 	.short	0x0100
        /*04f2*/ 	.byte	0x08
	.zero		1


	//   ....[7]....
        /*04f4*/ 	.word	0x000004c0
        /*04f8*/ 	.word	0x000000ff
        /*04fc*/ 	.word	0x00036860
        /*0500*/ 	.short	0x0100
        /*0502*/ 	.byte	0x08
	.zero		1


	//   ....[8]....
        /*0504*/ 	.word	0x000004d0
        /*0508*/ 	.word	0x000000ff
        /*050c*/ 	.word	0x00036858
        /*0510*/ 	.short	0x0100
        /*0512*/ 	.byte	0x08
	.zero		1


	//   ....[9]....
        /*0514*/ 	.word	0x000004e0
        /*0518*/ 	.word	0x000000ff
        /*051c*/ 	.word	0x00036868
        /*0520*/ 	.short	0x0100
        /*0522*/ 	.byte	0x08
	.zero		1


	//   ....[10]....
        /*0524*/ 	.word	0x000005d0
        /*0528*/ 	.word	0x000000ff
        /*052c*/ 	.word	0x00036870
        /*0530*/ 	.short	0x0100
        /*0532*/ 	.byte	0x06
	.zero		1


	//   ....[11]....
        /*0534*/ 	.word	0x000005e0
        /*0538*/ 	.word	0x000000ff
        /*053c*/ 	.word	0x00036880
        /*0540*/ 	.short	0x0100
        /*0542*/ 	.byte	0x06
	.zero		1


	//   ....[12]....
        /*0544*/ 	.word	0x000005f0
        /*0548*/ 	.word	0x000000ff
        /*054c*/ 	.word	0x00036878
        /*0550*/ 	.short	0x0100
        /*0552*/ 	.byte	0x06
	.zero		1


	//   ....[13]....
        /*0554*/ 	.word	0x00000600
        /*0558*/ 	.word	0x000000ff
        /*055c*/ 	.word	0x00036888
        /*0560*/ 	.short	0x0100
        /*0562*/ 	.byte	0x06
	.zero		1


	//   ....[14]....
        /*0564*/ 	.word	0x00000730
        /*0568*/ 	.word	0x000000ff
        /*056c*/ 	.word	0x00036890
        /*0570*/ 	.short	0x0100
        /*0572*/ 	.byte	0x08
	.zero		1


	//   ....[15]....
        /*0574*/ 	.word	0x00000740
        /*0578*/ 	.word	0x000000ff
        /*057c*/ 	.word	0x000368a0
        /*0580*/ 	.short	0x0100
        /*0582*/ 	.byte	0x08
	.zero		1


	//   ....[16]....
        /*0584*/ 	.word	0x00000750
        /*0588*/ 	.word	0x000000ff
        /*058c*/ 	.word	0x00036898
        /*0590*/ 	.short	0x0100
        /*0592*/ 	.byte	0x08
	.zero		1


	//   ....[17]....
        /*0594*/ 	.word	0x00000760
        /*0598*/ 	.word	0x000000ff
        /*059c*/ 	.word	0x000368a8
        /*05a0*/ 	.short	0x0100
        /*05a2*/ 	.byte	0x08
	.zero		1


	//   ....[18]....
        /*05a4*/ 	.word	0x00000890
        /*05a8*/ 	.word	0x000000ff
        /*05ac*/ 	.word	0x000368b0
        /*05b0*/ 	.short	0x0100
        /*05b2*/ 	.byte	0x08
	.zero		1


	//   ....[19]....
        /*05b4*/ 	.word	0x000008a0
        /*05b8*/ 	.word	0x000000ff
        /*05bc*/ 	.word	0x000368c0
        /*05c0*/ 	.short	0x0100
        /*05c2*/ 	.byte	0x08
	.zero		1


	//   ....[20]....
        /*05c4*/ 	.word	0x000008b0
        /*05c8*/ 	.word	0x000000ff
        /*05cc*/ 	.word	0x000368b8
        /*05d0*/ 	.short	0x0100
        /*05d2*/ 	.byte	0x08
	.zero		1


	//   ....[21]....
        /*05d4*/ 	.word	0x000008c0
        /*05d8*/ 	.word	0x000000ff
        /*05dc*/ 	.word	0x000368c8
        /*05e0*/ 	.short	0x0100
        /*05e2*/ 	.byte	0x08
	.zero		1


	//   ....[22]....
        /*05e4*/ 	.word	0x00001190
        /*05e8*/ 	.word	0x000000ff
        /*05ec*/ 	.word	0x00036800
        /*05f0*/ 	.short	0x010a
        /*05f2*/ 	.byte	0x25
	.zero		1


	//   ....[23]....
        /*05f4*/ 	.word	0x00001210
        /*05f8*/ 	.word	0x00000000
        /*05fc*/ 	.word	0x00036830
        /*0600*/ 	.short	0x010a
        /*0602*/ 	.byte	0x3f
	.zero		1


	//   ....[24]....
        /*0604*/ 	.word	0x00001290
        /*0608*/ 	.word	0x00000000
        /*060c*/ 	.word	0x00036830
        /*0610*/ 	.short	0x010a
        /*0612*/ 	.byte	0x3f
	.zero		1


	//   ....[25]....
        /*0614*/ 	.word	0x00004490
        /*0618*/ 	.word	0x00000000
        /*061c*/ 	.word	0x00000000
        /*0620*/ 	.short	0x0101
        /*0622*/ 	.byte	0x3f
	.zero		1


	//   ....[26]....
        /*0624*/ 	.word	0x00005e50
        /*0628*/ 	.word	0x000000ff
        /*062c*/ 	.word	0x00036830
        /*0630*/ 	.short	0x010a
        /*0632*/ 	.byte	0x07
	.zero		1


	//   ....[27]....
        /*0634*/ 	.word	0x00005e90
        /*0638*/ 	.word	0x000000ff
        /*063c*/ 	.word	0x00036830
        /*0640*/ 	.short	0x010a
        /*0642*/ 	.byte	0x07
	.zero		1


	//   ....[28]....
        /*0644*/ 	.word	0x000083e0
        /*0648*/ 	.word	0x000000ff
        /*064c*/ 	.word	0x00036850
        /*0650*/ 	.short	0x010a
        /*0652*/ 	.byte	0x0a
	.zero		1


	//   ....[29]....
        /*0654*/ 	.word	0x00008420
        /*0658*/ 	.word	0x000000ff
        /*065c*/ 	.word	0x00036850
        /*0660*/ 	.short	0x010a
        /*0662*/ 	.byte	0x0a
	.zero		1


	//   ....[30]....
        /*0664*/ 	.word	0x00009a10
        /*0668*/ 	.word	0x00000092
        /*066c*/ 	.word	0x00000000
        /*0670*/ 	.short	0x0101
        /*0672*/ 	.byte	0x3f
	.zero		1


	//   ....[31]....
        /*0674*/ 	.word	0x00009ac0
        /*0678*/ 	.word	0x00000092
        /*067c*/ 	.word	0x00000000
        /*0680*/ 	.short	0x0101
        /*0682*/ 	.byte	0x3f
	.zero		1


	//   ....[32]....
        /*0684*/ 	.word	0x0000a670
        /*0688*/ 	.word	0x000000ff
        /*068c*/ 	.word	0x00036850
        /*0690*/ 	.short	0x010a
        /*0692*/ 	.byte	0x0c
	.zero		1


	//   ....[33]....
        /*0694*/ 	.word	0x0000a6b0
        /*0698*/ 	.word	0x000000ff
        /*069c*/ 	.word	0x00036850
        /*06a0*/ 	.short	0x010a
        /*06a2*/ 	.byte	0x0c
	.zero		1


	//   ....[34]....
        /*06a4*/ 	.word	0x0000b5a0
        /*06a8*/ 	.word	0x00000096
        /*06ac*/ 	.word	0x00000000
        /*06b0*/ 	.short	0x0101
        /*06b2*/ 	.byte	0x3f
	.zero		1


	//   ....[35]....
        /*06b4*/ 	.word	0x0000c590
        /*06b8*/ 	.word	0x000000ff
        /*06bc*/ 	.word	0x00000000
        /*06c0*/ 	.short	0x0101
        /*06c2*/ 	.byte	0x04
	.zero		1


	//   ....[36]....
        /*06c4*/ 	.word	0x0000d570
        /*06c8*/ 	.word	0x00000000
        /*06cc*/ 	.word	0x00036840
        /*06d0*/ 	.short	0x010a
        /*06d2*/ 	.byte	0x3f
	.zero		1


	//   ....[37]....
        /*06d4*/ 	.word	0x0000e3c0
        /*06d8*/ 	.word	0x000000ff
        /*06dc*/ 	.word	0x00036800
        /*06e0*/ 	.short	0x0107
        /*06e2*/ 	.byte	0x24
	.zero		1


	//   ....[38]....
        /*06e4*/ 	.word	0x0000e430
        /*06e8*/ 	.word	0x000000ff
        /*06ec*/ 	.word	0x00036800
        /*06f0*/ 	.short	0x0101
        /*06f2*/ 	.byte	0x24
	.zero		1


	//   ....[39]....
        /*06f4*/ 	.word	0x0000e460
        /*06f8*/ 	.word	0x000000ff
        /*06fc*/ 	.word	0x00036820
        /*0700*/ 	.short	0x010a
        /*0702*/ 	.byte	0x24
	.zero		1


	//   ....[40]....
        /*0704*/ 	.word	0x0000e790
        /*0708*/ 	.word	0x00000003
        /*070c*/ 	.word	0x00036840
        /*0710*/ 	.short	0x010a
        /*0712*/ 	.byte	0x3f
	.zero		1


	//   ....[41]....
        /*0714*/ 	.word	0x0000ec20
        /*0718*/ 	.word	0x00000003
        /*071c*/ 	.word	0x00000060
        /*0720*/ 	.short	0x010a
        /*0722*/ 	.byte	0x3f
	.zero		1


	//   ....[42]....
        /*0724*/ 	.word	0x0000f370
        /*0728*/ 	.word	0x00000003
        /*072c*/ 	.word	0x00036840
        /*0730*/ 	.short	0x010a
        /*0732*/ 	.byte	0x3f
	.zero		1


	//   ....[43]....
        /*0734*/ 	.word	0x0000f800
        /*0738*/ 	.word	0x00000002
        /*073c*/ 	.word	0x00000060
        /*0740*/ 	.short	0x010a
        /*0742*/ 	.byte	0x3f
	.zero		1


	//   ....[44]....
        /*0744*/ 	.word	0x0000fe90
        /*0748*/ 	.word	0x00000002
        /*074c*/ 	.word	0x00036840
        /*0750*/ 	.short	0x010a
        /*0752*/ 	.byte	0x3f
	.zero		1


	//   ....[45]....
        /*0754*/ 	.word	0x00010320
        /*0758*/ 	.word	0x00000002
        /*075c*/ 	.word	0x00000060
        /*0760*/ 	.short	0x010a
        /*0762*/ 	.byte	0x3f
	.zero		1


	//   ....[46]....
        /*0764*/ 	.word	0x00010860
        /*0768*/ 	.word	0x00000000
        /*076c*/ 	.word	0x00036860
        /*0770*/ 	.short	0x010a
        /*0772*/ 	.byte	0x3f
	.zero		1


	//   ....[47]....
        /*0774*/ 	.word	0x00010dd0
        /*0778*/ 	.word	0x00000000
        /*077c*/ 	.word	0x00036820
        /*0780*/ 	.short	0x010a
        /*0782*/ 	.byte	0x3f
	.zero		1


	//   ....[48]....
        /*0784*/ 	.word	0x00010fa0
        /*0788*/ 	.word	0x00000006
        /*078c*/ 	.word	0x00000000
        /*0790*/ 	.short	0x010a
        /*0792*/ 	.byte	0x3f
	.zero		1


	//   ....[49]....
        /*0794*/ 	.word	0x00010ff0
        /*0798*/ 	.word	0x00000003
        /*079c*/ 	.word	0x00000000
        /*07a0*/ 	.short	0x010a
        /*07a2*/ 	.byte	0x3f
	.zero		1


	//   ....[50]....
        /*07a4*/ 	.word	0x00011050
        /*07a8*/ 	.word	0x00000012
        /*07ac*/ 	.word	0x00000000
        /*07b0*/ 	.short	0x010a
        /*07b2*/ 	.byte	0x3f
	.zero		1


	//   ....[51]....
        /*07b4*/ 	.word	0x00011080
        /*07b8*/ 	.word	0x00000003
        /*07bc*/ 	.word	0x00000000
        /*07c0*/ 	.short	0x010a
        /*07c2*/ 	.byte	0x3f
	.zero		1


	//   ....[52]....
        /*07c4*/ 	.word	0x000110f0
        /*07c8*/ 	.word	0x00000003
        /*07cc*/ 	.word	0x00036800
        /*07d0*/ 	.short	0x010a
        /*07d2*/ 	.byte	0x3f
	.zero		1


	//   ....[53]....
        /*07d4*/ 	.word	0x00011140
        /*07d8*/ 	.word	0x00000000
        /*07dc*/ 	.word	0x00036830
        /*07e0*/ 	.short	0x010a
        /*07e2*/ 	.byte	0x3f
	.zero		1


	//   ....[54]....
        /*07e4*/ 	.word	0x000111a0
        /*07e8*/ 	.word	0x00000008
        /*07ec*/ 	.word	0x00036830
        /*07f0*/ 	.short	0x010a
        /*07f2*/ 	.byte	0x3f
	.zero		1


	//   ....[55]....
        /*07f4*/ 	.word	0x00011200
        /*07f8*/ 	.word	0x00000005
        /*07fc*/ 	.word	0x00036850
        /*0800*/ 	.short	0x010a
        /*0802*/ 	.byte	0x3f
	.zero		1


	//   ....[56]....
        /*0804*/ 	.word	0x00011260
        /*0808*/ 	.word	0x00000009
        /*080c*/ 	.word	0x00036850
        /*0810*/ 	.short	0x010a
        /*0812*/ 	.byte	0x3f
	.zero		1


	//   ....[57]....
        /*0814*/ 	.word	0x00011400
        /*0818*/ 	.word	0x00000000
        /*081c*/ 	.word	0x00036840
        /*0820*/ 	.short	0x010a
        /*0822*/ 	.byte	0x3f
	.zero		1


	//   ....[58]....
        /*0824*/ 	.word	0x00012020
        /*0828*/ 	.word	0x00000009
        /*082c*/ 	.word	0x00036820
        /*0830*/ 	.short	0x010a
        /*0832*/ 	.byte	0x3f
	.zero		1


	//   ....[59]....
        /*0834*/ 	.word	0x00012070
        /*0838*/ 	.word	0x00000003
        /*083c*/ 	.word	0x00036840
        /*0840*/ 	.short	0x010a
        /*0842*/ 	.byte	0x3f
	.zero		1


	//   ....[60]....
        /*0844*/ 	.word	0x000120c0
        /*0848*/ 	.word	0x00000003
        /*084c*/ 	.word	0x00000060
        /*0850*/ 	.short	0x010a
        /*0852*/ 	.byte	0x3f
	.zero		1


	//   ....[61]....
        /*0854*/ 	.word	0x00012110
        /*0858*/ 	.word	0x00000003
        /*085c*/ 	.word	0x00036840
        /*0860*/ 	.short	0x010a
        /*0862*/ 	.byte	0x3f
	.zero		1


	//   ....[62]....
        /*0864*/ 	.word	0x00012160
        /*0868*/ 	.word	0x00000002
        /*086c*/ 	.word	0x00000060
        /*0870*/ 	.short	0x010a
        /*0872*/ 	.byte	0x3f
	.zero		1


	//   ....[63]....
        /*0874*/ 	.word	0x000121b0
        /*0878*/ 	.word	0x00000002
        /*087c*/ 	.word	0x00036840
        /*0880*/ 	.short	0x010a
        /*0882*/ 	.byte	0x3f
	.zero		1


	//   ....[64]....
        /*0884*/ 	.word	0x00012200
        /*0888*/ 	.word	0x00000002
        /*088c*/ 	.word	0x00000060
        /*0890*/ 	.short	0x010a
        /*0892*/ 	.byte	0x3f
	.zero		1


	//   ....[65]....
        /*0894*/ 	.word	0x00012250
        /*0898*/ 	.word	0x00000000
        /*089c*/ 	.word	0x00036860
        /*08a0*/ 	.short	0x010a
        /*08a2*/ 	.byte	0x3f
	.zero		1


	//   ....[66]....
        /*08a4*/ 	.word	0x000122a0
        /*08a8*/ 	.word	0x00000000
        /*08ac*/ 	.word	0x00036820
        /*08b0*/ 	.short	0x010a
        /*08b2*/ 	.byte	0x3f
	.zero		1


	//   ....[67]....
        /*08b4*/ 	.word	0x00012440
        /*08b8*/ 	.word	0x00000006
        /*08bc*/ 	.word	0x00000000
        /*08c0*/ 	.short	0x010a
        /*08c2*/ 	.byte	0x3f
	.zero		1


	//   ....[68]....
        /*08c4*/ 	.word	0x00012490
        /*08c8*/ 	.word	0x00000003
        /*08cc*/ 	.word	0x00000000
        /*08d0*/ 	.short	0x010a
        /*08d2*/ 	.byte	0x3f
	.zero		1


	//   ....[69]....
        /*08d4*/ 	.word	0x000124e0
        /*08d8*/ 	.word	0x00000012
        /*08dc*/ 	.word	0x00000000
        /*08e0*/ 	.short	0x010a
        /*08e2*/ 	.byte	0x3f
	.zero		1


	//----- nvinfo : EIATTR_NUM_MBARRIERS
	.align		4
.L_101:
        /*08e4*/ 	.byte	0x03, 0x38
        /*08e6*/ 	.short	0x0016


	//----- nvinfo : EIATTR_EXIT_INSTR_OFFSETS
	.align		4
        /*08e8*/ 	.byte	0x04, 0x1c
        /*08ea*/ 	.short	(.L_103 - .L_102)


	//   ....[0]....
.L_102:
        /*08ec*/ 	.word	0x000009e0


	//   ....[1]....
        /*08f0*/ 	.word	0x0000ca20


	//   ....[2]....
        /*08f4*/ 	.word	0x000110d0


	//----- nvinfo : EIATTR_MAX_THREADS
	.align		4
.L_103:
        /*08f8*/ 	.byte	0x04, 0x05
        /*08fa*/ 	.short	(.L_105 - .L_104)
.L_104:
        /*08fc*/ 	.word	0x00000180
        /*0900*/ 	.word	0x00000001
        /*0904*/ 	.word	0x00000001


	//----- nvinfo : EIATTR_CRS_STACK_SIZE
	.align		4
.L_105:
        /*0908*/ 	.byte	0x04, 0x1e
        /*090a*/ 	.short	(.L_107 - .L_106)
.L_106:
        /*090c*/ 	.word	0x00000000


	//----- nvinfo : EIATTR_CBANK_PARAM_SIZE
	.align		4
.L_107:
        /*0910*/ 	.byte	0x03, 0x19
        /*0912*/ 	.short	0x0a70


	//----- nvinfo : EIATTR_PARAM_CBANK
	.align		4
        /*0914*/ 	.byte	0x04, 0x0a
        /*0916*/ 	.short	(.L_109 - .L_108)
	.align		4
.L_108:
        /*0918*/ 	.word	index@(.nv.constant0._ZN7cutlass13device_kernelIN5flash11enable_sm90INS1_16FlashAttnFwdSm90INS1_25CollectiveMainloopFwdSm90ILi2EN4cute5tupleIJNS5_1CILi1EEES8_S8_EEENS6_IJNS7_ILi128EEENS7_ILi112EEENS7_ILi192EEEEEELi192ENS_10bfloat16_tEfNS_4arch4Sm90ELb0ELb0ELb1ELb0ELb0ELb0ELb0ELb1ELb1ELb1ELb0ELb0EEENS1_21CollectiveEpilogueFwdINS6_IJSA_SC_SB_EEES9_SE_SG_Li256ELb0ELb1ELb0ELb0EEENS1_29StaticPersistentTileSchedulerILb0EEEEEEEEEvNT_6ParamsE)
        /*091c*/ 	.short	0x0210
        /*091e*/ 	.short	0x0a70


	//----- nvinfo : EIATTR_SW_WAR
	.align		4
.L_109:
        /*0920*/ 	.byte	0x04, 0x36
        /*0922*/ 	.short	(.L_111 - .L_110)
.L_110:
        /*0924*/ 	.word	0x00000008
.L_111:


//--------------------- .nv.info._ZN7cutlass13device_kernelIN5flash11enable_sm90INS1_16FlashAttnFwdSm90INS1_25CollectiveMainloopFwdSm90ILi2EN4cute5tupleIJNS5_1CILi2EEENS7_ILi1EEES9_EEENS6_IJNS7_ILi128EEENS7_ILi112EEENS7_ILi192EEEEEELi192ENS_10bfloat16_tEfNS_4arch4Sm90ELb0ELb0ELb1ELb0ELb0ELb0ELb0ELb1ELb1ELb1ELb0ELb0EEENS1_21CollectiveEpilogueFwdINS6_IJSB_SD_SC_EEESA_SF_SH_Li256ELb0ELb1ELb0ELb0EEENS1_29StaticPersistentTileSchedulerILb0EEEEEEEEEvNT_6ParamsE --------------------------
	.section	.nv.info._ZN7cutlass13device_kernelIN5flash11enable_sm90INS1_16FlashAttnFwdSm90INS1_25CollectiveMainloopFwdSm90ILi2EN4cute5tupleIJNS5_1CILi2EEENS7_ILi1EEES9_EEENS6_IJNS7_ILi128EEENS7_ILi112EEENS7_ILi192EEEEEELi192ENS_10bfloat16_tEfNS_4arch4Sm90ELb0ELb0ELb1ELb0ELb0ELb0ELb0ELb1ELb1ELb1ELb0ELb0EEENS1_21CollectiveEpilogueFwdINS6_IJSB_SD_SC_EEESA_SF_SH_Li256ELb0ELb1ELb0ELb0EEENS1_29StaticPersistentTileSchedulerILb0EEEEEEEEEvNT_6ParamsE,"",@"SHT_CUDA_INFO"
	.sectionflags	@""
	.align	4


	//----- nvinfo : EIATTR_CUDA_API_VERSION
	.align		4
        /*0000*/ 	.byte	0x04, 0x37
        /*0002*/ 	.short	(.L_113 - .L_112)
.L_112:
        /*0004*/ 	.word	0x00000082


	//----- nvinfo : EIATTR_KPARAM_INFO
	.align		4
.L_113:
        /*0008*/ 	.byte	0x04, 0x17
        /*000a*/ 	.short	(.L_115 - .L_114)
.L_114:
        /*000c*/ 	.word	0x00000000
        /*0010*/ 	.short	0x0000
        /*0012*/ 	.short	0x0070
        /*0014*/ 	.byte	0x00, 0xf0, 0x01, 0x28


	//----- nvinfo : EIATTR_SPARSE_MMA_MASK
	.align		4
.L_115:
        /*0018*/ 	.byte	0x03, 0x50
        /*001a*/ 	.short	0x0000


	//----- nvinfo : EIATTR_MAXREG_COUNT
	.align		4
        /*001c*/ 	.byte	0x03, 0x1b
        /*001e*/ 	.short	0x00a8


	//----- nvinfo : EIATTR_NUM_BARRIERS
	.align		4
        /*0020*/ 	.byte	0x02, 0x4c
        /*0022*/ 	.byte	0x09
	.zero		1


	//----- nvinfo : EIATTR_EXTERNS
	.align		4
        /*0024*/ 	.byte	0x04, 0x0f
        /*0026*/ 	.short	(.L_117 - .L_116)


	//   ....[0]....
	.align		4
.L_116:
        /*0028*/ 	.word	index@(__assertfail)


	//----- nvinfo : EIATTR_ANNOTATIONS
	.align		4
.L_117:
        /*002c*/ 	.byte	0x04, 0x55
        /*002e*/ 	.short	(.L_119 - .L_118)


	//   ....[0]....
.L_118:
        /* <DEDUP_REMOVED lines=34> */


	//----- nvinfo : EIATTR_MERCURY_ISA_VERSION
	.align		4
.L_119:
        /*0238*/ 	.byte	0x03, 0x5f
        /*023a*/ 	.short	0x0101


	//----- nvinfo : EIATTR_INT_WARP_WIDE_INSTR_OFFSETS
	.align		4
        /*023c*/ 	.byte	0x04, 0x31
        /*023e*/ 	.short	(.L_121 - .L_120)


	//   ....[0]....
.L_120:
        /*0240*/ 	.word	0x00000120


	//   ....[1]....
        /*0244*/ 	.word	0x000001c0


	//   ....[2]....
        /*0248*/ 	.word	0x00000230


	//----- nvinfo : EIATTR_COOP_GROUP_MASK_REGIDS
	.align		4
.L_121:
        /*024c*/ 	.byte	0x04, 0x29
        /*024e*/ 	.short	(.L_123 - .L_122)


	//   ....[0]....
.L_122:
        /*0250*/ 	.word	0xffffffff


	//   ....[1]....
        /*0254*/ 	.word	0xffffffff


	//   ....[2]....
        /*0258*/ 	.word	0xffffffff


	//   ....[3]....
        /*025c*/ 	.word	0xffffffff


	//   ....[4]....
        /*0260*/ 	.word	0xffffffff


	//   ....[5]....
        /*0264*/ 	.word	0xffffffff


	//   ....[6]....
        /*0268*/ 	.word	0xffffffff


	//   ....[7]....
        /*026c*/ 	.word	0xffffffff


	//   ....[8]....
        /*0270*/ 	.word	0xffffffff


	//   ....[9]....
        /*0274*/ 	.word	0xffffffff


	//   ....[10]....
        /*0278*/ 	.word	0xffffffff


	//   ....[11]....
        /*027c*/ 	.word	0xffffffff


	//   ....[12]....
        /*0280*/ 	.word	0xffffffff


	//   ....[13]....
        /*0284*/ 	.word	0xffffffff


	//   ....[14]....
        /*0288*/ 	.word	0xffffffff


	//   ....[15]....
        /*028c*/ 	.word	0xffffffff


	//   ....[16]....
        /*0290*/ 	.word	0xffffffff


	//   ....[17]....
        /*0294*/ 	.word	0xffffffff


	//   ....[18]....
        /*0298*/ 	.word	0xffffffff


	//   ....[19]....
        /*029c*/ 	.word	0xffffffff


	//   ....[20]....
        /*02a0*/ 	.word	0xffffffff


	//   ....[21]....
        /*02a4*/ 	.word	0xffffffff


	//   ....[22]....
        /*02a8*/ 	.word	0xffffffff


	//   ....[23]....
        /*02ac*/ 	.word	0xffffffff


	//   ....[24]....
        /*02b0*/ 	.word	0xffffffff


	//   ....[25]....
        /*02b4*/ 	.word	0xffffffff


	//   ....[26]....
        /*02b8*/ 	.word	0xffffffff


	//   ....[27]....
        /*02bc*/ 	.word	0xffffffff


	//   ....[28]....
        /*02c0*/ 	.word	0xffffffff


	//   ....[29]....
        /*02c4*/ 	.word	0xffffffff


	//   ....[30]....
        /*02c8*/ 	.word	0xffffffff


	//   ....[31]....
        /*02cc*/ 	.word	0xffffffff


	//   ....[32]....
        /*02d0*/ 	.word	0xffffffff


	//   ....[33]....
        /*02d4*/ 	.word	0xffffffff


	//   ....[34]....
        /*02d8*/ 	.word	0xffffffff


	//   ....[35]....
        /*02dc*/ 	.word	0xffffffff


	//   ....[36]....
        /*02e0*/ 	.word	0xffffffff


	//   ....[37]....
        /*02e4*/ 	.word	0xffffffff


	//   ....[38]....
        /*02e8*/ 	.word	0xffffffff


	//   ....[39]....
        /*02ec*/ 	.word	0xffffffff


	//   ....[40]....
        /*02f0*/ 	.word	0xffffffff


	//   ....[41]....
        /*02f4*/ 	.word	0xffffffff


	//   ....[42]....
        /*02f8*/ 	.word	0xffffffff


	//   ....[43]....
        /*02fc*/ 	.word	0xffffffff


	//   ....[44]....
        /*0300*/ 	.word	0xffffffff


	//   ....[45]....
        /*0304*/ 	.word	0xffffffff


	//   ....[46]....
        /*0308*/ 	.word	0xffffffff


	//   ....[47]....
        /*030c*/ 	.word	0xffffffff


	//   ....[48]....
        /*0310*/ 	.word	0xffffffff


	//   ....[49]....
        /*0314*/ 	.word	0xffffffff


	//   ....[50]....
        /*0318*/ 	.word	0xffffffff


	//   ....[51]....
        /*031c*/ 	.word	0x0500000f


	//   ....[52]....
        /*0320*/ 	.word	0x0500000f


	//   ....[53]....
        /*0324*/ 	.word	0x0500000f


	//   ....[54]....
        /*0328*/ 	.word	0x0500000f


	//   ....[55]....
        /*032c*/ 	.word	0x0500000f


	//   ....[56]....
        /*0330*/ 	.word	0x0500000f


	//   ....[57]....
        /*0334*/ 	.word	0x0500000f


	//   ....[58]....
        /*0338*/ 	.word	0x0500000f


	//   ....[59]....
        /*033c*/ 	.word	0x0500000f


	//   ....[60]....
        /*0340*/ 	.word	0x0500000f


	//   ....[61]....
        /*0344*/ 	.word	0x0500000f


	//   ....[62]....
        /*0348*/ 	.word	0x0500000f


	//   ....[63]....
        /*034c*/ 	.word	0x0500000f


	//   ....[64]....
        /*0350*/ 	.word	0x0500000f


	//   ....[65]....
        /*0354*/ 	.word	0x0500000f


	//   ....[66]....
        /*0358*/ 	.word	0x0500000f


	//   ....[67]....
        /*035c*/ 	.word	0x0500000f


	//   ....[68]....
        /*0360*/ 	.word	0x0500000f


	//----- nvinfo : EIATTR_COOP_GROUP_INSTR_OFFSETS
	.align		4
.L_123:
        /*0364*/ 	.byte	0x04, 0x28
        /*0366*/ 	.short	(.L_125 - .L_124)


	//   ....[0]....
.L_124:
        /*0368*/ 	.word	0x00000060


	//   ....[1]....
        /*036c*/ 	.word	0x00000130


	//   ....[2]....
        /*0370*/ 	.word	0x000001d0


	//   ....[3]....
        /*0374*/ 	.word	0x000003b0


	//   ....[4]....
        /*0378*/ 	.word	0x000005e0


	//   ....[5]....
        /*037c*/ 	.word	0x00000810


	//   ....[6]....
        /*0380*/ 	.word	0x00000aa0


	//   ....[7]....
        /*0384*/ 	.word	0x00000dc0


	//   ....[8]....
        /*0388*/ 	.word	0x000012a0


	//   ....[9]....
        /*038c*/ 	.word	0x00004900


	//   ....[10]....
        /*0390*/ 	.word	0x00004970


	//   ....[11]....
        /*0394*/ 	.word	0x00004ed0


	//   ....[12]....
        /*0398*/ 	.word	0x00004f60


	//   ....[13]....
        /*039c*/ 	.word	0x00009070


	//   ....[14]....
        /*03a0*/ 	.word	0x00009080


	//   ....[15]....
        /*03a4*/ 	.word	0x000090c0


	//   ....[16]....
        /*03a8*/ 	.word	0x000090d0


	//   ....[17]....
        /*03ac*/ 	.word	0x0000a620


	//   ....[18]....
        /*03b0*/ 	.word	0x0000a650


	//   ....[19]....
        /*03b4*/ 	.word	0x0000a700


	//   ....[20]....
        /*03b8*/ 	.word	0x0000a710


	//   ....[21]....
        /*03bc*/ 	.word	0x0000bcb0


	//   ....[22]....
        /*03c0*/ 	.word	0x0000bd50


	//   ....[23]....
        /*03c4*/ 	.word	0x0000bd80


	//   ....[24]....
        /*03c8*/ 	.word	0x0000bde0


	//   ....[25]....
        /*03cc*/ 	.word	0x0000c4d0


	//   ....[26]....
        /*03d0*/ 	.word	0x0000c500


	//   ....[27]....
        /*03d4*/ 	.word	0x0000c610


	//   ....[28]....
        /*03d8*/ 	.word	0x0000c630


	//   ....[29]....
        /*03dc*/ 	.word	0x0000c720


	//   ....[30]....
        /*03e0*/ 	.word	0x0000c740


	//   ....[31]....
        /*03e4*/ 	.word	0x0000c840


	//   ....[32]....
        /*03e8*/ 	.word	0x0000c880


	//   ....[33]....
        /*03ec*/ 	.word	0x0000d3b0


	//   ....[34]....
        /*03f0*/ 	.word	0x0000dee0


	//   ....[35]....
        /*03f4*/ 	.word	0x0000df10


	//   ....[36]....
        /*03f8*/ 	.word	0x0000dff0


	//   ....[37]....
        /*03fc*/ 	.word	0x0000e000


	//   ....[38]....
        /*0400*/ 	.word	0x0000e0a0


	//   ....[39]....
        /*0404*/ 	.word	0x0000e0b0


	//   ....[40]....
        /*0408*/ 	.word	0x0000e150


	//   ....[41]....
        /*040c*/ 	.word	0x0000e160


	//   ....[42]....
        /*0410*/ 	.word	0x0000e200


	//   ....[43]....
        /*0414*/ 	.word	0x0000e210


	//   ....[44]....
        /*0418*/ 	.word	0x0000e2b0


	//   ....[45]....
        /*041c*/ 	.word	0x0000e2c0


	//   ....[46]....
        /*0420*/ 	.word	0x0000e360


	//   ....[47]....
        /*0424*/ 	.word	0x0000e370


	//   ....[48]....
        /*0428*/ 	.word	0x0000e380


	//   ....[49]....
        /*042c*/ 	.word	0x0000e3d0


	//   ....[50]....
        /*0430*/ 	.word	0x000113d0


	//   ....[51]....
        /*0434*/ 	.word	0x000118c0


	//   ....[52]....
        /*0438*/ 	.word	0x00011a30


	//   ....[53]....
        /*043c*/ 	.word	0x00011a90


	//   ....[54]....
        /*0440*/ 	.word	0x00011b50


	//   ....[55]....
        /*0444*/ 	.word	0x00011c60


	//   ....[56]....
        /*0448*/ 	.word	0x00011cc0


	//   ....[57]....
        /*044c*/ 	.word	0x00011dd0


	//   ....[58]....
        /*0450*/ 	.word	0x00011e30


	//   ....[59]....
        /*0454*/ 	.word	0x00011f40


	//   ....[60]....
        /*0458*/ 	.word	0x00011fa0


	//   ....[61]....
        /*045c*/ 	.word	0x000120b0


	//   ....[62]....
        /*0460*/ 	.word	0x00012110


	//   ....[63]....
        /*0464*/ 	.word	0x00012220


	//   ....[64]....
        /*0468*/ 	.word	0x00012280


	//   ....[65]....
        /*046c*/ 	.word	0x00012390


	//   ....[66]....
        /*0470*/ 	.word	0x000123f0


	//   ....[67]....
        /*0474*/ 	.word	0x000124d0


	//   ....[68]....
        /*0478*/ 	.word	0x000128c0


	//----- nvinfo : EIATTR_REG_RECONFIG
	.align		4
.L_125:
        /*047c*/ 	.byte	0x01, 0x54
	.zero		2


	//----- nvinfo : EIATTR_SYSCALL_OFFSETS
	.align		4
        /*0480*/ 	.byte	0x04, 0x46
        /*0482*/ 	.short	(.L_127 - .L_126)


	//   ....[0]....
.L_126:
        /*0484*/ 	.word	0x00001660


	//   ....[1]....
        /*0488*/ 	.word	0x0000cfe0


	//   ....[2]....
        /*048c*/ 	.word	0x0000d120


	//   ....[3]....
        /*0490*/ 	.word	0x0000d210


	//   ....[4]....
        /*0494*/ 	.word	0x0000da90


	//----- nvinfo : EIATTR_MBARRIER_INSTR_OFFSETS
	.align		4
.L_127:
        /*0498*/ 	.byte	0x04, 0x39
        /*049a*/ 	.short	(.L_129 - .L_128)


	//   ....[0]....
.L_128:
        /*049c*/ 	.word	0x00000250
        /*04a0*/ 	.word	0x000000ff
        /*04a4*/ 	.word	0x00036800
        /*04a8*/ 	.short	0x0100
        /*04aa*/ 	.byte	0x08
	.zero		1


	//   ....[1]....
        /*04ac*/ 	.word	0x00000260
        /*04b0*/ 	.word	0x000000ff
        /*04b4*/ 	.word	0x00036820
        /*04b8*/ 	.short	0x0100
        /*04ba*/ 	.byte	0x08
	.zero		1


	//   ....[2]....
        /*04bc*/ 	.word	0x00000350
        /*04c0*/ 	.word	0x000000ff
        /*04c4*/ 	.word	0x00036830
        /*04c8*/ 	.short	0x0100
        /*04ca*/ 	.byte	0x08
	.zero		1


	//   ....[3]....
        /*04cc*/ 	.word	0x00000360
        /*04d0*/ 	.word	0x000000ff
        /*04d4*/ 	.word	0x00036840
        /*04d8*/ 	.short	0x0100
        /*04da*/ 	.byte	0x08
	.zero		1


	//   ....[4]....
        /*04dc*/ 	.word	0x00000370
        /*04e0*/ 	.word	0x000000ff
        /*04e4*/ 	.word	0x00036838
        /*04e8*/ 	.short	0x0100
        /*04ea*/ 	.byte	0x08
	.zero		1


	//   ....[5]....
        /*04ec*/ 	.word	0x00000380
        /*04f0*/ 	.word	0x000000ff
        /*04f4*/ 	.word	0x00036848
        /*04f8*/ 	.short	0x0100
        /*04fa*/ 	.byte	0x08
	.zero		1


	//   ....[6]....
        /*04fc*/ 	.word	0x00000590
        /*0500*/ 	.word	0x000000ff
        /*0504*/ 	.word	0x00036850
        /*0508*/ 	.short	0x0100
        /*050a*/ 	.byte	0x08
	.zero		1


	//   ....[7]....
        /*050c*/ 	.word	0x000005a0
        /*0510*/ 	.word	0x000000ff
        /*0514*/ 	.word	0x00036860
        /*0518*/ 	.short	0x0100
        /*051a*/ 	.byte	0x08
	.zero		1


	//   ....[8]....
        /*051c*/ 	.word	0x000005b0
        /*0520*/ 	.word	0x000000ff
        /*0524*/ 	.word	0x00036858
        /*0528*/ 	.short	0x0100
        /*052a*/ 	.byte	0x08
	.zero		1


	//   ....[9]....
        /*052c*/ 	.word	0x000005c0
        /*0530*/ 	.word	0x000000ff
        /*0534*/ 	.word	0x00036868
        /*0538*/ 	.short	0x0100
        /*053a*/ 	.byte	0x08
	.zero		1


	//   ....[10]....
        /*053c*/ 	.word	0x000007c0
        /*0540*/ 	.word	0x000000ff
        /*0544*/ 	.word	0x00036870
        /*0548*/ 	.short	0x0100
        /*054a*/ 	.byte	0x08
	.zero		1


	//   ....[11]....
        /*054c*/ 	.word	0x000007d0
        /*0550*/ 	.word	0x000000ff
        /*0554*/ 	.word	0x00036880
        /*0558*/ 	.short	0x0100
        /*055a*/ 	.byte	0x08
	.zero		1


	//   ....[12]....
        /*055c*/ 	.word	0x000007e0
        /*0560*/ 	.word	0x000000ff
        /*0564*/ 	.word	0x00036878
        /*0568*/ 	.short	0x0100
        /*056a*/ 	.byte	0x08
	.zero		1


	//   ....[13]....
        /*056c*/ 	.word	0x000007f0
        /*0570*/ 	.word	0x000000ff
        /*0574*/ 	.word	0x00036888
        /*0578*/ 	.short	0x0100
        /*057a*/ 	.byte	0x08
	.zero		1


	//   ....[14]....
        /*057c*/ 	.word	0x00000a50
        /*0580*/ 	.word	0x000000ff
        /*0584*/ 	.word	0x00036890
        /*0588*/ 	.short	0x0100
        /*058a*/ 	.byte	0x08
	.zero		1


	//   ....[15]....
        /*058c*/ 	.word	0x00000a60
        /*0590*/ 	.word	0x000000ff
        /*0594*/ 	.word	0x000368a0
        /*0598*/ 	.short	0x0100
        /*059a*/ 	.byte	0x08
	.zero		1


	//   ....[16]....
        /*059c*/ 	.word	0x00000a70
        /*05a0*/ 	.word	0x000000ff
        /*05a4*/ 	.word	0x00036898
        /*05a8*/ 	.short	0x0100
        /*05aa*/ 	.byte	0x08
	.zero		1


	//   ....[17]....
        /*05ac*/ 	.word	0x00000a80
        /*05b0*/ 	.word	0x000000ff
        /*05b4*/ 	.word	0x000368a8
        /*05b8*/ 	.short	0x0100
        /*05ba*/ 	.byte	0x08
	.zero		1


	//   ....[18]....
        /*05bc*/ 	.word	0x00000d20
        /*05c0*/ 	.word	0x000000ff
        /*05c4*/ 	.word	0x000368b0
        /*05c8*/ 	.short	0x0100
        /*05ca*/ 	.byte	0x08
	.zero		1


	//   ....[19]....
        /*05cc*/ 	.word	0x00000d30
        /*05d0*/ 	.word	0x000000ff
        /*05d4*/ 	.word	0x000368c0
        /*05d8*/ 	.short	0x0100
        /*05da*/ 	.byte	0x08
	.zero		1


	//   ....[20]....
        /*05dc*/ 	.word	0x00000d40
        /*05e0*/ 	.word	0x000000ff
        /*05e4*/ 	.word	0x000368b8
        /*05e8*/ 	.short	0x0100
        /*05ea*/ 	.byte	0x08
	.zero		1


	//   ....[21]....
        /*05ec*/ 	.word	0x00000d50
        /*05f0*/ 	.word	0x000000ff
        /*05f4*/ 	.word	0x000368c8
        /*05f8*/ 	.short	0x0100
        /*05fa*/ 	.byte	0x08
	.zero		1


	//   ....[22]....
        /*05fc*/ 	.word	0x000016a0
        /*0600*/ 	.word	0x000000ff
        /*0604*/ 	.word	0x00036800
        /*0608*/ 	.short	0x010a
        /*060a*/ 	.byte	0x25
	.zero		1


	//   ....[23]....
        /*060c*/ 	.word	0x00001720
        /*0610*/ 	.word	0x00000000
        /*0614*/ 	.word	0x00036830
        /*0618*/ 	.short	0x010a
        /*061a*/ 	.byte	0x3f
	.zero		1


	//   ....[24]....
        /*061c*/ 	.word	0x00001760
        /*0620*/ 	.word	0x00000000
        /*0624*/ 	.word	0x00036830
        /*0628*/ 	.short	0x010a
        /*062a*/ 	.byte	0x3f
	.zero		1


	//   ....[25]....
        /*062c*/ 	.word	0x000054e0
        /*0630*/ 	.word	0x00000003
        /*0634*/ 	.word	0x00000000
        /*0638*/ 	.short	0x0101
        /*063a*/ 	.byte	0x3f
	.zero		1


	//   ....[26]....
        /*063c*/ 	.word	0x00005cf0
        /*0640*/ 	.word	0x000000ff
        /*0644*/ 	.word	0x00036830
        /*0648*/ 	.short	0x010a
        /*064a*/ 	.byte	0x07
	.zero		1


	//   ....[27]....
        /*064c*/ 	.word	0x00005d30
        /*0650*/ 	.word	0x000000ff
        /*0654*/ 	.word	0x00036830
        /*0658*/ 	.short	0x010a
        /*065a*/ 	.byte	0x07
	.zero		1


	//   ....[28]....
        /*065c*/ 	.word	0x00008280
        /*0660*/ 	.word	0x000000ff
        /*0664*/ 	.word	0x00036850
        /*0668*/ 	.short	0x010a
        /*066a*/ 	.byte	0x0a
	.zero		1


	//   ....[29]....
        /*066c*/ 	.word	0x000082c0
        /*0670*/ 	.word	0x000000ff
        /*0674*/ 	.word	0x00036850
        /*0678*/ 	.short	0x010a
        /*067a*/ 	.byte	0x0a
	.zero		1


	//   ....[30]....
        /*067c*/ 	.word	0x00009a70
        /*0680*/ 	.word	0x00000003
        /*0684*/ 	.word	0x00000000
        /*0688*/ 	.short	0x0101
        /*068a*/ 	.byte	0x3f
	.zero		1


	//   ....[31]....
        /*068c*/ 	.word	0x00009d60
        /*0690*/ 	.word	0x0000007a
        /*0694*/ 	.word	0x00000000
        /*0698*/ 	.short	0x0101
        /*069a*/ 	.byte	0x3f
	.zero		1


	//   ....[32]....
        /*069c*/ 	.word	0x0000a570
        /*06a0*/ 	.word	0x000000ff
        /*06a4*/ 	.word	0x00036850
        /*06a8*/ 	.short	0x010a
        /*06aa*/ 	.byte	0x09
	.zero		1


	//   ....[33]....
        /*06ac*/ 	.word	0x0000a5b0
        /*06b0*/ 	.word	0x000000ff
        /*06b4*/ 	.word	0x00036850
        /*06b8*/ 	.short	0x010a
        /*06ba*/ 	.byte	0x09
	.zero		1


	//   ....[34]....
        /*06bc*/ 	.word	0x0000ae60
        /*06c0*/ 	.word	0x0000001a
        /*06c4*/ 	.word	0x00000000
        /*06c8*/ 	.short	0x0101
        /*06ca*/ 	.byte	0x3f
	.zero		1


	//   ....[35]....
        /*06cc*/ 	.word	0x0000c4a0
        /*06d0*/ 	.word	0x000000ff
        /*06d4*/ 	.word	0x00000000
        /*06d8*/ 	.short	0x0101
        /*06da*/ 	.byte	0x05
	.zero		1


	//   ....[36]....
        /*06dc*/ 	.word	0x0000c510
        /*06e0*/ 	.word	0x000000ff
        /*06e4*/ 	.word	0x00000000
        /*06e8*/ 	.short	0x0101
        /*06ea*/ 	.byte	0x04
	.zero		1


	//   ....[37]....
        /*06ec*/ 	.word	0x0000d5c0
        /*06f0*/ 	.word	0x00000002
        /*06f4*/ 	.word	0x00036840
        /*06f8*/ 	.short	0x010a
        /*06fa*/ 	.byte	0x3f
	.zero		1


	//   ....[38]....
        /*06fc*/ 	.word	0x0000e4f0
        /*0700*/ 	.word	0x000000ff
        /*0704*/ 	.word	0x00036800
        /*0708*/ 	.short	0x0107
        /*070a*/ 	.byte	0x24
	.zero		1


	//   ....[39]....
        /*070c*/ 	.word	0x0000e560
        /*0710*/ 	.word	0x000000ff
        /*0714*/ 	.word	0x00036800
        /*0718*/ 	.short	0x0101
        /*071a*/ 	.byte	0x24
	.zero		1


	//   ....[40]....
        /*071c*/ 	.word	0x0000e580
        /*0720*/ 	.word	0x000000ff
        /*0724*/ 	.word	0x00036820
        /*0728*/ 	.short	0x010a
        /*072a*/ 	.byte	0x24
	.zero		1


	//   ....[41]....
        /*072c*/ 	.word	0x0000e890
        /*0730*/ 	.word	0x00000003
        /*0734*/ 	.word	0x00036840
        /*0738*/ 	.short	0x010a
        /*073a*/ 	.byte	0x3f
	.zero		1


	//   ....[42]....
        /*073c*/ 	.word	0x0000ede0
        /*0740*/ 	.word	0x00000002
        /*0744*/ 	.word	0x00036860
        /*0748*/ 	.short	0x010a
        /*074a*/ 	.byte	0x3f
	.zero		1


	//   ....[43]....
        /*074c*/ 	.word	0x0000f5a0
        /*0750*/ 	.word	0x00000003
        /*0754*/ 	.word	0x00036840
        /*0758*/ 	.short	0x010a
        /*075a*/ 	.byte	0x3f
	.zero		1


	//   ....[44]....
        /*075c*/ 	.word	0x0000faf0
        /*0760*/ 	.word	0x00000002
        /*0764*/ 	.word	0x00036860
        /*0768*/ 	.short	0x010a
        /*076a*/ 	.byte	0x3f
	.zero		1


	//   ....[45]....
        /*076c*/ 	.word	0x00010210
        /*0770*/ 	.word	0x00000003
        /*0774*/ 	.word	0x00036840
        /*0778*/ 	.short	0x010a
        /*077a*/ 	.byte	0x3f
	.zero		1


	//   ....[46]....
        /*077c*/ 	.word	0x00010750
        /*0780*/ 	.word	0x00000002
        /*0784*/ 	.word	0x00036860
        /*0788*/ 	.short	0x010a
        /*078a*/ 	.byte	0x3f
	.zero		1


	//   ....[47]....
        /*078c*/ 	.word	0x00010cf0
        /*0790*/ 	.word	0x00000000
        /*0794*/ 	.word	0x00036860
        /*0798*/ 	.short	0x010a
        /*079a*/ 	.byte	0x3f
	.zero		1


	//   ....[48]....
        /*079c*/ 	.word	0x00011350
        /*07a0*/ 	.word	0x00000000
        /*07a4*/ 	.word	0x00036820
        /*07a8*/ 	.short	0x010a
        /*07aa*/ 	.byte	0x3f
	.zero		1


	//   ....[49]....
        /*07ac*/ 	.word	0x00011540
        /*07b0*/ 	.word	0x00000006
        /*07b4*/ 	.word	0x00000000
        /*07b8*/ 	.short	0x010a
        /*07ba*/ 	.byte	0x3f
	.zero		1


	//   ....[50]....
        /*07bc*/ 	.word	0x00011570
        /*07c0*/ 	.word	0x00000007
        /*07c4*/ 	.word	0x00000000
        /*07c8*/ 	.short	0x010a
        /*07ca*/ 	.byte	0x3f
	.zero		1


	//   ....[51]....
        /*07cc*/ 	.word	0x000115d0
        /*07d0*/ 	.word	0x00000004
        /*07d4*/ 	.word	0x00000000
        /*07d8*/ 	.short	0x010a
        /*07da*/ 	.byte	0x3f
	.zero		1


	//   ....[52]....
        /*07dc*/ 	.word	0x00011600
        /*07e0*/ 	.word	0x00000003
        /*07e4*/ 	.word	0x00000000
        /*07e8*/ 	.short	0x010a
        /*07ea*/ 	.byte	0x3f
	.zero		1


	//   ....[53]....
        /*07ec*/ 	.word	0x00011670
        /*07f0*/ 	.word	0x00000003
        /*07f4*/ 	.word	0x00036800
        /*07f8*/ 	.short	0x010a
        /*07fa*/ 	.byte	0x3f
	.zero		1


	//   ....[54]....
        /*07fc*/ 	.word	0x000116c0
        /*0800*/ 	.word	0x00000000
        /*0804*/ 	.word	0x00036830
        /*0808*/ 	.short	0x010a
        /*080a*/ 	.byte	0x3f
	.zero		1


	//   ....[55]....
        /*080c*/ 	.word	0x00011720
        /*0810*/ 	.word	0x00000007
        /*0814*/ 	.word	0x00036830
        /*0818*/ 	.short	0x010a
        /*081a*/ 	.byte	0x3f
	.zero		1


	//   ....[56]....
        /*081c*/ 	.word	0x00011780
        /*0820*/ 	.word	0x00000005
        /*0824*/ 	.word	0x00036850
        /*0828*/ 	.short	0x010a
        /*082a*/ 	.byte	0x3f
	.zero		1


	//   ....[57]....
        /*082c*/ 	.word	0x000117e0
        /*0830*/ 	.word	0x00000005
        /*0834*/ 	.word	0x00036850
        /*0838*/ 	.short	0x010a
        /*083a*/ 	.byte	0x3f
	.zero		1


	//   ....[58]....
        /*083c*/ 	.word	0x00011980
        /*0840*/ 	.word	0x00000002
        /*0844*/ 	.word	0x00036840
        /*0848*/ 	.short	0x010a
        /*084a*/ 	.byte	0x3f
	.zero		1


	//   ....[59]....
        /*084c*/ 	.word	0x00012560
        /*0850*/ 	.word	0x00000002
        /*0854*/ 	.word	0x00036820
        /*0858*/ 	.short	0x010a
        /*085a*/ 	.byte	0x3f
	.zero		1


	//   ....[60]....
        /*085c*/ 	.word	0x000125b0
        /*0860*/ 	.word	0x00000003
        /*0864*/ 	.word	0x00036840
        /*0868*/ 	.short	0x010a
        /*086a*/ 	.byte	0x3f
	.zero		1


	//   ....[61]....
        /*086c*/ 	.word	0x00012600
        /*0870*/ 	.word	0x00000002
        /*0874*/ 	.word	0x00036860
        /*0878*/ 	.short	0x010a
        /*087a*/ 	.byte	0x3f
	.zero		1


	//   ....[62]....
        /*087c*/ 	.word	0x00012650
        /*0880*/ 	.word	0x00000003
        /*0884*/ 	.word	0x00036840
        /*0888*/ 	.short	0x010a
        /*088a*/ 	.byte	0x3f
	.zero		1


	//   ....[63]....
        /*088c*/ 	.word	0x000126a0
        /*0890*/ 	.word	0x00000002
        /*0894*/ 	.word	0x00036860
        /*0898*/ 	.short	0x010a
        /*089a*/ 	.byte	0x3f
	.zero		1


	//   ....[64]....
        /*089c*/ 	.word	0x000126f0
        /*08a0*/ 	.word	0x00000003
        /*08a4*/ 	.word	0x00036840
        /*08a8*/ 	.short	0x010a
        /*08aa*/ 	.byte	0x3f
	.zero		1


	//   ....[65]....
        /*08ac*/ 	.word	0x00012740
        /*08b0*/ 	.word	0x00000002
        /*08b4*/ 	.word	0x00036860
        /*08b8*/ 	.short	0x010a
        /*08ba*/ 	.byte	0x3f
	.zero		1


	//   ....[66]....
        /*08bc*/ 	.word	0x00012790
        /*08c0*/ 	.word	0x00000000
        /*08c4*/ 	.word	0x00036860
        /*08c8*/ 	.short	0x010a
        /*08ca*/ 	.byte	0x3f
	.zero		1


	//   ....[67]....
        /*08cc*/ 	.word	0x000127e0
        /*08d0*/ 	.word	0x00000000
        /*08d4*/ 	.word	0x00036820
        /*08d8*/ 	.short	0x010a
        /*08da*/ 	.byte	0x3f
	.zero		1


	//   ....[68]....
        /*08dc*/ 	.word	0x00012980
        /*08e0*/ 	.word	0x00000006
        /*08e4*/ 	.word	0x00000000
        /*08e8*/ 	.short	0x010a
        /*08ea*/ 	.byte	0x3f
	.zero		1


	//   ....[69]....
        /*08ec*/ 	.word	0x000129d0
        /*08f0*/ 	.word	0x00000007
        /*08f4*/ 	.word	0x00000000
        /*08f8*/ 	.short	0x010a
        /*08fa*/ 	.byte	0x3f
	.zero		1


	//   ....[70]....
        /*08fc*/ 	.word	0x00012a20
        /*0900*/ 	.word	0x00000004
        /*0904*/ 	.word	0x00000000
        /*0908*/ 	.short	0x010a
        /*090a*/ 	.byte	0x3f
	.zero		1


	//----- nvinfo : EIATTR_NUM_MBARRIERS
	.align		4
.L_129:
        /*090c*/ 	.byte	0x03, 0x38
        /*090e*/ 	.short	0x0016


	//----- nvinfo : EIATTR_EXIT_INSTR_OFFSETS
	.align		4
        /*0910*/ 	.byte	0x04, 0x1c
        /*0912*/ 	.short	(.L_131 - .L_130)


	//   ....[0]....
.L_130:
        /*0914*/ 	.word	0x00000ef0


	//   ....[1]....
        /*0918*/ 	.word	0x0000c9b0


	//   ....[2]....
        /*091c*/ 	.word	0x00011650


	//----- nvinfo : EIATTR_MAX_THREADS
	.align		4
.L_131:
        /*0920*/ 	.byte	0x04, 0x05
        /*0922*/ 	.short	(.L_133 - .L_132)
.L_132:
        /*0924*/ 	.word	0x00000180
        /*0928*/ 	.word	0x00000001
        /*092c*/ 	.word	0x00000001


	//----- nvinfo : EIATTR_CRS_STACK_SIZE
	.align		4
.L_133:
        /*0930*/ 	.byte	0x04, 0x1e
        /*0932*/ 	.short	(.L_135 - .L_134)
.L_134:
        /*0934*/ 	.word	0x00000000


	//----- nvinfo : EIATTR_CBANK_PARAM_SIZE
	.align		4
.L_135:
        /*0938*/ 	.byte	0x03, 0x19
        /*093a*/ 	.short	0x0a70


	//----- nvinfo : EIATTR_PARAM_CBANK
	.align		4
        /*093c*/ 	.byte	0x04, 0x0a
        /*093e*/ 	.short	(.L_137 - .L_136)
	.align		4
.L_136:
        /*0940*/ 	.word	index@(.nv.constant0._ZN7cutlass13device_kernelIN5flash11enable_sm90INS1_16FlashAttnFwdSm90INS1_25CollectiveMainloopFwdSm90ILi2EN4cute5tupleIJNS5_1CILi2EEENS7_ILi1EEES9_EEENS6_IJNS7_ILi128EEENS7_ILi112EEENS7_ILi192EEEEEELi192ENS_10bfloat16_tEfNS_4arch4Sm90ELb0ELb0ELb1ELb0ELb0ELb0ELb0ELb1ELb1ELb1ELb0ELb0EEENS1_21CollectiveEpilogueFwdINS6_IJSB_SD_SC_EEESA_SF_SH_Li256ELb0ELb1ELb0ELb0EEENS1_29StaticPersistentTileSchedulerILb0EEEEEEEEEvNT_6ParamsE)
        /*0944*/ 	.short	0x0210
        /*0946*/ 	.short	0x0a70


	//----- nvinfo : EIATTR_SW_WAR
	.align		4
.L_137:
        /*0948*/ 	.byte	0x04, 0x36
        /*094a*/ 	.short	(.L_139 - .L_138)
.L_138:
        /*094c*/ 	.word	0x00000008
.L_139:


//--------------------- .nv.info._ZN7cutlass13device_kernelIN5flash11enable_sm90INS1_16FlashAttnFwdSm90INS1_25CollectiveMainloopFwdSm90ILi2EN4cute5tupleIJNS5_1CILi1EEES8_S8_EEENS6_IJNS7_ILi128EEENS7_ILi112EEENS7_ILi192EEEEEELi192ENS_10bfloat16_tEfNS_4arch4Sm90ELb0ELb0ELb1ELb1ELb0ELb0ELb0ELb1ELb1ELb1ELb0ELb0EEENS1_21CollectiveEpilogueFwdINS6_IJSA_SC_SB_EEES9_SE_SG_Li256ELb1ELb1ELb0ELb0EEENS1_36VarlenDynamicPersistentTileSchedulerILi128ELi112ELi256ELi128ELb0ELb1ELb1ELb0ELb1ELb1EEEEEEEEEvNT_6ParamsE --------------------------
	.section	.nv.info._ZN7cutlass13device_kernelIN5flash11enable_sm90INS1_16FlashAttnFwdSm90INS1_25CollectiveMainloopFwdSm90ILi2EN4cute5tupleIJNS5_1CILi1EEES8_S8_EEENS6_IJNS7_ILi128EEENS7_ILi112EEENS7_ILi192EEEEEELi192ENS_10bfloat16_tEfNS_4arch4Sm90ELb0ELb0ELb1ELb1ELb0ELb0ELb0ELb1ELb1ELb1ELb0ELb0EEENS1_21CollectiveEpilogueFwdINS6_IJSA_SC_SB_EEES9_SE_SG_Li256ELb1ELb1ELb0ELb0EEENS1_36VarlenDynamicPersistentTileSchedulerILi128ELi112ELi256ELi128ELb0ELb1ELb1ELb0ELb1ELb1EEEEEEEEEvNT_6ParamsE,"",@"SHT_CUDA_INFO"
	.sectionflags	@""
	.align	4


	//----- nvinfo : EIATTR_CUDA_API_VERSION
	.align		4
        /*0000*/ 	.byte	0x04, 0x37
        /*0002*/ 	.short	(.L_141 - .L_140)
.L_140:
        /*0004*/ 	.word	0x00000082


	//----- nvinfo : EIATTR_KPARAM_INFO
	.align		4
.L_141:
        /*0008*/ 	.byte	0x04, 0x17
        /*000a*/ 	.short	(.L_143 - .L_142)
.L_142:
        /*000c*/ 	.word	0x00000000
        /*0010*/ 	.short	0x0000
        /*0012*/ 	.short	0x0070
        /*0014*/ 	.byte	0x00, 0xf0, 0x01, 0x2a


	//----- nvinfo : EIATTR_SPARSE_MMA_MASK
	.align		4
.L_143:
        /*0018*/ 	.byte	0x03, 0x50
        /*001a*/ 	.short	0x0000


	//----- nvinfo : EIATTR_MAXREG_COUNT
	.align		4
        /*001c*/ 	.byte	0x03, 0x1b
        /*001e*/ 	.short	0x00a8


	//----- nvinfo : EIATTR_NUM_BARRIERS
	.align		4
        /*0020*/ 	.byte	0x02, 0x4c
        /*0022*/ 	.byte	0x09
	.zero		1


	//----- nvinfo : EIATTR_EXTERNS
	.align		4
        /*0024*/ 	.byte	0x04, 0x0f
        /*0026*/ 	.short	(.L_145 - .L_144)


	//   ....[0]....
	.align		4
.L_144:
        /*0028*/ 	.word	index@(__assertfail)


	//----- nvinfo : EIATTR_ANNOTATIONS
	.align		4
.L_145:
        /*002c*/ 	.byte	0x04, 0x55
        /*002e*/ 	.short	(.L_147 - .L_146)


	//   ....[0]....
.L_146:
        /* <DEDUP_REMOVED lines=79> */


	//----- nvinfo : EIATTR_MERCURY_ISA_VERSION
	.align		4
.L_147:
        /*0508*/ 	.byte	0x03, 0x5f
        /*050a*/ 	.short	0x0101


	//----- nvinfo : EIATTR_UNUSED_LOAD_BYTE_OFFSET
	.align		4
        /*050c*/ 	.byte	0x04, 0x44
        /*050e*/ 	.short	(.L_149 - .L_148)


	//   ....[0]....
.L_148:
        /*0510*/ 	.word	0x000009f0
        /*0514*/ 	.word	0x0000fff0


	//   ....[1]....
        /*0518*/ 	.word	0x0000b680
        /*051c*/ 	.word	0x0000fff0


	//----- nvinfo : EIATTR_INT_WARP_WIDE_INSTR_OFFSETS
	.align		4
.L_149:
        /*0520*/ 	.byte	0x04, 0x31
        /*0522*/ 	.short	(.L_151 - .L_150)


	//   ....[0]....
.L_150:
        /*0524*/ 	.word	0x00000120


	//   ....[1]....
        /*0528*/ 	.word	0x00000160


	//   ....[2]....
        /*052c*/ 	.word	0x00000220


	//   ....[3]....
        /*0530*/ 	.word	0x0000eca0


	//   ....[4]....
        /*0534*/ 	.word	0x0000ed30


	//   ....[5]....
        /*0538*/ 	.word	0x00012ca0


	//   ....[6]....
        /*053c*/ 	.word	0x00012d00


	//----- nvinfo : EIATTR_COOP_GROUP_MASK_REGIDS
	.align		4
.L_151:
        /*0540*/ 	.byte	0x04, 0x29
        /*0542*/ 	.short	(.L_153 - .L_152)


	//   ....[0]....
.L_152:
        /*0544*/ 	.word	0xffffffff


	//   ....[1]....
        /*0548*/ 	.word	0xffffffff


	//   ....[2]....
        /*054c*/ 	.word	0xffffffff


	//   ....[3]....
        /*0550*/ 	.word	0xffffffff


	//   ....[4]....
        /*0554*/ 	.word	0xffffffff


	//   ....[5]....
        /*0558*/ 	.word	0xffffffff


	//   ....[6]....
        /*055c*/ 	.word	0xffffffff


	//   ....[7]....
        /*0560*/ 	.word	0xffffffff


	//   ....[8]....
        /*0564*/ 	.word	0xffffffff


	//   ....[9]....
        /*0568*/ 	.word	0xffffffff


	//   ....[10]....
        /*056c*/ 	.word	0xffffffff


	//   ....[11]....
        /*0570*/ 	.word	0xffffffff


	//   ....[12]....
        /*0574*/ 	.word	0xffffffff


	//   ....[13]....
        /*0578*/ 	.word	0xffffffff


	//   ....[14]....
        /*057c*/ 	.word	0xffffffff


	//   ....[15]....
        /*0580*/ 	.word	0xffffffff


	//   ....[16]....
        /*0584*/ 	.word	0xffffffff


	//   ....[17]....
        /*0588*/ 	.word	0xffffffff


	//   ....[18]....
        /*058c*/ 	.word	0xffffffff


	//   ....[19]....
        /*0590*/ 	.word	0xffffffff


	//   ....[20]....
        /*0594*/ 	.word	0xffffffff


	//   ....[21]....
        /*0598*/ 	.word	0xffffffff


	//   ....[22]....
        /*059c*/ 	.word	0xffffffff


	//   ....[23]....
        /*05a0*/ 	.word	0xffffffff


	//   ....[24]....
        /*05a4*/ 	.word	0xffffffff


	//   ....[25]....
        /*05a8*/ 	.word	0xffffffff


	//   ....[26]....
        /*05ac*/ 	.word	0xffffffff


	//   ....[27]....
        /*05b0*/ 	.word	0xffffffff


	//   ....[28]....
        /*05b4*/ 	.word	0xffffffff


	//   ....[29]....
        /*05b8*/ 	.word	0xffffffff


	//   ....[30]....
        /*05bc*/ 	.word	0xffffffff


	//   ....[31]....
        /*05c0*/ 	.word	0xffffffff


	//   ....[32]....
        /*05c4*/ 	.word	0xffffffff


	//   ....[33]....
        /*05c8*/ 	.word	0xffffffff


	//   ....[34]....
        /*05cc*/ 	.word	0xffffffff


	//   ....[35]....
        /*05d0*/ 	.word	0xffffffff


	//   ....[36]....
        /*05d4*/ 	.word	0xffffffff


	//   ....[37]....
        /*05d8*/ 	.word	0xffffffff


	//   ....[38]....
        /*05dc*/ 	.word	0xffffffff


	//   ....[39]....
        /*05e0*/ 	.word	0xffffffff


	//   ....[40]....
        /*05e4*/ 	.word	0xffffffff


	//   ....[41]....
        /*05e8*/ 	.word	0xffffffff


	//   ....[42]....
        /*05ec*/ 	.word	0xffffffff


	//   ....[43]....
        /*05f0*/ 	.word	0xffffffff


	//   ....[44]....
        /*05f4*/ 	.word	0xffffffff


	//   ....[45]....
        /*05f8*/ 	.word	0xffffffff


	//   ....[46]....
        /*05fc*/ 	.word	0xffffffff


	//   ....[47]....
        /*0600*/ 	.word	0xffffffff


	//   ....[48]....
        /*0604*/ 	.word	0xffffffff


	//   ....[49]....
        /*0608*/ 	.word	0xffffffff


	//   ....[50]....
        /*060c*/ 	.word	0xffffffff


	//   ....[51]....
        /*0610*/ 	.word	0xffffffff


	//   ....[52]....
        /*0614*/ 	.word	0xffffffff


	//   ....[53]....
        /*0618*/ 	.word	0xffffffff


	//   ....[54]....
        /*061c*/ 	.word	0xffffffff


	//   ....[55]....
        /*0620*/ 	.word	0xffffffff


	//   ....[56]....
        /*0624*/ 	.word	0xffffffff


	//   ....[57]....
        /*0628*/ 	.word	0xffffffff


	//   ....[58]....
        /*062c*/ 	.word	0xffffffff


	//   ....[59]....
        /*0630*/ 	.word	0xffffffff


	//   ....[60]....
        /*0634*/ 	.word	0xffffffff


	//   ....[61]....
        /*0638*/ 	.word	0xffffffff


	//   ....[62]....
        /*063c*/ 	.word	0xffffffff


	//   ....[63]....
        /*0640*/ 	.word	0xffffffff


	//   ....[64]....
        /*0644*/ 	.word	0xffffffff


	//   ....[65]....
        /*0648*/ 	.word	0xffffffff


	//   ....[66]....
        /*064c*/ 	.word	0xffffffff


	//   ....[67]....
        /*0650*/ 	.word	0xffffffff


	//   ....[68]....
        /*0654*/ 	.word	0xffffffff


	//   ....[69]....
        /*0658*/ 	.word	0xffffffff


	//   ....[70]....
        /*065c*/ 	.word	0xffffffff


	//   ....[71]....
        /*0660*/ 	.word	0xffffffff


	//   ....[72]....
        /*0664*/ 	.word	0xffffffff


	//   ....[73]....
        /*0668*/ 	.word	0xffffffff


	//   ....[74]....
        /*066c*/ 	.word	0xffffffff


	//   ....[75]....
        /*0670*/ 	.word	0xffffffff


	//   ....[76]....
        /*0674*/ 	.word	0xffffffff


	//   ....[77]....
        /*0678*/ 	.word	0xffffffff


	//   ....[78]....
        /*067c*/ 	.word	0xffffffff


	//   ....[79]....
        /*0680*/ 	.word	0xffffffff


	//   ....[80]....
        /*0684*/ 	.word	0xffffffff


	//   ....[81]....
        /*0688*/ 	.word	0xffffffff


	//   ....[82]....
        /*068c*/ 	.word	0xffffffff


	//   ....[83]....
        /*0690*/ 	.word	0xffffffff


	//   ....[84]....
        /*0694*/ 	.word	0xffffffff


	//   ....[85]....
        /*0698*/ 	.word	0xffffffff


	//   ....[86]....
        /*069c*/ 	.word	0xffffffff


	//   ....[87]....
        /*06a0*/ 	.word	0xffffffff


	//   ....[88]....
        /*06a4*/ 	.word	0xffffffff


	//   ....[89]....
        /*06a8*/ 	.word	0xffffffff


	//   ....[90]....
        /*06ac*/ 	.word	0xffffffff


	//   ....[91]....
        /*06b0*/ 	.word	0x0500000f


	//   ....[92]....
        /*06b4*/ 	.word	0x0500000f


	//   ....[93]....
        /*06b8*/ 	.word	0x0500000f


	//   ....[94]....
        /*06bc*/ 	.word	0x0500000f


	//   ....[95]....
        /*06c0*/ 	.word	0x0500000f


	//   ....[96]....
        /*06c4*/ 	.word	0x0500000f


	//   ....[97]....
        /*06c8*/ 	.word	0x0500000f


	//   ....[98]....
        /*06cc*/ 	.word	0x0500000f


	//   ....[99]....
        /*06d0*/ 	.word	0x0500000f


	//   ....[100]....
        /*06d4*/ 	.word	0x0500000f


	//   ....[101]....
        /*06d8*/ 	.word	0x0500000f


	//   ....[102]....
        /*06dc*/ 	.word	0x0500000f


	//   ....[103]....
        /*06e0*/ 	.word	0x0500000f


	//   ....[104]....
        /*06e4*/ 	.word	0x0500000f


	//   ....[105]....
        /*06e8*/ 	.word	0x0500000f


	//   ....[106]....
        /*06ec*/ 	.word	0x0500000f


	//   ....[107]....
        /*06f0*/ 	.word	0x0500000f


	//   ....[108]....
        /*06f4*/ 	.word	0x0500000f


	//   ....[109]....
        /*06f8*/ 	.word	0x0500000f


	//   ....[110]....
        /*06fc*/ 	.word	0x0500000f


	//   ....[111]....
        /*0700*/ 	.word	0x0500000f


	//   ....[112]....
        /*0704*/ 	.word	0x0500000f


	//   ....[113]....
        /*0708*/ 	.word	0x0500000f


	//   ....[114]....
        /*070c*/ 	.word	0x0500000f


	//   ....[115]....
        /*0710*/ 	.word	0x0500000f


	//   ....[116]....
        /*0714*/ 	.word	0x0500000f


	//   ....[117]....
        /*0718*/ 	.word	0x0500000f


	//   ....[118]....
        /*071c*/ 	.word	0x0500000f


	//   ....[119]....
        /*0720*/ 	.word	0x0500000f


	//   ....[120]....
        /*0724*/ 	.word	0x0500000f


	//   ....[121]....
        /*0728*/ 	.word	0x0500000f


	//   ....[122]....
        /*072c*/ 	.word	0x0500000f


	//   ....[123]....
        /*0730*/ 	.word	0x0500000f


	//   ....[124]....
        /*0734*/ 	.word	0x0500000f


	//   ....[125]....
        /*0738*/ 	.word	0x0500000f


	//----- nvinfo : EIATTR_COOP_GROUP_INSTR_OFFSETS
	.align		4
.L_153:
        /*073c*/ 	.byte	0x04, 0x28
        /*073e*/ 	.short	(.L_155 - .L_154)


	//   ....[0]....
.L_154:
        /*0740*/ 	.word	0x00000060


	//   ....[1]....
        /*0744*/ 	.word	0x00000130


	//   ....[2]....
        /*0748*/ 	.word	0x00000230


	//   ....[3]....
        /*074c*/ 	.word	0x000003a0


	//   ....[4]....
        /*0750*/ 	.word	0x00000500


	//   ....[5]....
        /*0754*/ 	.word	0x00000620


	//   ....[6]....
        /*0758*/ 	.word	0x00000780


	//   ....[7]....
        /*075c*/ 	.word	0x00001400


	//   ....[8]....
        /*0760*/ 	.word	0x00004bf0


	//   ....[9]....
        /*0764*/ 	.word	0x00004c90


	//   ....[10]....
        /*0768*/ 	.word	0x00005030


	//   ....[11]....
        /*076c*/ 	.word	0x000050f0


	//   ....[12]....
        /*0770*/ 	.word	0x00009400


	//   ....[13]....
        /*0774*/ 	.word	0x00009440


	//   ....[14]....
        /*0778*/ 	.word	0x00009860


	//   ....[15]....
        /*077c*/ 	.word	0x00009900


	//   ....[16]....
        /*0780*/ 	.word	0x0000ab00


	//   ....[17]....
        /*0784*/ 	.word	0x0000ab30


	//   ....[18]....
        /*0788*/ 	.word	0x0000ac00


	//   ....[19]....
        /*078c*/ 	.word	0x0000ac20


	//   ....[20]....
        /*0790*/ 	.word	0x0000c3a0


	//   ....[21]....
        /*0794*/ 	.word	0x0000c3e0


	//   ....[22]....
        /*0798*/ 	.word	0x0000c420


	//   ....[23]....
        /*079c*/ 	.word	0x0000c450


	//   ....[24]....
        /*07a0*/ 	.word	0x0000cb40


	//   ....[25]....
        /*07a4*/ 	.word	0x0000cb80


	//   ....[26]....
        /*07a8*/ 	.word	0x0000cc80


	//   ....[27]....
        /*07ac*/ 	.word	0x0000cca0


	//   ....[28]....
        /*07b0*/ 	.word	0x0000cda0


	//   ....[29]....
        /*07b4*/ 	.word	0x0000cdc0


	//   ....[30]....
        /*07b8*/ 	.word	0x0000ced0


	//   ....[31]....
        /*07bc*/ 	.word	0x0000cef0


	//   ....[32]....
        /*07c0*/ 	.word	0x0000d740


	//   ....[33]....
        /*07c4*/ 	.word	0x0000d760


	//   ....[34]....
        /*07c8*/ 	.word	0x0000d860


	//   ....[35]....
        /*07cc*/ 	.word	0x0000d880


	//   ....[36]....
        /*07d0*/ 	.word	0x0000d980


	//   ....[37]....
        /*07d4*/ 	.word	0x0000d9a0


	//   ....[38]....
        /*07d8*/ 	.word	0x0000dab0


	//   ....[39]....
        /*07dc*/ 	.word	0x0000dad0


	//   ....[40]....
        /*07e0*/ 	.word	0x0000dc40


	//   ....[41]....
        /*07e4*/ 	.word	0x0000de20


	//   ....[42]....
        /*07e8*/ 	.word	0x0000de50


	//   ....[43]....
        /*07ec*/ 	.word	0x0000de80


	//   ....[44]....
        /*07f0*/ 	.word	0x0000deb0


	//   ....[45]....
        /*07f4*/ 	.word	0x0000dee0


	//   ....[46]....
        /*07f8*/ 	.word	0x0000df10


	//   ....[47]....
        /*07fc*/ 	.word	0x0000e080


	//   ....[48]....
        /*0800*/ 	.word	0x0000e0b0


	//   ....[49]....
        /*0804*/ 	.word	0x0000e0e0


	//   ....[50]....
        /*0808*/ 	.word	0x0000e110


	//   ....[51]....
        /*080c*/ 	.word	0x0000e140


	//   ....[52]....
        /*0810*/ 	.word	0x0000e170


	//   ....[53]....
        /*0814*/ 	.word	0x0000e210


	//   ....[54]....
        /*0818*/ 	.word	0x0000e240


	//   ....[55]....
        /*081c*/ 	.word	0x0000e2d0


	//   ....[56]....
        /*0820*/ 	.word	0x0000f2b0


	//   ....[57]....
        /*0824*/ 	.word	0x0000ff10


	//   ....[58]....
        /*0828*/ 	.word	0x0000ff30


	//   ....[59]....
        /*082c*/ 	.word	0x0000ff60


	//   ....[60]....
        /*0830*/ 	.word	0x0000ffa0


	//   ....[61]....
        /*0834*/ 	.word	0x00010070


	//   ....[62]....
        /*0838*/ 	.word	0x000100d0


	//   ....[63]....
        /*083c*/ 	.word	0x00010170


	//   ....[64]....
        /*0840*/ 	.word	0x00010180


	//   ....[65]....
        /*0844*/ 	.word	0x00010220


	//   ....[66]....
        /*0848*/ 	.word	0x00010230


	//   ....[67]....
        /*084c*/ 	.word	0x000102d0


	//   ....[68]....
        /*0850*/ 	.word	0x000102e0


	//   ....[69]....
        /*0854*/ 	.word	0x00010360


	//   ....[70]....
        /*0858*/ 	.word	0x00010390


	//   ....[71]....
        /*085c*/ 	.word	0x000103a0


	//   ....[72]....
        /*0860*/ 	.word	0x000103c0


	//   ....[73]....
        /*0864*/ 	.word	0x000134c0


	//   ....[74]....
        /*0868*/ 	.word	0x00013520


	//   ....[75]....
        /*086c*/ 	.word	0x00013550


	//   ....[76]....
        /*0870*/ 	.word	0x00013580


	//   ....[77]....
        /*0874*/ 	.word	0x000135b0


	//   ....[78]....
        /*0878*/ 	.word	0x000135e0


	//   ....[79]....
        /*087c*/ 	.word	0x00013610


	//   ....[80]....
        /*0880*/ 	.word	0x00013620


	//   ....[81]....
        /*0884*/ 	.word	0x000137a0


	//   ....[82]....
        /*0888*/ 	.word	0x000137d0


	//   ....[83]....
        /*088c*/ 	.word	0x00013800


	//   ....[84]....
        /*0890*/ 	.word	0x00013830


	//   ....[85]....
        /*0894*/ 	.word	0x00013860


	//   ....[86]....
        /*0898*/ 	.word	0x00013890


	//   ....[87]....
        /*089c*/ 	.word	0x00013950


	//   ....[88]....
        /*08a0*/ 	.word	0x00013970


	//   ....[89]....
        /*08a4*/ 	.word	0x000139e0


	//   ....[90]....
        /*08a8*/ 	.word	0x00013e70


	//   ....[91]....
        /*08ac*/ 	.word	0x00014340


	//   ....[92]....
        /*08b0*/ 	.word	0x000144c0


	//   ....[93]....
        /*08b4*/ 	.word	0x00014510


	//   ....[94]....
        /*08b8*/ 	.word	0x00014590


	//   ....[95]....
        /*08bc*/ 	.word	0x000145e0


	//   ....[96]....
        /*08c0*/ 	.word	0x00014770


	//   ....[97]....
        /*08c4*/ 	.word	0x00014800


	//   ....[98]....
        /*08c8*/ 	.word	0x000148e0


	//   ....[99]....
        /*08cc*/ 	.word	0x00014a00


	//   ....[100]....
        /*08d0*/ 	.word	0x00014a60


	//   ....[101]....
        /*08d4*/ 	.word	0x00014b70


	//   ....[102]....
        /*08d8*/ 	.word	0x00014bd0


	//   ....[103]....
        /*08dc*/ 	.word	0x00014ce0


	//   ....[104]....
        /*08e0*/ 	.word	0x00014d40


	//   ....[105]....
        /*08e4*/ 	.word	0x00014e40


	//   ....[106]....
        /*08e8*/ 	.word	0x00014ea0


	//   ....[107]....
        /*08ec*/ 	.word	0x00014f80


	//   ....[108]....
        /*08f0*/ 	.word	0x000152f0


	//   ....[109]....
        /*08f4*/ 	.word	0x00015390


	//   ....[110]....
        /*08f8*/ 	.word	0x000154b0


	//   ....[111]....
        /*08fc*/ 	.word	0x00015530


	//   ....[112]....
        /*0900*/ 	.word	0x000155b0


	//   ....[113]....
        /*0904*/ 	.word	0x00015630


	//   ....[114]....
        /*0908*/ 	.word	0x000156b0


	//   ....[115]....
        /*090c*/ 	.word	0x00015740


	//   ....[116]....
        /*0910*/ 	.word	0x000157e0


	//   ....[117]....
        /*0914*/ 	.word	0x00015880


	//   ....[118]....
        /*0918*/ 	.word	0x00015900


	//   ....[119]....
        /*091c*/ 	.word	0x00015980


	//   ....[120]....
        /*0920*/ 	.word	0x00015a00


	//   ....[121]....
        /*0924*/ 	.word	0x00015a90


	//   ....[122]....
        /*0928*/ 	.word	0x00015b10


	//   ....[123]....
        /*092c*/ 	.word	0x00015bb0


	//   ....[124]....
        /*0930*/ 	.word	0x00015c40


	//   ....[125]....
        /*0934*/ 	.word	0x00015d70


	//----- nvinfo : EIATTR_REG_RECONFIG
	.align		4
.L_155:
        /*0938*/ 	.byte	0x01, 0x54
	.zero		2


	//----- nvinfo : EIATTR_SYSCALL_OFFSETS
	.align		4
        /*093c*/ 	.byte	0x04, 0x46
        /*093e*/ 	.short	(.L_157 - .L_156)


	//   ....[0]....
.L_156:
        /*0940*/ 	.word	0x000015e0


	//   ....[1]....
        /*0944*/ 	.word	0x0000eea0


	//   ....[2]....
        /*0948*/ 	.word	0x0000f000


	//   ....[3]....
        /*094c*/ 	.word	0x0000f100


	//   ....[4]....
        /*0950*/ 	.word	0x0000fae0


	//----- nvinfo : EIATTR_MBARRIER_INSTR_OFFSETS
	.align		4
.L_157:
        /*0954*/ 	.byte	0x04, 0x39
        /*0956*/ 	.short	(.L_159 - .L_158)


	//   ....[0]....
.L_158:
        /*0958*/ 	.word	0x00000250
        /*095c*/ 	.word	0x000000ff
        /*0960*/ 	.word	0x00036800
        /*0964*/ 	.short	0x0100
        /*0966*/ 	.byte	0x08
	.zero		1


	//   ....[1]....
        /*0968*/ 	.word	0x00000260
        /*096c*/ 	.word	0x000000ff
        /*0970*/ 	.word	0x00036820
        /*0974*/ 	.short	0x0100
        /*0976*/ 	.byte	0x08
	.zero		1


	//   ....[2]....
        /*0978*/ 	.word	0x00000350
        /*097c*/ 	.word	0x000000ff
        /*0980*/ 	.word	0x00036830
        /*0984*/ 	.short	0x0100
        /*0986*/ 	.byte	0x08
	.zero		1


	//   ....[3]....
        /*0988*/ 	.word	0x00000360
        /*098c*/ 	.word	0x000000ff
        /*0990*/ 	.word	0x00036840
        /*0994*/ 	.short	0x0100
        /*0996*/ 	.byte	0x08
	.zero		1


	//   ....[4]....
        /*0998*/ 	.word	0x00000370
        /*099c*/ 	.word	0x000000ff
        /*09a0*/ 	.word	0x00036838
        /*09a4*/ 	.short	0x0100
        /*09a6*/ 	.byte	0x08
	.zero		1


	//   ....[5]....
        /*09a8*/ 	.word	0x00000380
        /*09ac*/ 	.word	0x000000ff
        /*09b0*/ 	.word	0x00036848
        /*09b4*/ 	.short	0x0100
        /*09b6*/ 	.byte	0x08
	.zero		1


	//   ....[6]....
        /*09b8*/ 	.word	0x000004b0
        /*09bc*/ 	.word	0x000000ff
        /*09c0*/ 	.word	0x00036850
        /*09c4*/ 	.short	0x0100
        /*09c6*/ 	.byte	0x08
	.zero		1


	//   ....[7]....
        /*09c8*/ 	.word	0x000004c0
        /*09cc*/ 	.word	0x000000ff
        /*09d0*/ 	.word	0x00036860
        /*09d4*/ 	.short	0x0100
        /*09d6*/ 	.byte	0x08
	.zero		1


	//   ....[8]....
        /*09d8*/ 	.word	0x000004d0
        /*09dc*/ 	.word	0x000000ff
        /*09e0*/ 	.word	0x00036858
        /*09e4*/ 	.short	0x0100
        /*09e6*/ 	.byte	0x08
	.zero		1


	//   ....[9]....
        /*09e8*/ 	.word	0x000004e0
        /*09ec*/ 	.word	0x000000ff
        /*09f0*/ 	.word	0x00036868
        /*09f4*/ 	.short	0x0100
        /*09f6*/ 	.byte	0x08
	.zero		1


	//   ....[10]....
        /*09f8*/ 	.word	0x000005d0
        /*09fc*/ 	.word	0x000000ff
        /*0a00*/ 	.word	0x00036870
        /*0a04*/ 	.short	0x0100
        /*0a06*/ 	.byte	0x06
	.zero		1


	//   ....[11]....
        /*0a08*/ 	.word	0x000005e0
        /*0a0c*/ 	.word	0x000000ff
        /*0a10*/ 	.word	0x00036880
        /*0a14*/ 	.short	0x0100
        /*0a16*/ 	.byte	0x06
	.zero		1


	//   ....[12]....
        /*0a18*/ 	.word	0x000005f0
        /*0a1c*/ 	.word	0x000000ff
        /*0a20*/ 	.word	0x00036878
        /*0a24*/ 	.short	0x0100
        /*0a26*/ 	.byte	0x06
	.zero		1


	//   ....[13]....
        /*0a28*/ 	.word	0x00000600
        /*0a2c*/ 	.word	0x000000ff
        /*0a30*/ 	.word	0x00036888
        /*0a34*/ 	.short	0x0100
        /*0a36*/ 	.byte	0x06
	.zero		1


	//   ....[14]....
        /*0a38*/ 	.word	0x00000730
        /*0a3c*/ 	.word	0x000000ff
        /*0a40*/ 	.word	0x00036890
        /*0a44*/ 	.short	0x0100
        /*0a46*/ 	.byte	0x08
	.zero		1


	//   ....[15]....
        /*0a48*/ 	.word	0x00000740
        /*0a4c*/ 	.word	0x000000ff
        /*0a50*/ 	.word	0x000368a0
        /*0a54*/ 	.short	0x0100
        /*0a56*/ 	.byte	0x08
	.zero		1


	//   ....[16]....
        /*0a58*/ 	.word	0x00000750
        /*0a5c*/ 	.word	0x000000ff
        /*0a60*/ 	.word	0x00036898
        /*0a64*/ 	.short	0x0100
        /*0a66*/ 	.byte	0x08
	.zero		1


	//   ....[17]....
        /*0a68*/ 	.word	0x00000760
        /*0a6c*/ 	.word	0x000000ff
        /*0a70*/ 	.word	0x000368a8
        /*0a74*/ 	.short	0x0100
        /*0a76*/ 	.byte	0x08
	.zero		1


	//   ....[18]....
        /*0a78*/ 	.word	0x00000890
        /*0a7c*/ 	.word	0x000000ff
        /*0a80*/ 	.word	0x000368b0
        /*0a84*/ 	.short	0x0100
        /*0a86*/ 	.byte	0x08
	.zero		1


	//   ....[19]....
        /*0a88*/ 	.word	0x000008a0
        /*0a8c*/ 	.word	0x000000ff
        /*0a90*/ 	.word	0x000368c0
        /*0a94*/ 	.short	0x0100
        /*0a96*/ 	.byte	0x08
	.zero		1


	//   ....[20]....
        /*0a98*/ 	.word	0x000008b0
        /*0a9c*/ 	.word	0x000000ff
        /*0aa0*/ 	.word	0x000368b8
        /*0aa4*/ 	.short	0x0100
        /*0aa6*/ 	.byte	0x08
	.zero		1


	//   ....[21]....
        /*0aa8*/ 	.word	0x000008c0
        /*0aac*/ 	.word	0x000000ff
        /*0ab0*/ 	.word	0x000368c8
        /*0ab4*/ 	.short	0x0100
        /*0ab6*/ 	.byte	0x08
	.zero		1


	//   ....[22]....
        /*0ab8*/ 	.word	0x00001690
        /*0abc*/ 	.word	0x00000002
        /*0ac0*/ 	.word	0x00036800
        /*0ac4*/ 	.short	0x010a
        /*0ac6*/ 	.byte	0x3f
	.zero		1


	//   ....[23]....
        /*0ac8*/ 	.word	0x00001700
        /*0acc*/ 	.word	0x00000000
        /*0ad0*/ 	.word	0x00036830
        /*0ad4*/ 	.short	0x010a
        /*0ad6*/ 	.byte	0x3f
	.zero		1


	//   ....[24]....
        /*0ad8*/ 	.word	0x00001770
        /*0adc*/ 	.word	0x00000000
        /*0ae0*/ 	.word	0x00036830
        /*0ae4*/ 	.short	0x010a
        /*0ae6*/ 	.byte	0x3f
	.zero		1


	//   ....[25]....
        /*0ae8*/ 	.word	0x00004950
        /*0aec*/ 	.word	0x00000000
        /*0af0*/ 	.word	0x00000000
        /*0af4*/ 	.short	0x0101
        /*0af6*/ 	.byte	0x3f
	.zero		1


	//   ....[26]....
        /*0af8*/ 	.word	0x00006300
        /*0afc*/ 	.word	0x0000000c
        /*0b00*/ 	.word	0x00036830
        /*0b04*/ 	.short	0x010a
        /*0b06*/ 	.byte	0x3f
	.zero		1


	//   ....[27]....
        /*0b08*/ 	.word	0x00006350
        /*0b0c*/ 	.word	0x0000000c
        /*0b10*/ 	.word	0x00036830
        /*0b14*/ 	.short	0x010a
        /*0b16*/ 	.byte	0x3f
	.zero		1


	//   ....[28]....
        /*0b18*/ 	.word	0x00008890
        /*0b1c*/ 	.word	0x0000000e
        /*0b20*/ 	.word	0x00036850
        /*0b24*/ 	.short	0x010a
        /*0b26*/ 	.byte	0x3f
	.zero		1


	//   ....[29]....
        /*0b28*/ 	.word	0x000088d0
        /*0b2c*/ 	.word	0x0000000e
        /*0b30*/ 	.word	0x00036850
        /*0b34*/ 	.short	0x010a
        /*0b36*/ 	.byte	0x3f
	.zero		1


	//   ....[30]....
        /*0b38*/ 	.word	0x00009e20
        /*0b3c*/ 	.word	0x0000000c
        /*0b40*/ 	.word	0x00000000
        /*0b44*/ 	.short	0x0101
        /*0b46*/ 	.byte	0x3f
	.zero		1


	//   ....[31]....
        /*0b48*/ 	.word	0x00009e70
        /*0b4c*/ 	.word	0x0000000c
        /*0b50*/ 	.word	0x00000000
        /*0b54*/ 	.short	0x0101
        /*0b56*/ 	.byte	0x3f
	.zero		1


	//   ....[32]....
        /*0b58*/ 	.word	0x0000aa60
        /*0b5c*/ 	.word	0x0000000d
        /*0b60*/ 	.word	0x00036850
        /*0b64*/ 	.short	0x010a
        /*0b66*/ 	.byte	0x3f
	.zero		1


	//   ....[33]....
        /*0b68*/ 	.word	0x0000aaa0
        /*0b6c*/ 	.word	0x0000000d
        /*0b70*/ 	.word	0x00036850
        /*0b74*/ 	.short	0x010a
        /*0b76*/ 	.byte	0x3f
	.zero		1


	//   ....[34]....
        /*0b78*/ 	.word	0x0000b020
        /*0b7c*/ 	.word	0x0000000b
        /*0b80*/ 	.word	0x00000000
        /*0b84*/ 	.short	0x0101
        /*0b86*/ 	.byte	0x3f
	.zero		1


	//   ....[35]....
        /*0b88*/ 	.word	0x0000cb70
        /*0b8c*/ 	.word	0x00000026
        /*0b90*/ 	.word	0x00000000
        /*0b94*/ 	.short	0x0101
        /*0b96*/ 	.byte	0x3f
	.zero		1


	//   ....[36]....
        /*0b98*/ 	.word	0x0000f530
        /*0b9c*/ 	.word	0x00000000
        /*0ba0*/ 	.word	0x00036840
        /*0ba4*/ 	.short	0x010a
        /*0ba6*/ 	.byte	0x3f
	.zero		1


	//   ....[37]....
        /*0ba8*/ 	.word	0x00010550
        /*0bac*/ 	.word	0x0000000a
        /*0bb0*/ 	.word	0x00036800
        /*0bb4*/ 	.short	0x0107
        /*0bb6*/ 	.byte	0x3f
	.zero		1


	//   ....[38]....
        /*0bb8*/ 	.word	0x00010660
        /*0bbc*/ 	.word	0x00000002
        /*0bc0*/ 	.word	0x00036800
        /*0bc4*/ 	.short	0x0101
        /*0bc6*/ 	.byte	0x3f
	.zero		1


	//   ....[39]....
        /*0bc8*/ 	.word	0x00010680
        /*0bcc*/ 	.word	0x00000002
        /*0bd0*/ 	.word	0x00036820
        /*0bd4*/ 	.short	0x010a
        /*0bd6*/ 	.byte	0x3f
	.zero		1


	//   ....[40]....
        /*0bd8*/ 	.word	0x00010a00
        /*0bdc*/ 	.word	0x00000003
        /*0be0*/ 	.word	0x00036840
        /*0be4*/ 	.short	0x010a
        /*0be6*/ 	.byte	0x3f
	.zero		1


	//   ....[41]....
        /*0be8*/ 	.word	0x00010ec0
        /*0bec*/ 	.word	0x00000003
        /*0bf0*/ 	.word	0x00000060
        /*0bf4*/ 	.short	0x010a
        /*0bf6*/ 	.byte	0x3f
	.zero		1


	//   ....[42]....
        /*0bf8*/ 	.word	0x000116c0
        /*0bfc*/ 	.word	0x00000003
        /*0c00*/ 	.word	0x00036840
        /*0c04*/ 	.short	0x010a
        /*0c06*/ 	.byte	0x3f
	.zero		1


	//   ....[43]....
        /*0c08*/ 	.word	0x00011b80
        /*0c0c*/ 	.word	0x00000002
        /*0c10*/ 	.word	0x00000060
        /*0c14*/ 	.short	0x010a
        /*0c16*/ 	.byte	0x3f
	.zero		1


	//   ....[44]....
        /*0c18*/ 	.word	0x000122a0
        /*0c1c*/ 	.word	0x00000002
        /*0c20*/ 	.word	0x00036840
        /*0c24*/ 	.short	0x010a
        /*0c26*/ 	.byte	0x3f
	.zero		1


	//   ....[45]....
        /*0c28*/ 	.word	0x00012760
        /*0c2c*/ 	.word	0x00000002
        /*0c30*/ 	.word	0x00000060
        /*0c34*/ 	.short	0x010a
        /*0c36*/ 	.byte	0x3f
	.zero		1


	//   ....[46]....
        /*0c38*/ 	.word	0x00012e10
        /*0c3c*/ 	.word	0x00000002
        /*0c40*/ 	.word	0x00036860
        /*0c44*/ 	.short	0x010a
        /*0c46*/ 	.byte	0x3f
	.zero		1


	//   ....[47]....
        /*0c48*/ 	.word	0x00013df0
        /*0c4c*/ 	.word	0x00000000
        /*0c50*/ 	.word	0x00036820
        /*0c54*/ 	.short	0x010a
        /*0c56*/ 	.byte	0x3f
	.zero		1


	//   ....[48]....
        /*0c58*/ 	.word	0x00013fb0
        /*0c5c*/ 	.word	0x00000006
        /*0c60*/ 	.word	0x00000000
        /*0c64*/ 	.short	0x010a
        /*0c66*/ 	.byte	0x3f
	.zero		1


	//   ....[49]....
        /*0c68*/ 	.word	0x00014020
        /*0c6c*/ 	.word	0x00000007
        /*0c70*/ 	.word	0x00000000
        /*0c74*/ 	.short	0x010a
        /*0c76*/ 	.byte	0x3f
	.zero		1


	//   ....[50]....
        /*0c78*/ 	.word	0x00014090
        /*0c7c*/ 	.word	0x00000004
        /*0c80*/ 	.word	0x00000000
        /*0c84*/ 	.short	0x010a
        /*0c86*/ 	.byte	0x3f
	.zero		1


	//   ....[51]....
        /*0c88*/ 	.word	0x000140c0
        /*0c8c*/ 	.word	0x00000003
        /*0c90*/ 	.word	0x00000000
        /*0c94*/ 	.short	0x010a
        /*0c96*/ 	.byte	0x3f
	.zero		1


	//   ....[52]....
        /*0c98*/ 	.word	0x00014120
        /*0c9c*/ 	.word	0x00000002
        /*0ca0*/ 	.word	0x00036800
        /*0ca4*/ 	.short	0x010a
        /*0ca6*/ 	.byte	0x3f
	.zero		1


	//   ....[53]....
        /*0ca8*/ 	.word	0x00014170
        /*0cac*/ 	.word	0x00000000
        /*0cb0*/ 	.word	0x00036830
        /*0cb4*/ 	.short	0x010a
        /*0cb6*/ 	.byte	0x3f
	.zero		1


	//   ....[54]....
        /*0cb8*/ 	.word	0x000141c0
        /*0cbc*/ 	.word	0x0000000c
        /*0cc0*/ 	.word	0x00036830
        /*0cc4*/ 	.short	0x010a
        /*0cc6*/ 	.byte	0x3f
	.zero		1


	//   ....[55]....
        /*0cc8*/ 	.word	0x00014210
        /*0ccc*/ 	.word	0x0000000e
        /*0cd0*/ 	.word	0x00036850
        /*0cd4*/ 	.short	0x010a
        /*0cd6*/ 	.byte	0x3f
	.zero		1


	//   ....[56]....
        /*0cd8*/ 	.word	0x00014260
        /*0cdc*/ 	.word	0x0000000d
        /*0ce0*/ 	.word	0x00036850
        /*0ce4*/ 	.short	0x010a
        /*0ce6*/ 	.byte	0x3f
	.zero		1


	//   ....[57]....
        /*0ce8*/ 	.word	0x00014400
        /*0cec*/ 	.word	0x00000000
        /*0cf0*/ 	.word	0x00036840
        /*0cf4*/ 	.short	0x010a
        /*0cf6*/ 	.byte	0x3f
	.zero		1


	//   ....[58]....
        /*0cf8*/ 	.word	0x00015010
        /*0cfc*/ 	.word	0x00000002
        /*0d00*/ 	.word	0x00036820
        /*0d04*/ 	.short	0x010a
        /*0d06*/ 	.byte	0x3f
	.zero		1


	//   ....[59]....
        /*0d08*/ 	.word	0x00015060
        /*0d0c*/ 	.word	0x00000003
        /*0d10*/ 	.word	0x00036840
        /*0d14*/ 	.short	0x010a
        /*0d16*/ 	.byte	0x3f
	.zero		1


	//   ....[60]....
        /*0d18*/ 	.word	0x000150b0
        /*0d1c*/ 	.word	0x00000003
        /*0d20*/ 	.word	0x00000060
        /*0d24*/ 	.short	0x010a
        /*0d26*/ 	.byte	0x3f
	.zero		1


	//   ....[61]....
        /*0d28*/ 	.word	0x00015100
        /*0d2c*/ 	.word	0x00000003
        /*0d30*/ 	.word	0x00036840
        /*0d34*/ 	.short	0x010a
        /*0d36*/ 	.byte	0x3f
	.zero		1


	//   ....[62]....
        /*0d38*/ 	.word	0x00015150
        /*0d3c*/ 	.word	0x00000002
        /*0d40*/ 	.word	0x00000060
        /*0d44*/ 	.short	0x010a
        /*0d46*/ 	.byte	0x3f
	.zero		1


	//   ....[63]....
        /*0d48*/ 	.word	0x000151a0
        /*0d4c*/ 	.word	0x00000002
        /*0d50*/ 	.word	0x00036840
        /*0d54*/ 	.short	0x010a
        /*0d56*/ 	.byte	0x3f
	.zero		1


	//   ....[64]....
        /*0d58*/ 	.word	0x000151f0
        /*0d5c*/ 	.word	0x00000002
        /*0d60*/ 	.word	0x00000060
        /*0d64*/ 	.short	0x010a
        /*0d66*/ 	.byte	0x3f
	.zero		1


	//   ....[65]....
        /*0d68*/ 	.word	0x00015240
        /*0d6c*/ 	.word	0x00000002
        /*0d70*/ 	.word	0x00036860
        /*0d74*/ 	.short	0x010a
        /*0d76*/ 	.byte	0x3f
	.zero		1


	//   ....[66]....
        /*0d78*/ 	.word	0x00015c90
        /*0d7c*/ 	.word	0x00000000
        /*0d80*/ 	.word	0x00036820
        /*0d84*/ 	.short	0x010a
        /*0d86*/ 	.byte	0x3f
	.zero		1


	//   ....[67]....
        /*0d88*/ 	.word	0x00015e30
        /*0d8c*/ 	.word	0x00000006
        /*0d90*/ 	.word	0x00000000
        /*0d94*/ 	.short	0x010a
        /*0d96*/ 	.byte	0x3f
	.zero		1


	//   ....[68]....
        /*0d98*/ 	.word	0x00015e80
        /*0d9c*/ 	.word	0x00000007
        /*0da0*/ 	.word	0x00000000
        /*0da4*/ 	.short	0x010a
        /*0da6*/ 	.byte	0x3f
	.zero		1


	//   ....[69]....
        /*0da8*/ 	.word	0x00015ed0
        /*0dac*/ 	.word	0x00000004
        /*0db0*/ 	.word	0x00000000
        /*0db4*/ 	.short	0x010a
        /*0db6*/ 	.byte	0x3f
	.zero		1


	//----- nvinfo : EIATTR_NUM_MBARRIERS
	.align		4
.L_159:
        /*0db8*/ 	.byte	0x03, 0x38
        /*0dba*/ 	.short	0x0016


	//----- nvinfo : EIATTR_EXIT_INSTR_OFFSETS
	.align		4
        /*0dbc*/ 	.byte	0x04, 0x1c
        /*0dbe*/ 	.short	(.L_161 - .L_160)


	//   ....[0]....
.L_160:
        /*0dc0*/ 	.word	0x00000a30


	//   ....[1]....
        /*0dc4*/ 	.word	0x0000dc00


	//   ....[2]....
        /*0dc8*/ 	.word	0x00014110


	//----- nvinfo : EIATTR_MAX_THREADS
	.align		4
.L_161:
        /*0dcc*/ 	.byte	0x04, 0x05
        /*0dce*/ 	.short	(.L_163 - .L_162)
.L_162:
        /*0dd0*/ 	.word	0x00000180
        /*0dd4*/ 	.word	0x00000001
        /*0dd8*/ 	.word	0x00000001


	//----- nvinfo : EIATTR_CRS_STACK_SIZE
	.align		4
.L_163:
        /*0ddc*/ 	.byte	0x04, 0x1e
        /*0dde*/ 	.short	(.L_165 - .L_164)
.L_164:
        /*0de0*/ 	.word	0x00000000


	//----- nvinfo : EIATTR_CBANK_PARAM_SIZE
	.align		4
.L_165:
        /*0de4*/ 	.byte	0x03, 0x19
        /*0de6*/ 	.short	0x0af0


	//----- nvinfo : EIATTR_PARAM_CBANK
	.align		4
        /*0de8*/ 	.byte	0x04, 0x0a
        /*0dea*/ 	.short	(.L_167 - .L_166)
	.align		4
.L_166:
        /*0dec*/ 	.word	index@(.nv.constant0._ZN7cutlass13device_kernelIN5flash11enable_sm90INS1_16FlashAttnFwdSm90INS1_25CollectiveMainloopFwdSm90ILi2EN4cute5tupleIJNS5_1CILi1EEES8_S8_EEENS6_IJNS7_ILi128EEENS7_ILi112EEENS7_ILi192EEEEEELi192ENS_10bfloat16_tEfNS_4arch4Sm90ELb0ELb0ELb1ELb1ELb0ELb0ELb0ELb1ELb1ELb1ELb0ELb0EEENS1_21CollectiveEpilogueFwdINS6_IJSA_SC_SB_EEES9_SE_SG_Li256ELb1ELb1ELb0ELb0EEENS1_36VarlenDynamicPersistentTileSchedulerILi128ELi112ELi256ELi128ELb0ELb1ELb1ELb0ELb1ELb1EEEEEEEEEvNT_6ParamsE)
        /*0df0*/ 	.short	0x0210
        /*0df2*/ 	.short	0x0af0


	//----- nvinfo : EIATTR_SW_WAR
	.align		4
.L_167:
        /*0df4*/ 	.byte	0x04, 0x36
        /*0df6*/ 	.short	(.L_169 - .L_168)
.L_168:
        /*0df8*/ 	.word	0x00000008
.L_169:


//--------------------- .nv.info._ZN7cutlass13device_kernelIN5flash11enable_sm90INS1_16FlashAttnFwdSm90INS1_25CollectiveMainloopFwdSm90ILi2EN4cute5tupleIJNS5_1CILi1EEES8_S8_EEENS6_IJNS7_ILi128EEENS7_ILi112EEENS7_ILi192EEEEEELi192ENS_10bfloat16_tEfNS_4arch4Sm90ELb0ELb0ELb1ELb1ELb0ELb1ELb0ELb1ELb1ELb1ELb0ELb0EEENS1_21CollectiveEpilogueFwdINS6_IJSA_SC_SB_EEES9_SE_SG_Li256ELb1ELb1ELb0ELb0EEENS1_36VarlenDynamicPersistentTileSchedulerILi128ELi112ELi256ELi128ELb0ELb1ELb1ELb0ELb1ELb1EEEEEEEEEvNT_6ParamsE --------------------------
	.section	.nv.info._ZN7cutlass13device_kernelIN5flash11enable_sm90INS1_16FlashAttnFwdSm90INS1_25CollectiveMainloopFwdSm90ILi2EN4cute5tupleIJNS5_1CILi1EEES8_S8_EEENS6_IJNS7_ILi128EEENS7_ILi112EEENS7_ILi192EEEEEELi192ENS_10bfloat16_tEfNS_4arch4Sm90ELb0ELb0ELb1ELb1ELb0ELb1ELb0ELb1ELb1ELb1ELb0ELb0EEENS1_21CollectiveEpilogueFwdINS6_IJSA_SC_SB_EEES9_SE_SG_Li256ELb1ELb1ELb0ELb0EEENS1_36VarlenDynamicPersistentTileSchedulerILi128ELi112ELi256ELi128ELb0ELb1ELb1ELb0ELb1ELb1EEEEEEEEEvNT_6ParamsE,"",@"SHT_CUDA_INFO"
	.sectionflags	@""
	.align	4


	//----- nvinfo : EIATTR_CUDA_API_VERSION
	.align		4
        /*0000*/ 	.byte	0x04, 0x37
        /*0002*/ 	.short	(.L_171 - .L_170)
.L_170:
        /*0004*/ 	.word	0x00000082


	//----- nvinfo : EIATTR_KPARAM_INFO
	.align		4
.L_171:
        /*0008*/ 	.byte	0x04, 0x17
        /*000a*/ 	.short	(.L_173 - .L_172)
.L_172:
        /*000c*/ 	.word	0x00000000
        /*0010*/ 	.short	0x0000
        /*0012*/ 	.short	0x0070
        /*0014*/ 	.byte	0x00, 0xf0, 0x01, 0x2a


	//----- nvinfo : EIATTR_SPARSE_MMA_MASK
	.align		4
.L_173:
        /*0018*/ 	.byte	0x03, 0x50
        /*001a*/ 	.short	0x0000


	//----- nvinfo : EIATTR_MAXREG_COUNT
	.align		4
        /*001c*/ 	.byte	0x03, 0x1b
        /*001e*/ 	.short	0x00a8


	//----- nvinfo : EIATTR_NUM_BARRIERS
	.align		4
        /*0020*/ 	.byte	0x02, 0x4c
        /*0022*/ 	.byte	0x10
	.zero		1


	//----- nvinfo : EIATTR_EXTERNS
	.align		4
        /*0024*/ 	.byte	0x04, 0x0f
        /*0026*/ 	.short	(.L_175 - .L_174)


	//   ....[0]....
	.align		4
.L_174:
        /*0028*/ 	.word	index@(__assertfail)


	//----- nvinfo : EIATTR_ANNOTATIONS
	.align		4
.L_175:
        /*002c*/ 	.byte	0x04, 0x55
        /*002e*/ 	.short	(.L_177 - .L_176)


	//   ....[0]....
.L_176:
        /* <DEDUP_REMOVED lines=126> */
        /*0804*/ 	.byte	0x10, 0x7d, 0x02, 0x00, 0x01, 0x00, 0x00, 0x00, 0xc0, 0x88, 0x02, 0x00


	//----- nvinfo : EIATTR_MERCURY_ISA_VERSION
	.align		4
.L_177:
        /*0810*/ 	.byte	0x03, 0x5f
        /*0812*/ 	.short	0x0101


	//----- nvinfo : EIATTR_UNUSED_LOAD_BYTE_OFFSET
	.align		4
        /*0814*/ 	.byte	0x04, 0x44
        /*0816*/ 	.short	(.L_179 - .L_178)


	//   ....[0]....
.L_178:
        /*0818*/ 	.word	0x00000ab0
        /*081c*/ 	.word	0x0000fff0


	//   ....[1]....
        /*0820*/ 	.word	0x0001cee0
        /*0824*/ 	.word	0x0000fff0


	//----- nvinfo : EIATTR_INT_WARP_WIDE_INSTR_OFFSETS
	.align		4
.L_179:
        /*0828*/ 	.byte	0x04, 0x31
        /*082a*/ 	.short	(.L_181 - .L_180)


	//   ....[0]....
.L_180:
        /*082c*/ 	.word	0x00000190


	//   ....[1]....
        /*0830*/ 	.word	0x000001d0


	//   ....[2]....
        /*0834*/ 	.word	0x00000240


	//   ....[3]....
        /*0838*/ 	.word	0x00021cf0


	//   ....[4]....
        /*083c*/ 	.word	0x00021d80


	//   ....[5]....
        /*0840*/ 	.word	0x00025d30


	//   ....[6]....
        /*0844*/ 	.word	0x00025d90


	//----- nvinfo : EIATTR_COOP_GROUP_MASK_REGIDS
	.align		4
.L_181:
        /*0848*/ 	.byte	0x04, 0x29
        /*084a*/ 	.short	(.L_183 - .L_182)


	//   ....[0]....
.L_182:
        /*084c*/ 	.word	0xffffffff


	//   ....[1]....
        /*0850*/ 	.word	0xffffffff


	//   ....[2]....
        /*0854*/ 	.word	0xffffffff


	//   ....[3]....
        /*0858*/ 	.word	0xffffffff


	//   ....[4]....
        /*085c*/ 	.word	0xffffffff


	//   ....[5]....
        /*0860*/ 	.word	0xffffffff


	//   ....[6]....
        /*0864*/ 	.word	0xffffffff


	//   ....[7]....
        /*0868*/ 	.word	0xffffffff


	//   ....[8]....
        /*086c*/ 	.word	0xffffffff


	//   ....[9]....
        /*0870*/ 	.word	0xffffffff


	//   ....[10]....
        /*0874*/ 	.word	0xffffffff


	//   ....[11]....
        /*0878*/ 	.word	0xffffffff


	//   ....[12]....
        /*087c*/ 	.word	0xffffffff


	//   ....[13]....
        /*0880*/ 	.word	0xffffffff


	//   ....[14]....
        /*0884*/ 	.word	0xffffffff


	//   ....[15]....
        /*0888*/ 	.word	0xffffffff


	//   ....[16]....
        /*088c*/ 	.word	0xffffffff


	//   ....[17]....
        /*0890*/ 	.word	0xffffffff


	//   ....[18]....
        /*0894*/ 	.word	0xffffffff


	//   ....[19]....
        /*0898*/ 	.word	0xffffffff


	//   ....[20]....
        /*089c*/ 	.word	0xffffffff


	//   ....[21]....
        /*08a0*/ 	.word	0xffffffff


	//   ....[22]....
        /*08a4*/ 	.word	0xffffffff


	//   ....[23]....
        /*08a8*/ 	.word	0xffffffff


	//   ....[24]....
        /*08ac*/ 	.word	0xffffffff


	//   ....[25]....
        /*08b0*/ 	.word	0xffffffff


	//   ....[26]....
        /*08b4*/ 	.word	0xffffffff


	//   ....[27]....
        /*08b8*/ 	.word	0xffffffff


	//   ....[28]....
        /*08bc*/ 	.word	0xffffffff


	//   ....[29]....
        /*08c0*/ 	.word	0xffffffff


	//   ....[30]....
        /*08c4*/ 	.word	0xffffffff


	//   ....[31]....
        /*08c8*/ 	.word	0xffffffff


	//   ....[32]....
        /*08cc*/ 	.word	0xffffffff


	//   ....[33]....
        /*08d0*/ 	.word	0xffffffff


	//   ....[34]....
        /*08d4*/ 	.word	0xffffffff


	//   ....[35]....
        /*08d8*/ 	.word	0xffffffff


	//   ....[36]....
        /*08dc*/ 	.word	0xffffffff


	//   ....[37]....
        /*08e0*/ 	.word	0xffffffff


	//   ....[38]....
        /*08e4*/ 	.word	0xffffffff


	//   ....[39]....
        /*08e8*/ 	.word	0xffffffff


	//   ....[40]....
        /*08ec*/ 	.word	0xffffffff


	//   ....[41]....
        /*08f0*/ 	.word	0xffffffff


	//   ....[42]....
        /*08f4*/ 	.word	0xffffffff


	//   ....[43]....
        /*08f8*/ 	.word	0xffffffff


	//   ....[44]....
        /*08fc*/ 	.word	0xffffffff


	//   ....[45]....
        /*0900*/ 	.word	0xffffffff


	//   ....[46]....
        /*0904*/ 	.word	0xffffffff


	//   ....[47]....
        /*0908*/ 	.word	0xffffffff


	//   ....[48]....
        /*090c*/ 	.word	0xffffffff


	//   ....[49]....
        /*0910*/ 	.word	0xffffffff


	//   ....[50]....
        /*0914*/ 	.word	0xffffffff


	//   ....[51]....
        /*0918*/ 	.word	0xffffffff


	//   ....[52]....
        /*091c*/ 	.word	0xffffffff


	//   ....[53]....
        /*0920*/ 	.word	0xffffffff


	//   ....[54]....
        /*0924*/ 	.word	0xffffffff


	//   ....[55]....
        /*0928*/ 	.word	0xffffffff


	//   ....[56]....
        /*092c*/ 	.word	0xffffffff


	//   ....[57]....
        /*0930*/ 	.word	0xffffffff


	//   ....[58]....
        /*0934*/ 	.word	0xffffffff


	//   ....[59]....
        /*0938*/ 	.word	0xffffffff


	//   ....[60]....
        /*093c*/ 	.word	0xffffffff


	//   ....[61]....
        /*0940*/ 	.word	0xffffffff


	//   ....[62]....
        /*0944*/ 	.word	0xffffffff


	//   ....[63]....
        /*0948*/ 	.word	0xffffffff


	//   ....[64]....
        /*094c*/ 	.word	0xffffffff


	//   ....[65]....
        /*0950*/ 	.word	0xffffffff


	//   ....[66]....
        /*0954*/ 	.word	0xffffffff


	//   ....[67]....
        /*0958*/ 	.word	0xffffffff


	//   ....[68]....
        /*095c*/ 	.word	0xffffffff


	//   ....[69]....
        /*0960*/ 	.word	0xffffffff


	//   ....[70]....
        /*0964*/ 	.word	0xffffffff


	//   ....[71]....
        /*0968*/ 	.word	0xffffffff


	//   ....[72]....
        /*096c*/ 	.word	0xffffffff


	//   ....[73]....
        /*0970*/ 	.word	0xffffffff


	//   ....[74]....
        /*0974*/ 	.word	0xffffffff


	//   ....[75]....
        /*0978*/ 	.word	0xffffffff


	//   ....[76]....
        /*097c*/ 	.word	0xffffffff


	//   ....[77]....
        /*0980*/ 	.word	0xffffffff


	//   ....[78]....
        /*0984*/ 	.word	0xffffffff


	//   ....[79]....
        /*0988*/ 	.word	0xffffffff


	//   ....[80]....
        /*098c*/ 	.word	0xffffffff


	//   ....[81]....
        /*0990*/ 	.word	0xffffffff


	//   ....[82]....
        /*0994*/ 	.word	0xffffffff


	//   ....[83]....
        /*0998*/ 	.word	0xffffffff


	//   ....[84]....
        /*099c*/ 	.word	0xffffffff


	//   ....[85]....
        /*09a0*/ 	.word	0xffffffff


	//   ....[86]....
        /*09a4*/ 	.word	0xffffffff


	//   ....[87]....
        /*09a8*/ 	.word	0xffffffff


	//   ....[88]....
        /*09ac*/ 	.word	0xffffffff


	//   ....[89]....
        /*09b0*/ 	.word	0xffffffff


	//   ....[90]....
        /*09b4*/ 	.word	0xffffffff


	//   ....[91]....
        /*09b8*/ 	.word	0xffffffff


	//   ....[92]....
        /*09bc*/ 	.word	0xffffffff


	//   ....[93]....
        /*09c0*/ 	.word	0xffffffff


	//   ....[94]....
        /*09c4*/ 	.word	0xffffffff


	//   ....[95]....
        /*09c8*/ 	.word	0xffffffff


	//   ....[96]....
        /*09cc*/ 	.word	0xffffffff


	//   ....[97]....
        /*09d0*/ 	.word	0xffffffff


	//   ....[98]....
        /*09d4*/ 	.word	0xffffffff


	//   ....[99]....
        /*09d8*/ 	.word	0xffffffff


	//   ....[100]....
        /*09dc*/ 	.word	0x0500000f


	//   ....[101]....
        /*09e0*/ 	.word	0x0500000f


	//   ....[102]....
        /*09e4*/ 	.word	0x0500000f


	//   ....[103]....
        /*09e8*/ 	.word	0x0500000f


	//   ....[104]....
        /*09ec*/ 	.word	0x0500000f


	//   ....[105]....
        /*09f0*/ 	.word	0x0500000f


	//   ....[106]....
        /*09f4*/ 	.word	0x0500000f


	//   ....[107]....
        /*09f8*/ 	.word	0x0500000f


	//   ....[108]....
        /*09fc*/ 	.word	0x0500000f


	//   ....[109]....
        /*0a00*/ 	.word	0x0500000f


	//   ....[110]....
        /*0a04*/ 	.word	0x0500000f


	//   ....[111]....
        /*0a08*/ 	.word	0x0500000f


	//   ....[112]....
        /*0a0c*/ 	.word	0x0500000f


	//   ....[113]....
        /*0a10*/ 	.word	0x0500000f


	//   ....[114]....
        /*0a14*/ 	.word	0x0500000f


	//   ....[115]....
        /*0a18*/ 	.word	0x0500000f


	//   ....[116]....
        /*0a1c*/ 	.word	0x0500000f


	//   ....[117]....
        /*0a20*/ 	.word	0x0500000f


	//   ....[118]....
        /*0a24*/ 	.word	0x0500000f


	//   ....[119]....
        /*0a28*/ 	.word	0x0500000f


	//   ....[120]....
        /*0a2c*/ 	.word	0x0500000f


	//   ....[121]....
        /*0a30*/ 	.word	0x0500000f


	//   ....[122]....
        /*0a34*/ 	.word	0x0500000f


	//   ....[123]....
        /*0a38*/ 	.word	0x0500000f


	//   ....[124]....
        /*0a3c*/ 	.word	0x0500000f


	//   ....[125]....
        /*0a40*/ 	.word	0x0500000f


	//   ....[126]....
        /*0a44*/ 	.word	0x0500000f


	//   ....[127]....
        /*0a48*/ 	.word	0x0500000f


	//   ....[128]....
        /*0a4c*/ 	.word	0x0500000f


	//   ....[129]....
        /*0a50*/ 	.word	0x0500000f


	//   ....[130]....
        /*0a54*/ 	.word	0x0500000f


	//   ....[131]....
        /*0a58*/ 	.word	0x0500000f


	//   ....[132]....
        /*0a5c*/ 	.word	0x0500000f


	//   ....[133]....
        /*0a60*/ 	.word	0x0500000f


	//   ....[134]....
        /*0a64*/ 	.word	0x0500000f


	//   ....[135]....
        /*0a68*/ 	.word	0x0500000f


	//   ....[136]....
        /*0a6c*/ 	.word	0x0500000f


	//   ....[137]....
        /*0a70*/ 	.word	0x0500000f


	//   ....[138]....
        /*0a74*/ 	.word	0x0500000f


	//   ....[139]....
        /*0a78*/ 	.word	0x0500000f


	//   ....[140]....
        /*0a7c*/ 	.word	0x0500000f


	//   ....[141]....
        /*0a80*/ 	.word	0x0500000f


	//   ....[142]....
        /*0a84*/ 	.word	0x0500000f


	//   ....[143]....
        /*0a88*/ 	.word	0x0500000f


	//----- nvinfo : EIATTR_COOP_GROUP_INSTR_OFFSETS
	.align		4
.L_183:
        /*0a8c*/ 	.byte	0x04, 0x28
        /*0a8e*/ 	.short	(.L_185 - .L_184)


	//   ....[0]....
.L_184:
        /*0a90*/ 	.word	0x00000060


	//   ....[1]....
        /*0a94*/ 	.word	0x000001a0


	//   ....[2]....
        /*0a98*/ 	.word	0x000001f0


	//   ....[3]....
        /*0a9c*/ 	.word	0x00000420


	//   ....[4]....
        /*0aa0*/ 	.word	0x00000580


	//   ....[5]....
        /*0aa4*/ 	.word	0x000006a0


	//   ....[6]....
        /*0aa8*/ 	.word	0x00000800


	//   ....[7]....
        /*0aac*/ 	.word	0x0000b0f0


	//   ....[8]....
        /*0ab0*/ 	.word	0x0000b690


	//   ....[9]....
        /*0ab4*/ 	.word	0x0000b6a0


	//   ....[10]....
        /*0ab8*/ 	.word	0x0000b6b0


	//   ....[11]....
        /*0abc*/ 	.word	0x0000b6c0


	//   ....[12]....
        /*0ac0*/ 	.word	0x0000e170


	//   ....[13]....
        /*0ac4*/ 	.word	0x0000e180


	//   ....[14]....
        /*0ac8*/ 	.word	0x0000e190


	//   ....[15]....
        /*0acc*/ 	.word	0x0000e1a0


	//   ....[16]....
        /*0ad0*/ 	.word	0x00014e60


	//   ....[17]....
        /*0ad4*/ 	.word	0x00014e80


	//   ....[18]....
        /*0ad8*/ 	.word	0x000151f0


	//   ....[19]....
        /*0adc*/ 	.word	0x00015210


	//   ....[20]....
        /*0ae0*/ 	.word	0x0001abc0


	//   ....[21]....
        /*0ae4*/ 	.word	0x0001abe0


	//   ....[22]....
        /*0ae8*/ 	.word	0x0001b200


	//   ....[23]....
        /*0aec*/ 	.word	0x0001b2a0


	//   ....[24]....
        /*0af0*/ 	.word	0x0001c660


	//   ....[25]....
        /*0af4*/ 	.word	0x0001c670


	//   ....[26]....
        /*0af8*/ 	.word	0x0001c6a0


	//   ....[27]....
        /*0afc*/ 	.word	0x0001c6b0


	//   ....[28]....
        /*0b00*/ 	.word	0x0001dd10


	//   ....[29]....
        /*0b04*/ 	.word	0x0001dd70


	//   ....[30]....
        /*0b08*/ 	.word	0x0001ddb0


	//   ....[31]....
        /*0b0c*/ 	.word	0x0001de40


	//   ....[32]....
        /*0b10*/ 	.word	0x0001e3f0


	//   ....[33]....
        /*0b14*/ 	.word	0x0001e420


	//   ....[34]....
        /*0b18*/ 	.word	0x0001e520


	//   ....[35]....
        /*0b1c*/ 	.word	0x0001e540


	//   ....[36]....
        /*0b20*/ 	.word	0x0001e640


	//   ....[37]....
        /*0b24*/ 	.word	0x0001e660


	//   ....[38]....
        /*0b28*/ 	.word	0x0001e770


	//   ....[39]....
        /*0b2c*/ 	.word	0x0001e790


	//   ....[40]....
        /*0b30*/ 	.word	0x0001f030


	//   ....[41]....
        /*0b34*/ 	.word	0x0001f050


	//   ....[42]....
        /*0b38*/ 	.word	0x0001f150


	//   ....[43]....
        /*0b3c*/ 	.word	0x0001f170


	//   ....[44]....
        /*0b40*/ 	.word	0x0001f270


	//   ....[45]....
        /*0b44*/ 	.word	0x0001f290


	//   ....[46]....
        /*0b48*/ 	.word	0x0001f3a0


	//   ....[47]....
        /*0b4c*/ 	.word	0x0001f3c0


	//   ....[48]....
        /*0b50*/ 	.word	0x0001f550


	//   ....[49]....
        /*0b54*/ 	.word	0x0001f720


	//   ....[50]....
        /*0b58*/ 	.word	0x0001f750


	//   ....[51]....
        /*0b5c*/ 	.word	0x0001f780


	//   ....[52]....
        /*0b60*/ 	.word	0x0001f7b0


	//   ....[53]....
        /*0b64*/ 	.word	0x0001f7e0


	//   ....[54]....
        /*0b68*/ 	.word	0x0001f810


	//   ....[55]....
        /*0b6c*/ 	.word	0x0001f980


	//   ....[56]....
        /*0b70*/ 	.word	0x0001f9b0


	//   ....[57]....
        /*0b74*/ 	.word	0x0001f9e0


	//   ....[58]....
        /*0b78*/ 	.word	0x0001fa10


	//   ....[59]....
        /*0b7c*/ 	.word	0x0001fa40


	//   ....[60]....
        /*0b80*/ 	.word	0x0001fa70


	//   ....[61]....
        /*0b84*/ 	.word	0x0001fb00


	//   ....[62]....
        /*0b88*/ 	.word	0x0001fb30


	//   ....[63]....
        /*0b8c*/ 	.word	0x0001fbc0


	//   ....[64]....
        /*0b90*/ 	.word	0x00020760


	//   ....[65]....
        /*0b94*/ 	.word	0x00022300


	//   ....[66]....
        /*0b98*/ 	.word	0x00022fc0


	//   ....[67]....
        /*0b9c*/ 	.word	0x00023000


	//   ....[68]....
        /*0ba0*/ 	.word	0x00023020


	//   ....[69]....
        /*0ba4*/ 	.word	0x00023040


	//   ....[70]....
        /*0ba8*/ 	.word	0x00023110


	//   ....[71]....
        /*0bac*/ 	.word	0x00023170


	//   ....[72]....
        /*0bb0*/ 	.word	0x00023210


	//   ....[73]....
        /*0bb4*/ 	.word	0x00023220


	//   ....[74]....
        /*0bb8*/ 	.word	0x000232c0


	//   ....[75]....
        /*0bbc*/ 	.word	0x000232d0


	//   ....[76]....
        /*0bc0*/ 	.word	0x00023370


	//   ....[77]....
        /*0bc4*/ 	.word	0x00023380


	//   ....[78]....
        /*0bc8*/ 	.word	0x00023400


	//   ....[79]....
        /*0bcc*/ 	.word	0x00023430


	//   ....[80]....
        /*0bd0*/ 	.word	0x00023480


	//   ....[81]....
        /*0bd4*/ 	.word	0x000234c0


	//   ....[82]....
        /*0bd8*/ 	.word	0x00026550


	//   ....[83]....
        /*0bdc*/ 	.word	0x00026580


	//   ....[84]....
        /*0be0*/ 	.word	0x000265c0


	//   ....[85]....
        /*0be4*/ 	.word	0x000265f0


	//   ....[86]....
        /*0be8*/ 	.word	0x00026620


	//   ....[87]....
        /*0bec*/ 	.word	0x00026650


	//   ....[88]....
        /*0bf0*/ 	.word	0x00026680


	//   ....[89]....
        /*0bf4*/ 	.word	0x000266b0


	//   ....[90]....
        /*0bf8*/ 	.word	0x00026830


	//   ....[91]....
        /*0bfc*/ 	.word	0x00026860


	//   ....[92]....
        /*0c00*/ 	.word	0x00026890


	//   ....[93]....
        /*0c04*/ 	.word	0x000268c0


	//   ....[94]....
        /*0c08*/ 	.word	0x000268f0


	//   ....[95]....
        /*0c0c*/ 	.word	0x00026920


	//   ....[96]....
        /*0c10*/ 	.word	0x000269e0


	//   ....[97]....
        /*0c14*/ 	.word	0x00026a00


	//   ....[98]....
        /*0c18*/ 	.word	0x00026a70


	//   ....[99]....
        /*0c1c*/ 	.word	0x00026f00


	//   ....[100]....
        /*0c20*/ 	.word	0x00027360


	//   ....[101]....
        /*0c24*/ 	.word	0x000273f0


	//   ....[102]....
        /*0c28*/ 	.word	0x00027440


	//   ....[103]....
        /*0c2c*/ 	.word	0x00027490


	//   ....[104]....
        /*0c30*/ 	.word	0x00027570


	//   ....[105]....
        /*0c34*/ 	.word	0x00027600


	//   ....[106]....
        /*0c38*/ 	.word	0x00027660


	//   ....[107]....
        /*0c3c*/ 	.word	0x000276c0


	//   ....[108]....
        /*0c40*/ 	.word	0x00027910


	//   ....[109]....
        /*0c44*/ 	.word	0x00027c00


	//   ....[110]....
        /*0c48*/ 	.word	0x00027d70


	//   ....[111]....
        /*0c4c*/ 	.word	0x00027dc0


	//   ....[112]....
        /*0c50*/ 	.word	0x00027e40


	//   ....[113]....
        /*0c54*/ 	.word	0x00027e90


	//   ....[114]....
        /*0c58*/ 	.word	0x00028030


	//   ....[115]....
        /*0c5c*/ 	.word	0x000280c0


	//   ....[116]....
        /*0c60*/ 	.word	0x000281a0


	//   ....[117]....
        /*0c64*/ 	.word	0x000282b0


	//   ....[118]....
        /*0c68*/ 	.word	0x00028310


	//   ....[119]....
        /*0c6c*/ 	.word	0x00028420


	//   ....[120]....
        /*0c70*/ 	.word	0x00028480


	//   ....[121]....
        /*0c74*/ 	.word	0x00028590


	//   ....[122]....
        /*0c78*/ 	.word	0x000285f0


	//   ....[123]....
        /*0c7c*/ 	.word	0x000286e0


	//   ....[124]....
        /*0c80*/ 	.word	0x00028760


	//   ....[125]....
        /*0c84*/ 	.word	0x00028840


	//   ....[126]....
        /*0c88*/ 	.word	0x00028bb0


	//   ....[127]....
        /*0c8c*/ 	.word	0x00028c50


	//   ....[128]....
        /*0c90*/ 	.word	0x00028d70


	//   ....[129]....
        /*0c94*/ 	.word	0x00028df0


	//   ....[130]....
        /*0c98*/ 	.word	0x00028e70


	//   ....[131]....
        /*0c9c*/ 	.word	0x00028ef0


	//   ....[132]....
        /*0ca0*/ 	.word	0x00028f70


	//   ....[133]....
        /*0ca4*/ 	.word	0x00029000


	//   ....[134]....
        /*0ca8*/ 	.word	0x000290a0


	//   ....[135]....
        /*0cac*/ 	.word	0x00029150


	//   ....[136]....
        /*0cb0*/ 	.word	0x000291d0


	//   ....[137]....
        /*0cb4*/ 	.word	0x00029250


	//   ....[138]....
        /*0cb8*/ 	.word	0x000292d0


	//   ....[139]....
        /*0cbc*/ 	.word	0x00029360


	//   ....[140]....
        /*0cc0*/ 	.word	0x000293e0


	//   ....[141]....
        /*0cc4*/ 	.word	0x00029480


	//   ....[142]....
        /*0cc8*/ 	.word	0x00029510


	//   ....[143]....
        /*0ccc*/ 	.word	0x00029640


	//----- nvinfo : EIATTR_REG_RECONFIG
	.align		4
.L_185:
        /*0cd0*/ 	.byte	0x01, 0x54
	.zero		2


	//----- nvinfo : EIATTR_SYSCALL_OFFSETS
	.align		4
        /*0cd4*/ 	.byte	0x04, 0x46
        /*0cd6*/ 	.short	(.L_187 - .L_186)


	//   ....[0]....
.L_186:
        /*0cd8*/ 	.word	0x00001c30


	//   ....[1]....
        /*0cdc*/ 	.word	0x00001d80


	//   ....[2]....
        /*0ce0*/ 	.word	0x0000b290


	//   ....[3]....
        /*0ce4*/ 	.word	0x0000b610


	//   ....[4]....
        /*0ce8*/ 	.word	0x00021ef0


	//   ....[5]....
        /*0cec*/ 	.word	0x00022050


	//   ....[6]....
        /*0cf0*/ 	.word	0x00022150


	//   ....[7]....
        /*0cf4*/ 	.word	0x00022b70


	//----- nvinfo : EIATTR_MBARRIER_INSTR_OFFSETS
	.align		4
.L_187:
        /*0cf8*/ 	.byte	0x04, 0x39
        /*0cfa*/ 	.short	(.L_189 - .L_188)


	//   ....[0]....
.L_188:
        /*0cfc*/ 	.word	0x000002d0
        /*0d00*/ 	.word	0x000000ff
        /*0d04*/ 	.word	0x00036800
        /*0d08*/ 	.short	0x0100
        /*0d0a*/ 	.byte	0x08
	.zero		1


	//   ....[1]....
        /*0d0c*/ 	.word	0x000002e0
        /*0d10*/ 	.word	0x000000ff
        /*0d14*/ 	.word	0x00036820
        /*0d18*/ 	.short	0x0100
        /*0d1a*/ 	.byte	0x08
	.zero		1


	//   ....[2]....
        /*0d1c*/ 	.word	0x000003d0
        /*0d20*/ 	.word	0x000000ff
        /*0d24*/ 	.word	0x00036830
        /*0d28*/ 	.short	0x0100
        /*0d2a*/ 	.byte	0x08
	.zero		1


	//   ....[3]....
        /*0d2c*/ 	.word	0x000003e0
        /*0d30*/ 	.word	0x000000ff
        /*0d34*/ 	.word	0x00036840
        /*0d38*/ 	.short	0x0100
        /*0d3a*/ 	.byte	0x08
	.zero		1


	//   ....[4]....
        /*0d3c*/ 	.word	0x000003f0
        /*0d40*/ 	.word	0x000000ff
        /*0d44*/ 	.word	0x00036838
        /*0d48*/ 	.short	0x0100
        /*0d4a*/ 	.byte	0x08
	.zero		1


	//   ....[5]....
        /*0d4c*/ 	.word	0x00000400
        /*0d50*/ 	.word	0x000000ff
        /*0d54*/ 	.word	0x00036848
        /*0d58*/ 	.short	0x0100
        /*0d5a*/ 	.byte	0x08
	.zero		1


	//   ....[6]....
        /*0d5c*/ 	.word	0x00000530
        /*0d60*/ 	.word	0x000000ff
        /*0d64*/ 	.word	0x00036850
        /*0d68*/ 	.short	0x0100
        /*0d6a*/ 	.byte	0x08
	.zero		1


	//   ....[7]....
        /*0d6c*/ 	.word	0x00000540
        /*0d70*/ 	.word	0x000000ff
        /*0d74*/ 	.word	0x00036860
        /*0d78*/ 	.short	0x0100
        /*0d7a*/ 	.byte	0x08
	.zero		1


	//   ....[8]....
        /*0d7c*/ 	.word	0x00000550
        /*0d80*/ 	.word	0x000000ff
        /*0d84*/ 	.word	0x00036858
        /*0d88*/ 	.short	0x0100
        /*0d8a*/ 	.byte	0x08
	.zero		1


	//   ....[9]....
        /*0d8c*/ 	.word	0x00000560
        /*0d90*/ 	.word	0x000000ff
        /*0d94*/ 	.word	0x00036868
        /*0d98*/ 	.short	0x0100
        /*0d9a*/ 	.byte	0x08
	.zero		1


	//   ....[10]....
        /*0d9c*/ 	.word	0x00000650
        /*0da0*/ 	.word	0x000000ff
        /*0da4*/ 	.word	0x00036870
        /*0da8*/ 	.short	0x0100
        /*0daa*/ 	.byte	0x06
	.zero		1


	//   ....[11]....
        /*0dac*/ 	.word	0x00000660
        /*0db0*/ 	.word	0x000000ff
        /*0db4*/ 	.word	0x00036880
        /*0db8*/ 	.short	0x0100
        /*0dba*/ 	.byte	0x06
	.zero		1


	//   ....[12]....
        /*0dbc*/ 	.word	0x00000670
        /*0dc0*/ 	.word	0x000000ff
        /*0dc4*/ 	.word	0x00036878
        /*0dc8*/ 	.short	0x0100
        /*0dca*/ 	.byte	0x06
	.zero		1


	//   ....[13]....
        /*0dcc*/ 	.word	0x00000680
        /*0dd0*/ 	.word	0x000000ff
        /*0dd4*/ 	.word	0x00036888
        /*0dd8*/ 	.short	0x0100
        /*0dda*/ 	.byte	0x06
	.zero		1


	//   ....[14]....
        /*0ddc*/ 	.word	0x000007b0
        /*0de0*/ 	.word	0x000000ff
        /*0de4*/ 	.word	0x00036890
        /*0de8*/ 	.short	0x0100
        /*0dea*/ 	.byte	0x08
	.zero		1


	//   ....[15]....
        /*0dec*/ 	.word	0x000007c0
        /*0df0*/ 	.word	0x000000ff
        /*0df4*/ 	.word	0x000368a0
        /*0df8*/ 	.short	0x0100
        /*0dfa*/ 	.byte	0x08
	.zero		1


	//   ....[16]....
        /*0dfc*/ 	.word	0x000007d0
        /*0e00*/ 	.word	0x000000ff
        /*0e04*/ 	.word	0x00036898
        /*0e08*/ 	.short	0x0100
        /*0e0a*/ 	.byte	0x08
	.zero		1


	//   ....[17]....
        /*0e0c*/ 	.word	0x000007e0
        /*0e10*/ 	.word	0x000000ff
        /*0e14*/ 	.word	0x000368a8
        /*0e18*/ 	.short	0x0100
        /*0e1a*/ 	.byte	0x08
	.zero		1


	//   ....[18]....
        /*0e1c*/ 	.word	0x00000910
        /*0e20*/ 	.word	0x000000ff
        /*0e24*/ 	.word	0x000368b0
        /*0e28*/ 	.short	0x0100
        /*0e2a*/ 	.byte	0x08
	.zero		1


	//   ....[19]....
        /*0e2c*/ 	.word	0x00000920
        /*0e30*/ 	.word	0x000000ff
        /*0e34*/ 	.word	0x000368c0
        /*0e38*/ 	.short	0x0100
        /*0e3a*/ 	.byte	0x08
	.zero		1


	//   ....[20]....
        /*0e3c*/ 	.word	0x00000930
        /*0e40*/ 	.word	0x000000ff
        /*0e44*/ 	.word	0x000368b8
        /*0e48*/ 	.short	0x0100
        /*0e4a*/ 	.byte	0x08
	.zero		1


	//   ....[21]....
        /*0e4c*/ 	.word	0x00000940
        /*0e50*/ 	.word	0x000000ff
        /*0e54*/ 	.word	0x000368c8
        /*0e58*/ 	.short	0x0100
        /*0e5a*/ 	.byte	0x08
	.zero		1


	//   ....[22]....
        /*0e5c*/ 	.word	0x00003910
        /*0e60*/ 	.word	0x00000064
        /*0e64*/ 	.word	0x00036890
        /*0e68*/ 	.short	0x010a
        /*0e6a*/ 	.byte	0x3f
	.zero		1


	//   ....[23]....
        /*0e6c*/ 	.word	0x00006ed0
        /*0e70*/ 	.word	0x00000064
        /*0e74*/ 	.word	0x00036890
        /*0e78*/ 	.short	0x010a
        /*0e7a*/ 	.byte	0x3f
	.zero		1


	//   ....[24]....
        /*0e7c*/ 	.word	0x0000a1d0
        /*0e80*/ 	.word	0x00000064
        /*0e84*/ 	.word	0x00036890
        /*0e88*/ 	.short	0x010a
        /*0e8a*/ 	.byte	0x3f
	.zero		1


	//   ....[25]....
        /*0e8c*/ 	.word	0x0000a5a0
        /*0e90*/ 	.word	0x0000002c
        /*0e94*/ 	.word	0x00000000
        /*0e98*/ 	.short	0x0101
        /*0e9a*/ 	.byte	0x3f
	.zero		1


	//   ....[26]....
        /*0e9c*/ 	.word	0x0000a5e0
        /*0ea0*/ 	.word	0x00000064
        /*0ea4*/ 	.word	0x000368b0
        /*0ea8*/ 	.short	0x010a
        /*0eaa*/ 	.byte	0x3f
	.zero		1


	//   ....[27]....
        /*0eac*/ 	.word	0x0000ac50
        /*0eb0*/ 	.word	0x00000064
        /*0eb4*/ 	.word	0x00000000
        /*0eb8*/ 	.short	0x0101
        /*0eba*/ 	.byte	0x3f
	.zero		1


	//   ....[28]....
        /*0ebc*/ 	.word	0x0000b310
        /*0ec0*/ 	.word	0x00000002
        /*0ec4*/ 	.word	0x00036800
        /*0ec8*/ 	.short	0x010a
        /*0eca*/ 	.byte	0x3f
	.zero		1


	//   ....[29]....
        /*0ecc*/ 	.word	0x0000b360
        /*0ed0*/ 	.word	0x00000002
        /*0ed4*/ 	.word	0x00036800
        /*0ed8*/ 	.short	0x010a
        /*0eda*/ 	.byte	0x3f
	.zero		1


	//   ....[30]....
        /*0edc*/ 	.word	0x0000bd80
        /*0ee0*/ 	.word	0x00000002
        /*0ee4*/ 	.word	0x00036800
        /*0ee8*/ 	.short	0x010a
        /*0eea*/ 	.byte	0x3f
	.zero		1


	//   ....[31]....
        /*0eec*/ 	.word	0x0000e640
        /*0ef0*/ 	.word	0x00000002
        /*0ef4*/ 	.word	0x00036800
        /*0ef8*/ 	.short	0x010a
        /*0efa*/ 	.byte	0x3f
	.zero		1


	//   ....[32]....
        /*0efc*/ 	.word	0x00010e20
        /*0f00*/ 	.word	0x00000000
        /*0f04*/ 	.word	0x00036830
        /*0f08*/ 	.short	0x010a
        /*0f0a*/ 	.byte	0x3f
	.zero		1


	//   ....[33]....
        /*0f0c*/ 	.word	0x00010ea0
        /*0f10*/ 	.word	0x00000000
        /*0f14*/ 	.word	0x00036830
        /*0f18*/ 	.short	0x010a
        /*0f1a*/ 	.byte	0x3f
	.zero		1


	//   ....[34]....
        /*0f1c*/ 	.word	0x00015670
        /*0f20*/ 	.word	0x00000000
        /*0f24*/ 	.word	0x00000000
        /*0f28*/ 	.short	0x0101
        /*0f2a*/ 	.byte	0x3f
	.zero		1


	//   ....[35]....
        /*0f2c*/ 	.word	0x00016880
        /*0f30*/ 	.word	0x0000000c
        /*0f34*/ 	.word	0x00036830
        /*0f38*/ 	.short	0x010a
        /*0f3a*/ 	.byte	0x3f
	.zero		1


	//   ....[36]....
        /*0f3c*/ 	.word	0x00016900
        /*0f40*/ 	.word	0x0000000c
        /*0f44*/ 	.word	0x00036830
        /*0f48*/ 	.short	0x010a
        /*0f4a*/ 	.byte	0x3f
	.zero		1


	//   ....[37]....
        /*0f4c*/ 	.word	0x00019f90
        /*0f50*/ 	.word	0x0000000e
        /*0f54*/ 	.word	0x00036850
        /*0f58*/ 	.short	0x010a
        /*0f5a*/ 	.byte	0x3f
	.zero		1


	//   ....[38]....
        /*0f5c*/ 	.word	0x00019fe0
        /*0f60*/ 	.word	0x0000000e
        /*0f64*/ 	.word	0x00036850
        /*0f68*/ 	.short	0x010a
        /*0f6a*/ 	.byte	0x3f
	.zero		1


	//   ....[39]....
        /*0f6c*/ 	.word	0x0001b810
        /*0f70*/ 	.word	0x0000000c
        /*0f74*/ 	.word	0x00000000
        /*0f78*/ 	.short	0x0101
        /*0f7a*/ 	.byte	0x3f
	.zero		1


	//   ....[40]....
        /*0f7c*/ 	.word	0x0001b850
        /*0f80*/ 	.word	0x0000000e
        /*0f84*/ 	.word	0x00000000
        /*0f88*/ 	.short	0x0101
        /*0f8a*/ 	.byte	0x3f
	.zero		1


	//   ....[41]....
        /*0f8c*/ 	.word	0x0001c280
        /*0f90*/ 	.word	0x00000000
        /*0f94*/ 	.word	0x00036850
        /*0f98*/ 	.short	0x010a
        /*0f9a*/ 	.byte	0x3f
	.zero		1


	//   ....[42]....
        /*0f9c*/ 	.word	0x0001c320
        /*0fa0*/ 	.word	0x00000000
        /*0fa4*/ 	.word	0x00036850
        /*0fa8*/ 	.short	0x010a
        /*0faa*/ 	.byte	0x3f
	.zero		1


	//   ....[43]....
        /*0fac*/ 	.word	0x0001c870
        /*0fb0*/ 	.word	0x00000008
        /*0fb4*/ 	.word	0x00000000
        /*0fb8*/ 	.short	0x0101
        /*0fba*/ 	.byte	0x3f
	.zero		1


	//   ....[44]....
        /*0fbc*/ 	.word	0x0001e400
        /*0fc0*/ 	.word	0x00000000
        /*0fc4*/ 	.word	0x00000000
        /*0fc8*/ 	.short	0x0101
        /*0fca*/ 	.byte	0x3f
	.zero		1


	//   ....[45]....
        /*0fcc*/ 	.word	0x00020850
        /*0fd0*/ 	.word	0x00000004
        /*0fd4*/ 	.word	0x00036820
        /*0fd8*/ 	.short	0x010a
        /*0fda*/ 	.byte	0x3f
	.zero		1


	//   ....[46]....
        /*0fdc*/ 	.word	0x00020930
        /*0fe0*/ 	.word	0x00000004
        /*0fe4*/ 	.word	0x000368a0
        /*0fe8*/ 	.short	0x010a
        /*0fea*/ 	.byte	0x3f
	.zero		1


	//   ....[47]....
        /*0fec*/ 	.word	0x00020d80
        /*0ff0*/ 	.word	0x00000004
        /*0ff4*/ 	.word	0x000368c0
        /*0ff8*/ 	.short	0x010a
        /*0ffa*/ 	.byte	0x3f
	.zero		1


	//   ....[48]....
        /*0ffc*/ 	.word	0x00021320
        /*1000*/ 	.word	0x00000006
        /*1004*/ 	.word	0x000368a0
        /*1008*/ 	.short	0x010a
        /*100a*/ 	.byte	0x3f
	.zero		1


	//   ....[49]....
        /*100c*/ 	.word	0x00021760
        /*1010*/ 	.word	0x00000006
        /*1014*/ 	.word	0x000368c0
        /*1018*/ 	.short	0x010a
        /*101a*/ 	.byte	0x3f
	.zero		1


	//   ....[50]....
        /*101c*/ 	.word	0x000225a0
        /*1020*/ 	.word	0x00000000
        /*1024*/ 	.word	0x00036840
        /*1028*/ 	.short	0x010a
        /*102a*/ 	.byte	0x3f
	.zero		1


	//   ....[51]....
        /*102c*/ 	.word	0x000235f0
        /*1030*/ 	.word	0x0000000a
        /*1034*/ 	.word	0x00036800
        /*1038*/ 	.short	0x0107
        /*103a*/ 	.byte	0x3f
	.zero		1


	//   ....[52]....
        /*103c*/ 	.word	0x00023700
        /*1040*/ 	.word	0x00000002
        /*1044*/ 	.word	0x00036800
        /*1048*/ 	.short	0x0101
        /*104a*/ 	.byte	0x3f
	.zero		1


	//   ....[53]....
        /*104c*/ 	.word	0x00023720
        /*1050*/ 	.word	0x00000002
        /*1054*/ 	.word	0x00036820
        /*1058*/ 	.short	0x010a
        /*105a*/ 	.byte	0x3f
	.zero		1


	//   ....[54]....
        /*105c*/ 	.word	0x00023aa0
        /*1060*/ 	.word	0x00000003
        /*1064*/ 	.word	0x00036840
        /*1068*/ 	.short	0x010a
        /*106a*/ 	.byte	0x3f
	.zero		1


	//   ....[55]....
        /*106c*/ 	.word	0x00023f60
        /*1070*/ 	.word	0x00000003
        /*1074*/ 	.word	0x00000060
        /*1078*/ 	.short	0x010a
        /*107a*/ 	.byte	0x3f
	.zero		1


	//   ....[56]....
        /*107c*/ 	.word	0x00024750
        /*1080*/ 	.word	0x00000003
        /*1084*/ 	.word	0x00036840
        /*1088*/ 	.short	0x010a
        /*108a*/ 	.byte	0x3f
	.zero		1


	//   ....[57]....
        /*108c*/ 	.word	0x00024c10
        /*1090*/ 	.word	0x00000002
        /*1094*/ 	.word	0x00000060
        /*1098*/ 	.short	0x010a
        /*109a*/ 	.byte	0x3f
	.zero		1


	//   ....[58]....
        /*109c*/ 	.word	0x00025330
        /*10a0*/ 	.word	0x00000002
        /*10a4*/ 	.word	0x00036840
        /*10a8*/ 	.short	0x010a
        /*10aa*/ 	.byte	0x3f
	.zero		1


	//   ....[59]....
        /*10ac*/ 	.word	0x000257f0
        /*10b0*/ 	.word	0x00000002
        /*10b4*/ 	.word	0x00000060
        /*10b8*/ 	.short	0x010a
        /*10ba*/ 	.byte	0x3f
	.zero		1


	//   ....[60]....
        /*10bc*/ 	.word	0x00025ea0
        /*10c0*/ 	.word	0x00000002
        /*10c4*/ 	.word	0x00036860
        /*10c8*/ 	.short	0x010a
        /*10ca*/ 	.byte	0x3f
	.zero		1


	//   ....[61]....
        /*10cc*/ 	.word	0x00026e80
        /*10d0*/ 	.word	0x00000000
        /*10d4*/ 	.word	0x00036820
        /*10d8*/ 	.short	0x010a
        /*10da*/ 	.byte	0x3f
	.zero		1


	//   ....[62]....
        /*10dc*/ 	.word	0x00027050
        /*10e0*/ 	.word	0x00000006
        /*10e4*/ 	.word	0x00000000
        /*10e8*/ 	.short	0x010a
        /*10ea*/ 	.byte	0x3f
	.zero		1


	//   ....[63]....
        /*10ec*/ 	.word	0x000270c0
        /*10f0*/ 	.word	0x00000007
        /*10f4*/ 	.word	0x00000000
        /*10f8*/ 	.short	0x010a
        /*10fa*/ 	.byte	0x3f
	.zero		1


	//   ....[64]....
        /*10fc*/ 	.word	0x00027130
        /*1100*/ 	.word	0x00000004
        /*1104*/ 	.word	0x00000000
        /*1108*/ 	.short	0x010a
        /*110a*/ 	.byte	0x3f
	.zero		1


	//   ....[65]....
        /*110c*/ 	.word	0x00027160
        /*1110*/ 	.word	0x00000003
        /*1114*/ 	.word	0x00000000
        /*1118*/ 	.short	0x010a
        /*111a*/ 	.byte	0x3f
	.zero		1


	//   ....[66]....
        /*111c*/ 	.word	0x000271c0
        /*1120*/ 	.word	0x00000064
        /*1124*/ 	.word	0x00036890
        /*1128*/ 	.short	0x010a
        /*112a*/ 	.byte	0x3f
	.zero		1


	//   ....[67]....
        /*112c*/ 	.word	0x00027210
        /*1130*/ 	.word	0x00000064
        /*1134*/ 	.word	0x00036890
        /*1138*/ 	.short	0x010a
        /*113a*/ 	.byte	0x3f
	.zero		1


	//   ....[68]....
        /*113c*/ 	.word	0x00027260
        /*1140*/ 	.word	0x00000064
        /*1144*/ 	.word	0x00036890
        /*1148*/ 	.short	0x010a
        /*114a*/ 	.byte	0x3f
	.zero		1


	//   ....[69]....
        /*114c*/ 	.word	0x000272b0
        /*1150*/ 	.word	0x00000064
        /*1154*/ 	.word	0x000368b0
        /*1158*/ 	.short	0x010a
        /*115a*/ 	.byte	0x3f
	.zero		1


	//   ....[70]....
        /*115c*/ 	.word	0x000274c0
        /*1160*/ 	.word	0x00000002
        /*1164*/ 	.word	0x00036800
        /*1168*/ 	.short	0x010a
        /*116a*/ 	.byte	0x3f
	.zero		1


	//   ....[71]....
        /*116c*/ 	.word	0x000276f0
        /*1170*/ 	.word	0x00000002
        /*1174*/ 	.word	0x00036800
        /*1178*/ 	.short	0x010a
        /*117a*/ 	.byte	0x3f
	.zero		1


	//   ....[72]....
        /*117c*/ 	.word	0x00027740
        /*1180*/ 	.word	0x00000000
        /*1184*/ 	.word	0x00036830
        /*1188*/ 	.short	0x010a
        /*118a*/ 	.byte	0x3f
	.zero		1


	//   ....[73]....
        /*118c*/ 	.word	0x00027790
        /*1190*/ 	.word	0x0000000c
        /*1194*/ 	.word	0x00036830
        /*1198*/ 	.short	0x010a
        /*119a*/ 	.byte	0x3f
	.zero		1


	//   ....[74]....
        /*119c*/ 	.word	0x000277e0
        /*11a0*/ 	.word	0x0000000e
        /*11a4*/ 	.word	0x00036850
        /*11a8*/ 	.short	0x010a
        /*11aa*/ 	.byte	0x3f
	.zero		1


	//   ....[75]....
        /*11ac*/ 	.word	0x00027830
        /*11b0*/ 	.word	0x00000000
        /*11b4*/ 	.word	0x00036850
        /*11b8*/ 	.short	0x010a
        /*11ba*/ 	.byte	0x3f
	.zero		1


	//   ....[76]....
        /*11bc*/ 	.word	0x000279e0
        /*11c0*/ 	.word	0x00000003
        /*11c4*/ 	.word	0x00036820
        /*11c8*/ 	.short	0x010a
        /*11ca*/ 	.byte	0x3f
	.zero		1


	//   ....[77]....
        /*11cc*/ 	.word	0x00027a30
        /*11d0*/ 	.word	0x00000004
        /*11d4*/ 	.word	0x000368a0
        /*11d8*/ 	.short	0x010a
        /*11da*/ 	.byte	0x3f
	.zero		1


	//   ....[78]....
        /*11dc*/ 	.word	0x00027a80
        /*11e0*/ 	.word	0x00000004
        /*11e4*/ 	.word	0x000368c0
        /*11e8*/ 	.short	0x010a
        /*11ea*/ 	.byte	0x3f
	.zero		1


	//   ....[79]....
        /*11ec*/ 	.word	0x00027ad0
        /*11f0*/ 	.word	0x00000006
        /*11f4*/ 	.word	0x000368a0
        /*11f8*/ 	.short	0x010a
        /*11fa*/ 	.byte	0x3f
	.zero		1


	//   ....[80]....
        /*11fc*/ 	.word	0x00027b20
        /*1200*/ 	.word	0x00000006
        /*1204*/ 	.word	0x000368c0
        /*1208*/ 	.short	0x010a
        /*120a*/ 	.byte	0x3f
	.zero		1


	//   ....[81]....
        /*120c*/ 	.word	0x00027cc0
        /*1210*/ 	.word	0x00000000
        /*1214*/ 	.word	0x00036840
        /*1218*/ 	.short	0x010a
        /*121a*/ 	.byte	0x3f
	.zero		1


	//   ....[82]....
        /*121c*/ 	.word	0x000288d0
        /*1220*/ 	.word	0x00000002
        /*1224*/ 	.word	0x00036820
        /*1228*/ 	.short	0x010a
        /*122a*/ 	.byte	0x3f
	.zero		1


	//   ....[83]....
        /*122c*/ 	.word	0x00028920
        /*1230*/ 	.word	0x00000003
        /*1234*/ 	.word	0x00036840
        /*1238*/ 	.short	0x010a
        /*123a*/ 	.byte	0x3f
	.zero		1


	//   ....[84]....
        /*123c*/ 	.word	0x00028970
        /*1240*/ 	.word	0x00000003
        /*1244*/ 	.word	0x00000060
        /*1248*/ 	.short	0x010a
        /*124a*/ 	.byte	0x3f
	.zero		1


	//   ....[85]....
        /*124c*/ 	.word	0x000289c0
        /*1250*/ 	.word	0x00000003
        /*1254*/ 	.word	0x00036840
        /*1258*/ 	.short	0x010a
        /*125a*/ 	.byte	0x3f
	.zero		1


	//   ....[86]....
        /*125c*/ 	.word	0x00028a10
        /*1260*/ 	.word	0x00000002
        /*1264*/ 	.word	0x00000060
        /*1268*/ 	.short	0x010a
        /*126a*/ 	.byte	0x3f
	.zero		1


	//   ....[87]....
        /*126c*/ 	.word	0x00028a60
        /*1270*/ 	.word	0x00000002
        /*1274*/ 	.word	0x00036840
        /*1278*/ 	.short	0x010a
        /*127a*/ 	.byte	0x3f
	.zero		1


	//   ....[88]....
        /*127c*/ 	.word	0x00028ab0
        /*1280*/ 	.word	0x00000002
        /*1284*/ 	.word	0x00000060
        /*1288*/ 	.short	0x010a
        /*128a*/ 	.byte	0x3f
	.zero		1


	//   ....[89]....
        /*128c*/ 	.word	0x00028b00
        /*1290*/ 	.word	0x00000002
        /*1294*/ 	.word	0x00036860
        /*1298*/ 	.short	0x010a
        /*129a*/ 	.byte	0x3f
	.zero		1


	//   ....[90]....
        /*129c*/ 	.word	0x00029560
        /*12a0*/ 	.word	0x00000000
        /*12a4*/ 	.word	0x00036820
        /*12a8*/ 	.short	0x010a
        /*12aa*/ 	.byte	0x3f
	.zero		1


	//   ....[91]....
        /*12ac*/ 	.word	0x00029700
        /*12b0*/ 	.word	0x00000006
        /*12b4*/ 	.word	0x00000000
        /*12b8*/ 	.short	0x010a
        /*12ba*/ 	.byte	0x3f
	.zero		1


	//   ....[92]....
        /*12bc*/ 	.word	0x00029750
        /*12c0*/ 	.word	0x00000007
        /*12c4*/ 	.word	0x00000000
        /*12c8*/ 	.short	0x010a
        /*12ca*/ 	.byte	0x3f
	.zero		1


	//   ....[93]....
        /*12cc*/ 	.word	0x000297a0
        /*12d0*/ 	.word	0x00000004
        /*12d4*/ 	.word	0x00000000
        /*12d8*/ 	.short	0x010a
        /*12da*/ 	.byte	0x3f
	.zero		1


	//----- nvinfo : EIATTR_NUM_MBARRIERS
	.align		4
.L_189:
        /*12dc*/ 	.byte	0x03, 0x38
        /*12de*/ 	.short	0x0016


	//----- nvinfo : EIATTR_EXIT_INSTR_OFFSETS
	.align		4
        /*12e0*/ 	.byte	0x04, 0x1c
        /*12e2*/ 	.short	(.L_191 - .L_190)


	//   ....[0]....
.L_190:
        /*12e4*/ 	.word	0x000271b0


	//----- nvinfo : EIATTR_MAX_THREADS
	.align		4
.L_191:
        /*12e8*/ 	.byte	0x04, 0x05
        /*12ea*/ 	.short	(.L_193 - .L_192)
.L_192:
        /*12ec*/ 	.word	0x00000180
        /*12f0*/ 	.word	0x00000001
        /*12f4*/ 	.word	0x00000001


	//----- nvinfo : EIATTR_CRS_STACK_SIZE
	.align		4
.L_193:
        /*12f8*/ 	.byte	0x04, 0x1e
        /*12fa*/ 	.short	(.L_195 - .L_194)
.L_194:
        /*12fc*/ 	.word	0x00000000


	//----- nvinfo : EIATTR_CBANK_PARAM_SIZE
	.align		4
.L_195:
        /*1300*/ 	.byte	0x03, 0x19
        /*1302*/ 	.short	0x0af0


	//----- nvinfo : EIATTR_PARAM_CBANK
	.align		4
        /*1304*/ 	.byte	0x04, 0x0a
        /*1306*/ 	.short	(.L_197 - .L_196)
	.align		4
.L_196:
        /*1308*/ 	.word	index@(.nv.constant0._ZN7cutlass13device_kernelIN5flash11enable_sm90INS1_16FlashAttnFwdSm90INS1_25CollectiveMainloopFwdSm90ILi2EN4cute5tupleIJNS5_1CILi1EEES8_S8_EEENS6_IJNS7_ILi128EEENS7_ILi112EEENS7_ILi192EEEEEELi192ENS_10bfloat16_tEfNS_4arch4Sm90ELb0ELb0ELb1ELb1ELb0ELb1ELb0ELb1ELb1ELb1ELb0ELb0EEENS1_21CollectiveEpilogueFwdINS6_IJSA_SC_SB_EEES9_SE_SG_Li256ELb1ELb1ELb0ELb0EEENS1_36VarlenDynamicPersistentTileSchedulerILi128ELi112ELi256ELi128ELb0ELb1ELb1ELb0ELb1ELb1EEEEEEEEEvNT_6ParamsE)
        /*130c*/ 	.short	0x0210
        /*130e*/ 	.short	0x0af0


	//----- nvinfo : EIATTR_SW_WAR
	.align		4
.L_197:
        /*1310*/ 	.byte	0x04, 0x36
        /*1312*/ 	.short	(.L_199 - .L_198)
.L_198:
        /*1314*/ 	.word	0x00000008
.L_199:


//--------------------- .nv.info._ZN7cutlass13device_kernelIN5flash11enable_sm90INS1_16FlashAttnFwdSm90INS1_25CollectiveMainloopFwdSm90ILi2EN4cute5tupleIJNS5_1CILi1EEES8_S8_EEENS6_IJNS7_ILi128EEENS7_ILi96EEENS7_ILi192EEEEEELi192ENS_10bfloat16_tEfNS_4arch4Sm90ELb0ELb1ELb1ELb0ELb0ELb0ELb0ELb1ELb1ELb1ELb0ELb0EEENS1_21CollectiveEpilogueFwdINS6_IJSA_SC_SB_EEES9_SE_SG_Li256ELb0ELb1ELb0ELb0EEENS1_30DynamicPersistentTileSchedulerILi256ELi128ELb0ELb1ELb1EEEEEEEEEvNT_6ParamsE --------------------------
	.section	.nv.info._ZN7cutlass13device_kernelIN5flash11enable_sm90INS1_16FlashAttnFwdSm90INS1_25CollectiveMainloopFwdSm90ILi2EN4cute5tupleIJNS5_1CILi1EEES8_S8_EEENS6_IJNS7_ILi128EEENS7_ILi96EEENS7_ILi192EEEEEELi192ENS_10bfloat16_tEfNS_4arch4Sm90ELb0ELb1ELb1ELb0ELb0ELb0ELb0ELb1ELb1ELb1ELb0ELb0EEENS1_21CollectiveEpilogueFwdINS6_IJSA_SC_SB_EEES9_SE_SG_Li256ELb0ELb1ELb0ELb0EEENS1_30DynamicPersistentTileSchedulerILi256ELi128ELb0ELb1ELb1EEEEEEEEEvNT_6ParamsE,"",@"SHT_CUDA_INFO"
	.sectionflags	@""
	.align	4


	//----- nvinfo : EIATTR_CUDA_API_VERSION
	.align		4
        /*0000*/ 	.byte	0x04, 0x37
        /*0002*/ 	.short	(.L_201 - .L_200)
.L_200:
        /*0004*/ 	.word	0x00000082


	//----- nvinfo : EIATTR_KPARAM_INFO
	.align		4
.L_201:
        /*0008*/ 	.byte	0x04, 0x17
        /*000a*/ 	.short	(.L_203 - .L_202)
.L_202:
        /*000c*/ 	.word	0x00000000
        /*0010*/ 	.short	0x0000
        /*0012*/ 	.short	0x0070
        /*0014*/ 	.byte	0x00, 0xf0, 0x01, 0x2a


	//----- nvinfo : EIATTR_SPARSE_MMA_MASK
	.align		4
.L_203:
        /*0018*/ 	.byte	0x03, 0x50
        /*001a*/ 	.short	0x0000


	//----- nvinfo : EIATTR_MAXREG_COUNT
	.align		4
        /*001c*/ 	.byte	0x03, 0x1b
        /*001e*/ 	.short	0x00a8


	//----- nvinfo : EIATTR_NUM_BARRIERS
	.align		4
        /*0020*/ 	.byte	0x02, 0x4c
        /*0022*/ 	.byte	0x09
	.zero		1


	//----- nvinfo : EIATTR_EXTERNS
	.align		4
        /*0024*/ 	.byte	0x04, 0x0f
        /*0026*/ 	.short	(.L_205 - .L_204)


	//   ....[0]....
	.align		4
.L_204:
        /*0028*/ 	.word	index@(__assertfail)


	//----- nvinfo : EIATTR_ANNOTATIONS
	.align		4
.L_205:
        /*002c*/ 	.byte	0x04, 0x55
        /*002e*/ 	.short	(.L_207 - .L_206)


	//   ....[0]....
.L_206:
        /* <DEDUP_REMOVED lines=28> */


	//----- nvinfo : EIATTR_MERCURY_ISA_VERSION
	.align		4
.L_207:
        /*01d8*/ 	.byte	0x03, 0x5f
        /*01da*/ 	.short	0x0101


	//----- nvinfo : EIATTR_INT_WARP_WIDE_INSTR_OFFSETS
	.align		4
        /*01dc*/ 	.byte	0x04, 0x31
        /*01de*/ 	.short	(.L_209 - .L_208)


	//   ....[0]....
.L_208:
        /*01e0*/ 	.word	0x00000130


	//   ....[1]....
        /*01e4*/ 	.word	0x00000170


	//   ....[2]....
        /*01e8*/ 	.word	0x000001e0


	//   ....[3]....
        /*01ec*/ 	.word	0x00012290


	//   ....[4]....
        /*01f0*/ 	.word	0x00012330


	//   ....[5]....
        /*01f4*/ 	.word	0x00015ed0


	//   ....[6]....
        /*01f8*/ 	.word	0x00015f70


	//----- nvinfo : EIATTR_COOP_GROUP_MASK_REGIDS
	.align		4
.L_209:
        /*01fc*/ 	.byte	0x04, 0x29
        /*01fe*/ 	.short	(.L_211 - .L_210)


	//   ....[0]....
.L_210:
        /*0200*/ 	.word	0xffffffff


	//   ....[1]....
        /*0204*/ 	.word	0xffffffff


	//   ....[2]....
        /*0208*/ 	.word	0xffffffff


	//   ....[3]....
        /*020c*/ 	.word	0xffffffff


	//   ....[4]....
        /*0210*/ 	.word	0xffffffff


	//   ....[5]....
        /*0214*/ 	.word	0xffffffff


	//   ....[6]....
        /*0218*/ 	.word	0xffffffff


	//   ....[7]....
        /*021c*/ 	.word	0xffffffff


	//   ....[8]....
        /*0220*/ 	.word	0xffffffff


	//   ....[9]....
        /*0224*/ 	.word	0xffffffff


	//   ....[10]....
        /*0228*/ 	.word	0xffffffff


	//   ....[11]....
        /*022c*/ 	.word	0xffffffff


	//   ....[12]....
        /*0230*/ 	.word	0xffffffff


	//   ....[13]....
        /*0234*/ 	.word	0xffffffff


	//   ....[14]....
        /*0238*/ 	.word	0xffffffff


	//   ....[15]....
        /*023c*/ 	.word	0xffffffff


	//   ....[16]....
        /*0240*/ 	.word	0xffffffff


	//   ....[17]....
        /*0244*/ 	.word	0xffffffff


	//   ....[18]....
        /*0248*/ 	.word	0xffffffff


	//   ....[19]....
        /*024c*/ 	.word	0xffffffff


	//   ....[20]....
        /*0250*/ 	.word	0xffffffff


	//   ....[21]....
        /*0254*/ 	.word	0xffffffff


	//   ....[22]....
        /*0258*/ 	.word	0xffffffff


	//   ....[23]....
        /*025c*/ 	.word	0xffffffff


	//   ....[24]....
        /*0260*/ 	.word	0xffffffff


	//   ....[25]....
        /*0264*/ 	.word	0xffffffff


	//   ....[26]....
        /*0268*/ 	.word	0xffffffff


	//   ....[27]....
        /*026c*/ 	.word	0xffffffff


	//   ....[28]....
        /*0270*/ 	.word	0xffffffff


	//   ....[29]....
        /*0274*/ 	.word	0xffffffff


	//   ....[30]....
        /*0278*/ 	.word	0xffffffff


	//   ....[31]....
        /*027c*/ 	.word	0xffffffff


	//   ....[32]....
        /*0280*/ 	.word	0xffffffff


	//   ....[33]....
        /*0284*/ 	.word	0xffffffff


	//   ....[34]....
        /*0288*/ 	.word	0xffffffff


	//   ....[35]....
        /*028c*/ 	.word	0xffffffff


	//   ....[36]....
        /*0290*/ 	.word	0xffffffff


	//   ....[37]....
        /*0294*/ 	.word	0xffffffff


	//   ....[38]....
        /*0298*/ 	.word	0xffffffff


	//   ....[39]....
        /*029c*/ 	.word	0xffffffff


	//   ....[40]....
        /*02a0*/ 	.word	0xffffffff


	//   ....[41]....
        /*02a4*/ 	.word	0xffffffff


	//   ....[42]....
        /*02a8*/ 	.word	0xffffffff


	//   ....[43]....
        /*02ac*/ 	.word	0xffffffff


	//   ....[44]....
        /*02b0*/ 	.word	0xffffffff


	//   ....[45]....
        /*02b4*/ 	.word	0xffffffff


	//   ....[46]....
        /*02b8*/ 	.word	0xffffffff


	//   ....[47]....
        /*02bc*/ 	.word	0xffffffff


	//   ....[48]....
        /*02c0*/ 	.word	0xffffffff


	//   ....[49]....
        /*02c4*/ 	.word	0xffffffff


	//   ....[50]....
        /*02c8*/ 	.word	0xffffffff


	//   ....[51]....
        /*02cc*/ 	.word	0xffffffff


	//   ....[52]....
        /*02d0*/ 	.word	0xffffffff


	//   ....[53]....
        /*02d4*/ 	.word	0xffffffff


	//   ....[54]....
        /*02d8*/ 	.word	0xffffffff


	//   ....[55]....
        /*02dc*/ 	.word	0xffffffff


	//   ....[56]....
        /*02e0*/ 	.word	0xffffffff


	//   ....[57]....
        /*02e4*/ 	.word	0xffffffff


	//   ....[58]....
        /*02e8*/ 	.word	0xffffffff


	//   ....[59]....
        /*02ec*/ 	.word	0xffffffff


	//   ....[60]....
        /*02f0*/ 	.word	0xffffffff


	//   ....[61]....
        /*02f4*/ 	.word	0xffffffff


	//   ....[62]....
        /*02f8*/ 	.word	0xffffffff


	//   ....[63]....
        /*02fc*/ 	.word	0xffffffff


	//   ....[64]....
        /*0300*/ 	.word	0xffffffff


	//   ....[65]....
        /*0304*/ 	.word	0xffffffff


	//   ....[66]....
        /*0308*/ 	.word	0xffffffff


	//   ....[67]....
        /*030c*/ 	.word	0xffffffff


	//   ....[68]....
        /*0310*/ 	.word	0xffffffff


	//   ....[69]....
        /*0314*/ 	.word	0xffffffff


	//   ....[70]....
        /*0318*/ 	.word	0xffffffff


	//   ....[71]....
        /*031c*/ 	.word	0xffffffff


	//   ....[72]....
        /*0320*/ 	.word	0xffffffff


	//   ....[73]....
        /*0324*/ 	.word	0xffffffff


	//   ....[74]....
        /*0328*/ 	.word	0x0500000f


	//   ....[75]....
        /*032c*/ 	.word	0x0500000f


	//   ....[76]....
        /*0330*/ 	.word	0x0500000f


	//   ....[77]....
        /*0334*/ 	.word	0x0500000f


	//   ....[78]....
        /*0338*/ 	.word	0x0500000f


	//   ....[79]....
        /*033c*/ 	.word	0x0500000f


	//   ....[80]....
        /*0340*/ 	.word	0x0500000f


	//   ....[81]....
        /*0344*/ 	.word	0x0500000f


	//   ....[82]....
        /*0348*/ 	.word	0x0500000f


	//   ....[83]....
        /*034c*/ 	.word	0x0500000f


	//   ....[84]....
        /*0350*/ 	.word	0x0500000f


	//   ....[85]....
        /*0354*/ 	.word	0x0500000f


	//   ....[86]....
        /*0358*/ 	.word	0x0500000f


	//   ....[87]....
        /*035c*/ 	.word	0x0500000f


	//   ....[88]....
        /*0360*/ 	.word	0x0500000f


	//   ....[89]....
        /*0364*/ 	.word	0x0500000f


	//   ....[90]....
        /*0368*/ 	.word	0x0500000f


	//   ....[91]....
        /*036c*/ 	.word	0x0500000f


	//   ....[92]....
        /*0370*/ 	.word	0x0500000f


	//----- nvinfo : EIATTR_COOP_GROUP_INSTR_OFFSETS
	.align		4
.L_211:
        /*0374*/ 	.byte	0x04, 0x28
        /*0376*/ 	.short	(.L_213 - .L_212)


	//   ....[0]....
.L_212:
        /*0378*/ 	.word	0x00000060


	//   ....[1]....
        /*037c*/ 	.word	0x00000140


	//   ....[2]....
        /*0380*/ 	.word	0x00000190


	//   ....[3]....
        /*0384*/ 	.word	0x000003c0


	//   ....[4]....
        /*0388*/ 	.word	0x00000520


	//   ....[5]....
        /*038c*/ 	.word	0x00000640


	//   ....[6]....
        /*0390*/ 	.word	0x000007a0


	//   ....[7]....
        /*0394*/ 	.word	0x00001940


	//   ....[8]....
        /*0398*/ 	.word	0x00002710


	//   ....[9]....
        /*039c*/ 	.word	0x00003390


	//   ....[10]....
        /*03a0*/ 	.word	0x000039d0


	//   ....[11]....
        /*03a4*/ 	.word	0x00003b00


	//   ....[12]....
        /*03a8*/ 	.word	0x00004050


	//   ....[13]....
        /*03ac*/ 	.word	0x00004100


	//   ....[14]....
        /*03b0*/ 	.word	0x00006480


	//   ....[15]....
        /*03b4*/ 	.word	0x00006630


	//   ....[16]....
        /*03b8*/ 	.word	0x000073a0


	//   ....[17]....
        /*03bc*/ 	.word	0x000074c0


	//   ....[18]....
        /*03c0*/ 	.word	0x00007a50


	//   ....[19]....
        /*03c4*/ 	.word	0x00007ae0


	//   ....[20]....
        /*03c8*/ 	.word	0x00009ca0


	//   ....[21]....
        /*03cc*/ 	.word	0x00009cc0


	//   ....[22]....
        /*03d0*/ 	.word	0x0000a150


	//   ....[23]....
        /*03d4*/ 	.word	0x0000a1c0


	//   ....[24]....
        /*03d8*/ 	.word	0x0000be80


	//   ....[25]....
        /*03dc*/ 	.word	0x0000c350


	//   ....[26]....
        /*03e0*/ 	.word	0x0000d0e0


	//   ....[27]....
        /*03e4*/ 	.word	0x0000d1f0


	//   ....[28]....
        /*03e8*/ 	.word	0x0000d790


	//   ....[29]....
        /*03ec*/ 	.word	0x0000d7f0


	//   ....[30]....
        /*03f0*/ 	.word	0x0000e870


	//   ....[31]....
        /*03f4*/ 	.word	0x0000e8b0


	//   ....[32]....
        /*03f8*/ 	.word	0x0000e9c0


	//   ....[33]....
        /*03fc*/ 	.word	0x0000e9e0


	//   ....[34]....
        /*0400*/ 	.word	0x0000fe50


	//   ....[35]....
        /*0404*/ 	.word	0x0000ff30


	//   ....[36]....
        /*0408*/ 	.word	0x0000ff60


	//   ....[37]....
        /*040c*/ 	.word	0x0000ff90


	//   ....[38]....
        /*0410*/ 	.word	0x000106c0


	//   ....[39]....
        /*0414*/ 	.word	0x00010700


	//   ....[40]....
        /*0418*/ 	.word	0x00010810


	//   ....[41]....
        /*041c*/ 	.word	0x00010830


	//   ....[42]....
        /*0420*/ 	.word	0x00010940


	//   ....[43]....
        /*0424*/ 	.word	0x00010960


	//   ....[44]....
        /*0428*/ 	.word	0x00010a80


	//   ....[45]....
        /*042c*/ 	.word	0x00010aa0


	//   ....[46]....
        /*0430*/ 	.word	0x00011210


	//   ....[47]....
        /*0434*/ 	.word	0x00011230


	//   ....[48]....
        /*0438*/ 	.word	0x00011340


	//   ....[49]....
        /*043c*/ 	.word	0x00011360


	//   ....[50]....
        /*0440*/ 	.word	0x00011470


	//   ....[51]....
        /*0444*/ 	.word	0x00011490


	//   ....[52]....
        /*0448*/ 	.word	0x000115b0


	//   ....[53]....
        /*044c*/ 	.word	0x000115d0


	//   ....[54]....
        /*0450*/ 	.word	0x00011790


	//   ....[55]....
        /*0454*/ 	.word	0x000128d0


	//   ....[56]....
        /*0458*/ 	.word	0x00013360


	//   ....[57]....
        /*045c*/ 	.word	0x00013390


	//   ....[58]....
        /*0460*/ 	.word	0x00013460


	//   ....[59]....
        /*0464*/ 	.word	0x00013480


	//   ....[60]....
        /*0468*/ 	.word	0x00013520


	//   ....[61]....
        /*046c*/ 	.word	0x00013540


	//   ....[62]....
        /*0470*/ 	.word	0x000135e0


	//   ....[63]....
        /*0474*/ 	.word	0x00013600


	//   ....[64]....
        /*0478*/ 	.word	0x000136a0


	//   ....[65]....
        /*047c*/ 	.word	0x000136c0


	//   ....[66]....
        /*0480*/ 	.word	0x00013760


	//   ....[67]....
        /*0484*/ 	.word	0x00013780


	//   ....[68]....
        /*0488*/ 	.word	0x00013820


	//   ....[69]....
        /*048c*/ 	.word	0x00013840


	//   ....[70]....
        /*0490*/ 	.word	0x00013850


	//   ....[71]....
        /*0494*/ 	.word	0x00013860


	//   ....[72]....
        /*0498*/ 	.word	0x000165c0


	//   ....[73]....
        /*049c*/ 	.word	0x000167b0


	//   ....[74]....
        /*04a0*/ 	.word	0x00016e00


	//   ....[75]....
        /*04a4*/ 	.word	0x00016f80


	//   ....[76]....
        /*04a8*/ 	.word	0x00016fe0


	//   ....[77]....
        /*04ac*/ 	.word	0x00017140


	//   ....[78]....
        /*04b0*/ 	.word	0x00017190


	//   ....[79]....
        /*04b4*/ 	.word	0x000172b0


	//   ....[80]....
        /*04b8*/ 	.word	0x00017320


	//   ....[81]....
        /*04bc*/ 	.word	0x00017440


	//   ....[82]....
        /*04c0*/ 	.word	0x000174b0


	//   ....[83]....
        /*04c4*/ 	.word	0x000175d0


	//   ....[84]....
        /*04c8*/ 	.word	0x00017640


	//   ....[85]....
        /*04cc*/ 	.word	0x00017760


	//   ....[86]....
        /*04d0*/ 	.word	0x000177d0


	//   ....[87]....
        /*04d4*/ 	.word	0x000178f0


	//   ....[88]....
        /*04d8*/ 	.word	0x00017960


	//   ....[89]....
        /*04dc*/ 	.word	0x00017a80


	//   ....[90]....
        /*04e0*/ 	.word	0x00017ad0


	//   ....[91]....
        /*04e4*/ 	.word	0x00017df0


	//   ....[92]....
        /*04e8*/ 	.word	0x00017f10


	//----- nvinfo : EIATTR_REG_RECONFIG
	.align		4
.L_213:
        /*04ec*/ 	.byte	0x01, 0x54
	.zero		2


	//----- nvinfo : EIATTR_SYSCALL_OFFSETS
	.align		4
        /*04f0*/ 	.byte	0x04, 0x46
        /*04f2*/ 	.short	(.L_215 - .L_214)


	//   ....[0]....
.L_214:
        /*04f4*/ 	.word	0x00001b20


	//   ....[1]....
        /*04f8*/ 	.word	0x000124a0


	//   ....[2]....
        /*04fc*/ 	.word	0x000125f0


	//   ....[3]....
        /*0500*/ 	.word	0x000126e0


	//   ....[4]....
        /*0504*/ 	.word	0x00012f30


	//----- nvinfo : EIATTR_MBARRIER_INSTR_OFFSETS
	.align		4
.L_215:
        /*0508*/ 	.byte	0x04, 0x39
        /*050a*/ 	.short	(.L_217 - .L_216)


	//   ....[0]....
.L_216:
        /*050c*/ 	.word	0x00000270
        /*0510*/ 	.word	0x000000ff
        /*0514*/ 	.word	0x00030800
        /*0518*/ 	.short	0x0100
        /*051a*/ 	.byte	0x08
	.zero		1


	//   ....[1]....
        /*051c*/ 	.word	0x00000280
        /*0520*/ 	.word	0x000000ff
        /*0524*/ 	.word	0x00030820
        /*0528*/ 	.short	0x0100
        /*052a*/ 	.byte	0x08
	.zero		1


	//   ....[2]....
        /*052c*/ 	.word	0x00000370
        /*0530*/ 	.word	0x000000ff
        /*0534*/ 	.word	0x00030830
        /*0538*/ 	.short	0x0100
        /*053a*/ 	.byte	0x08
	.zero		1


	//   ....[3]....
        /*053c*/ 	.word	0x00000380
        /*0540*/ 	.word	0x000000ff
        /*0544*/ 	.word	0x00030840
        /*0548*/ 	.short	0x0100
        /*054a*/ 	.byte	0x08
	.zero		1


	//   ....[4]....
        /*054c*/ 	.word	0x00000390
        /*0550*/ 	.word	0x000000ff
        /*0554*/ 	.word	0x00030838
        /*0558*/ 	.short	0x0100
        /*055a*/ 	.byte	0x08
	.zero		1


	//   ....[5]....
        /*055c*/ 	.word	0x000003a0
        /*0560*/ 	.word	0x000000ff
        /*0564*/ 	.word	0x00030848
        /*0568*/ 	.short	0x0100
        /*056a*/ 	.byte	0x08
	.zero		1


	//   ....[6]....
        /*056c*/ 	.word	0x000004d0
        /*0570*/ 	.word	0x000000ff
        /*0574*/ 	.word	0x00030850
        /*0578*/ 	.short	0x0100
        /*057a*/ 	.byte	0x08
	.zero		1


	//   ....[7]....
        /*057c*/ 	.word	0x000004e0
        /*0580*/ 	.word	0x000000ff
        /*0584*/ 	.word	0x00030860
        /*0588*/ 	.short	0x0100
        /*058a*/ 	.byte	0x08
	.zero		1


	//   ....[8]....
        /*058c*/ 	.word	0x000004f0
        /*0590*/ 	.word	0x000000ff
        /*0594*/ 	.word	0x00030858
        /*0598*/ 	.short	0x0100
        /*059a*/ 	.byte	0x08
	.zero		1


	//   ....[9]....
        /*059c*/ 	.word	0x00000500
        /*05a0*/ 	.word	0x000000ff
        /*05a4*/ 	.word	0x00030868
        /*05a8*/ 	.short	0x0100
        /*05aa*/ 	.byte	0x08
	.zero		1


	//   ....[10]....
        /*05ac*/ 	.word	0x000005f0
        /*05b0*/ 	.word	0x000000ff
        /*05b4*/ 	.word	0x00030870
        /*05b8*/ 	.short	0x0100
        /*05ba*/ 	.byte	0x06
	.zero		1


	//   ....[11]....
        /*05bc*/ 	.word	0x00000600
        /*05c0*/ 	.word	0x000000ff
        /*05c4*/ 	.word	0x00030880
        /*05c8*/ 	.short	0x0100
        /*05ca*/ 	.byte	0x06
	.zero		1


	//   ....[12]....
        /*05cc*/ 	.word	0x00000610
        /*05d0*/ 	.word	0x000000ff
        /*05d4*/ 	.word	0x00030878
        /*05d8*/ 	.short	0x0100
        /*05da*/ 	.byte	0x06
	.zero		1


	//   ....[13]....
        /*05dc*/ 	.word	0x00000620
        /*05e0*/ 	.word	0x000000ff
        /*05e4*/ 	.word	0x00030888
        /*05e8*/ 	.short	0x0100
        /*05ea*/ 	.byte	0x06
	.zero		1


	//   ....[14]....
        /*05ec*/ 	.word	0x00000750
        /*05f0*/ 	.word	0x000000ff
        /*05f4*/ 	.word	0x00030890
        /*05f8*/ 	.short	0x0100
        /*05fa*/ 	.byte	0x08
	.zero		1


	//   ....[15]....
        /*05fc*/ 	.word	0x00000760
        /*0600*/ 	.word	0x000000ff
        /*0604*/ 	.word	0x000308a0
        /*0608*/ 	.short	0x0100
        /*060a*/ 	.byte	0x08
	.zero		1


	//   ....[16]....
        /*060c*/ 	.word	0x00000770
        /*0610*/ 	.word	0x000000ff
        /*0614*/ 	.word	0x00030898
        /*0618*/ 	.short	0x0100
        /*061a*/ 	.byte	0x08
	.zero		1


	//   ....[17]....
        /*061c*/ 	.word	0x00000780
        /*0620*/ 	.word	0x000000ff
        /*0624*/ 	.word	0x000308a8
        /*0628*/ 	.short	0x0100
        /*062a*/ 	.byte	0x08
	.zero		1


	//   ....[18]....
        /*062c*/ 	.word	0x000008b0
        /*0630*/ 	.word	0x000000ff
        /*0634*/ 	.word	0x000308b0
        /*0638*/ 	.short	0x0100
        /*063a*/ 	.byte	0x08
	.zero		1


	//   ....[19]....
        /*063c*/ 	.word	0x000008c0
        /*0640*/ 	.word	0x000000ff
        /*0644*/ 	.word	0x000308c0
        /*0648*/ 	.short	0x0100
        /*064a*/ 	.byte	0x08
	.zero		1


	//   ....[20]....
        /*064c*/ 	.word	0x000008d0
        /*0650*/ 	.word	0x000000ff
        /*0654*/ 	.word	0x000308b8
        /*0658*/ 	.short	0x0100
        /*065a*/ 	.byte	0x08
	.zero		1


	//   ....[21]....
        /*065c*/ 	.word	0x000008e0
        /*0660*/ 	.word	0x000000ff
        /*0664*/ 	.word	0x000308c8
        /*0668*/ 	.short	0x0100
        /*066a*/ 	.byte	0x08
	.zero		1


	//   ....[22]....
        /*066c*/ 	.word	0x00001bc0
        /*0670*/ 	.word	0x000000ff
        /*0674*/ 	.word	0x00030800
        /*0678*/ 	.short	0x010a
        /*067a*/ 	.byte	0x26
	.zero		1


	//   ....[23]....
        /*067c*/ 	.word	0x00001c40
        /*0680*/ 	.word	0x0000000b
        /*0684*/ 	.word	0x00030830
        /*0688*/ 	.short	0x010a
        /*068a*/ 	.byte	0x3f
	.zero		1


	//   ....[24]....
        /*068c*/ 	.word	0x00001ce0
        /*0690*/ 	.word	0x0000000b
        /*0694*/ 	.word	0x00030830
        /*0698*/ 	.short	0x010a
        /*069a*/ 	.byte	0x3f
	.zero		1


	//   ....[25]....
        /*069c*/ 	.word	0x00002750
        /*06a0*/ 	.word	0x00000004
        /*06a4*/ 	.word	0x00000000
        /*06a8*/ 	.short	0x0101
        /*06aa*/ 	.byte	0x3f
	.zero		1


	//   ....[26]....
        /*06ac*/ 	.word	0x00004fa0
        /*06b0*/ 	.word	0x000000ff
        /*06b4*/ 	.word	0x00030830
        /*06b8*/ 	.short	0x010a
        /*06ba*/ 	.byte	0x07
	.zero		1


	//   ....[27]....
        /*06bc*/ 	.word	0x00004fe0
        /*06c0*/ 	.word	0x000000ff
        /*06c4*/ 	.word	0x00030830
        /*06c8*/ 	.short	0x010a
        /*06ca*/ 	.byte	0x07
	.zero		1


	//   ....[28]....
        /*06cc*/ 	.word	0x00005aa0
        /*06d0*/ 	.word	0x000000ff
        /*06d4*/ 	.word	0x00030850
        /*06d8*/ 	.short	0x010a
        /*06da*/ 	.byte	0x06
	.zero		1


	//   ....[29]....
        /*06dc*/ 	.word	0x00005ae0
        /*06e0*/ 	.word	0x000000ff
        /*06e4*/ 	.word	0x00030850
        /*06e8*/ 	.short	0x010a
        /*06ea*/ 	.byte	0x06
	.zero		1


	//   ....[30]....
        /*06ec*/ 	.word	0x00006490
        /*06f0*/ 	.word	0x0000000c
        /*06f4*/ 	.word	0x00000000
        /*06f8*/ 	.short	0x0101
        /*06fa*/ 	.byte	0x3f
	.zero		1


	//   ....[31]....
        /*06fc*/ 	.word	0x00007f50
        /*0700*/ 	.word	0x00000005
        /*0704*/ 	.word	0x00000000
        /*0708*/ 	.short	0x0101
        /*070a*/ 	.byte	0x3f
	.zero		1


	//   ....[32]....
        /*070c*/ 	.word	0x00008830
        /*0710*/ 	.word	0x000000ff
        /*0714*/ 	.word	0x00030830
        /*0718*/ 	.short	0x010a
        /*071a*/ 	.byte	0x06
	.zero		1


	//   ....[33]....
        /*071c*/ 	.word	0x00008870
        /*0720*/ 	.word	0x000000ff
        /*0724*/ 	.word	0x00030830
        /*0728*/ 	.short	0x010a
        /*072a*/ 	.byte	0x06
	.zero		1


	//   ....[34]....
        /*072c*/ 	.word	0x00009330
        /*0730*/ 	.word	0x000000ff
        /*0734*/ 	.word	0x00030850
        /*0738*/ 	.short	0x010a
        /*073a*/ 	.byte	0x0a
	.zero		1


	//   ....[35]....
        /*073c*/ 	.word	0x00009370
        /*0740*/ 	.word	0x000000ff
        /*0744*/ 	.word	0x00030850
        /*0748*/ 	.short	0x010a
        /*074a*/ 	.byte	0x0a
	.zero		1


	//   ....[36]....
        /*074c*/ 	.word	0x0000a6b0
        /*0750*/ 	.word	0x0000000d
        /*0754*/ 	.word	0x00000000
        /*0758*/ 	.short	0x0101
        /*075a*/ 	.byte	0x3f
	.zero		1


	//   ....[37]....
        /*075c*/ 	.word	0x0000a6f0
        /*0760*/ 	.word	0x00000088
        /*0764*/ 	.word	0x00000000
        /*0768*/ 	.short	0x0101
        /*076a*/ 	.byte	0x3f
	.zero		1


	//   ....[38]....
        /*076c*/ 	.word	0x0000acc0
        /*0770*/ 	.word	0x000000ff
        /*0774*/ 	.word	0x00030830
        /*0778*/ 	.short	0x010a
        /*077a*/ 	.byte	0x06
	.zero		1


	//   ....[39]....
        /*077c*/ 	.word	0x0000ad00
        /*0780*/ 	.word	0x000000ff
        /*0784*/ 	.word	0x00030830
        /*0788*/ 	.short	0x010a
        /*078a*/ 	.byte	0x06
	.zero		1


	//   ....[40]....
        /*078c*/ 	.word	0x0000b7c0
        /*0790*/ 	.word	0x000000ff
        /*0794*/ 	.word	0x00030850
        /*0798*/ 	.short	0x010a
        /*079a*/ 	.byte	0x0a
	.zero		1


	//   ....[41]....
        /*079c*/ 	.word	0x0000b800
        /*07a0*/ 	.word	0x000000ff
        /*07a4*/ 	.word	0x00030850
        /*07a8*/ 	.short	0x010a
        /*07aa*/ 	.byte	0x0a
	.zero		1


	//   ....[42]....
        /*07ac*/ 	.word	0x0000c1d0
        /*07b0*/ 	.word	0x00000002
        /*07b4*/ 	.word	0x00000000
        /*07b8*/ 	.short	0x0101
        /*07ba*/ 	.byte	0x3f
	.zero		1


	//   ....[43]....
        /*07bc*/ 	.word	0x0000db50
        /*07c0*/ 	.word	0x0000007d
        /*07c4*/ 	.word	0x00000000
        /*07c8*/ 	.short	0x0101
        /*07ca*/ 	.byte	0x3f
	.zero		1


	//   ....[44]....
        /*07cc*/ 	.word	0x0000e7e0
        /*07d0*/ 	.word	0x000000ff
        /*07d4*/ 	.word	0x00030850
        /*07d8*/ 	.short	0x010a
        /*07da*/ 	.byte	0x05
	.zero		1


	//   ....[45]....
        /*07dc*/ 	.word	0x0000e820
        /*07e0*/ 	.word	0x000000ff
        /*07e4*/ 	.word	0x00030850
        /*07e8*/ 	.short	0x010a
        /*07ea*/ 	.byte	0x05
	.zero		1


	//   ....[46]....
        /*07ec*/ 	.word	0x0000eff0
        /*07f0*/ 	.word	0x00000007
        /*07f4*/ 	.word	0x00000000
        /*07f8*/ 	.short	0x0101
        /*07fa*/ 	.byte	0x3f
	.zero		1


	//   ....[47]....
        /*07fc*/ 	.word	0x000106f0
        /*0800*/ 	.word	0x00000010
        /*0804*/ 	.word	0x00000000
        /*0808*/ 	.short	0x0101
        /*080a*/ 	.byte	0x3f
	.zero		1


	//   ....[48]....
        /*080c*/ 	.word	0x00012af0
        /*0810*/ 	.word	0x00000000
        /*0814*/ 	.word	0x00030840
        /*0818*/ 	.short	0x010a
        /*081a*/ 	.byte	0x3f
	.zero		1


	//   ....[49]....
        /*081c*/ 	.word	0x000139d0
        /*0820*/ 	.word	0x00000011
        /*0824*/ 	.word	0x00030800
        /*0828*/ 	.short	0x0107
        /*082a*/ 	.byte	0x3f
	.zero		1


	//   ....[50]....
        /*082c*/ 	.word	0x00013ae0
        /*0830*/ 	.word	0x00000011
        /*0834*/ 	.word	0x00030800
        /*0838*/ 	.short	0x0101
        /*083a*/ 	.byte	0x3f
	.zero		1


	//   ....[51]....
        /*083c*/ 	.word	0x00013b00
        /*0840*/ 	.word	0x00000011
        /*0844*/ 	.word	0x00030820
        /*0848*/ 	.short	0x010a
        /*084a*/ 	.byte	0x3f
	.zero		1


	//   ....[52]....
        /*084c*/ 	.word	0x00013e40
        /*0850*/ 	.word	0x00000003
        /*0854*/ 	.word	0x00030840
        /*0858*/ 	.short	0x010a
        /*085a*/ 	.byte	0x3f
	.zero		1


	//   ....[53]....
        /*085c*/ 	.word	0x000142d0
        /*0860*/ 	.word	0x00000003
        /*0864*/ 	.word	0x00000060
        /*0868*/ 	.short	0x010a
        /*086a*/ 	.byte	0x3f
	.zero		1


	//   ....[54]....
        /*086c*/ 	.word	0x00014a30
        /*0870*/ 	.word	0x00000003
        /*0874*/ 	.word	0x00030840
        /*0878*/ 	.short	0x010a
        /*087a*/ 	.byte	0x3f
	.zero		1


	//   ....[55]....
        /*087c*/ 	.word	0x00014ec0
        /*0880*/ 	.word	0x00000009
        /*0884*/ 	.word	0x00000060
        /*0888*/ 	.short	0x010a
        /*088a*/ 	.byte	0x3f
	.zero		1


	//   ....[56]....
        /*088c*/ 	.word	0x00015560
        /*0890*/ 	.word	0x00000002
        /*0894*/ 	.word	0x00030840
        /*0898*/ 	.short	0x010a
        /*089a*/ 	.byte	0x3f
	.zero		1


	//   ....[57]....
        /*089c*/ 	.word	0x000159f0
        /*08a0*/ 	.word	0x00000002
        /*08a4*/ 	.word	0x00000060
        /*08a8*/ 	.short	0x010a
        /*08aa*/ 	.byte	0x3f
	.zero		1


	//   ....[58]....
        /*08ac*/ 	.word	0x00016040
        /*08b0*/ 	.word	0x00000002
        /*08b4*/ 	.word	0x00030860
        /*08b8*/ 	.short	0x010a
        /*08ba*/ 	.byte	0x3f
	.zero		1


	//   ....[59]....
        /*08bc*/ 	.word	0x00016730
        /*08c0*/ 	.word	0x00000000
        /*08c4*/ 	.word	0x00030820
        /*08c8*/ 	.short	0x010a
        /*08ca*/ 	.byte	0x3f
	.zero		1


	//   ....[60]....
        /*08cc*/ 	.word	0x00016920
        /*08d0*/ 	.word	0x00000006
        /*08d4*/ 	.word	0x00000000
        /*08d8*/ 	.short	0x010a
        /*08da*/ 	.byte	0x3f
	.zero		1


	//   ....[61]....
        /*08dc*/ 	.word	0x00016970
        /*08e0*/ 	.word	0x00000003
        /*08e4*/ 	.word	0x00000000
        /*08e8*/ 	.short	0x010a
        /*08ea*/ 	.byte	0x3f
	.zero		1


	//   ....[62]....
        /*08ec*/ 	.word	0x000169d0
        /*08f0*/ 	.word	0x00000012
        /*08f4*/ 	.word	0x00000000
        /*08f8*/ 	.short	0x010a
        /*08fa*/ 	.byte	0x3f
	.zero		1


	//   ....[63]....
        /*08fc*/ 	.word	0x00016a00
        /*0900*/ 	.word	0x00000003
        /*0904*/ 	.word	0x00000000
        /*0908*/ 	.short	0x010a
        /*090a*/ 	.byte	0x3f
	.zero		1


	//   ....[64]....
        /*090c*/ 	.word	0x00016a70
        /*0910*/ 	.word	0x00000003
        /*0914*/ 	.word	0x00030800
        /*0918*/ 	.short	0x010a
        /*091a*/ 	.byte	0x3f
	.zero		1


	//   ....[65]....
        /*091c*/ 	.word	0x00016ac0
        /*0920*/ 	.word	0x0000000b
        /*0924*/ 	.word	0x00030830
        /*0928*/ 	.short	0x010a
        /*092a*/ 	.byte	0x3f
	.zero		1


	//   ....[66]....
        /*092c*/ 	.word	0x00016b20
        /*0930*/ 	.word	0x0000000c
        /*0934*/ 	.word	0x00030830
        /*0938*/ 	.short	0x010a
        /*093a*/ 	.byte	0x3f
	.zero		1


	//   ....[67]....
        /*093c*/ 	.word	0x00016b80
        /*0940*/ 	.word	0x00000009
        /*0944*/ 	.word	0x00030850
        /*0948*/ 	.short	0x010a
        /*094a*/ 	.byte	0x3f
	.zero		1


	//   ....[68]....
        /*094c*/ 	.word	0x00016be0
        /*0950*/ 	.word	0x00000004
        /*0954*/ 	.word	0x00030830
        /*0958*/ 	.short	0x010a
        /*095a*/ 	.byte	0x3f
	.zero		1


	//   ....[69]....
        /*095c*/ 	.word	0x00016c40
        /*0960*/ 	.word	0x00000003
        /*0964*/ 	.word	0x00030850
        /*0968*/ 	.short	0x010a
        /*096a*/ 	.byte	0x3f
	.zero		1


	//   ....[70]....
        /*096c*/ 	.word	0x00016ca0
        /*0970*/ 	.word	0x00000004
        /*0974*/ 	.word	0x00030830
        /*0978*/ 	.short	0x010a
        /*097a*/ 	.byte	0x3f
	.zero		1


	//   ....[71]....
        /*097c*/ 	.word	0x00016d00
        /*0980*/ 	.word	0x00000003
        /*0984*/ 	.word	0x00030850
        /*0988*/ 	.short	0x010a
        /*098a*/ 	.byte	0x3f
	.zero		1


	//   ....[72]....
        /*098c*/ 	.word	0x00016d60
        /*0990*/ 	.word	0x00000007
        /*0994*/ 	.word	0x00030850
        /*0998*/ 	.short	0x010a
        /*099a*/ 	.byte	0x3f
	.zero		1


	//   ....[73]....
        /*099c*/ 	.word	0x00016eb0
        /*09a0*/ 	.word	0x00000000
        /*09a4*/ 	.word	0x00030840
        /*09a8*/ 	.short	0x010a
        /*09aa*/ 	.byte	0x3f
	.zero		1


	//   ....[74]....
        /*09ac*/ 	.word	0x00017b10
        /*09b0*/ 	.word	0x00000011
        /*09b4*/ 	.word	0x00030820
        /*09b8*/ 	.short	0x010a
        /*09ba*/ 	.byte	0x3f
	.zero		1


	//   ....[75]....
        /*09bc*/ 	.word	0x00017b60
        /*09c0*/ 	.word	0x00000003
        /*09c4*/ 	.word	0x00030840
        /*09c8*/ 	.short	0x010a
        /*09ca*/ 	.byte	0x3f
	.zero		1


	//   ....[76]....
        /*09cc*/ 	.word	0x00017bb0
        /*09d0*/ 	.word	0x00000003
        /*09d4*/ 	.word	0x00000060
        /*09d8*/ 	.short	0x010a
        /*09da*/ 	.byte	0x3f
	.zero		1


	//   ....[77]....
        /*09dc*/ 	.word	0x00017c00
        /*09e0*/ 	.word	0x00000003
        /*09e4*/ 	.word	0x00030840
        /*09e8*/ 	.short	0x010a
        /*09ea*/ 	.byte	0x3f
	.zero		1


	//   ....[78]....
        /*09ec*/ 	.word	0x00017c50
        /*09f0*/ 	.word	0x00000009
        /*09f4*/ 	.word	0x00000060
        /*09f8*/ 	.short	0x010a
        /*09fa*/ 	.byte	0x3f
	.zero		1


	//   ....[79]....
        /*09fc*/ 	.word	0x00017ca0
        /*0a00*/ 	.word	0x00000002
        /*0a04*/ 	.word	0x00030840
        /*0a08*/ 	.short	0x010a
        /*0a0a*/ 	.byte	0x3f
	.zero		1


	//   ....[80]....
        /*0a0c*/ 	.word	0x00017cf0
        /*0a10*/ 	.word	0x00000002
        /*0a14*/ 	.word	0x00000060
        /*0a18*/ 	.short	0x010a
        /*0a1a*/ 	.byte	0x3f
	.zero		1


	//   ....[81]....
        /*0a1c*/ 	.word	0x00017d40
        /*0a20*/ 	.word	0x00000002
        /*0a24*/ 	.word	0x00030860
        /*0a28*/ 	.short	0x010a
        /*0a2a*/ 	.byte	0x3f
	.zero		1


	//   ....[82]....
        /*0a2c*/ 	.word	0x00017e30
        /*0a30*/ 	.word	0x00000000
        /*0a34*/ 	.word	0x00030820
        /*0a38*/ 	.short	0x010a
        /*0a3a*/ 	.byte	0x3f
	.zero		1


	//   ....[83]....
        /*0a3c*/ 	.word	0x00017fd0
        /*0a40*/ 	.word	0x00000006
        /*0a44*/ 	.word	0x00000000
        /*0a48*/ 	.short	0x010a
        /*0a4a*/ 	.byte	0x3f
	.zero		1


	//   ....[84]....
        /*0a4c*/ 	.word	0x00018020
        /*0a50*/ 	.word	0x00000003
        /*0a54*/ 	.word	0x00000000
        /*0a58*/ 	.short	0x010a
        /*0a5a*/ 	.byte	0x3f
	.zero		1


	//   ....[85]....
        /*0a5c*/ 	.word	0x00018070
        /*0a60*/ 	.word	0x00000012
        /*0a64*/ 	.word	0x00000000
        /*0a68*/ 	.short	0x010a
        /*0a6a*/ 	.byte	0x3f
	.zero		1


	//----- nvinfo : EIATTR_NUM_MBARRIERS
	.align		4
.L_217:
        /*0a6c*/ 	.byte	0x03, 0x38
        /*0a6e*/ 	.short	0x0016


	//----- nvinfo : EIATTR_EXIT_INSTR_OFFSETS
	.align		4
        /*0a70*/ 	.byte	0x04, 0x1c
        /*0a72*/ 	.short	(.L_219 - .L_218)


	//   ....[0]....
.L_218:
        /*0a74*/ 	.word	0x00000a10


	//   ....[1]....
        /*0a78*/ 	.word	0x00011720


	//   ....[2]....
        /*0a7c*/ 	.word	0x00016a50


	//----- nvinfo : EIATTR_MAX_THREADS
	.align		4
.L_219:
        /*0a80*/ 	.byte	0x04, 0x05
        /*0a82*/ 	.short	(.L_221 - .L_220)
.L_220:
        /*0a84*/ 	.word	0x00000180
        /*0a88*/ 	.word	0x00000001
        /*0a8c*/ 	.word	0x00000001


	//----- nvinfo : EIATTR_CRS_STACK_SIZE
	.align		4
.L_221:
        /*0a90*/ 	.byte	0x04, 0x1e
        /*0a92*/ 	.short	(.L_223 - .L_222)
.L_222:
        /*0a94*/ 	.word	0x00000000


	//----- nvinfo : EIATTR_CBANK_PARAM_SIZE
	.align		4
.L_223:
        /*0a98*/ 	.byte	0x03, 0x19
        /*0a9a*/ 	.short	0x0af0


	//----- nvinfo : EIATTR_PARAM_CBANK
	.align		4
        /*0a9c*/ 	.byte	0x04, 0x0a
        /*0a9e*/ 	.short	(.L_225 - .L_224)
	.align		4
.L_224:
        /*0aa0*/ 	.word	index@(.nv.constant0._ZN7cutlass13device_kernelIN5flash11enable_sm90INS1_16FlashAttnFwdSm90INS1_25CollectiveMainloopFwdSm90ILi2EN4cute5tupleIJNS5_1CILi1EEES8_S8_EEENS6_IJNS7_ILi128EEENS7_ILi96EEENS7_ILi192EEEEEELi192ENS_10bfloat16_tEfNS_4arch4Sm90ELb0ELb1ELb1ELb0ELb0ELb0ELb0ELb1ELb1ELb1ELb0ELb0EEENS1_21CollectiveEpilogueFwdINS6_IJSA_SC_SB_EEES9_SE_SG_Li256ELb0ELb1ELb0ELb0EEENS1_30DynamicPersistentTileSchedulerILi256ELi128ELb0ELb1ELb1EEEEEEEEEvNT_6ParamsE)
        /*0aa4*/ 	.short	0x0210
        /*0aa6*/ 	.short	0x0af0


	//----- nvinfo : EIATTR_SW_WAR
	.align		4
.L_225:
        /*0aa8*/ 	.byte	0x04, 0x36
        /*0aaa*/ 	.short	(.L_227 - .L_226)
.L_226:
        /*0aac*/ 	.word	0x00000008
.L_227:


//--------------------- .nv.info._ZN7cutlass13device_kernelIN5flash11enable_sm90INS1_16FlashAttnFwdSm90INS1_25CollectiveMainloopFwdSm90ILi2EN4cute5tupleIJNS5_1CILi1EEES8_S8_EEENS6_IJNS7_ILi128EEENS7_ILi96EEENS7_ILi192EEEEEELi192ENS_10bfloat16_tEfNS_4arch4Sm90ELb0ELb1ELb1ELb1ELb0ELb0ELb0ELb1ELb1ELb1ELb0ELb0EEENS1_21CollectiveEpilogueFwdINS6_IJSA_SC_SB_EEES9_SE_SG_Li256ELb1ELb1ELb0ELb0EEENS1_36VarlenDynamicPersistentTileSchedulerILi128ELi96ELi256ELi128ELb0ELb1ELb1ELb1ELb0ELb1EEEEEEEEEvNT_6ParamsE --------------------------
	.section	.nv.info._ZN7cutlass13device_kernelIN5flash11enable_sm90INS1_16FlashAttnFwdSm90INS1_25CollectiveMainloopFwdSm90ILi2EN4cute5tupleIJNS5_1CILi1EEES8_S8_EEENS6_IJNS7_ILi128EEENS7_ILi96EEENS7_ILi192EEEEEELi192ENS_10bfloat16_tEfNS_4arch4Sm90ELb0ELb1ELb1ELb1ELb0ELb0ELb0ELb1ELb1ELb1ELb0ELb0EEENS1_21CollectiveEpilogueFwdINS6_IJSA_SC_SB_EEES9_SE_SG_Li256ELb1ELb1ELb0ELb0EEENS1_36VarlenDynamicPersistentTileSchedulerILi128ELi96ELi256ELi128ELb0ELb1ELb1ELb1ELb0ELb1EEEEEEEEEvNT_6ParamsE,"",@"SHT_CUDA_INFO"
	.sectionflags	@""
	.align	4


	//----- nvinfo : EIATTR_CUDA_API_VERSION
	.align		4
        /*0000*/ 	.byte	0x04, 0x37
        /*0002*/ 	.short	(.L_229 - .L_228)
.L_228:
        /*0004*/ 	.word	0x00000082


	//----- nvinfo : EIATTR_KPARAM_INFO
	.align		4
.L_229:
        /*0008*/ 	.byte	0x04, 0x17
        /*000a*/ 	.short	(.L_231 - .L_230)
.L_230:
        /*000c*/ 	.word	0x00000000
        /*0010*/ 	.short	0x0000
        /*0012*/ 	.short	0x0070
        /*0014*/ 	.byte	0x00, 0xf0, 0x01, 0x2a


	//----- nvinfo : EIATTR_SPARSE_MMA_MASK
	.align		4
.L_231:
        /*0018*/ 	.byte	0x03, 0x50
        /*001a*/ 	.short	0x0000


	//----- nvinfo : EIATTR_MAXREG_COUNT
	.align		4
        /*001c*/ 	.byte	0x03, 0x1b
        /*001e*/ 	.short	0x00a8


	//----- nvinfo : EIATTR_NUM_BARRIERS
	.align		4
        /*0020*/ 	.byte	0x02, 0x4c
        /*0022*/ 	.byte	0x09
	.zero		1


	//----- nvinfo : EIATTR_EXTERNS
	.align		4
        /*0024*/ 	.byte	0x04, 0x0f
        /*0026*/ 	.short	(.L_233 - .L_232)


	//   ....[0]....
	.align		4
.L_232:
        /*0028*/ 	.word	index@(__assertfail)


	//----- nvinfo : EIATTR_ANNOTATIONS
	.align		4
.L_233:
        /*002c*/ 	.byte	0x04, 0x55
        /*002e*/ 	.short	(.L_235 - .L_234)


	//   ....[0]....
.L_234:
        /* <DEDUP_REMOVED lines=65> */


	//----- nvinfo : EIATTR_MERCURY_ISA_VERSION
	.align		4
.L_235:
        /*0428*/ 	.byte	0x03, 0x5f
        /*042a*/ 	.short	0x0101


	//----- nvinfo : EIATTR_UNUSED_LOAD_BYTE_OFFSET
	.align		4
        /*042c*/ 	.byte	0x04, 0x44
        /*042e*/ 	.short	(.L_237 - .L_236)


	//   ....[0]....
.L_236:
        /*0430*/ 	.word	0x00000a10
        /*0434*/ 	.word	0x0000fff0


	//   ....[1]....
        /*0438*/ 	.word	0x0000f470
        /*043c*/ 	.word	0x0000fff0


	//----- nvinfo : EIATTR_INT_WARP_WIDE_INSTR_OFFSETS
	.align		4
.L_237:
        /*0440*/ 	.byte	0x04, 0x31
        /*0442*/ 	.short	(.L_239 - .L_238)


	//   ....[0]....
.L_238:
        /*0444*/ 	.word	0x00000130


	//   ....[1]....
        /*0448*/ 	.word	0x00000170


	//   ....[2]....
        /*044c*/ 	.word	0x000001e0


	//   ....[3]....
        /*0450*/ 	.word	0x000133e0


	//   ....[4]....
        /*0454*/ 	.word	0x00013480


	//   ....[5]....
        /*0458*/ 	.word	0x000173c0


	//   ....[6]....
        /*045c*/ 	.word	0x00017430


	//----- nvinfo : EIATTR_COOP_GROUP_MASK_REGIDS
	.align		4
.L_239:
        /*0460*/ 	.byte	0x04, 0x29
        /*0462*/ 	.short	(.L_241 - .L_240)


	//   ....[0]....
.L_240:
        /*0464*/ 	.word	0xffffffff


	//   ....[1]....
        /*0468*/ 	.word	0xffffffff


	//   ....[2]....
        /*046c*/ 	.word	0xffffffff


	//   ....[3]....
        /*0470*/ 	.word	0xffffffff


	//   ....[4]....
        /*0474*/ 	.word	0xffffffff


	//   ....[5]....
        /*0478*/ 	.word	0xffffffff


	//   ....[6]....
        /*047c*/ 	.word	0xffffffff


	//   ....[7]....
        /*0480*/ 	.word	0xffffffff


	//   ....[8]....
        /*0484*/ 	.word	0xffffffff


	//   ....[9]....
        /*0488*/ 	.word	0xffffffff


	//   ....[10]....
        /*048c*/ 	.word	0xffffffff


	//   ....[11]....
        /*0490*/ 	.word	0xffffffff


	//   ....[12]....
        /*0494*/ 	.word	0xffffffff


	//   ....[13]....
        /*0498*/ 	.word	0xffffffff


	//   ....[14]....
        /*049c*/ 	.word	0xffffffff


	//   ....[15]....
        /*04a0*/ 	.word	0xffffffff


	//   ....[16]....
        /*04a4*/ 	.word	0xffffffff


	//   ....[17]....
        /*04a8*/ 	.word	0xffffffff


	//   ....[18]....
        /*04ac*/ 	.word	0xffffffff


	//   ....[19]....
        /*04b0*/ 	.word	0xffffffff


	//   ....[20]....
        /*04b4*/ 	.word	0xffffffff


	//   ....[21]....
        /*04b8*/ 	.word	0xffffffff


	//   ....[22]....
        /*04bc*/ 	.word	0xffffffff


	//   ....[23]....
        /*04c0*/ 	.word	0xffffffff


	//   ....[24]....
        /*04c4*/ 	.word	0xffffffff


	//   ....[25]....
        /*04c8*/ 	.word	0xffffffff


	//   ....[26]....
        /*04cc*/ 	.word	0xffffffff


	//   ....[27]....
        /*04d0*/ 	.word	0xffffffff


	//   ....[28]....
        /*04d4*/ 	.word	0xffffffff


	//   ....[29]....
        /*04d8*/ 	.word	0xffffffff


	//   ....[30]....
        /*04dc*/ 	.word	0xffffffff


	//   ....[31]....
        /*04e0*/ 	.word	0xffffffff


	//   ....[32]....
        /*04e4*/ 	.word	0xffffffff


	//   ....[33]....
        /*04e8*/ 	.word	0xffffffff


	//   ....[34]....
        /*04ec*/ 	.word	0xffffffff


	//   ....[35]....
        /*04f0*/ 	.word	0xffffffff


	//   ....[36]....
        /*04f4*/ 	.word	0xffffffff


	//   ....[37]....
        /*04f8*/ 	.word	0xffffffff


	//   ....[38]....
        /*04fc*/ 	.word	0xffffffff


	//   ....[39]....
        /*0500*/ 	.word	0xffffffff


	//   ....[40]....
        /*0504*/ 	.word	0xffffffff


	//   ....[41]....
        /*0508*/ 	.word	0xffffffff


	//   ....[42]....
        /*050c*/ 	.word	0xffffffff


	//   ....[43]....
        /*0510*/ 	.word	0xffffffff


	//   ....[44]....
        /*0514*/ 	.word	0xffffffff


	//   ....[45]....
        /*0518*/ 	.word	0xffffffff


	//   ....[46]....
        /*051c*/ 	.word	0xffffffff


	//   ....[47]....
        /*0520*/ 	.word	0xffffffff


	//   ....[48]....
        /*0524*/ 	.word	0xffffffff


	//   ....[49]....
        /*0528*/ 	.word	0xffffffff


	//   ....[50]....
        /*052c*/ 	.word	0xffffffff


	//   ....[51]....
        /*0530*/ 	.word	0xffffffff


	//   ....[52]....
        /*0534*/ 	.word	0xffffffff


	//   ....[53]....
        /*0538*/ 	.word	0xffffffff


	//   ....[54]....
        /*053c*/ 	.word	0xffffffff


	//   ....[55]....
        /*0540*/ 	.word	0xffffffff


	//   ....[56]....
        /*0544*/ 	.word	0xffffffff


	//   ....[57]....
        /*0548*/ 	.word	0xffffffff


	//   ....[58]....
        /*054c*/ 	.word	0xffffffff


	//   ....[59]....
        /*0550*/ 	.word	0xffffffff


	//   ....[60]....
        /*0554*/ 	.word	0xffffffff


	//   ....[61]....
        /*0558*/ 	.word	0xffffffff


	//   ....[62]....
        /*055c*/ 	.word	0xffffffff


	//   ....[63]....
        /*0560*/ 	.word	0xffffffff


	//   ....[64]....
        /*0564*/ 	.word	0xffffffff


	//   ....[65]....
        /*0568*/ 	.word	0xffffffff


	//   ....[66]....
        /*056c*/ 	.word	0xffffffff


	//   ....[67]....
        /*0570*/ 	.word	0xffffffff


	//   ....[68]....
        /*0574*/ 	.word	0xffffffff


	//   ....[69]....
        /*0578*/ 	.word	0xffffffff


	//   ....[70]....
        /*057c*/ 	.word	0xffffffff


	//   ....[71]....
        /*0580*/ 	.word	0xffffffff


	//   ....[72]....
        /*0584*/ 	.word	0xffffffff


	//   ....[73]....
        /*0588*/ 	.word	0xffffffff


	//   ....[74]....
        /*058c*/ 	.word	0xffffffff


	//   ....[75]....
        /*0590*/ 	.word	0xffffffff


	//   ....[76]....
        /*0594*/ 	.word	0xffffffff


	//   ....[77]....
        /*0598*/ 	.word	0xffffffff


	//   ....[78]....
        /*059c*/ 	.word	0xffffffff


	//   ....[79]....
        /*05a0*/ 	.word	0xffffffff


	//   ....[80]....
        /*05a4*/ 	.word	0xffffffff


	//   ....[81]....
        /*05a8*/ 	.word	0xffffffff


	//   ....[82]....
        /*05ac*/ 	.word	0xffffffff


	//   ....[83]....
        /*05b0*/ 	.word	0xffffffff


	//   ....[84]....
        /*05b4*/ 	.word	0xffffffff


	//   ....[85]....
        /*05b8*/ 	.word	0xffffffff


	//   ....[86]....
        /*05bc*/ 	.word	0xffffffff


	//   ....[87]....
        /*05c0*/ 	.word	0xffffffff


	//   ....[88]....
        /*05c4*/ 	.word	0xffffffff


	//   ....[89]....
        /*05c8*/ 	.word	0xffffffff


	//   ....[90]....
        /*05cc*/ 	.word	0xffffffff


	//   ....[91]....
        /*05d0*/ 	.word	0xffffffff


	//   ....[92]....
        /*05d4*/ 	.word	0xffffffff


	//   ....[93]....
        /*05d8*/ 	.word	0xffffffff


	//   ....[94]....
        /*05dc*/ 	.word	0xffffffff


	//   ....[95]....
        /*05e0*/ 	.word	0xffffffff


	//   ....[96]....
        /*05e4*/ 	.word	0xffffffff


	//   ....[97]....
        /*05e8*/ 	.word	0xffffffff


	//   ....[98]....
        /*05ec*/ 	.word	0xffffffff


	//   ....[99]....
        /*05f0*/ 	.word	0xffffffff


	//   ....[100]....
        /*05f4*/ 	.word	0xffffffff


	//   ....[101]....
        /*05f8*/ 	.word	0xffffffff


	//   ....[102]....
        /*05fc*/ 	.word	0xffffffff


	//   ....[103]....
        /*0600*/ 	.word	0xffffffff


	//   ....[104]....
        /*0604*/ 	.word	0xffffffff


	//   ....[105]....
        /*0608*/ 	.word	0x0500000f


	//   ....[106]....
        /*060c*/ 	.word	0x0500000f


	//   ....[107]....
        /*0610*/ 	.word	0x0500000f


	//   ....[108]....
        /*0614*/ 	.word	0x0500000f


	//   ....[109]....
        /*0618*/ 	.word	0x0500000f


	//   ....[110]....
        /*061c*/ 	.word	0x0500000f


	//   ....[111]....
        /*0620*/ 	.word	0x0500000f


	//   ....[112]....
        /*0624*/ 	.word	0x0500000f


	//   ....[113]....
        /*0628*/ 	.word	0x0500000f


	//   ....[114]....
        /*062c*/ 	.word	0x0500000f


	//   ....[115]....
        /*0630*/ 	.word	0x0500000f


	//   ....[116]....
        /*0634*/ 	.word	0x0500000f


	//   ....[117]....
        /*0638*/ 	.word	0x0500000f


	//   ....[118]....
        /*063c*/ 	.word	0x0500000f


	//   ....[119]....
        /*0640*/ 	.word	0x0500000f


	//   ....[120]....
        /*0644*/ 	.word	0x0500000f


	//   ....[121]....
        /*0648*/ 	.word	0x0500000f


	//   ....[122]....
        /*064c*/ 	.word	0x0500000f


	//   ....[123]....
        /*0650*/ 	.word	0x0500000f


	//   ....[124]....
        /*0654*/ 	.word	0x0500000f


	//   ....[125]....
        /*0658*/ 	.word	0x0500000f


	//   ....[126]....
        /*065c*/ 	.word	0x0500000f


	//   ....[127]....
        /*0660*/ 	.word	0x0500000f


	//   ....[128]....
        /*0664*/ 	.word	0x0500000f


	//   ....[129]....
        /*0668*/ 	.word	0x0500000f


	//   ....[130]....
        /*066c*/ 	.word	0x0500000f


	//   ....[131]....
        /*0670*/ 	.word	0x0500000f


	//   ....[132]....
        /*0674*/ 	.word	0x0500000f


	//   ....[133]....
        /*0678*/ 	.word	0x0500000f


	//   ....[134]....
        /*067c*/ 	.word	0x0500000f


	//   ....[135]....
        /*0680*/ 	.word	0x0500000f


	//   ....[136]....
        /*0684*/ 	.word	0x0500000f


	//   ....[137]....
        /*0688*/ 	.word	0x0500000f


	//   ....[138]....
        /*068c*/ 	.word	0x0500000f


	//   ....[139]....
        /*0690*/ 	.word	0x0500000f


	//----- nvinfo : EIATTR_COOP_GROUP_INSTR_OFFSETS
	.align		4
.L_241:
        /*0694*/ 	.byte	0x04, 0x28
        /*0696*/ 	.short	(.L_243 - .L_242)


	//   ....[0]....
.L_242:
        /*0698*/ 	.word	0x00000060


	//   ....[1]....
        /*069c*/ 	.word	0x00000140


	//   ....[2]....
        /*06a0*/ 	.word	0x00000190


	//   ....[3]....
        /*06a4*/ 	.word	0x000003c0


	//   ....[4]....
        /*06a8*/ 	.word	0x00000520


	//   ....[5]....
        /*06ac*/ 	.word	0x00000640


	//   ....[6]....
        /*06b0*/ 	.word	0x000007a0


	//   ....[7]....
        /*06b4*/ 	.word	0x00001aa0


	//   ....[8]....
        /*06b8*/ 	.word	0x00002860


	//   ....[9]....
        /*06bc*/ 	.word	0x000034e0


	//   ....[10]....
        /*06c0*/ 	.word	0x00003b20


	//   ....[11]....
        /*06c4*/ 	.word	0x00003c50


	//   ....[12]....
        /*06c8*/ 	.word	0x000041c0


	//   ....[13]....
        /*06cc*/ 	.word	0x00004260


	//   ....[14]....
        /*06d0*/ 	.word	0x000064b0


	//   ....[15]....
        /*06d4*/ 	.word	0x00006770


	//   ....[16]....
        /*06d8*/ 	.word	0x000074c0


	//   ....[17]....
        /*06dc*/ 	.word	0x000075d0


	//   ....[18]....
        /*06e0*/ 	.word	0x00007ba0


	//   ....[19]....
        /*06e4*/ 	.word	0x00007c30


	//   ....[20]....
        /*06e8*/ 	.word	0x00009de0


	//   ....[21]....
        /*06ec*/ 	.word	0x00009e00


	//   ....[22]....
        /*06f0*/ 	.word	0x0000a280


	//   ....[23]....
        /*06f4*/ 	.word	0x0000a2f0


	//   ....[24]....
        /*06f8*/ 	.word	0x0000c030


	//   ....[25]....
        /*06fc*/ 	.word	0x0000c480


	//   ....[26]....
        /*0700*/ 	.word	0x0000d1e0


	//   ....[27]....
        /*0704*/ 	.word	0x0000d300


	//   ....[28]....
        /*0708*/ 	.word	0x0000d8c0


	//   ....[29]....
        /*070c*/ 	.word	0x0000d920


	//   ....[30]....
        /*0710*/ 	.word	0x0000e9a0


	//   ....[31]....
        /*0714*/ 	.word	0x0000e9e0


	//   ....[32]....
        /*0718*/ 	.word	0x0000eae0


	//   ....[33]....
        /*071c*/ 	.word	0x0000eb00


	//   ....[34]....
        /*0720*/ 	.word	0x000102f0


	//   ....[35]....
        /*0724*/ 	.word	0x00010320


	//   ....[36]....
        /*0728*/ 	.word	0x00010350


	//   ....[37]....
        /*072c*/ 	.word	0x000103c0


	//   ....[38]....
        /*0730*/ 	.word	0x00010a80


	//   ....[39]....
        /*0734*/ 	.word	0x00010aa0


	//   ....[40]....
        /*0738*/ 	.word	0x00010bc0


	//   ....[41]....
        /*073c*/ 	.word	0x00010be0


	//   ....[42]....
        /*0740*/ 	.word	0x00010cf0


	//   ....[43]....
        /*0744*/ 	.word	0x00010d10


	//   ....[44]....
        /*0748*/ 	.word	0x00010e30


	//   ....[45]....
        /*074c*/ 	.word	0x00010e50


	//   ....[46]....
        /*0750*/ 	.word	0x000117e0


	//   ....[47]....
        /*0754*/ 	.word	0x00011810


	//   ....[48]....
        /*0758*/ 	.word	0x00011930


	//   ....[49]....
        /*075c*/ 	.word	0x00011950


	//   ....[50]....
        /*0760*/ 	.word	0x00011a60


	//   ....[51]....
        /*0764*/ 	.word	0x00011a80


	//   ....[52]....
        /*0768*/ 	.word	0x00011ba0


	//   ....[53]....
        /*076c*/ 	.word	0x00011bc0


	//   ....[54]....
        /*0770*/ 	.word	0x00011d70


	//   ....[55]....
        /*0774*/ 	.word	0x00011f60


	//   ....[56]....
        /*0778*/ 	.word	0x00011f90


	//   ....[57]....
        /*077c*/ 	.word	0x00011fc0


	//   ....[58]....
        /*0780*/ 	.word	0x00011ff0


	//   ....[59]....
        /*0784*/ 	.word	0x00012020


	//   ....[60]....
        /*0788*/ 	.word	0x00012050


	//   ....[61]....
        /*078c*/ 	.word	0x000121d0


	//   ....[62]....
        /*0790*/ 	.word	0x00012200


	//   ....[63]....
        /*0794*/ 	.word	0x00012230


	//   ....[64]....
        /*0798*/ 	.word	0x00012260


	//   ....[65]....
        /*079c*/ 	.word	0x00012290


	//   ....[66]....
        /*07a0*/ 	.word	0x000122c0


	//   ....[67]....
        /*07a4*/ 	.word	0x00012370


	//   ....[68]....
        /*07a8*/ 	.word	0x000123d0


	//   ....[69]....
        /*07ac*/ 	.word	0x00012460


	//   ....[70]....
        /*07b0*/ 	.word	0x000139c0


	//   ....[71]....
        /*07b4*/ 	.word	0x00014610


	//   ....[72]....
        /*07b8*/ 	.word	0x00014660


	//   ....[73]....
        /*07bc*/ 	.word	0x00014680


	//   ....[74]....
        /*07c0*/ 	.word	0x000146c0


	//   ....[75]....
        /*07c4*/ 	.word	0x000147f0


	//   ....[76]....
        /*07c8*/ 	.word	0x00014800


	//   ....[77]....
        /*07cc*/ 	.word	0x000148a0


	//   ....[78]....
        /*07d0*/ 	.word	0x000148b0


	//   ....[79]....
        /*07d4*/ 	.word	0x00014950


	//   ....[80]....
        /*07d8*/ 	.word	0x00014960


	//   ....[81]....
        /*07dc*/ 	.word	0x00014a00


	//   ....[82]....
        /*07e0*/ 	.word	0x00014a10


	//   ....[83]....
        /*07e4*/ 	.word	0x00014a90


	//   ....[84]....
        /*07e8*/ 	.word	0x00014ac0


	//   ....[85]....
        /*07ec*/ 	.word	0x00014ae0


	//   ....[86]....
        /*07f0*/ 	.word	0x00014af0


	//   ....[87]....
        /*07f4*/ 	.word	0x00017bd0


	//   ....[88]....
        /*07f8*/ 	.word	0x00017c30


	//   ....[89]....
        /*07fc*/ 	.word	0x00017c60


	//   ....[90]....
        /*0800*/ 	.word	0x00017c70


	//   ....[91]....
        /*0804*/ 	.word	0x00017ca0


	//   ....[92]....
        /*0808*/ 	.word	0x00017cd0


	//   ....[93]....
        /*080c*/ 	.word	0x00017d00


	//   ....[94]....
        /*0810*/ 	.word	0x00017d30


	//   ....[95]....
        /*0814*/ 	.word	0x00017ec0


	//   ....[96]....
        /*0818*/ 	.word	0x00017ef0


	//   ....[97]....
        /*081c*/ 	.word	0x00017f20


	//   ....[98]....
        /*0820*/ 	.word	0x00017f50


	//   ....[99]....
        /*0824*/ 	.word	0x00017f80


	//   ....[100]....
        /*0828*/ 	.word	0x00017fb0


	//   ....[101]....
        /*082c*/ 	.word	0x00018070


	//   ....[102]....
        /*0830*/ 	.word	0x00018090


	//   ....[103]....
        /*0834*/ 	.word	0x00018100


	//   ....[104]....
        /*0838*/ 	.word	0x000187e0


	//   ....[105]....
        /*083c*/ 	.word	0x00018e90


	//   ....[106]....
        /*0840*/ 	.word	0x00019060


	//   ....[107]....
        /*0844*/ 	.word	0x000190b0


	//   ....[108]....
        /*0848*/ 	.word	0x000191e0


	//   ....[109]....
        /*084c*/ 	.word	0x00019230


	//   ....[110]....
        /*0850*/ 	.word	0x00019370


	//   ....[111]....
        /*0854*/ 	.word	0x000193e0


	//   ....[112]....
        /*0858*/ 	.word	0x00019510


	//   ....[113]....
        /*085c*/ 	.word	0x00019560


	//   ....[114]....
        /*0860*/ 	.word	0x00019690


	//   ....[115]....
        /*0864*/ 	.word	0x000196e0


	//   ....[116]....
        /*0868*/ 	.word	0x00019810


	//   ....[117]....
        /*086c*/ 	.word	0x00019860


	//   ....[118]....
        /*0870*/ 	.word	0x00019970


	//   ....[119]....
        /*0874*/ 	.word	0x000199e0


	//   ....[120]....
        /*0878*/ 	.word	0x00019af0


	//   ....[121]....
        /*087c*/ 	.word	0x00019b40


	//   ....[122]....
        /*0880*/ 	.word	0x00019e70


	//   ....[123]....
        /*0884*/ 	.word	0x00019f10


	//   ....[124]....
        /*0888*/ 	.word	0x0001a040


	//   ....[125]....
        /*088c*/ 	.word	0x0001a0b0


	//   ....[126]....
        /*0890*/ 	.word	0x0001a130


	//   ....[127]....
        /*0894*/ 	.word	0x0001a1b0


	//   ....[128]....
        /*0898*/ 	.word	0x0001a230


	//   ....[129]....
        /*089c*/ 	.word	0x0001a2c0


	//   ....[130]....
        /*08a0*/ 	.word	0x0001a360


	//   ....[131]....
        /*08a4*/ 	.word	0x0001a400


	//   ....[132]....
        /*08a8*/ 	.word	0x0001a470


	//   ....[133]....
        /*08ac*/ 	.word	0x0001a4e0


	//   ....[134]....
        /*08b0*/ 	.word	0x0001a550


	//   ....[135]....
        /*08b4*/ 	.word	0x0001a5d0


	//   ....[136]....
        /*08b8*/ 	.word	0x0001a650


	//   ....[137]....
        /*08bc*/ 	.word	0x0001a6f0


	//   ....[138]....
        /*08c0*/ 	.word	0x0001a780


	//   ....[139]....
        /*08c4*/ 	.word	0x0001a8b0


	//----- nvinfo : EIATTR_REG_RECONFIG
	.align		4
.L_243:
        /*08c8*/ 	.byte	0x01, 0x54
	.zero		2


	//----- nvinfo : EIATTR_SYSCALL_OFFSETS
	.align		4
        /*08cc*/ 	.byte	0x04, 0x46
        /*08ce*/ 	.short	(.L_245 - .L_244)


	//   ....[0]....
.L_244:
        /*08d0*/ 	.word	0x00001c80


	//   ....[1]....
        /*08d4*/ 	.word	0x000135f0


	//   ....[2]....
        /*08d8*/ 	.word	0x00013740


	//   ....[3]....
        /*08dc*/ 	.word	0x00013830


	//   ....[4]....
        /*08e0*/ 	.word	0x00014170


	//----- nvinfo : EIATTR_MBARRIER_INSTR_OFFSETS
	.align		4
.L_245:
        /*08e4*/ 	.byte	0x04, 0x39
        /*08e6*/ 	.short	(.L_247 - .L_246)


	//   ....[0]....
.L_246:
        /*08e8*/ 	.word	0x00000270
        /*08ec*/ 	.word	0x000000ff
        /*08f0*/ 	.word	0x00030800
        /*08f4*/ 	.short	0x0100
        /*08f6*/ 	.byte	0x08
	.zero		1


	//   ....[1]....
        /*08f8*/ 	.word	0x00000280
        /*08fc*/ 	.word	0x000000ff
        /*0900*/ 	.word	0x00030820
        /*0904*/ 	.short	0x0100
        /*0906*/ 	.byte	0x08
	.zero		1


	//   ....[2]....
        /*0908*/ 	.word	0x00000370
        /*090c*/ 	.word	0x000000ff
        /*0910*/ 	.word	0x00030830
        /*0914*/ 	.short	0x0100
        /*0916*/ 	.byte	0x08
	.zero		1


	//   ....[3]....
        /*0918*/ 	.word	0x00000380
        /*091c*/ 	.word	0x000000ff
        /*0920*/ 	.word	0x00030840
        /*0924*/ 	.short	0x0100
        /*0926*/ 	.byte	0x08
	.zero		1


	//   ....[4]....
        /*0928*/ 	.word	0x00000390
        /*092c*/ 	.word	0x000000ff
        /*0930*/ 	.word	0x00030838
        /*0934*/ 	.short	0x0100
        /*0936*/ 	.byte	0x08
	.zero		1


	//   ....[5]....
        /*0938*/ 	.word	0x000003a0
        /*093c*/ 	.word	0x000000ff
        /*0940*/ 	.word	0x00030848
        /*0944*/ 	.short	0x0100
        /*0946*/ 	.byte	0x08
	.zero		1


	//   ....[6]....
        /*0948*/ 	.word	0x000004d0
        /*094c*/ 	.word	0x000000ff
        /*0950*/ 	.word	0x00030850
        /*0954*/ 	.short	0x0100
        /*0956*/ 	.byte	0x08
	.zero		1


	//   ....[7]....
        /*0958*/ 	.word	0x000004e0
        /*095c*/ 	.word	0x000000ff
        /*0960*/ 	.word	0x00030860
        /*0964*/ 	.short	0x0100
        /*0966*/ 	.byte	0x08
	.zero		1


	//   ....[8]....
        /*0968*/ 	.word	0x000004f0
        /*096c*/ 	.word	0x000000ff
        /*0970*/ 	.word	0x00030858
        /*0974*/ 	.short	0x0100
        /*0976*/ 	.byte	0x08
	.zero		1


	//   ....[9]....
        /*0978*/ 	.word	0x00000500
        /*097c*/ 	.word	0x000000ff
        /*0980*/ 	.word	0x00030868
        /*0984*/ 	.short	0x0100
        /*0986*/ 	.byte	0x08
	.zero		1


	//   ....[10]....
        /*0988*/ 	.word	0x000005f0
        /*098c*/ 	.word	0x000000ff
        /*0990*/ 	.word	0x00030870
        /*0994*/ 	.short	0x0100
        /*0996*/ 	.byte	0x06
	.zero		1


	//   ....[11]....
        /*0998*/ 	.word	0x00000600
        /*099c*/ 	.word	0x000000ff
        /*09a0*/ 	.word	0x00030880
        /*09a4*/ 	.short	0x0100
        /*09a6*/ 	.byte	0x06
	.zero		1


	//   ....[12]....
        /*09a8*/ 	.word	0x00000610
        /*09ac*/ 	.word	0x000000ff
        /*09b0*/ 	.word	0x00030878
        /*09b4*/ 	.short	0x0100
        /*09b6*/ 	.byte	0x06
	.zero		1


	//   ....[13]....
        /*09b8*/ 	.word	0x00000620
        /*09bc*/ 	.word	0x000000ff
        /*09c0*/ 	.word	0x00030888
        /*09c4*/ 	.short	0x0100
        /*09c6*/ 	.byte	0x06
	.zero		1


	//   ....[14]....
        /*09c8*/ 	.word	0x00000750
        /*09cc*/ 	.word	0x000000ff
        /*09d0*/ 	.word	0x00030890
        /*09d4*/ 	.short	0x0100
        /*09d6*/ 	.byte	0x08
	.zero		1


	//   ....[15]....
        /*09d8*/ 	.word	0x00000760
        /*09dc*/ 	.word	0x000000ff
        /*09e0*/ 	.word	0x000308a0
        /*09e4*/ 	.short	0x0100
        /*09e6*/ 	.byte	0x08
	.zero		1


	//   ....[16]....
        /*09e8*/ 	.word	0x00000770
        /*09ec*/ 	.word	0x000000ff
        /*09f0*/ 	.word	0x00030898
        /*09f4*/ 	.short	0x0100
        /*09f6*/ 	.byte	0x08
	.zero		1


	//   ....[17]....
        /*09f8*/ 	.word	0x00000780
        /*09fc*/ 	.word	0x000000ff
        /*0a00*/ 	.word	0x000308a8
        /*0a04*/ 	.short	0x0100
        /*0a06*/ 	.byte	0x08
	.zero		1


	//   ....[18]....
        /*0a08*/ 	.word	0x000008b0
        /*0a0c*/ 	.word	0x000000ff
        /*0a10*/ 	.word	0x000308b0
        /*0a14*/ 	.short	0x0100
        /*0a16*/ 	.byte	0x08
	.zero		1


	//   ....[19]....
        /*0a18*/ 	.word	0x000008c0
        /*0a1c*/ 	.word	0x000000ff
        /*0a20*/ 	.word	0x000308c0
        /*0a24*/ 	.short	0x0100
        /*0a26*/ 	.byte	0x08
	.zero		1


	//   ....[20]....
        /*0a28*/ 	.word	0x000008d0
        /*0a2c*/ 	.word	0x000000ff
        /*0a30*/ 	.word	0x000308b8
        /*0a34*/ 	.short	0x0100
        /*0a36*/ 	.byte	0x08
	.zero		1


	//   ....[21]....
        /*0a38*/ 	.word	0x000008e0
        /*0a3c*/ 	.word	0x000000ff
        /*0a40*/ 	.word	0x000308c8
        /*0a44*/ 	.short	0x0100
        /*0a46*/ 	.byte	0x08
	.zero		1


	//   ....[22]....
        /*0a48*/ 	.word	0x00001d20
        /*0a4c*/ 	.word	0x000000ff
        /*0a50*/ 	.word	0x00030800
        /*0a54*/ 	.short	0x010a
        /*0a56*/ 	.byte	0x26
	.zero		1


	//   ....[23]....
        /*0a58*/ 	.word	0x00001da0
        /*0a5c*/ 	.word	0x0000000b
        /*0a60*/ 	.word	0x00030830
        /*0a64*/ 	.short	0x010a
        /*0a66*/ 	.byte	0x3f
	.zero		1


	//   ....[24]....
        /*0a68*/ 	.word	0x00001e40
        /*0a6c*/ 	.word	0x0000000b
        /*0a70*/ 	.word	0x00030830
        /*0a74*/ 	.short	0x010a
        /*0a76*/ 	.byte	0x3f
	.zero		1


	//   ....[25]....
        /*0a78*/ 	.word	0x000028a0
        /*0a7c*/ 	.word	0x00000004
        /*0a80*/ 	.word	0x00000000
        /*0a84*/ 	.short	0x0101
        /*0a86*/ 	.byte	0x3f
	.zero		1


	//   ....[26]....
        /*0a88*/ 	.word	0x000050f0
        /*0a8c*/ 	.word	0x000000ff
        /*0a90*/ 	.word	0x00030830
        /*0a94*/ 	.short	0x010a
        /*0a96*/ 	.byte	0x07
	.zero		1


	//   ....[27]....
        /*0a98*/ 	.word	0x00005130
        /*0a9c*/ 	.word	0x000000ff
        /*0aa0*/ 	.word	0x00030830
        /*0aa4*/ 	.short	0x010a
        /*0aa6*/ 	.byte	0x07
	.zero		1


	//   ....[28]....
        /*0aa8*/ 	.word	0x00005bf0
        /*0aac*/ 	.word	0x000000ff
        /*0ab0*/ 	.word	0x00030850
        /*0ab4*/ 	.short	0x010a
        /*0ab6*/ 	.byte	0x06
	.zero		1


	//   ....[29]....
        /*0ab8*/ 	.word	0x00005c30
        /*0abc*/ 	.word	0x000000ff
        /*0ac0*/ 	.word	0x00030850
        /*0ac4*/ 	.short	0x010a
        /*0ac6*/ 	.byte	0x06
	.zero		1


	//   ....[30]....
        /*0ac8*/ 	.word	0x000065f0
        /*0acc*/ 	.word	0x0000000c
        /*0ad0*/ 	.word	0x00000000
        /*0ad4*/ 	.short	0x0101
        /*0ad6*/ 	.byte	0x3f
	.zero		1


	//   ....[31]....
        /*0ad8*/ 	.word	0x00008030
        /*0adc*/ 	.word	0x00000084
        /*0ae0*/ 	.word	0x00000000
        /*0ae4*/ 	.short	0x0101
        /*0ae6*/ 	.byte	0x3f
	.zero		1


	//   ....[32]....
        /*0ae8*/ 	.word	0x00008970
        /*0aec*/ 	.word	0x000000ff
        /*0af0*/ 	.word	0x00030830
        /*0af4*/ 	.short	0x010a
        /*0af6*/ 	.byte	0x06
	.zero		1


	//   ....[33]....
        /*0af8*/ 	.word	0x000089b0
        /*0afc*/ 	.word	0x000000ff
        /*0b00*/ 	.word	0x00030830
        /*0b04*/ 	.short	0x010a
        /*0b06*/ 	.byte	0x06
	.zero		1


	//   ....[34]....
        /*0b08*/ 	.word	0x00009470
        /*0b0c*/ 	.word	0x000000ff
        /*0b10*/ 	.word	0x00030850
        /*0b14*/ 	.short	0x010a
        /*0b16*/ 	.byte	0x0a
	.zero		1


	//   ....[35]....
        /*0b18*/ 	.word	0x000094b0
        /*0b1c*/ 	.word	0x000000ff
        /*0b20*/ 	.word	0x00030850
        /*0b24*/ 	.short	0x010a
        /*0b26*/ 	.byte	0x0a
	.zero		1


	//   ....[36]....
        /*0b28*/ 	.word	0x0000a7f0
        /*0b2c*/ 	.word	0x0000000d
        /*0b30*/ 	.word	0x00000000
        /*0b34*/ 	.short	0x0101
        /*0b36*/ 	.byte	0x3f
	.zero		1


	//   ....[37]....
        /*0b38*/ 	.word	0x0000a830
        /*0b3c*/ 	.word	0x0000008a
        /*0b40*/ 	.word	0x00000000
        /*0b44*/ 	.short	0x0101
        /*0b46*/ 	.byte	0x3f
	.zero		1


	//   ....[38]....
        /*0b48*/ 	.word	0x0000adf0
        /*0b4c*/ 	.word	0x000000ff
        /*0b50*/ 	.word	0x00030830
        /*0b54*/ 	.short	0x010a
        /*0b56*/ 	.byte	0x06
	.zero		1


	//   ....[39]....
        /*0b58*/ 	.word	0x0000ae30
        /*0b5c*/ 	.word	0x000000ff
        /*0b60*/ 	.word	0x00030830
        /*0b64*/ 	.short	0x010a
        /*0b66*/ 	.byte	0x06
	.zero		1


	//   ....[40]....
        /*0b68*/ 	.word	0x0000b8f0
        /*0b6c*/ 	.word	0x000000ff
        /*0b70*/ 	.word	0x00030850
        /*0b74*/ 	.short	0x010a
        /*0b76*/ 	.byte	0x0a
	.zero		1


	//   ....[41]....
        /*0b78*/ 	.word	0x0000b930
        /*0b7c*/ 	.word	0x000000ff
        /*0b80*/ 	.word	0x00030850
        /*0b84*/ 	.short	0x010a
        /*0b86*/ 	.byte	0x0a
	.zero		1


	//   ....[42]....
        /*0b88*/ 	.word	0x0000c300
        /*0b8c*/ 	.word	0x0000000e
        /*0b90*/ 	.word	0x00000000
        /*0b94*/ 	.short	0x0101
        /*0b96*/ 	.byte	0x3f
	.zero		1


	//   ....[43]....
        /*0b98*/ 	.word	0x0000dc80
        /*0b9c*/ 	.word	0x0000007d
        /*0ba0*/ 	.word	0x00000000
        /*0ba4*/ 	.short	0x0101
        /*0ba6*/ 	.byte	0x3f
	.zero		1


	//   ....[44]....
        /*0ba8*/ 	.word	0x0000e910
        /*0bac*/ 	.word	0x000000ff
        /*0bb0*/ 	.word	0x00030850
        /*0bb4*/ 	.short	0x010a
        /*0bb6*/ 	.byte	0x05
	.zero		1


	//   ....[45]....
        /*0bb8*/ 	.word	0x0000e950
        /*0bbc*/ 	.word	0x000000ff
        /*0bc0*/ 	.word	0x00030850
        /*0bc4*/ 	.short	0x010a
        /*0bc6*/ 	.byte	0x05
	.zero		1


	//   ....[46]....
        /*0bc8*/ 	.word	0x0000ee10
        /*0bcc*/ 	.word	0x00000009
        /*0bd0*/ 	.word	0x00000000
        /*0bd4*/ 	.short	0x0101
        /*0bd6*/ 	.byte	0x3f
	.zero		1


	//   ....[47]....
        /*0bd8*/ 	.word	0x00010a70
        /*0bdc*/ 	.word	0x00000017
        /*0be0*/ 	.word	0x00000000
        /*0be4*/ 	.short	0x0101
        /*0be6*/ 	.byte	0x3f
	.zero		1


	//   ....[48]....
        /*0be8*/ 	.word	0x00013c60
        /*0bec*/ 	.word	0x00000000
        /*0bf0*/ 	.word	0x00030840
        /*0bf4*/ 	.short	0x010a
        /*0bf6*/ 	.byte	0x3f
	.zero		1


	//   ....[49]....
        /*0bf8*/ 	.word	0x00014c90
        /*0bfc*/ 	.word	0x0000000a
        /*0c00*/ 	.word	0x00030800
        /*0c04*/ 	.short	0x0107
        /*0c06*/ 	.byte	0x3f
	.zero		1


	//   ....[50]....
        /*0c08*/ 	.word	0x00014da0
        /*0c0c*/ 	.word	0x00000002
        /*0c10*/ 	.word	0x00030800
        /*0c14*/ 	.short	0x0101
        /*0c16*/ 	.byte	0x3f
	.zero		1


	//   ....[51]....
        /*0c18*/ 	.word	0x00014dc0
        /*0c1c*/ 	.word	0x00000002
        /*0c20*/ 	.word	0x00030820
        /*0c24*/ 	.short	0x010a
        /*0c26*/ 	.byte	0x3f
	.zero		1


	//   ....[52]....
        /*0c28*/ 	.word	0x00015150
        /*0c2c*/ 	.word	0x00000003
        /*0c30*/ 	.word	0x00030840
        /*0c34*/ 	.short	0x010a
        /*0c36*/ 	.byte	0x3f
	.zero		1


	//   ....[53]....
        /*0c38*/ 	.word	0x00015610
        /*0c3c*/ 	.word	0x00000003
        /*0c40*/ 	.word	0x00000060
        /*0c44*/ 	.short	0x010a
        /*0c46*/ 	.byte	0x3f
	.zero		1


	//   ....[54]....
        /*0c48*/ 	.word	0x00015e10
        /*0c4c*/ 	.word	0x00000003
        /*0c50*/ 	.word	0x00030840
        /*0c54*/ 	.short	0x010a
        /*0c56*/ 	.byte	0x3f
	.zero		1


	//   ....[55]....
        /*0c58*/ 	.word	0x000162d0
        /*0c5c*/ 	.word	0x00000002
        /*0c60*/ 	.word	0x00000060
        /*0c64*/ 	.short	0x010a
        /*0c66*/ 	.byte	0x3f
	.zero		1


	//   ....[56]....
        /*0c68*/ 	.word	0x000169e0
        /*0c6c*/ 	.word	0x00000002
        /*0c70*/ 	.word	0x00030840
        /*0c74*/ 	.short	0x010a
        /*0c76*/ 	.byte	0x3f
	.zero		1


	//   ....[57]....
        /*0c78*/ 	.word	0x00016ea0
        /*0c7c*/ 	.word	0x00000002
        /*0c80*/ 	.word	0x00000060
        /*0c84*/ 	.short	0x010a
        /*0c86*/ 	.byte	0x3f
	.zero		1


	//   ....[58]....
        /*0c88*/ 	.word	0x00017540
        /*0c8c*/ 	.word	0x00000000
        /*0c90*/ 	.word	0x00030860
        /*0c94*/ 	.short	0x010a
        /*0c96*/ 	.byte	0x3f
	.zero		1


	//   ....[59]....
        /*0c98*/ 	.word	0x00018760
        /*0c9c*/ 	.word	0x00000000
        /*0ca0*/ 	.word	0x00030820
        /*0ca4*/ 	.short	0x010a
        /*0ca6*/ 	.byte	0x3f
	.zero		1


	//   ....[60]....
        /*0ca8*/ 	.word	0x00018940
        /*0cac*/ 	.word	0x00000006
        /*0cb0*/ 	.word	0x00000000
        /*0cb4*/ 	.short	0x010a
        /*0cb6*/ 	.byte	0x3f
	.zero		1


	//   ....[61]....
        /*0cb8*/ 	.word	0x000189b0
        /*0cbc*/ 	.word	0x00000007
        /*0cc0*/ 	.word	0x00000000
        /*0cc4*/ 	.short	0x010a
        /*0cc6*/ 	.byte	0x3f
	.zero		1


	//   ....[62]....
        /*0cc8*/ 	.word	0x00018a20
        /*0ccc*/ 	.word	0x00000004
        /*0cd0*/ 	.word	0x00000000
        /*0cd4*/ 	.short	0x010a
        /*0cd6*/ 	.byte	0x3f
	.zero		1


	//   ....[63]....
        /*0cd8*/ 	.word	0x00018a50
        /*0cdc*/ 	.word	0x00000003
        /*0ce0*/ 	.word	0x00000000
        /*0ce4*/ 	.short	0x010a
        /*0ce6*/ 	.byte	0x3f
	.zero		1


	//   ....[64]....
        /*0ce8*/ 	.word	0x00018ac0
        /*0cec*/ 	.word	0x00000003
        /*0cf0*/ 	.word	0x00030800
        /*0cf4*/ 	.short	0x010a
        /*0cf6*/ 	.byte	0x3f
	.zero		1


	//   ....[65]....
        /*0cf8*/ 	.word	0x00018b10
        /*0cfc*/ 	.word	0x0000000b
        /*0d00*/ 	.word	0x00030830
        /*0d04*/ 	.short	0x010a
        /*0d06*/ 	.byte	0x3f
	.zero		1


	//   ....[66]....
        /*0d08*/ 	.word	0x00018b70
        /*0d0c*/ 	.word	0x0000000c
        /*0d10*/ 	.word	0x00030830
        /*0d14*/ 	.short	0x010a
        /*0d16*/ 	.byte	0x3f
	.zero		1


	//   ....[67]....
        /*0d18*/ 	.word	0x00018bd0
        /*0d1c*/ 	.word	0x00000009
        /*0d20*/ 	.word	0x00030850
        /*0d24*/ 	.short	0x010a
        /*0d26*/ 	.byte	0x3f
	.zero		1


	//   ....[68]....
        /*0d28*/ 	.word	0x00018c30
        /*0d2c*/ 	.word	0x00000004
        /*0d30*/ 	.word	0x00030830
        /*0d34*/ 	.short	0x010a
        /*0d36*/ 	.byte	0x3f
	.zero		1


	//   ....[69]....
        /*0d38*/ 	.word	0x00018c90
        /*0d3c*/ 	.word	0x00000003
        /*0d40*/ 	.word	0x00030850
        /*0d44*/ 	.short	0x010a
        /*0d46*/ 	.byte	0x3f
	.zero		1


	//   ....[70]....
        /*0d48*/ 	.word	0x00018cf0
        /*0d4c*/ 	.word	0x00000004
        /*0d50*/ 	.word	0x00030830
        /*0d54*/ 	.short	0x010a
        /*0d56*/ 	.byte	0x3f
	.zero		1


	//   ....[71]....
        /*0d58*/ 	.word	0x00018d50
        /*0d5c*/ 	.word	0x00000003
        /*0d60*/ 	.word	0x00030850
        /*0d64*/ 	.short	0x010a
        /*0d66*/ 	.byte	0x3f
	.zero		1


	//   ....[72]....
        /*0d68*/ 	.word	0x00018db0
        /*0d6c*/ 	.word	0x00000007
        /*0d70*/ 	.word	0x00030850
        /*0d74*/ 	.short	0x010a
        /*0d76*/ 	.byte	0x3f
	.zero		1


	//   ....[73]....
        /*0d78*/ 	.word	0x00018f50
        /*0d7c*/ 	.word	0x00000000
        /*0d80*/ 	.word	0x00030840
        /*0d84*/ 	.short	0x010a
        /*0d86*/ 	.byte	0x3f
	.zero		1


	//   ....[74]....
        /*0d88*/ 	.word	0x00019b90
        /*0d8c*/ 	.word	0x00000002
        /*0d90*/ 	.word	0x00030820
        /*0d94*/ 	.short	0x010a
        /*0d96*/ 	.byte	0x3f
	.zero		1


	//   ....[75]....
        /*0d98*/ 	.word	0x00019be0
        /*0d9c*/ 	.word	0x00000003
        /*0da0*/ 	.word	0x00030840
        /*0da4*/ 	.short	0x010a
        /*0da6*/ 	.byte	0x3f
	.zero		1


	//   ....[76]....
        /*0da8*/ 	.word	0x00019c30
        /*0dac*/ 	.word	0x00000003
        /*0db0*/ 	.word	0x00000060
        /*0db4*/ 	.short	0x010a
        /*0db6*/ 	.byte	0x3f
	.zero		1


	//   ....[77]....
        /*0db8*/ 	.word	0x00019c80
        /*0dbc*/ 	.word	0x00000003
        /*0dc0*/ 	.word	0x00030840
        /*0dc4*/ 	.short	0x010a
        /*0dc6*/ 	.byte	0x3f
	.zero		1


	//   ....[78]....
        /*0dc8*/ 	.word	0x00019cd0
        /*0dcc*/ 	.word	0x00000002
        /*0dd0*/ 	.word	0x00000060
        /*0dd4*/ 	.short	0x010a
        /*0dd6*/ 	.byte	0x3f
	.zero		1


	//   ....[79]....
        /*0dd8*/ 	.word	0x00019d20
        /*0ddc*/ 	.word	0x00000002
        /*0de0*/ 	.word	0x00030840
        /*0de4*/ 	.short	0x010a
        /*0de6*/ 	.byte	0x3f
	.zero		1


	//   ....[80]....
        /*0de8*/ 	.word	0x00019d70
        /*0dec*/ 	.word	0x00000002
        /*0df0*/ 	.word	0x00000060
        /*0df4*/ 	.short	0x010a
        /*0df6*/ 	.byte	0x3f
	.zero		1


	//   ....[81]....
        /*0df8*/ 	.word	0x00019dc0
        /*0dfc*/ 	.word	0x00000000
        /*0e00*/ 	.word	0x00030860
        /*0e04*/ 	.short	0x010a
        /*0e06*/ 	.byte	0x3f
	.zero		1


	//   ....[82]....
        /*0e08*/ 	.word	0x0001a7d0
        /*0e0c*/ 	.word	0x00000000
        /*0e10*/ 	.word	0x00030820
        /*0e14*/ 	.short	0x010a
        /*0e16*/ 	.byte	0x3f
	.zero		1


	//   ....[83]....
        /*0e18*/ 	.word	0x0001a970
        /*0e1c*/ 	.word	0x00000006
        /*0e20*/ 	.word	0x00000000
        /*0e24*/ 	.short	0x010a
        /*0e26*/ 	.byte	0x3f
	.zero		1


	//   ....[84]....
        /*0e28*/ 	.word	0x0001a9c0
        /*0e2c*/ 	.word	0x00000007
        /*0e30*/ 	.word	0x00000000
        /*0e34*/ 	.short	0x010a
        /*0e36*/ 	.byte	0x3f
	.zero		1


	//   ....[85]....
        /*0e38*/ 	.word	0x0001aa10
        /*0e3c*/ 	.word	0x00000004
        /*0e40*/ 	.word	0x00000000
        /*0e44*/ 	.short	0x010a
        /*0e46*/ 	.byte	0x3f
	.zero		1


	//----- nvinfo : EIATTR_NUM_MBARRIERS
	.align		4
.L_247:
        /*0e48*/ 	.byte	0x03, 0x38
        /*0e4a*/ 	.short	0x0016


	//----- nvinfo : EIATTR_EXIT_INSTR_OFFSETS
	.align		4
        /*0e4c*/ 	.byte	0x04, 0x1c
        /*0e4e*/ 	.short	(.L_249 - .L_248)


	//   ....[0]....
.L_248:
        /*0e50*/ 	.word	0x00000a50


	//   ....[1]....
        /*0e54*/ 	.word	0x00011d10


	//   ....[2]....
        /*0e58*/ 	.word	0x00018aa0


	//----- nvinfo : EIATTR_MAX_THREADS
	.align		4
.L_249:
        /*0e5c*/ 	.byte	0x04, 0x05
        /*0e5e*/ 	.short	(.L_251 - .L_250)
.L_250:
        /*0e60*/ 	.word	0x00000180
        /*0e64*/ 	.word	0x00000001
        /*0e68*/ 	.word	0x00000001


	//----- nvinfo : EIATTR_CRS_STACK_SIZE
	.align		4
.L_251:
        /*0e6c*/ 	.byte	0x04, 0x1e
        /*0e6e*/ 	.short	(.L_253 - .L_252)
.L_252:
        /*0e70*/ 	.word	0x00000000


	//----- nvinfo : EIATTR_CBANK_PARAM_SIZE
	.align		4
.L_253:
        /*0e74*/ 	.byte	0x03, 0x19
        /*0e76*/ 	.short	0x0af0


	//----- nvinfo : EIATTR_PARAM_CBANK
	.align		4
        /*0e78*/ 	.byte	0x04, 0x0a
        /*0e7a*/ 	.short	(.L_255 - .L_254)
	.align		4
.L_254:
        /*0e7c*/ 	.word	index@(.nv.constant0._ZN7cutlass13device_kernelIN5flash11enable_sm90INS1_16FlashAttnFwdSm90INS1_25CollectiveMainloopFwdSm90ILi2EN4cute5tupleIJNS5_1CILi1EEES8_S8_EEENS6_IJNS7_ILi128EEENS7_ILi96EEENS7_ILi192EEEEEELi192ENS_10bfloat16_tEfNS_4arch4Sm90ELb0ELb1ELb1ELb1ELb0ELb0ELb0ELb1ELb1ELb1ELb0ELb0EEENS1_21CollectiveEpilogueFwdINS6_IJSA_SC_SB_EEES9_SE_SG_Li256ELb1ELb1ELb0ELb0EEENS1_36VarlenDynamicPersistentTileSchedulerILi128ELi96ELi256ELi128ELb0ELb1ELb1ELb1ELb0ELb1EEEEEEEEEvNT_6ParamsE)
        /*0e80*/ 	.short	0x0210
        /*0e82*/ 	.short	0x0af0


	//----- nvinfo : EIATTR_SW_WAR
	.align		4
.L_255:
        /*0e84*/ 	.byte	0x04, 0x36
        /*0e86*/ 	.short	(.L_257 - .L_256)
.L_256:
        /*0e88*/ 	.word	0x00000008
.L_257:


//--------------------- .nv.info._ZN7cutlass13device_kernelIN5flash11enable_sm90INS1_16FlashAttnFwdSm90INS1_25CollectiveMainloopFwdSm90ILi2EN4cute5tupleIJNS5_1CILi1EEES8_S8_EEENS6_IJNS7_ILi128EEENS7_ILi96EEENS7_ILi192EEEEEELi192ENS_10bfloat16_tEfNS_4arch4Sm90ELb0ELb1ELb1ELb1ELb0ELb1ELb0ELb1ELb1ELb1ELb0ELb0EEENS1_21CollectiveEpilogueFwdINS6_IJSA_SC_SB_EEES9_SE_SG_Li256ELb1ELb1ELb0ELb0EEENS1_36VarlenDynamicPersistentTileSchedulerILi128ELi96ELi256ELi128ELb0ELb1ELb1ELb1ELb0ELb1EEEEEEEEEvNT_6ParamsE --------------------------
	.section	.nv.info._ZN7cutlass13device_kernelIN5flash11enable_sm90INS1_16FlashAttnFwdSm90INS1_25CollectiveMainloopFwdSm90ILi2EN4cute5tupleIJNS5_1CILi1EEES8_S8_EEENS6_IJNS7_ILi128EEENS7_ILi96EEENS7_ILi192EEEEEELi192ENS_10bfloat16_tEfNS_4arch4Sm90ELb0ELb1ELb1ELb1ELb0ELb1ELb0ELb1ELb1ELb1ELb0ELb0EEENS1_21CollectiveEpilogueFwdINS6_IJSA_SC_SB_EEES9_SE_SG_Li256ELb1ELb1ELb0ELb0EEENS1_36VarlenDynamicPersistentTileSchedulerILi128ELi96ELi256ELi128ELb0ELb1ELb1ELb1ELb0ELb1EEEEEEEEEvNT_6ParamsE,"",@"SHT_CUDA_INFO"
	.sectionflags	@""
	.align	4


	//----- nvinfo : EIATTR_CUDA_API_VERSION
	.align		4
        /*0000*/ 	.byte	0x04, 0x37
        /*0002*/ 	.short	(.L_259 - .L_258)
.L_258:
        /*0004*/ 	.word	0x00000082


	//----- nvinfo : EIATTR_KPARAM_INFO
	.align		4
.L_259:
        /*0008*/ 	.byte	0x04, 0x17
        /*000a*/ 	.short	(.L_261 - .L_260)
.L_260:
        /*000c*/ 	.word	0x00000000
        /*0010*/ 	.short	0x0000
        /*0012*/ 	.short	0x0070
        /*0014*/ 	.byte	0x00, 0xf0, 0x01, 0x2a


	//----- nvinfo : EIATTR_SPARSE_MMA_MASK
	.align		4
.L_261:
        /*0018*/ 	.byte	0x03, 0x50
        /*001a*/ 	.short	0x0000


	//----- nvinfo : EIATTR_MAXREG_COUNT
	.align		4
        /*001c*/ 	.byte	0x03, 0x1b
        /*001e*/ 	.short	0x00a8


	//----- nvinfo : EIATTR_NUM_BARRIERS
	.align		4
        /*0020*/ 	.byte	0x02, 0x4c
        /*0022*/ 	.byte	0x10
	.zero		1


	//----- nvinfo : EIATTR_EXTERNS
	.align		4
        /*0024*/ 	.byte	0x04, 0x0f
        /*0026*/ 	.short	(.L_263 - .L_262)


	//   ....[0]....
	.align		4
.L_262:
        /*0028*/ 	.word	index@(__assertfail)


	//----- nvinfo : EIATTR_ANNOTATIONS
	.align		4
.L_263:
        /*002c*/ 	.byte	0x04, 0x55
        /*002e*/ 	.short	(.L_265 - .L_264)


	//   ....[0]....
.L_264:
        /* <DEDUP_REMOVED lines=85> */


	//----- nvinfo : EIATTR_MERCURY_ISA_VERSION
	.align		4
.L_265:
        /*0568*/ 	.byte	0x03, 0x5f
        /*056a*/ 	.short	0x0101


	//----- nvinfo : EIATTR_UNUSED_LOAD_BYTE_OFFSET
	.align		4
        /*056c*/ 	.byte	0x04, 0x44
        /*056e*/ 	.short	(.L_267 - .L_266)


	//   ....[0]....
.L_266:
        /*0570*/ 	.word	0x00000b30
        /*0574*/ 	.word	0x0000fff0


	//   ....[1]....
        /*0578*/ 	.word	0x00019a90
        /*057c*/ 	.word	0x0000fff0


	//----- nvinfo : EIATTR_INT_WARP_WIDE_INSTR_OFFSETS
	.align		4
.L_267:
        /*0580*/ 	.byte	0x04, 0x31
        /*0582*/ 	.short	(.L_269 - .L_268)


	//   ....[0]....
.L_268:
        /*0584*/ 	.word	0x00000220


	//   ....[1]....
        /*0588*/ 	.word	0x00000260


	//   ....[2]....
        /*058c*/ 	.word	0x000002d0


	//   ....[3]....
        /*0590*/ 	.word	0x0001f520


	//   ....[4]....
        /*0594*/ 	.word	0x0001f5c0


	//   ....[5]....
        /*0598*/ 	.word	0x000234f0


	//   ....[6]....
        /*059c*/ 	.word	0x00023560


	//----- nvinfo : EIATTR_COOP_GROUP_MASK_REGIDS
	.align		4
.L_269:
        /*05a0*/ 	.byte	0x04, 0x29
        /*05a2*/ 	.short	(.L_271 - .L_270)


	//   ....[0]....
.L_270:
        /*05a4*/ 	.word	0xffffffff


	//   ....[1]....
        /*05a8*/ 	.word	0xffffffff


	//   ....[2]....
        /*05ac*/ 	.word	0xffffffff


	//   ....[3]....
        /*05b0*/ 	.word	0xffffffff


	//   ....[4]....
        /*05b4*/ 	.word	0xffffffff


	//   ....[5]....
        /*05b8*/ 	.word	0xffffffff


	//   ....[6]....
        /*05bc*/ 	.word	0xffffffff


	//   ....[7]....
        /*05c0*/ 	.word	0xffffffff


	//   ....[8]....
        /*05c4*/ 	.word	0xffffffff


	//   ....[9]....
        /*05c8*/ 	.word	0xffffffff


	//   ....[10]....
        /*05cc*/ 	.word	0xffffffff


	//   ....[11]....
        /*05d0*/ 	.word	0xffffffff


	//   ....[12]....
        /*05d4*/ 	.word	0xffffffff


	//   ....[13]....
        /*05d8*/ 	.word	0xffffffff


	//   ....[14]....
        /*05dc*/ 	.word	0xffffffff


	//   ....[15]....
        /*05e0*/ 	.word	0xffffffff


	//   ....[16]....
        /*05e4*/ 	.word	0xffffffff


	//   ....[17]....
        /*05e8*/ 	.word	0xffffffff


	//   ....[18]....
        /*05ec*/ 	.word	0xffffffff


	//   ....[19]....
        /*05f0*/ 	.word	0xffffffff


	//   ....[20]....
        /*05f4*/ 	.word	0xffffffff


	//   ....[21]....
        /*05f8*/ 	.word	0xffffffff


	//   ....[22]....
        /*05fc*/ 	.word	0xffffffff


	//   ....[23]....
        /*0600*/ 	.word	0xffffffff


	//   ....[24]....
        /*0604*/ 	.word	0xffffffff


	//   ....[25]....
        /*0608*/ 	.word	0xffffffff


	//   ....[26]....
        /*060c*/ 	.word	0xffffffff


	//   ....[27]....
        /*0610*/ 	.word	0xffffffff


	//   ....[28]....
        /*0614*/ 	.word	0xffffffff


	//   ....[29]....
        /*0618*/ 	.word	0xffffffff


	//   ....[30]....
        /*061c*/ 	.word	0xffffffff


	//   ....[31]....
        /*0620*/ 	.word	0xffffffff


	//   ....[32]....
        /*0624*/ 	.word	0xffffffff


	//   ....[33]....
        /*0628*/ 	.word	0xffffffff


	//   ....[34]....
        /*062c*/ 	.word	0xffffffff


	//   ....[35]....
        /*0630*/ 	.word	0xffffffff


	//   ....[36]....
        /*0634*/ 	.word	0xffffffff


	//   ....[37]....
        /*0638*/ 	.word	0xffffffff


	//   ....[38]....
        /*063c*/ 	.word	0xffffffff


	//   ....[39]....
        /*0640*/ 	.word	0xffffffff


	//   ....[40]....
        /*0644*/ 	.word	0xffffffff


	//   ....[41]....
        /*0648*/ 	.word	0xffffffff


	//   ....[42]....
        /*064c*/ 	.word	0xffffffff


	//   ....[43]....
        /*0650*/ 	.word	0xffffffff


	//   ....[44]....
        /*0654*/ 	.word	0xffffffff


	//   ....[45]....
        /*0658*/ 	.word	0xffffffff


	//   ....[46]....
        /*065c*/ 	.word	0xffffffff


	//   ....[47]....
        /*0660*/ 	.word	0xffffffff


	//   ....[48]....
        /*0664*/ 	.word	0xffffffff


	//   ....[49]....
        /*0668*/ 	.word	0xffffffff


	//   ....[50]....
        /*066c*/ 	.word	0xffffffff


	//   ....[51]....
        /*0670*/ 	.word	0xffffffff


	//   ....[52]....
        /*0674*/ 	.word	0xffffffff


	//   ....[53]....
        /*0678*/ 	.word	0xffffffff


	//   ....[54]....
        /*067c*/ 	.word	0xffffffff


	//   ....[55]....
        /*0680*/ 	.word	0xffffffff


	//   ....[56]....
        /*0684*/ 	.word	0xffffffff


	//   ....[57]....
        /*0688*/ 	.word	0xffffffff


	//   ....[58]....
        /*068c*/ 	.word	0xffffffff


	//   ....[59]....
        /*0690*/ 	.word	0xffffffff


	//   ....[60]....
        /*0694*/ 	.word	0xffffffff


	//   ....[61]....
        /*0698*/ 	.word	0xffffffff


	//   ....[62]....
        /*069c*/ 	.word	0xffffffff


	//   ....[63]....
        /*06a0*/ 	.word	0xffffffff


	//   ....[64]....
        /*06a4*/ 	.word	0xffffffff


	//   ....[65]....
        /*06a8*/ 	.word	0xffffffff


	//   ....[66]....
        /*06ac*/ 	.word	0xffffffff


	//   ....[67]....
        /*06b0*/ 	.word	0xffffffff


	//   ....[68]....
        /*06b4*/ 	.word	0xffffffff


	//   ....[69]....
        /*06b8*/ 	.word	0xffffffff


	//   ....[70]....
        /*06bc*/ 	.word	0xffffffff


	//   ....[71]....
        /*06c0*/ 	.word	0xffffffff


	//   ....[72]....
        /*06c4*/ 	.word	0xffffffff


	//   ....[73]....
        /*06c8*/ 	.word	0xffffffff


	//   ....[74]....
        /*06cc*/ 	.word	0xffffffff


	//   ....[75]....
        /*06d0*/ 	.word	0xffffffff


	//   ....[76]....
        /*06d4*/ 	.word	0xffffffff


	//   ....[77]....
        /*06d8*/ 	.word	0xffffffff


	//   ....[78]....
        /*06dc*/ 	.word	0xffffffff


	//   ....[79]....
        /*06e0*/ 	.word	0xffffffff


	//   ....[80]....
        /*06e4*/ 	.word	0xffffffff


	//   ....[81]....
        /*06e8*/ 	.word	0xffffffff


	//   ....[82]....
        /*06ec*/ 	.word	0xffffffff


	//   ....[83]....
        /*06f0*/ 	.word	0xffffffff


	//   ....[84]....
        /*06f4*/ 	.word	0xffffffff


	//   ....[85]....
        /*06f8*/ 	.word	0xffffffff


	//   ....[86]....
        /*06fc*/ 	.word	0xffffffff


	//   ....[87]....
        /*0700*/ 	.word	0xffffffff


	//   ....[88]....
        /*0704*/ 	.word	0xffffffff


	//   ....[89]....
        /*0708*/ 	.word	0xffffffff


	//   ....[90]....
        /*070c*/ 	.word	0xffffffff


	//   ....[91]....
        /*0710*/ 	.word	0xffffffff


	//   ....[92]....
        /*0714*/ 	.word	0xffffffff


	//   ....[93]....
        /*0718*/ 	.word	0xffffffff


	//   ....[94]....
        /*071c*/ 	.word	0xffffffff


	//   ....[95]....
        /*0720*/ 	.word	0xffffffff


	//   ....[96]....
        /*0724*/ 	.word	0xffffffff


	//   ....[97]....
        /*0728*/ 	.word	0xffffffff


	//   ....[98]....
        /*072c*/ 	.word	0xffffffff


	//   ....[99]....
        /*0730*/ 	.word	0xffffffff


	//   ....[100]....
        /*0734*/ 	.word	0xffffffff


	//   ....[101]....
        /*0738*/ 	.word	0xffffffff


	//   ....[102]....
        /*073c*/ 	.word	0xffffffff


	//   ....[103]....
        /*0740*/ 	.word	0xffffffff


	//   ....[104]....
        /*0744*/ 	.word	0xffffffff


	//   ....[105]....
        /*0748*/ 	.word	0xffffffff


	//   ....[106]....
        /*074c*/ 	.word	0xffffffff


	//   ....[107]....
        /*0750*/ 	.word	0xffffffff


	//   ....[108]....
        /*0754*/ 	.word	0xffffffff


	//   ....[109]....
        /*0758*/ 	.word	0xffffffff


	//   ....[110]....
        /*075c*/ 	.word	0xffffffff


	//   ....[111]....
        /*0760*/ 	.word	0xffffffff


	//   ....[112]....
        /*0764*/ 	.word	0xffffffff


	//   ....[113]....
        /*0768*/ 	.word	0xffffffff


	//   ....[114]....
        /*076c*/ 	.word	0xffffffff


	//   ....[115]....
        /*0770*/ 	.word	0xffffffff


	//   ....[116]....
        /*0774*/ 	.word	0xffffffff


	//   ....[117]....
        /*0778*/ 	.word	0xffffffff


	//   ....[118]....
        /*077c*/ 	.word	0xffffffff


	//   ....[119]....
        /*0780*/ 	.word	0xffffffff


	//   ....[120]....
        /*0784*/ 	.word	0xffffffff


	//   ....[121]....
        /*0788*/ 	.word	0xffffffff


	//   ....[122]....
        /*078c*/ 	.word	0x0500000f


	//   ....[123]....
        /*0790*/ 	.word	0x0500000f


	//   ....[124]....
        /*0794*/ 	.word	0x0500000f


	//   ....[125]....
        /*0798*/ 	.word	0x0500000f


	//   ....[126]....
        /*079c*/ 	.word	0x0500000f


	//   ....[127]....
        /*07a0*/ 	.word	0x0500000f


	//   ....[128]....
        /*07a4*/ 	.word	0x0500000f


	//   ....[129]....
        /*07a8*/ 	.word	0x0500000f


	//   ....[130]....
        /*07ac*/ 	.word	0x0500000f


	//   ....[131]....
        /*07b0*/ 	.word	0x0500000f


	//   ....[132]....
        /*07b4*/ 	.word	0x0500000f


	//   ....[133]....
        /*07b8*/ 	.word	0x0500000f


	//   ....[134]....
        /*07bc*/ 	.word	0x0500000f


	//   ....[135]....
        /*07c0*/ 	.word	0x0500000f


	//   ....[136]....
        /*07c4*/ 	.word	0x0500000f


	//   ....[137]....
        /*07c8*/ 	.word	0x0500000f


	//   ....[138]....
        /*07cc*/ 	.word	0x0500000f


	//   ....[139]....
        /*07d0*/ 	.word	0x0500000f


	//   ....[140]....
        /*07d4*/ 	.word	0x0500000f


	//   ....[141]....
        /*07d8*/ 	.word	0x0500000f


	//   ....[142]....
        /*07dc*/ 	.word	0x0500000f


	//   ....[143]....
        /*07e0*/ 	.word	0x0500000f


	//   ....[144]....
        /*07e4*/ 	.word	0x0500000f


	//   ....[145]....
        /*07e8*/ 	.word	0x0500000f


	//   ....[146]....
        /*07ec*/ 	.word	0x0500000f


	//   ....[147]....
        /*07f0*/ 	.word	0x0500000f


	//   ....[148]....
        /*07f4*/ 	.word	0x0500000f


	//   ....[149]....
        /*07f8*/ 	.word	0x0500000f


	//   ....[150]....
        /*07fc*/ 	.word	0x0500000f


	//   ....[151]....
        /*0800*/ 	.word	0x0500000f


	//   ....[152]....
        /*0804*/ 	.word	0x0500000f


	//   ....[153]....
        /*0808*/ 	.word	0x0500000f


	//   ....[154]....
        /*080c*/ 	.word	0x0500000f


	//   ....[155]....
        /*0810*/ 	.word	0x0500000f


	//   ....[156]....
        /*0814*/ 	.word	0x0500000f


	//   ....[157]....
        /*0818*/ 	.word	0x0500000f


	//   ....[158]....
        /*081c*/ 	.word	0x0500000f


	//   ....[159]....
        /*0820*/ 	.word	0x0500000f


	//   ....[160]....
        /*0824*/ 	.word	0x0500000f


	//   ....[161]....
        /*0828*/ 	.word	0x0500000f


	//   ....[162]....
        /*082c*/ 	.word	0x0500000f


	//   ....[163]....
        /*0830*/ 	.word	0x0500000f


	//   ....[164]....
        /*0834*/ 	.word	0x0500000f


	//   ....[165]....
        /*0838*/ 	.word	0x0500000f


	//   ....[166]....
        /*083c*/ 	.word	0x0500000f


	//   ....[167]....
        /*0840*/ 	.word	0x0500000f


	//   ....[168]....
        /*0844*/ 	.word	0x0500000f


	//   ....[169]....
        /*0848*/ 	.word	0x0500000f


	//   ....[170]....
        /*084c*/ 	.word	0x0500000f


	//   ....[171]....
        /*0850*/ 	.word	0x0500000f


	//   ....[172]....
        /*0854*/ 	.word	0x0500000f


	//   ....[173]....
        /*0858*/ 	.word	0x0500000f


	//----- nvinfo : EIATTR_COOP_GROUP_INSTR_OFFSETS
	.align		4
.L_271:
        /*085c*/ 	.byte	0x04, 0x28
        /*085e*/ 	.short	(.L_273 - .L_272)


	//   ....[0]....
.L_272:
        /*0860*/ 	.word	0x000000e0


	//   ....[1]....
        /*0864*/ 	.word	0x00000230


	//   ....[2]....
        /*0868*/ 	.word	0x00000280


	//   ....[3]....
        /*086c*/ 	.word	0x000004b0


	//   ....[4]....
        /*0870*/ 	.word	0x00000610


	//   ....[5]....
        /*0874*/ 	.word	0x00000730


	//   ....[6]....
        /*0878*/ 	.word	0x00000890


	//   ....[7]....
        /*087c*/ 	.word	0x00004be0


	//   ....[8]....
        /*0880*/ 	.word	0x00005330


	//   ....[9]....
        /*0884*/ 	.word	0x00005340


	//   ....[10]....
        /*0888*/ 	.word	0x00005350


	//   ....[11]....
        /*088c*/ 	.word	0x00005360


	//   ....[12]....
        /*0890*/ 	.word	0x00005bc0


	//   ....[13]....
        /*0894*/ 	.word	0x00005bd0


	//   ....[14]....
        /*0898*/ 	.word	0x00005be0


	//   ....[15]....
        /*089c*/ 	.word	0x00005bf0


	//   ....[16]....
        /*08a0*/ 	.word	0x00008ca0


	//   ....[17]....
        /*08a4*/ 	.word	0x00008cb0


	//   ....[18]....
        /*08a8*/ 	.word	0x00008cc0


	//   ....[19]....
        /*08ac*/ 	.word	0x00008cd0


	//   ....[20]....
        /*08b0*/ 	.word	0x00009370


	//   ....[21]....
        /*08b4*/ 	.word	0x00009380


	//   ....[22]....
        /*08b8*/ 	.word	0x00009390


	//   ....[23]....
        /*08bc*/ 	.word	0x000093a0


	//   ....[24]....
        /*08c0*/ 	.word	0x0000ceb0


	//   ....[25]....
        /*08c4*/ 	.word	0x0000db50


	//   ....[26]....
        /*08c8*/ 	.word	0x0000e430


	//   ....[27]....
        /*08cc*/ 	.word	0x0000e460


	//   ....[28]....
        /*08d0*/ 	.word	0x0000e870


	//   ....[29]....
        /*08d4*/ 	.word	0x0000e8d0


	//   ....[30]....
        /*08d8*/ 	.word	0x00010bd0


	//   ....[31]....
        /*08dc*/ 	.word	0x00010db0


	//   ....[32]....
        /*08e0*/ 	.word	0x00011b10


	//   ....[33]....
        /*08e4*/ 	.word	0x00011c20


	//   ....[34]....
        /*08e8*/ 	.word	0x00012240


	//   ....[35]....
        /*08ec*/ 	.word	0x000122b0


	//   ....[36]....
        /*08f0*/ 	.word	0x00014210


	//   ....[37]....
        /*08f4*/ 	.word	0x000142e0


	//   ....[38]....
        /*08f8*/ 	.word	0x00014680


	//   ....[39]....
        /*08fc*/ 	.word	0x00014940


	//   ....[40]....
        /*0900*/ 	.word	0x00016880


	//   ....[41]....
        /*0904*/ 	.word	0x00016a90


	//   ....[42]....
        /*0908*/ 	.word	0x000177e0


	//   ....[43]....
        /*090c*/ 	.word	0x000178f0


	//   ....[44]....
        /*0910*/ 	.word	0x00017ef0


	//   ....[45]....
        /*0914*/ 	.word	0x00017f50


	//   ....[46]....
        /*0918*/ 	.word	0x00018fc0


	//   ....[47]....
        /*091c*/ 	.word	0x00019000


	//   ....[48]....
        /*0920*/ 	.word	0x00019100


	//   ....[49]....
        /*0924*/ 	.word	0x00019120


	//   ....[50]....
        /*0928*/ 	.word	0x0001a8e0


	//   ....[51]....
        /*092c*/ 	.word	0x0001a910


	//   ....[52]....
        /*0930*/ 	.word	0x0001a940


	//   ....[53]....
        /*0934*/ 	.word	0x0001a970


	//   ....[54]....
        /*0938*/ 	.word	0x0001b070


	//   ....[55]....
        /*093c*/ 	.word	0x0001b0a0


	//   ....[56]....
        /*0940*/ 	.word	0x0001b1c0


	//   ....[57]....
        /*0944*/ 	.word	0x0001b1e0


	//   ....[58]....
        /*0948*/ 	.word	0x0001b2f0


	//   ....[59]....
        /*094c*/ 	.word	0x0001b310


	//   ....[60]....
        /*0950*/ 	.word	0x0001b430


	//   ....[61]....
        /*0954*/ 	.word	0x0001b450


	//   ....[62]....
        /*0958*/ 	.word	0x0001bd80


	//   ....[63]....
        /*095c*/ 	.word	0x0001bdb0


	//   ....[64]....
        /*0960*/ 	.word	0x0001bed0


	//   ....[65]....
        /*0964*/ 	.word	0x0001bef0


	//   ....[66]....
        /*0968*/ 	.word	0x0001c000


	//   ....[67]....
        /*096c*/ 	.word	0x0001c020


	//   ....[68]....
        /*0970*/ 	.word	0x0001c140


	//   ....[69]....
        /*0974*/ 	.word	0x0001c160


	//   ....[70]....
        /*0978*/ 	.word	0x0001c300


	//   ....[71]....
        /*097c*/ 	.word	0x0001c4f0


	//   ....[72]....
        /*0980*/ 	.word	0x0001c520


	//   ....[73]....
        /*0984*/ 	.word	0x0001c550


	//   ....[74]....
        /*0988*/ 	.word	0x0001c580


	//   ....[75]....
        /*098c*/ 	.word	0x0001c5b0


	//   ....[76]....
        /*0990*/ 	.word	0x0001c5e0


	//   ....[77]....
        /*0994*/ 	.word	0x0001c760


	//   ....[78]....
        /*0998*/ 	.word	0x0001c790


	//   ....[79]....
        /*099c*/ 	.word	0x0001c7c0


	//   ....[80]....
        /*09a0*/ 	.word	0x0001c7f0


	//   ....[81]....
        /*09a4*/ 	.word	0x0001c820


	//   ....[82]....
        /*09a8*/ 	.word	0x0001c850


	//   ....[83]....
        /*09ac*/ 	.word	0x0001c900


	//   ....[84]....
        /*09b0*/ 	.word	0x0001c960


	//   ....[85]....
        /*09b4*/ 	.word	0x0001c9f0


	//   ....[86]....
        /*09b8*/ 	.word	0x0001db50


	//   ....[87]....
        /*09bc*/ 	.word	0x0001fb00


	//   ....[88]....
        /*09c0*/ 	.word	0x00020790


	//   ....[89]....
        /*09c4*/ 	.word	0x000207d0


	//   ....[90]....
        /*09c8*/ 	.word	0x000207f0


	//   ....[91]....
        /*09cc*/ 	.word	0x00020810


	//   ....[92]....
        /*09d0*/ 	.word	0x00020930


	//   ....[93]....
        /*09d4*/ 	.word	0x00020940


	//   ....[94]....
        /*09d8*/ 	.word	0x000209e0


	//   ....[95]....
        /*09dc*/ 	.word	0x000209f0


	//   ....[96]....
        /*09e0*/ 	.word	0x00020a90


	//   ....[97]....
        /*09e4*/ 	.word	0x00020aa0


	//   ....[98]....
        /*09e8*/ 	.word	0x00020b40


	//   ....[99]....
        /*09ec*/ 	.word	0x00020b50


	//   ....[100]....
        /*09f0*/ 	.word	0x00020bd0


	//   ....[101]....
        /*09f4*/ 	.word	0x00020c00


	//   ....[102]....
        /*09f8*/ 	.word	0x00020c50


	//   ....[103]....
        /*09fc*/ 	.word	0x00020c90


	//   ....[104]....
        /*0a00*/ 	.word	0x00023d00


	//   ....[105]....
        /*0a04*/ 	.word	0x00023d60


	//   ....[106]....
        /*0a08*/ 	.word	0x00023d90


	//   ....[107]....
        /*0a0c*/ 	.word	0x00023da0


	//   ....[108]....
        /*0a10*/ 	.word	0x00023dd0


	//   ....[109]....
        /*0a14*/ 	.word	0x00023e00


	//   ....[110]....
        /*0a18*/ 	.word	0x00023e30


	//   ....[111]....
        /*0a1c*/ 	.word	0x00023e60


	//   ....[112]....
        /*0a20*/ 	.word	0x00023ff0


	//   ....[113]....
        /*0a24*/ 	.word	0x00024020


	//   ....[114]....
        /*0a28*/ 	.word	0x00024050


	//   ....[115]....
        /*0a2c*/ 	.word	0x00024080


	//   ....[116]....
        /*0a30*/ 	.word	0x000240b0


	//   ....[117]....
        /*0a34*/ 	.word	0x000240e0


	//   ....[118]....
        /*0a38*/ 	.word	0x000241a0


	//   ....[119]....
        /*0a3c*/ 	.word	0x000241c0


	//   ....[120]....
        /*0a40*/ 	.word	0x00024230


	//   ....[121]....
        /*0a44*/ 	.word	0x00024910


	//   ....[122]....
        /*0a48*/ 	.word	0x00024c80


	//   ....[123]....
        /*0a4c*/ 	.word	0x00024cd0


	//   ....[124]....
        /*0a50*/ 	.word	0x00024d20


	//   ....[125]....
        /*0a54*/ 	.word	0x00024d70


	//   ....[126]....
        /*0a58*/ 	.word	0x00024e00


	//   ....[127]....
        /*0a5c*/ 	.word	0x00024e90


	//   ....[128]....
        /*0a60*/ 	.word	0x00024ee0


	//   ....[129]....
        /*0a64*/ 	.word	0x00024f30


	//   ....[130]....
        /*0a68*/ 	.word	0x00025010


	//   ....[131]....
        /*0a6c*/ 	.word	0x00025060


	//   ....[132]....
        /*0a70*/ 	.word	0x000250b0


	//   ....[133]....
        /*0a74*/ 	.word	0x00025100


	//   ....[134]....
        /*0a78*/ 	.word	0x000251b0


	//   ....[135]....
        /*0a7c*/ 	.word	0x00025240


	//   ....[136]....
        /*0a80*/ 	.word	0x000252a0


	//   ....[137]....
        /*0a84*/ 	.word	0x00025300


	//   ....[138]....
        /*0a88*/ 	.word	0x00025710


	//   ....[139]....
        /*0a8c*/ 	.word	0x00025a00


	//   ....[140]....
        /*0a90*/ 	.word	0x00025bd0


	//   ....[141]....
        /*0a94*/ 	.word	0x00025c20


	//   ....[142]....
        /*0a98*/ 	.word	0x00025d50


	//   ....[143]....
        /*0a9c*/ 	.word	0x00025da0


	//   ....[144]....
        /*0aa0*/ 	.word	0x00025ee0


	//   ....[145]....
        /*0aa4*/ 	.word	0x00025f50


	//   ....[146]....
        /*0aa8*/ 	.word	0x00026080


	//   ....[147]....
        /*0aac*/ 	.word	0x000260d0


	//   ....[148]....
        /*0ab0*/ 	.word	0x00026200


	//   ....[149]....
        /*0ab4*/ 	.word	0x00026250


	//   ....[150]....
        /*0ab8*/ 	.word	0x00026380


	//   ....[151]....
        /*0abc*/ 	.word	0x000263d0


	//   ....[152]....
        /*0ac0*/ 	.word	0x000264e0


	//   ....[153]....
        /*0ac4*/ 	.word	0x00026550


	//   ....[154]....
        /*0ac8*/ 	.word	0x00026660


	//   ....[155]....
        /*0acc*/ 	.word	0x000266b0


	//   ....[156]....
        /*0ad0*/ 	.word	0x000269e0


	//   ....[157]....
        /*0ad4*/ 	.word	0x00026a80


	//   ....[158]....
        /*0ad8*/ 	.word	0x00026bb0


	//   ....[159]....
        /*0adc*/ 	.word	0x00026c30


	//   ....[160]....
        /*0ae0*/ 	.word	0x00026cb0


	//   ....[161]....
        /*0ae4*/ 	.word	0x00026d30


	//   ....[162]....
        /*0ae8*/ 	.word	0x00026db0


	//   ....[163]....
        /*0aec*/ 	.word	0x00026e40


	//   ....[164]....
        /*0af0*/ 	.word	0x00026ee0


	//   ....[165]....
        /*0af4*/ 	.word	0x00026f90


	//   ....[166]....
        /*0af8*/ 	.word	0x00027010


	//   ....[167]....
        /*0afc*/ 	.word	0x00027090


	//   ....[168]....
        /*0b00*/ 	.word	0x00027110


	//   ....[169]....
        /*0b04*/ 	.word	0x000271a0


	//   ....[170]....
        /*0b08*/ 	.word	0x00027220


	//   ....[171]....
        /*0b0c*/ 	.word	0x000272c0


	//   ....[172]....
        /*0b10*/ 	.word	0x00027350


	//   ....[173]....
        /*0b14*/ 	.word	0x00027480


	//----- nvinfo : EIATTR_REG_RECONFIG
	.align		4
.L_273:
        /*0b18*/ 	.byte	0x01, 0x54
	.zero		2


	//----- nvinfo : EIATTR_SYSCALL_OFFSETS
	.align		4
        /*0b1c*/ 	.byte	0x04, 0x46
        /*0b1e*/ 	.short	(.L_275 - .L_274)


	//   ....[0]....
.L_274:
        /*0b20*/ 	.word	0x00002130


	//   ....[1]....
        /*0b24*/ 	.word	0x00002330


	//   ....[2]....
        /*0b28*/ 	.word	0x00004d90


	//   ....[3]....
        /*0b2c*/ 	.word	0x000050f0


	//   ....[4]....
        /*0b30*/ 	.word	0x0001f730


	//   ....[5]....
        /*0b34*/ 	.word	0x0001f880


	//   ....[6]....
        /*0b38*/ 	.word	0x0001f970


	//   ....[7]....
        /*0b3c*/ 	.word	0x000202b0


	//----- nvinfo : EIATTR_MBARRIER_INSTR_OFFSETS
	.align		4
.L_275:
        /*0b40*/ 	.byte	0x04, 0x39
        /*0b42*/ 	.short	(.L_277 - .L_276)


	//   ....[0]....
.L_276:
        /*0b44*/ 	.word	0x00000360
        /*0b48*/ 	.word	0x000000ff
        /*0b4c*/ 	.word	0x00030800
        /*0b50*/ 	.short	0x0100
        /*0b52*/ 	.byte	0x08
	.zero		1


	//   ....[1]....
        /*0b54*/ 	.word	0x00000370
        /*0b58*/ 	.word	0x000000ff
        /*0b5c*/ 	.word	0x00030820
        /*0b60*/ 	.short	0x0100
        /*0b62*/ 	.byte	0x08
	.zero		1


	//   ....[2]....
        /*0b64*/ 	.word	0x00000460
        /*0b68*/ 	.word	0x000000ff
        /*0b6c*/ 	.word	0x00030830
        /*0b70*/ 	.short	0x0100
        /*0b72*/ 	.byte	0x08
	.zero		1


	//   ....[3]....
        /*0b74*/ 	.word	0x00000470
        /*0b78*/ 	.word	0x000000ff
        /*0b7c*/ 	.word	0x00030840
        /*0b80*/ 	.short	0x0100
        /*0b82*/ 	.byte	0x08
	.zero		1


	//   ....[4]....
        /*0b84*/ 	.word	0x00000480
        /*0b88*/ 	.word	0x000000ff
        /*0b8c*/ 	.word	0x00030838
        /*0b90*/ 	.short	0x0100
        /*0b92*/ 	.byte	0x08
	.zero		1


	//   ....[5]....
        /*0b94*/ 	.word	0x00000490
        /*0b98*/ 	.word	0x000000ff
        /*0b9c*/ 	.word	0x00030848
        /*0ba0*/ 	.short	0x0100
        /*0ba2*/ 	.byte	0x08
	.zero		1


	//   ....[6]....
        /*0ba4*/ 	.word	0x000005c0
        /*0ba8*/ 	.word	0x000000ff
        /*0bac*/ 	.word	0x00030850
        /*0bb0*/ 	.short	0x0100
        /*0bb2*/ 	.byte	0x08
	.zero		1


	//   ....[7]....
        /*0bb4*/ 	.word	0x000005d0
        /*0bb8*/ 	.word	0x000000ff
        /*0bbc*/ 	.word	0x00030860
        /*0bc0*/ 	.short	0x0100
        /*0bc2*/ 	.byte	0x08
	.zero		1


	//   ....[8]....
        /*0bc4*/ 	.word	0x000005e0
        /*0bc8*/ 	.word	0x000000ff
        /*0bcc*/ 	.word	0x00030858
        /*0bd0*/ 	.short	0x0100
        /*0bd2*/ 	.byte	0x08
	.zero		1


	//   ....[9]....
        /*0bd4*/ 	.word	0x000005f0
        /*0bd8*/ 	.word	0x000000ff
        /*0bdc*/ 	.word	0x00030868
        /*0be0*/ 	.short	0x0100
        /*0be2*/ 	.byte	0x08
	.zero		1


	//   ....[10]....
        /*0be4*/ 	.word	0x000006e0
        /*0be8*/ 	.word	0x000000ff
        /*0bec*/ 	.word	0x00030870
        /*0bf0*/ 	.short	0x0100
        /*0bf2*/ 	.byte	0x06
	.zero		1


	//   ....[11]....
        /*0bf4*/ 	.word	0x000006f0
        /*0bf8*/ 	.word	0x000000ff
        /*0bfc*/ 	.word	0x00030880
        /*0c00*/ 	.short	0x0100
        /*0c02*/ 	.byte	0x06
	.zero		1


	//   ....[12]....
        /*0c04*/ 	.word	0x00000700
        /*0c08*/ 	.word	0x000000ff
        /*0c0c*/ 	.word	0x00030878
        /*0c10*/ 	.short	0x0100
        /*0c12*/ 	.byte	0x06
	.zero		1


	//   ....[13]....
        /*0c14*/ 	.word	0x00000710
        /*0c18*/ 	.word	0x000000ff
        /*0c1c*/ 	.word	0x00030888
        /*0c20*/ 	.short	0x0100
        /*0c22*/ 	.byte	0x06
	.zero		1


	//   ....[14]....
        /*0c24*/ 	.word	0x00000840
        /*0c28*/ 	.word	0x000000ff
        /*0c2c*/ 	.word	0x00030890
        /*0c30*/ 	.short	0x0100
        /*0c32*/ 	.byte	0x08
	.zero		1


	//   ....[15]....
        /*0c34*/ 	.word	0x00000850
        /*0c38*/ 	.word	0x000000ff
        /*0c3c*/ 	.word	0x000308a0
        /*0c40*/ 	.short	0x0100
        /*0c42*/ 	.byte	0x08
	.zero		1


	//   ....[16]....
        /*0c44*/ 	.word	0x00000860
        /*0c48*/ 	.word	0x000000ff
        /*0c4c*/ 	.word	0x00030898
        /*0c50*/ 	.short	0x0100
        /*0c52*/ 	.byte	0x08
	.zero		1


	//   ....[17]....
        /*0c54*/ 	.word	0x00000870
        /*0c58*/ 	.word	0x000000ff
        /*0c5c*/ 	.word	0x000308a8
        /*0c60*/ 	.short	0x0100
        /*0c62*/ 	.byte	0x08
	.zero		1


	//   ....[18]....
        /*0c64*/ 	.word	0x000009a0
        /*0c68*/ 	.word	0x000000ff
        /*0c6c*/ 	.word	0x000308b0
        /*0c70*/ 	.short	0x0100
        /*0c72*/ 	.byte	0x08
	.zero		1


	//   ....[19]....
        /*0c74*/ 	.word	0x000009b0
        /*0c78*/ 	.word	0x000000ff
        /*0c7c*/ 	.word	0x000308c0
        /*0c80*/ 	.short	0x0100
        /*0c82*/ 	.byte	0x08
	.zero		1


	//   ....[20]....
        /*0c84*/ 	.word	0x000009c0
        /*0c88*/ 	.word	0x000000ff
        /*0c8c*/ 	.word	0x000308b8
        /*0c90*/ 	.short	0x0100
        /*0c92*/ 	.byte	0x08
	.zero		1


	//   ....[21]....
        /*0c94*/ 	.word	0x000009d0
        /*0c98*/ 	.word	0x000000ff
        /*0c9c*/ 	.word	0x000308c8
        /*0ca0*/ 	.short	0x0100
        /*0ca2*/ 	.byte	0x08
	.zero		1


	//   ....[22]....
        /*0ca4*/ 	.word	0x00003d40
        /*0ca8*/ 	.word	0x00000031
        /*0cac*/ 	.word	0x000308b0
        /*0cb0*/ 	.short	0x010a
        /*0cb2*/ 	.byte	0x3f
	.zero		1


	//   ....[23]....
        /*0cb4*/ 	.word	0x00004320
        /*0cb8*/ 	.word	0x00000008
        /*0cbc*/ 	.word	0x00000000
        /*0cc0*/ 	.short	0x0101
        /*0cc2*/ 	.byte	0x3f
	.zero		1


	//   ....[24]....
        /*0cc4*/ 	.word	0x00004e40
        /*0cc8*/ 	.word	0x00000003
        /*0ccc*/ 	.word	0x00030800
        /*0cd0*/ 	.short	0x010a
        /*0cd2*/ 	.byte	0x3f
	.zero		1


	//   ....[25]....
        /*0cd4*/ 	.word	0x00004e90
        /*0cd8*/ 	.word	0x00000003
        /*0cdc*/ 	.word	0x00030800
        /*0ce0*/ 	.short	0x010a
        /*0ce2*/ 	.byte	0x3f
	.zero		1


	//   ....[26]....
        /*0ce4*/ 	.word	0x00006370
        /*0ce8*/ 	.word	0x000000ff
        /*0cec*/ 	.word	0x00030800
        /*0cf0*/ 	.short	0x010a
        /*0cf2*/ 	.byte	0x27
	.zero		1


	//   ....[27]....
        /*0cf4*/ 	.word	0x00009930
        /*0cf8*/ 	.word	0x000000ff
        /*0cfc*/ 	.word	0x00030800
        /*0d00*/ 	.short	0x010a
        /*0d02*/ 	.byte	0x27
	.zero		1


	//   ....[28]....
        /*0d04*/ 	.word	0x0000c460
        /*0d08*/ 	.word	0x00000049
        /*0d0c*/ 	.word	0x00030830
        /*0d10*/ 	.short	0x010a
        /*0d12*/ 	.byte	0x3f
	.zero		1


	//   ....[29]....
        /*0d14*/ 	.word	0x0000c4d0
        /*0d18*/ 	.word	0x00000049
        /*0d1c*/ 	.word	0x00030830
        /*0d20*/ 	.short	0x010a
        /*0d22*/ 	.byte	0x3f
	.zero		1


	//   ....[30]....
        /*0d24*/ 	.word	0x0000cf30
        /*0d28*/ 	.word	0x00000000
        /*0d2c*/ 	.word	0x00000000
        /*0d30*/ 	.short	0x0101
        /*0d32*/ 	.byte	0x3f
	.zero		1


	//   ....[31]....
        /*0d34*/ 	.word	0x0000f760
        /*0d38*/ 	.word	0x000000ff
        /*0d3c*/ 	.word	0x00030830
        /*0d40*/ 	.short	0x010a
        /*0d42*/ 	.byte	0x07
	.zero		1


	//   ....[32]....
        /*0d44*/ 	.word	0x0000f7a0
        /*0d48*/ 	.word	0x000000ff
        /*0d4c*/ 	.word	0x00030830
        /*0d50*/ 	.short	0x010a
        /*0d52*/ 	.byte	0x07
	.zero		1


	//   ....[33]....
        /*0d54*/ 	.word	0x00010240
        /*0d58*/ 	.word	0x000000ff
        /*0d5c*/ 	.word	0x00030850
        /*0d60*/ 	.short	0x010a
        /*0d62*/ 	.byte	0x06
	.zero		1


	//   ....[34]....
        /*0d64*/ 	.word	0x00010280
        /*0d68*/ 	.word	0x000000ff
        /*0d6c*/ 	.word	0x00030850
        /*0d70*/ 	.short	0x010a
        /*0d72*/ 	.byte	0x06
	.zero		1


	//   ....[35]....
        /*0d74*/ 	.word	0x00010c30
        /*0d78*/ 	.word	0x00000078
        /*0d7c*/ 	.word	0x00000000
        /*0d80*/ 	.short	0x0101
        /*0d82*/ 	.byte	0x3f
	.zero		1


	//   ....[36]....
        /*0d84*/ 	.word	0x00012710
        /*0d88*/ 	.word	0x0000000b
        /*0d8c*/ 	.word	0x00000000
        /*0d90*/ 	.short	0x0101
        /*0d92*/ 	.byte	0x3f
	.zero		1


	//   ....[37]....
        /*0d94*/ 	.word	0x00012fe0
        /*0d98*/ 	.word	0x000000ff
        /*0d9c*/ 	.word	0x00030830
        /*0da0*/ 	.short	0x010a
        /*0da2*/ 	.byte	0x06
	.zero		1


	//   ....[38]....
        /*0da4*/ 	.word	0x00013020
        /*0da8*/ 	.word	0x000000ff
        /*0dac*/ 	.word	0x00030830
        /*0db0*/ 	.short	0x010a
        /*0db2*/ 	.byte	0x06
	.zero		1


	//   ....[39]....
        /*0db4*/ 	.word	0x00013ac0
        /*0db8*/ 	.word	0x000000ff
        /*0dbc*/ 	.word	0x00030850
        /*0dc0*/ 	.short	0x010a
        /*0dc2*/ 	.byte	0x0b
	.zero		1


	//   ....[40]....
        /*0dc4*/ 	.word	0x00013b00
        /*0dc8*/ 	.word	0x000000ff
        /*0dcc*/ 	.word	0x00030850
        /*0dd0*/ 	.short	0x010a
        /*0dd2*/ 	.byte	0x0b
	.zero		1


	//   ....[41]....
        /*0dd4*/ 	.word	0x00014e20
        /*0dd8*/ 	.word	0x0000000d
        /*0ddc*/ 	.word	0x00000000
        /*0de0*/ 	.short	0x0101
        /*0de2*/ 	.byte	0x3f
	.zero		1


	//   ....[42]....
        /*0de4*/ 	.word	0x00014e90
        /*0de8*/ 	.word	0x0000007b
        /*0dec*/ 	.word	0x00000000
        /*0df0*/ 	.short	0x0101
        /*0df2*/ 	.byte	0x3f
	.zero		1


	//   ....[43]....
        /*0df4*/ 	.word	0x00015440
        /*0df8*/ 	.word	0x000000ff
        /*0dfc*/ 	.word	0x00030830
        /*0e00*/ 	.short	0x010a
        /*0e02*/ 	.byte	0x06
	.zero		1


	//   ....[44]....
        /*0e04*/ 	.word	0x00015480
        /*0e08*/ 	.word	0x000000ff
        /*0e0c*/ 	.word	0x00030830
        /*0e10*/ 	.short	0x010a
        /*0e12*/ 	.byte	0x06
	.zero		1


	//   ....[45]....
        /*0e14*/ 	.word	0x00015f20
        /*0e18*/ 	.word	0x000000ff
        /*0e1c*/ 	.word	0x00030850
        /*0e20*/ 	.short	0x010a
        /*0e22*/ 	.byte	0x0b
	.zero		1


	//   ....[46]....
        /*0e24*/ 	.word	0x00015f60
        /*0e28*/ 	.word	0x000000ff
        /*0e2c*/ 	.word	0x00030850
        /*0e30*/ 	.short	0x010a
        /*0e32*/ 	.byte	0x0b
	.zero		1


	//   ....[47]....
        /*0e34*/ 	.word	0x00016910
        /*0e38*/ 	.word	0x00000078
        /*0e3c*/ 	.word	0x00000000
        /*0e40*/ 	.short	0x0101
        /*0e42*/ 	.byte	0x3f
	.zero		1


	//   ....[48]....
        /*0e44*/ 	.word	0x00018330
        /*0e48*/ 	.word	0x0000000f
        /*0e4c*/ 	.word	0x00000000
        /*0e50*/ 	.short	0x0101
        /*0e52*/ 	.byte	0x3f
	.zero		1


	//   ....[49]....
        /*0e54*/ 	.word	0x00018f30
        /*0e58*/ 	.word	0x000000ff
        /*0e5c*/ 	.word	0x00030850
        /*0e60*/ 	.short	0x010a
        /*0e62*/ 	.byte	0x05
	.zero		1


	//   ....[50]....
        /*0e64*/ 	.word	0x00018f70
        /*0e68*/ 	.word	0x000000ff
        /*0e6c*/ 	.word	0x00030850
        /*0e70*/ 	.short	0x010a
        /*0e72*/ 	.byte	0x05
	.zero		1


	//   ....[51]....
        /*0e74*/ 	.word	0x00019730
        /*0e78*/ 	.word	0x0000000b
        /*0e7c*/ 	.word	0x00000000
        /*0e80*/ 	.short	0x0101
        /*0e82*/ 	.byte	0x3f
	.zero		1


	//   ....[52]....
        /*0e84*/ 	.word	0x0001aff0
        /*0e88*/ 	.word	0x000000ff
        /*0e8c*/ 	.word	0x00000000
        /*0e90*/ 	.short	0x0101
        /*0e92*/ 	.byte	0x04
	.zero		1


	//   ....[53]....
        /*0e94*/ 	.word	0x0001dc40
        /*0e98*/ 	.word	0x00000006
        /*0e9c*/ 	.word	0x00030820
        /*0ea0*/ 	.short	0x010a
        /*0ea2*/ 	.byte	0x3f
	.zero		1


	//   ....[54]....
        /*0ea4*/ 	.word	0x0001dd30
        /*0ea8*/ 	.word	0x00000007
        /*0eac*/ 	.word	0x000308a0
        /*0eb0*/ 	.short	0x010a
        /*0eb2*/ 	.byte	0x3f
	.zero		1


	//   ....[55]....
        /*0eb4*/ 	.word	0x0001e180
        /*0eb8*/ 	.word	0x00000007
        /*0ebc*/ 	.word	0x000308c0
        /*0ec0*/ 	.short	0x010a
        /*0ec2*/ 	.byte	0x3f
	.zero		1


	//   ....[56]....
        /*0ec4*/ 	.word	0x0001e720
        /*0ec8*/ 	.word	0x00000008
        /*0ecc*/ 	.word	0x000308a0
        /*0ed0*/ 	.short	0x010a
        /*0ed2*/ 	.byte	0x3f
	.zero		1


	//   ....[57]....
        /*0ed4*/ 	.word	0x0001eb60
        /*0ed8*/ 	.word	0x00000008
        /*0edc*/ 	.word	0x000308c0
        /*0ee0*/ 	.short	0x010a
        /*0ee2*/ 	.byte	0x3f
	.zero		1


	//   ....[58]....
        /*0ee4*/ 	.word	0x0001fda0
        /*0ee8*/ 	.word	0x00000000
        /*0eec*/ 	.word	0x00030840
        /*0ef0*/ 	.short	0x010a
        /*0ef2*/ 	.byte	0x3f
	.zero		1


	//   ....[59]....
        /*0ef4*/ 	.word	0x00020dd0
        /*0ef8*/ 	.word	0x0000000a
        /*0efc*/ 	.word	0x00030800
        /*0f00*/ 	.short	0x0107
        /*0f02*/ 	.byte	0x3f
	.zero		1


	//   ....[60]....
        /*0f04*/ 	.word	0x00020ee0
        /*0f08*/ 	.word	0x00000002
        /*0f0c*/ 	.word	0x00030800
        /*0f10*/ 	.short	0x0101
        /*0f12*/ 	.byte	0x3f
	.zero		1


	//   ....[61]....
        /*0f14*/ 	.word	0x00020f00
        /*0f18*/ 	.word	0x00000002
        /*0f1c*/ 	.word	0x00030820
        /*0f20*/ 	.short	0x010a
        /*0f22*/ 	.byte	0x3f
	.zero		1


	//   ....[62]....
        /*0f24*/ 	.word	0x00021290
        /*0f28*/ 	.word	0x00000003
        /*0f2c*/ 	.word	0x00030840
        /*0f30*/ 	.short	0x010a
        /*0f32*/ 	.byte	0x3f
	.zero		1


	//   ....[63]....
        /*0f34*/ 	.word	0x00021750
        /*0f38*/ 	.word	0x00000003
        /*0f3c*/ 	.word	0x00000060
        /*0f40*/ 	.short	0x010a
        /*0f42*/ 	.byte	0x3f
	.zero		1


	//   ....[64]....
        /*0f44*/ 	.word	0x00021f40
        /*0f48*/ 	.word	0x00000003
        /*0f4c*/ 	.word	0x00030840
        /*0f50*/ 	.short	0x010a
        /*0f52*/ 	.byte	0x3f
	.zero		1


	//   ....[65]....
        /*0f54*/ 	.word	0x00022400
        /*0f58*/ 	.word	0x00000002
        /*0f5c*/ 	.word	0x00000060
        /*0f60*/ 	.short	0x010a
        /*0f62*/ 	.byte	0x3f
	.zero		1


	//   ....[66]....
        /*0f64*/ 	.word	0x00022b10
        /*0f68*/ 	.word	0x00000002
        /*0f6c*/ 	.word	0x00030840
        /*0f70*/ 	.short	0x010a
        /*0f72*/ 	.byte	0x3f
	.zero		1


	//   ....[67]....
        /*0f74*/ 	.word	0x00022fd0
        /*0f78*/ 	.word	0x00000002
        /*0f7c*/ 	.word	0x00000060
        /*0f80*/ 	.short	0x010a
        /*0f82*/ 	.byte	0x3f
	.zero		1


	//   ....[68]....
        /*0f84*/ 	.word	0x00023670
        /*0f88*/ 	.word	0x00000000
        /*0f8c*/ 	.word	0x00030860
        /*0f90*/ 	.short	0x010a
        /*0f92*/ 	.byte	0x3f
	.zero		1


	//   ....[69]....
        /*0f94*/ 	.word	0x00024890
        /*0f98*/ 	.word	0x00000000
        /*0f9c*/ 	.word	0x00030820
        /*0fa0*/ 	.short	0x010a
        /*0fa2*/ 	.byte	0x3f
	.zero		1


	//   ....[70]....
        /*0fa4*/ 	.word	0x00024a70
        /*0fa8*/ 	.word	0x00000006
        /*0fac*/ 	.word	0x00000000
        /*0fb0*/ 	.short	0x010a
        /*0fb2*/ 	.byte	0x3f
	.zero		1


	//   ....[71]....
        /*0fb4*/ 	.word	0x00024ae0
        /*0fb8*/ 	.word	0x00000007
        /*0fbc*/ 	.word	0x00000000
        /*0fc0*/ 	.short	0x010a
        /*0fc2*/ 	.byte	0x3f
	.zero		1


	//   ....[72]....
        /*0fc4*/ 	.word	0x00024b50
        /*0fc8*/ 	.word	0x00000004
        /*0fcc*/ 	.word	0x00000000
        /*0fd0*/ 	.short	0x010a
        /*0fd2*/ 	.byte	0x3f
	.zero		1


	//   ....[73]....
        /*0fd4*/ 	.word	0x00024b80
        /*0fd8*/ 	.word	0x00000003
        /*0fdc*/ 	.word	0x00000000
        /*0fe0*/ 	.short	0x010a
        /*0fe2*/ 	.byte	0x3f
	.zero		1


	//   ....[74]....
        /*0fe4*/ 	.word	0x00024be0
        /*0fe8*/ 	.word	0x00000031
        /*0fec*/ 	.word	0x000308b0
        /*0ff0*/ 	.short	0x010a
        /*0ff2*/ 	.byte	0x3f
	.zero		1


	//   ....[75]....
        /*0ff4*/ 	.word	0x00024f70
        /*0ff8*/ 	.word	0x00000005
        /*0ffc*/ 	.word	0x00030800
        /*1000*/ 	.short	0x010a
        /*1002*/ 	.byte	0x3f
	.zero		1


	//   ....[76]....
        /*1004*/ 	.word	0x00025340
        /*1008*/ 	.word	0x0000003d
        /*100c*/ 	.word	0x00030800
        /*1010*/ 	.short	0x010a
        /*1012*/ 	.byte	0x3f
	.zero		1


	//   ....[77]....
        /*1014*/ 	.word	0x00025390
        /*1018*/ 	.word	0x00000049
        /*101c*/ 	.word	0x00030830
        /*1020*/ 	.short	0x010a
        /*1022*/ 	.byte	0x3f
	.zero		1


	//   ....[78]....
        /*1024*/ 	.word	0x000253f0
        /*1028*/ 	.word	0x0000000b
        /*102c*/ 	.word	0x00030830
        /*1030*/ 	.short	0x010a
        /*1032*/ 	.byte	0x3f
	.zero		1


	//   ....[79]....
        /*1034*/ 	.word	0x00025450
        /*1038*/ 	.word	0x00000002
        /*103c*/ 	.word	0x00030850
        /*1040*/ 	.short	0x010a
        /*1042*/ 	.byte	0x3f
	.zero		1


	//   ....[80]....
        /*1044*/ 	.word	0x000254b0
        /*1048*/ 	.word	0x00000004
        /*104c*/ 	.word	0x00030830
        /*1050*/ 	.short	0x010a
        /*1052*/ 	.byte	0x3f
	.zero		1


	//   ....[81]....
        /*1054*/ 	.word	0x00025510
        /*1058*/ 	.word	0x00000002
        /*105c*/ 	.word	0x00030850
        /*1060*/ 	.short	0x010a
        /*1062*/ 	.byte	0x3f
	.zero		1


	//   ....[82]....
        /*1064*/ 	.word	0x00025570
        /*1068*/ 	.word	0x00000004
        /*106c*/ 	.word	0x00030830
        /*1070*/ 	.short	0x010a
        /*1072*/ 	.byte	0x3f
	.zero		1


	//   ....[83]....
        /*1074*/ 	.word	0x000255d0
        /*1078*/ 	.word	0x00000002
        /*107c*/ 	.word	0x00030850
        /*1080*/ 	.short	0x010a
        /*1082*/ 	.byte	0x3f
	.zero		1


	//   ....[84]....
        /*1084*/ 	.word	0x00025630
        /*1088*/ 	.word	0x00000007
        /*108c*/ 	.word	0x00030850
        /*1090*/ 	.short	0x010a
        /*1092*/ 	.byte	0x3f
	.zero		1


	//   ....[85]....
        /*1094*/ 	.word	0x000257e0
        /*1098*/ 	.word	0x00000005
        /*109c*/ 	.word	0x00030820
        /*10a0*/ 	.short	0x010a
        /*10a2*/ 	.byte	0x3f
	.zero		1


	//   ....[86]....
        /*10a4*/ 	.word	0x00025830
        /*10a8*/ 	.word	0x00000007
        /*10ac*/ 	.word	0x000308a0
        /*10b0*/ 	.short	0x010a
        /*10b2*/ 	.byte	0x3f
	.zero		1


	//   ....[87]....
        /*10b4*/ 	.word	0x00025880
        /*10b8*/ 	.word	0x00000007
        /*10bc*/ 	.word	0x000308c0
        /*10c0*/ 	.short	0x010a
        /*10c2*/ 	.byte	0x3f
	.zero		1


	//   ....[88]....
        /*10c4*/ 	.word	0x000258d0
        /*10c8*/ 	.word	0x00000008
        /*10cc*/ 	.word	0x000308a0
        /*10d0*/ 	.short	0x010a
        /*10d2*/ 	.byte	0x3f
	.zero		1


	//   ....[89]....
        /*10d4*/ 	.word	0x00025920
        /*10d8*/ 	.word	0x00000008
        /*10dc*/ 	.word	0x000308c0
        /*10e0*/ 	.short	0x010a
        /*10e2*/ 	.byte	0x3f
	.zero		1


	//   ....[90]....
        /*10e4*/ 	.word	0x00025ac0
        /*10e8*/ 	.word	0x00000000
        /*10ec*/ 	.word	0x00030840
        /*10f0*/ 	.short	0x010a
        /*10f2*/ 	.byte	0x3f
	.zero		1


	//   ....[91]....
        /*10f4*/ 	.word	0x00026700
        /*10f8*/ 	.word	0x00000002
        /*10fc*/ 	.word	0x00030820
        /*1100*/ 	.short	0x010a
        /*1102*/ 	.byte	0x3f
	.zero		1


	//   ....[92]....
        /*1104*/ 	.word	0x00026750
        /*1108*/ 	.word	0x00000003
        /*110c*/ 	.word	0x00030840
        /*1110*/ 	.short	0x010a
        /*1112*/ 	.byte	0x3f
	.zero		1


	//   ....[93]....
        /*1114*/ 	.word	0x000267a0
        /*1118*/ 	.word	0x00000003
        /*111c*/ 	.word	0x00000060
        /*1120*/ 	.short	0x010a
        /*1122*/ 	.byte	0x3f
	.zero		1


	//   ....[94]....
        /*1124*/ 	.word	0x000267f0
        /*1128*/ 	.word	0x00000003
        /*112c*/ 	.word	0x00030840
        /*1130*/ 	.short	0x010a
        /*1132*/ 	.byte	0x3f
	.zero		1


	//   ....[95]....
        /*1134*/ 	.word	0x00026840
        /*1138*/ 	.word	0x00000002
        /*113c*/ 	.word	0x00000060
        /*1140*/ 	.short	0x010a
        /*1142*/ 	.byte	0x3f
	.zero		1


	//   ....[96]....
        /*1144*/ 	.word	0x00026890
        /*1148*/ 	.word	0x00000002
        /*114c*/ 	.word	0x00030840
        /*1150*/ 	.short	0x010a
        /*1152*/ 	.byte	0x3f
	.zero		1


	//   ....[97]....
        /*1154*/ 	.word	0x000268e0
        /*1158*/ 	.word	0x00000002
        /*115c*/ 	.word	0x00000060
        /*1160*/ 	.short	0x010a
        /*1162*/ 	.byte	0x3f
	.zero		1


	//   ....[98]....
        /*1164*/ 	.word	0x00026930
        /*1168*/ 	.word	0x00000000
        /*116c*/ 	.word	0x00030860
        /*1170*/ 	.short	0x010a
        /*1172*/ 	.byte	0x3f
	.zero		1


	//   ....[99]....
        /*1174*/ 	.word	0x000273a0
        /*1178*/ 	.word	0x00000000
        /*117c*/ 	.word	0x00030820
        /*1180*/ 	.short	0x010a
        /*1182*/ 	.byte	0x3f
	.zero		1


	//   ....[100]....
        /*1184*/ 	.word	0x00027540
        /*1188*/ 	.word	0x00000006
        /*118c*/ 	.word	0x00000000
        /*1190*/ 	.short	0x010a
        /*1192*/ 	.byte	0x3f
	.zero		1


	//   ....[101]....
        /*1194*/ 	.word	0x00027590
        /*1198*/ 	.word	0x00000007
        /*119c*/ 	.word	0x00000000
        /*11a0*/ 	.short	0x010a
        /*11a2*/ 	.byte	0x3f
	.zero		1


	//   ....[102]....
        /*11a4*/ 	.word	0x000275e0
        /*11a8*/ 	.word	0x00000004
        /*11ac*/ 	.word	0x00000000
        /*11b0*/ 	.short	0x010a
        /*11b2*/ 	.byte	0x3f
	.zero		1


	//   ....[103]....
        /*11b4*/ 	.word	0x00028900
        /*11b8*/ 	.word	0x0000000a
        /*11bc*/ 	.word	0x00000000
        /*11c0*/ 	.short	0x010a
        /*11c2*/ 	.byte	0x3f
	.zero		1


	//   ....[104]....
        /*11c4*/ 	.word	0x0002cf90
        /*11c8*/ 	.word	0x0000004a
        /*11cc*/ 	.word	0x00000000
        /*11d0*/ 	.short	0x010a
        /*11d2*/ 	.byte	0x3f
	.zero		1


	//   ....[105]....
        /*11d4*/ 	.word	0x00031310
        /*11d8*/ 	.word	0x0000000a
        /*11dc*/ 	.word	0x00000000
        /*11e0*/ 	.short	0x010a
        /*11e2*/ 	.byte	0x3f
	.zero		1


	//   ....[106]....
        /*11e4*/ 	.word	0x00031fd0
        /*11e8*/ 	.word	0x0000000a
        /*11ec*/ 	.word	0x00000000
        /*11f0*/ 	.short	0x0101
        /*11f2*/ 	.byte	0x3f
	.zero		1


	//   ....[107]....
        /*11f4*/ 	.word	0x00032000
        /*11f8*/ 	.word	0x0000000a
        /*11fc*/ 	.word	0x00000000
        /*1200*/ 	.short	0x010a
        /*1202*/ 	.byte	0x3f
	.zero		1


	//   ....[108]....
        /*1204*/ 	.word	0x00032050
        /*1208*/ 	.word	0x0000004a
        /*120c*/ 	.word	0x00000000
        /*1210*/ 	.short	0x010a
        /*1212*/ 	.byte	0x3f
	.zero		1


	//   ....[109]....
        /*1214*/ 	.word	0x000320a0
        /*1218*/ 	.word	0x0000000a
        /*121c*/ 	.word	0x00000000
        /*1220*/ 	.short	0x010a
        /*1222*/ 	.byte	0x3f
	.zero		1


	//----- nvinfo : EIATTR_NUM_MBARRIERS
	.align		4
.L_277:
        /*1224*/ 	.byte	0x03, 0x38
        /*1226*/ 	.short	0x0016


	//----- nvinfo : EIATTR_EXIT_INSTR_OFFSETS
	.align		4
        /*1228*/ 	.byte	0x04, 0x1c
        /*122a*/ 	.short	(.L_279 - .L_278)


	//   ....[0]....
.L_278:
        /*122c*/ 	.word	0x00000b60


	//   ....[1]....
        /*1230*/ 	.word	0x0001c2a0


	//   ....[2]....
        /*1234*/ 	.word	0x00024bd0


	//----- nvinfo : EIATTR_MAX_THREADS
	.align		4
.L_279:
        /*1238*/ 	.byte	0x04, 0x05
        /*123a*/ 	.short	(.L_281 - .L_280)
.L_280:
        /*123c*/ 	.word	0x00000180
        /*1240*/ 	.word	0x00000001
        /*1244*/ 	.word	0x00000001


	//----- nvinfo : EIATTR_CRS_STACK_SIZE
	.align		4
.L_281:
        /*1248*/ 	.byte	0x04, 0x1e
        /*124a*/ 	.short	(.L_283 - .L_282)
.L_282:
        /*124c*/ 	.word	0x00000000


	//----- nvinfo : EIATTR_CBANK_PARAM_SIZE
	.align		4
.L_283:
        /*1250*/ 	.byte	0x03, 0x19
        /*1252*/ 	.short	0x0af0


	//----- nvinfo : EIATTR_PARAM_CBANK
	.align		4
        /*1254*/ 	.byte	0x04, 0x0a
        /*1256*/ 	.short	(.L_285 - .L_284)
	.align		4
.L_284:
        /*1258*/ 	.word	index@(.nv.constant0._ZN7cutlass13device_kernelIN5flash11enable_sm90INS1_16FlashAttnFwdSm90INS1_25CollectiveMainloopFwdSm90ILi2EN4cute5tupleIJNS5_1CILi1EEES8_S8_EEENS6_IJNS7_ILi128EEENS7_ILi96EEENS7_ILi192EEEEEELi192ENS_10bfloat16_tEfNS_4arch4Sm90ELb0ELb1ELb1ELb1ELb0ELb1ELb0ELb1ELb1ELb1ELb0ELb0EEENS1_21CollectiveEpilogueFwdINS6_IJSA_SC_SB_EEES9_SE_SG_Li256ELb1ELb1ELb0ELb0EEENS1_36VarlenDynamicPersistentTileSchedulerILi128ELi96ELi256ELi128ELb0ELb1ELb1ELb1ELb0ELb1EEEEEEEEEvNT_6ParamsE)
        /*125c*/ 	.short	0x0210
        /*125e*/ 	.short	0x0af0


	//----- nvinfo : EIATTR_SW_WAR
	.align		4
.L_285:
        /*1260*/ 	.byte	0x04, 0x36
        /*1262*/ 	.short	(.L_287 - .L_286)
.L_286:
        /*1264*/ 	.word	0x00000008
.L_287:


//--------------------- .nv.info._ZN7cutlass13device_kernelIN5flash11enable_sm90INS1_16FlashAttnFwdSm90INS1_25CollectiveMainloopFwdSm90ILi2EN4cute5tupleIJNS5_1CILi1EEES8_S8_EEENS6_IJNS7_ILi128EEENS7_ILi112EEENS7_ILi192EEEEEELi192ENS_10bfloat16_tEfNS_4arch4Sm90ELb1ELb0ELb1ELb0ELb0ELb0ELb0ELb1ELb1ELb1ELb0ELb0EEENS1_21CollectiveEpilogueFwdINS6_IJSA_SC_SB_EEES9_SE_SG_Li256ELb0ELb1ELb0ELb0EEENS1_30DynamicPersistentTileSchedulerILi256ELi128ELb0ELb1ELb1EEEEEEEEEvNT_6ParamsE --------------------------
	.section	.nv.info._ZN7cutlass13device_kernelIN5flash11enable_sm90INS1_16FlashAttnFwdSm90INS1_25CollectiveMainloopFwdSm90ILi2EN4cute5tupleIJNS5_1CILi1EEES8_S8_EEENS6_IJNS7_ILi128EEENS7_ILi112EEENS7_ILi192EEEEEELi192ENS_10bfloat16_tEfNS_4arch4Sm90ELb1ELb0ELb1ELb0ELb0ELb0ELb0ELb1ELb1ELb1ELb0ELb0EEENS1_21CollectiveEpilogueFwdINS6_IJSA_SC_SB_EEES9_SE_SG_Li256ELb0ELb1ELb0ELb0EEENS1_30DynamicPersistentTileSchedulerILi256ELi128ELb0ELb1ELb1EEEEEEEEEvNT_6ParamsE,"",@"SHT_CUDA_INFO"
	.sectionflags	@""
	.align	4


	//----- nvinfo : EIATTR_CUDA_API_VERSION
	.align		4
        /*0000*/ 	.byte	0x04, 0x37
        /*0002*/ 	.short	(.L_289 - .L_288)
.L_288:
        /*0004*/ 	.word	0x00000082


	//----- nvinfo : EIATTR_KPARAM_INFO
	.align		4
.L_289:
        /*0008*/ 	.byte	0x04, 0x17
        /*000a*/ 	.short	(.L_291 - .L_290)
.L_290:
        /*000c*/ 	.word	0x00000000
        /*0010*/ 	.short	0x0000
        /*0012*/ 	.short	0x0070
        /*0014*/ 	.byte	0x00, 0xf0, 0x01, 0x2a


	//----- nvinfo : EIATTR_SPARSE_MMA_MASK
	.align		4
.L_291:
        /*0018*/ 	.byte	0x03, 0x50
        /*001a*/ 	.short	0x0000


	//----- nvinfo : EIATTR_MAXREG_COUNT
	.align		4
        /*001c*/ 	.byte	0x03, 0x1b
        /*001e*/ 	.short	0x00a8


	//----- nvinfo : EIATTR_NUM_BARRIERS
	.align		4
        /*0020*/ 	.byte	0x02, 0x4c
        /*0022*/ 	.byte	0x09
	.zero		1


	//----- nvinfo : EIATTR_EXTERNS
	.align		4
        /*0024*/ 	.byte	0x04, 0x0f
        /*0026*/ 	.short	(.L_293 - .L_292)


	//   ....[0]....
	.align		4
.L_292:
        /*0028*/ 	.word	index@(__assertfail)


	//----- nvinfo : EIATTR_ANNOTATIONS
	.align		4
.L_293:
        /*002c*/ 	.byte	0x04, 0x55
        /*002e*/ 	.short	(.L_295 - .L_294)


	//   ....[0]....
.L_294:
        /* <DEDUP_REMOVED lines=31> */


	//----- nvinfo : EIATTR_MERCURY_ISA_VERSION
	.align		4
.L_295:
        /*0210*/ 	.byte	0x03, 0x5f
        /*0212*/ 	.short	0x0101


	//----- nvinfo : EIATTR_INT_WARP_WIDE_INSTR_OFFSETS
	.align		4
        /*0214*/ 	.byte	0x04, 0x31
        /*0216*/ 	.short	(.L_297 - .L_296)


	//   ....[0]....
.L_296:
        /*0218*/ 	.word	0x00000120


	//   ....[1]....
        /*021c*/ 	.word	0x00000160


	//   ....[2]....
        /*0220*/ 	.word	0x00000220


	//   ....[3]....
        /*0224*/ 	.word	0x00012aa0


	//   ....[4]....
        /*0228*/ 	.word	0x00012b40


	//   ....[5]....
        /*022c*/ 	.word	0x00016520


	//   ....[6]....
        /*0230*/ 	.word	0x000165c0


	//----- nvinfo : EIATTR_COOP_GROUP_MASK_REGIDS
	.align		4
.L_297:
        /*0234*/ 	.byte	0x04, 0x29
        /*0236*/ 	.short	(.L_299 - .L_298)


	//   ....[0]....
.L_298:
        /*0238*/ 	.word	0xffffffff


	//   ....[1]....
        /*023c*/ 	.word	0xffffffff


	//   ....[2]....
        /*0240*/ 	.word	0xffffffff


	//   ....[3]....
        /*0244*/ 	.word	0xffffffff


	//   ....[4]....
        /*0248*/ 	.word	0xffffffff


	//   ....[5]....
        /*024c*/ 	.word	0xffffffff


	//   ....[6]....
        /*0250*/ 	.word	0xffffffff


	//   ....[7]....
        /*0254*/ 	.word	0xffffffff


	//   ....[8]....
        /*0258*/ 	.word	0xffffffff


	//   ....[9]....
        /*025c*/ 	.word	0xffffffff


	//   ....[10]....
        /*0260*/ 	.word	0xffffffff


	//   ....[11]....
        /*0264*/ 	.word	0xffffffff


	//   ....[12]....
        /*0268*/ 	.word	0xffffffff


	//   ....[13]....
        /*026c*/ 	.word	0xffffffff


	//   ....[14]....
        /*0270*/ 	.word	0xffffffff


	//   ....[15]....
        /*0274*/ 	.word	0xffffffff


	//   ....[16]....
        /*0278*/ 	.word	0xffffffff


	//   ....[17]....
        /*027c*/ 	.word	0xffffffff


	//   ....[18]....
        /*0280*/ 	.word	0xffffffff


	//   ....[19]....
        /*0284*/ 	.word	0xffffffff


	//   ....[20]....
        /*0288*/ 	.word	0xffffffff


	//   ....[21]....
        /*028c*/ 	.word	0xffffffff


	//   ....[22]....
        /*0290*/ 	.word	0xffffffff


	//   ....[23]....
        /*0294*/ 	.word	0xffffffff


	//   ....[24]....
        /*0298*/ 	.word	0xffffffff


	//   ....[25]....
        /*029c*/ 	.word	0xffffffff


	//   ....[26]....
        /*02a0*/ 	.word	0xffffffff


	//   ....[27]....
        /*02a4*/ 	.word	0xffffffff


	//   ....[28]....
        /*02a8*/ 	.word	0xffffffff


	//   ....[29]....
        /*02ac*/ 	.word	0xffffffff


	//   ....[30]....
        /*02b0*/ 	.word	0xffffffff


	//   ....[31]....
        /*02b4*/ 	.word	0xffffffff


	//   ....[32]....
        /*02b8*/ 	.word	0xffffffff


	//   ....[33]....
        /*02bc*/ 	.word	0xffffffff


	//   ....[34]....
        /*02c0*/ 	.word	0xffffffff


	//   ....[35]....
        /*02c4*/ 	.word	0xffffffff


	//   ....[36]....
        /*02c8*/ 	.word	0xffffffff


	//   ....[37]....
        /*02cc*/ 	.word	0xffffffff


	//   ....[38]....
        /*02d0*/ 	.word	0xffffffff


	//   ....[39]....
        /*02d4*/ 	.word	0xffffffff


	//   ....[40]....
        /*02d8*/ 	.word	0xffffffff


	//   ....[41]....
        /*02dc*/ 	.word	0xffffffff


	//   ....[42]....
        /*02e0*/ 	.word	0xffffffff


	//   ....[43]....
        /*02e4*/ 	.word	0xffffffff


	//   ....[44]....
        /*02e8*/ 	.word	0xffffffff


	//   ....[45]....
        /*02ec*/ 	.word	0xffffffff


	//   ....[46]....
        /*02f0*/ 	.word	0xffffffff


	//   ....[47]....
        /*02f4*/ 	.word	0xffffffff


	//   ....[48]....
        /*02f8*/ 	.word	0xffffffff


	//   ....[49]....
        /*02fc*/ 	.word	0xffffffff


	//   ....[50]....
        /*0300*/ 	.word	0xffffffff


	//   ....[51]....
        /*0304*/ 	.word	0xffffffff


	//   ....[52]....
        /*0308*/ 	.word	0xffffffff


	//   ....[53]....
        /*030c*/ 	.word	0xffffffff


	//   ....[54]....
        /*0310*/ 	.word	0xffffffff


	//   ....[55]....
        /*0314*/ 	.word	0xffffffff


	//   ....[56]....
        /*0318*/ 	.word	0xffffffff


	//   ....[57]....
        /*031c*/ 	.word	0xffffffff


	//   ....[58]....
        /*0320*/ 	.word	0xffffffff


	//   ....[59]....
        /*0324*/ 	.word	0xffffffff


	//   ....[60]....
        /*0328*/ 	.word	0xffffffff


	//   ....[61]....
        /*032c*/ 	.word	0xffffffff


	//   ....[62]....
        /*0330*/ 	.word	0xffffffff


	//   ....[63]....
        /*0334*/ 	.word	0xffffffff


	//   ....[64]....
        /*0338*/ 	.word	0xffffffff


	//   ....[65]....
        /*033c*/ 	.word	0xffffffff


	//   ....[66]....
        /*0340*/ 	.word	0xffffffff


	//   ....[67]....
        /*0344*/ 	.word	0xffffffff


	//   ....[68]....
        /*0348*/ 	.word	0x0500000f


	//   ....[69]....
        /*034c*/ 	.word	0x0500000f


	//   ....[70]....
        /*0350*/ 	.word	0x0500000f


	//   ....[71]....
        /*0354*/ 	.word	0x0500000f


	//   ....[72]....
        /*0358*/ 	.word	0x0500000f


	//   ....[73]....
        /*035c*/ 	.word	0x0500000f


	//   ....[74]....
        /*0360*/ 	.word	0x0500000f


	//   ....[75]....
        /*0364*/ 	.word	0x0500000f


	//   ....[76]....
        /*0368*/ 	.word	0x0500000f


	//   ....[77]....
        /*036c*/ 	.word	0x0500000f


	//   ....[78]....
        /*0370*/ 	.word	0x0500000f


	//   ....[79]....
        /*0374*/ 	.word	0x0500000f


	//   ....[80]....
        /*0378*/ 	.word	0x0500000f


	//   ....[81]....
        /*037c*/ 	.word	0x0500000f


	//   ....[82]....
        /*0380*/ 	.word	0x0500000f


	//   ....[83]....
        /*0384*/ 	.word	0x0500000f


	//   ....[84]....
        /*0388*/ 	.word	0x0500000f


	//   ....[85]....
        /*038c*/ 	.word	0x0500000f


	//   ....[86]....
        /*0390*/ 	.word	0x0500000f


	//----- nvinfo : EIATTR_COOP_GROUP_INSTR_OFFSETS
	.align		4
.L_299:
        /*0394*/ 	.byte	0x04, 0x28
        /*0396*/ 	.short	(.L_301 - .L_300)


	//   ....[0]....
.L_300:
        /*0398*/ 	.word	0x00000060


	//   ....[1]....
        /*039c*/ 	.word	0x00000130


	//   ....[2]....
        /*03a0*/ 	.word	0x00000230


	//   ....[3]....
        /*03a4*/ 	.word	0x000003a0


	//   ....[4]....
        /*03a8*/ 	.word	0x00000500


	//   ....[5]....
        /*03ac*/ 	.word	0x00000620


	//   ....[6]....
        /*03b0*/ 	.word	0x00000780


	//   ....[7]....
        /*03b4*/ 	.word	0x00001580


	//   ....[8]....
        /*03b8*/ 	.word	0x00003fa0


	//   ....[9]....
        /*03bc*/ 	.word	0x00003fe0


	//   ....[10]....
        /*03c0*/ 	.word	0x00004ad0


	//   ....[11]....
        /*03c4*/ 	.word	0x00004ba0


	//   ....[12]....
        /*03c8*/ 	.word	0x00005430


	//   ....[13]....
        /*03cc*/ 	.word	0x000054a0


	//   ....[14]....
        /*03d0*/ 	.word	0x00009040


	//   ....[15]....
        /*03d4*/ 	.word	0x00009070


	//   ....[16]....
        /*03d8*/ 	.word	0x00009830


	//   ....[17]....
        /*03dc*/ 	.word	0x000098f0


	//   ....[18]....
        /*03e0*/ 	.word	0x00009fd0


	//   ....[19]....
        /*03e4*/ 	.word	0x0000a030


	//   ....[20]....
        /*03e8*/ 	.word	0x0000de10


	//   ....[21]....
        /*03ec*/ 	.word	0x0000de40


	//   ....[22]....
        /*03f0*/ 	.word	0x0000e200


	//   ....[23]....
        /*03f4*/ 	.word	0x0000e360


	//   ....[24]....
        /*03f8*/ 	.word	0x0000f510


	//   ....[25]....
        /*03fc*/ 	.word	0x0000f550


	//   ....[26]....
        /*0400*/ 	.word	0x0000f620


	//   ....[27]....
        /*0404*/ 	.word	0x0000f630


	//   ....[28]....
        /*0408*/ 	.word	0x00010b30


	//   ....[29]....
        /*040c*/ 	.word	0x00010ba0


	//   ....[30]....
        /*0410*/ 	.word	0x00010c10


	//   ....[31]....
        /*0414*/ 	.word	0x00010c40


	//   ....[32]....
        /*0418*/ 	.word	0x00011300


	//   ....[33]....
        /*041c*/ 	.word	0x00011320


	//   ....[34]....
        /*0420*/ 	.word	0x00011440


	//   ....[35]....
        /*0424*/ 	.word	0x00011460


	//   ....[36]....
        /*0428*/ 	.word	0x00011570


	//   ....[37]....
        /*042c*/ 	.word	0x00011590


	//   ....[38]....
        /*0430*/ 	.word	0x000116b0


	//   ....[39]....
        /*0434*/ 	.word	0x000116d0


	//   ....[40]....
        /*0438*/ 	.word	0x00011d70


	//   ....[41]....
        /*043c*/ 	.word	0x00011da0


	//   ....[42]....
        /*0440*/ 	.word	0x00011ec0


	//   ....[43]....
        /*0444*/ 	.word	0x00011ee0


	//   ....[44]....
        /*0448*/ 	.word	0x00011ff0


	//   ....[45]....
        /*044c*/ 	.word	0x00012010


	//   ....[46]....
        /*0450*/ 	.word	0x00012130


	//   ....[47]....
        /*0454*/ 	.word	0x00012150


	//   ....[48]....
        /*0458*/ 	.word	0x000122f0


	//   ....[49]....
        /*045c*/ 	.word	0x00013090


	//   ....[50]....
        /*0460*/ 	.word	0x00013ac0


	//   ....[51]....
        /*0464*/ 	.word	0x00013b00


	//   ....[52]....
        /*0468*/ 	.word	0x00013bd0


	//   ....[53]....
        /*046c*/ 	.word	0x00013be0


	//   ....[54]....
        /*0470*/ 	.word	0x00013c70


	//   ....[55]....
        /*0474*/ 	.word	0x00013c80


	//   ....[56]....
        /*0478*/ 	.word	0x00013d10


	//   ....[57]....
        /*047c*/ 	.word	0x00013d20


	//   ....[58]....
        /*0480*/ 	.word	0x00013db0


	//   ....[59]....
        /*0484*/ 	.word	0x00013dc0


	//   ....[60]....
        /*0488*/ 	.word	0x00013e50


	//   ....[61]....
        /*048c*/ 	.word	0x00013e60


	//   ....[62]....
        /*0490*/ 	.word	0x00013ef0


	//   ....[63]....
        /*0494*/ 	.word	0x00013f00


	//   ....[64]....
        /*0498*/ 	.word	0x00013f10


	//   ....[65]....
        /*049c*/ 	.word	0x00013f20


	//   ....[66]....
        /*04a0*/ 	.word	0x00016c10


	//   ....[67]....
        /*04a4*/ 	.word	0x00016e00


	//   ....[68]....
        /*04a8*/ 	.word	0x00017370


	//   ....[69]....
        /*04ac*/ 	.word	0x000174e0


	//   ....[70]....
        /*04b0*/ 	.word	0x00017550


	//   ....[71]....
        /*04b4*/ 	.word	0x00017690


	//   ....[72]....
        /*04b8*/ 	.word	0x000176e0


	//   ....[73]....
        /*04bc*/ 	.word	0x00017800


	//   ....[74]....
        /*04c0*/ 	.word	0x00017850


	//   ....[75]....
        /*04c4*/ 	.word	0x00017970


	//   ....[76]....
        /*04c8*/ 	.word	0x000179c0


	//   ....[77]....
        /*04cc*/ 	.word	0x00017ae0


	//   ....[78]....
        /*04d0*/ 	.word	0x00017b30


	//   ....[79]....
        /*04d4*/ 	.word	0x00017c50


	//   ....[80]....
        /*04d8*/ 	.word	0x00017ca0


	//   ....[81]....
        /*04dc*/ 	.word	0x00017dc0


	//   ....[82]....
        /*04e0*/ 	.word	0x00017e10


	//   ....[83]....
        /*04e4*/ 	.word	0x00017f10


	//   ....[84]....
        /*04e8*/ 	.word	0x00017f60


	//   ....[85]....
        /*04ec*/ 	.word	0x00018280


	//   ....[86]....
        /*04f0*/ 	.word	0x000183a0


	//----- nvinfo : EIATTR_REG_RECONFIG
	.align		4
.L_301:
        /*04f4*/ 	.byte	0x01, 0x54
	.zero		2


	//----- nvinfo : EIATTR_SYSCALL_OFFSETS
	.align		4
        /*04f8*/ 	.byte	0x04, 0x46
        /*04fa*/ 	.short	(.L_303 - .L_302)


	//   ....[0]....
.L_302:
        /*04fc*/ 	.word	0x00001760


	//   ....[1]....
        /*0500*/ 	.word	0x00012cb0


	//   ....[2]....
        /*0504*/ 	.word	0x00012e00


	//   ....[3]....
        /*0508*/ 	.word	0x00012ef0


	//   ....[4]....
        /*050c*/ 	.word	0x000136c0


	//----- nvinfo : EIATTR_MBARRIER_INSTR_OFFSETS
	.align		4
.L_303:
        /*0510*/ 	.byte	0x04, 0x39
        /*0512*/ 	.short	(.L_305 - .L_304)


	//   ....[0]....
.L_304:
        /*0514*/ 	.word	0x00000250
        /*0518*/ 	.word	0x000000ff
        /*051c*/ 	.word	0x00036800
        /*0520*/ 	.short	0x0100
        /*0522*/ 	.byte	0x08
	.zero		1


	//   ....[1]....
        /*0524*/ 	.word	0x00000260
        /*0528*/ 	.word	0x000000ff
        /*052c*/ 	.word	0x00036820
        /*0530*/ 	.short	0x0100
        /*0532*/ 	.byte	0x08
	.zero		1


	//   ....[2]....
        /*0534*/ 	.word	0x00000350
        /*0538*/ 	.word	0x000000ff
        /*053c*/ 	.word	0x00036830
        /*0540*/ 	.short	0x0100
        /*0542*/ 	.byte	0x08
	.zero		1


	//   ....[3]....
        /*0544*/ 	.word	0x00000360
        /*0548*/ 	.word	0x000000ff
        /*054c*/ 	.word	0x00036840
        /*0550*/ 	.short	0x0100
        /*0552*/ 	.byte	0x08
	.zero		1


	//   ....[4]....
        /*0554*/ 	.word	0x00000370
        /*0558*/ 	.word	0x000000ff
        /*055c*/ 	.word	0x00036838
        /*0560*/ 	.short	0x0100
        /*0562*/ 	.byte	0x08
	.zero		1


	//   ....[5]....
        /*0564*/ 	.word	0x00000380
        /*0568*/ 	.word	0x000000ff
        /*056c*/ 	.word	0x00036848
        /*0570*/ 	.short	0x0100
        /*0572*/ 	.byte	0x08
	.zero		1


	//   ....[6]....
        /*0574*/ 	.word	0x000004b0
        /*0578*/ 	.word	0x000000ff
        /*057c*/ 	.word	0x00036850
        /*0580*/ 	.short	0x0100
        /*0582*/ 	.byte	0x08
	.zero		1


	//   ....[7]....
        /*0584*/ 	.word	0x000004c0
        /*0588*/ 	.word	0x000000ff
        /*058c*/ 	.word	0x00036860
        /*0590*/ 	.short	0x0100
        /*0592*/ 	.byte	0x08
	.zero		1


	//   ....[8]....
        /*0594*/ 	.word	0x000004d0
        /*0598*/ 	.word	0x000000ff
        /*059c*/ 	.word	0x00036858
        /*05a0*/ 	.short	0x0100
        /*05a2*/ 	.byte	0x08
	.zero		1


	//   ....[9]....
        /*05a4*/ 	.word	0x000004e0
        /*05a8*/ 	.word	0x000000ff
        /*05ac*/ 	.word	0x00036868
        /*05b0*/ 	.short	0x0100
        /*05b2*/ 	.byte	0x08
	.zero		1


	//   ....[10]....
        /*05b4*/ 	.word	0x000005d0
        /*05b8*/ 	.word	0x000000ff
        /*05bc*/ 	.word	0x00036870
        /*05c0*/ 	.short	0x0100
        /*05c2*/ 	.byte	0x06
	.zero		1


	//   ....[11]....
        /*05c4*/ 	.word	0x000005e0
        /*05c8*/ 	.word	0x000000ff
        /*05cc*/ 	.word	0x00036880
        /*05d0*/ 	.short	0x0100
        /*05d2*/ 	.byte	0x06
	.zero		1


	//   ....[12]....
        /*05d4*/ 	.word	0x000005f0
        /*05d8*/ 	.word	0x000000ff
        /*05dc*/ 	.word	0x00036878
        /*05e0*/ 	.short	0x0100
        /*05e2*/ 	.byte	0x06
	.zero		1


	//   ....[13]....
        /*05e4*/ 	.word	0x00000600
        /*05e8*/ 	.word	0x000000ff
        /*05ec*/ 	.word	0x00036888
        /*05f0*/ 	.short	0x0100
        /*05f2*/ 	.byte	0x06
	.zero		1


	//   ....[14]....
        /*05f4*/ 	.word	0x00000730
        /*05f8*/ 	.word	0x000000ff
        /*05fc*/ 	.word	0x00036890
        /*0600*/ 	.short	0x0100
        /*0602*/ 	.byte	0x08
	.zero		1


	//   ....[15]....
        /*0604*/ 	.word	0x00000740
        /*0608*/ 	.word	0x000000ff
        /*060c*/ 	.word	0x000368a0
        /*0610*/ 	.short	0x0100
        /*0612*/ 	.byte	0x08
	.zero		1


	//   ....[16]....
        /*0614*/ 	.word	0x00000750
        /*0618*/ 	.word	0x000000ff
        /*061c*/ 	.word	0x00036898
        /*0620*/ 	.short	0x0100
        /*0622*/ 	.byte	0x08
	.zero		1


	//   ....[17]....
        /*0624*/ 	.word	0x00000760
        /*0628*/ 	.word	0x000000ff
        /*062c*/ 	.word	0x000368a8
        /*0630*/ 	.short	0x0100
        /*0632*/ 	.byte	0x08
	.zero		1


	//   ....[18]....
        /*0634*/ 	.word	0x00000890
        /*0638*/ 	.word	0x000000ff
        /*063c*/ 	.word	0x000368b0
        /*0640*/ 	.short	0x0100
        /*0642*/ 	.byte	0x08
	.zero		1


	//   ....[19]....
        /*0644*/ 	.word	0x000008a0
        /*0648*/ 	.word	0x000000ff
        /*064c*/ 	.word	0x000368c0
        /*0650*/ 	.short	0x0100
        /*0652*/ 	.byte	0x08
	.zero		1


	//   ....[20]....
        /*0654*/ 	.word	0x000008b0
        /*0658*/ 	.word	0x000000ff
        /*065c*/ 	.word	0x000368b8
        /*0660*/ 	.short	0x0100
        /*0662*/ 	.byte	0x08
	.zero		1


	//   ....[21]....
        /*0664*/ 	.word	0x000008c0
        /*0668*/ 	.word	0x000000ff
        /*066c*/ 	.word	0x000368c8
        /*0670*/ 	.short	0x0100
        /*0672*/ 	.byte	0x08
	.zero		1


	//   ....[22]....
        /*0674*/ 	.word	0x000017c0
        /*0678*/ 	.word	0x000000ff
        /*067c*/ 	.word	0x00036800
        /*0680*/ 	.short	0x010a
        /*0682*/ 	.byte	0x25
	.zero		1


	//   ....[23]....
        /*0684*/ 	.word	0x00001840
        /*0688*/ 	.word	0x00000000
        /*068c*/ 	.word	0x00036830
        /*0690*/ 	.short	0x010a
        /*0692*/ 	.byte	0x3f
	.zero		1


	//   ....[24]....
        /*0694*/ 	.word	0x000018a0
        /*0698*/ 	.word	0x00000000
        /*069c*/ 	.word	0x00036830
        /*06a0*/ 	.short	0x010a
        /*06a2*/ 	.byte	0x3f
	.zero		1


	//   ....[25]....
        /*06a4*/ 	.word	0x000048c0
        /*06a8*/ 	.word	0x00000000
        /*06ac*/ 	.word	0x00000000
        /*06b0*/ 	.short	0x0101
        /*06b2*/ 	.byte	0x3f
	.zero		1


	//   ....[26]....
        /*06b4*/ 	.word	0x00006200
        /*06b8*/ 	.word	0x000000ff
        /*06bc*/ 	.word	0x00036830
        /*06c0*/ 	.short	0x010a
        /*06c2*/ 	.byte	0x07
	.zero		1


	//   ....[27]....
        /*06c4*/ 	.word	0x00006240
        /*06c8*/ 	.word	0x000000ff
        /*06cc*/ 	.word	0x00036830
        /*06d0*/ 	.short	0x010a
        /*06d2*/ 	.byte	0x07
	.zero		1


	//   ....[28]....
        /*06d4*/ 	.word	0x00008780
        /*06d8*/ 	.word	0x000000ff
        /*06dc*/ 	.word	0x00036850
        /*06e0*/ 	.short	0x010a
        /*06e2*/ 	.byte	0x0a
	.zero		1


	//   ....[29]....
        /*06e4*/ 	.word	0x000087c0
        /*06e8*/ 	.word	0x000000ff
        /*06ec*/ 	.word	0x00036850
        /*06f0*/ 	.short	0x010a
        /*06f2*/ 	.byte	0x0a
	.zero		1


	//   ....[30]....
        /*06f4*/ 	.word	0x0000a620
        /*06f8*/ 	.word	0x0000000a
        /*06fc*/ 	.word	0x00000000
        /*0700*/ 	.short	0x0101
        /*0702*/ 	.byte	0x3f
	.zero		1


	//   ....[31]....
        /*0704*/ 	.word	0x0000a6b0
        /*0708*/ 	.word	0x00000004
        /*070c*/ 	.word	0x00000000
        /*0710*/ 	.short	0x0101
        /*0712*/ 	.byte	0x3f
	.zero		1


	//   ....[32]....
        /*0714*/ 	.word	0x0000ace0
        /*0718*/ 	.word	0x000000ff
        /*071c*/ 	.word	0x00036830
        /*0720*/ 	.short	0x010a
        /*0722*/ 	.byte	0x04
	.zero		1


	//   ....[33]....
        /*0724*/ 	.word	0x0000ad20
        /*0728*/ 	.word	0x000000ff
        /*072c*/ 	.word	0x00036830
        /*0730*/ 	.short	0x010a
        /*0732*/ 	.byte	0x04
	.zero		1


	//   ....[34]....
        /*0734*/ 	.word	0x0000d260
        /*0738*/ 	.word	0x000000ff
        /*073c*/ 	.word	0x00036850
        /*0740*/ 	.short	0x010a
        /*0742*/ 	.byte	0x0a
	.zero		1


	//   ....[35]....
        /*0744*/ 	.word	0x0000d2a0
        /*0748*/ 	.word	0x000000ff
        /*074c*/ 	.word	0x00036850
        /*0750*/ 	.short	0x010a
        /*0752*/ 	.byte	0x0a
	.zero		1


	//   ....[36]....
        /*0754*/ 	.word	0x0000e880
        /*0758*/ 	.word	0x00000092
        /*075c*/ 	.word	0x00000000
        /*0760*/ 	.short	0x0101
        /*0762*/ 	.byte	0x3f
	.zero		1


	//   ....[37]....
        /*0764*/ 	.word	0x0000e920
        /*0768*/ 	.word	0x00000092
        /*076c*/ 	.word	0x00000000
        /*0770*/ 	.short	0x0101
        /*0772*/ 	.byte	0x3f
	.zero		1


	//   ....[38]....
        /*0774*/ 	.word	0x0000f480
        /*0778*/ 	.word	0x000000ff
        /*077c*/ 	.word	0x00036850
        /*0780*/ 	.short	0x010a
        /*0782*/ 	.byte	0x05
	.zero		1


	//   ....[39]....
        /*0784*/ 	.word	0x0000f4c0
        /*0788*/ 	.word	0x000000ff
        /*078c*/ 	.word	0x00036850
        /*0790*/ 	.short	0x010a
        /*0792*/ 	.byte	0x05
	.zero		1


	//   ....[40]....
        /*0794*/ 	.word	0x0000f9c0
        /*0798*/ 	.word	0x00000079
        /*079c*/ 	.word	0x00000000
        /*07a0*/ 	.short	0x0101
        /*07a2*/ 	.byte	0x3f
	.zero		1


	//   ....[41]....
        /*07a4*/ 	.word	0x000112f0
        /*07a8*/ 	.word	0x0000005a
        /*07ac*/ 	.word	0x00000000
        /*07b0*/ 	.short	0x0101
        /*07b2*/ 	.byte	0x3f
	.zero		1


	//   ....[42]....
        /*07b4*/ 	.word	0x000132a0
        /*07b8*/ 	.word	0x00000002
        /*07bc*/ 	.word	0x00036840
        /*07c0*/ 	.short	0x010a
        /*07c2*/ 	.byte	0x3f
	.zero		1


	//   ....[43]....
        /*07c4*/ 	.word	0x00014070
        /*07c8*/ 	.word	0x00000011
        /*07cc*/ 	.word	0x00036800
        /*07d0*/ 	.short	0x0107
        /*07d2*/ 	.byte	0x3f
	.zero		1


	//   ....[44]....
        /*07d4*/ 	.word	0x00014180
        /*07d8*/ 	.word	0x00000011
        /*07dc*/ 	.word	0x00036800
        /*07e0*/ 	.short	0x0101
        /*07e2*/ 	.byte	0x3f
	.zero		1


	//   ....[45]....
        /*07e4*/ 	.word	0x000141a0
        /*07e8*/ 	.word	0x00000011
        /*07ec*/ 	.word	0x00036820
        /*07f0*/ 	.short	0x010a
        /*07f2*/ 	.byte	0x3f
	.zero		1


	//   ....[46]....
        /*07f4*/ 	.word	0x000144c0
        /*07f8*/ 	.word	0x00000002
        /*07fc*/ 	.word	0x00036840
        /*0800*/ 	.short	0x010a
        /*0802*/ 	.byte	0x3f
	.zero		1


	//   ....[47]....
        /*0804*/ 	.word	0x00014930
        /*0808*/ 	.word	0x00000003
        /*080c*/ 	.word	0x00000060
        /*0810*/ 	.short	0x010a
        /*0812*/ 	.byte	0x3f
	.zero		1


	//   ....[48]....
        /*0814*/ 	.word	0x00015080
        /*0818*/ 	.word	0x00000003
        /*081c*/ 	.word	0x00036840
        /*0820*/ 	.short	0x010a
        /*0822*/ 	.byte	0x3f
	.zero		1


	//   ....[49]....
        /*0824*/ 	.word	0x00015510
        /*0828*/ 	.word	0x00000002
        /*082c*/ 	.word	0x00000060
        /*0830*/ 	.short	0x010a
        /*0832*/ 	.byte	0x3f
	.zero		1


	//   ....[50]....
        /*0834*/ 	.word	0x00015bb0
        /*0838*/ 	.word	0x00000002
        /*083c*/ 	.word	0x00036840
        /*0840*/ 	.short	0x010a
        /*0842*/ 	.byte	0x3f
	.zero		1


	//   ....[51]....
        /*0844*/ 	.word	0x00016040
        /*0848*/ 	.word	0x00000002
        /*084c*/ 	.word	0x00000060
        /*0850*/ 	.short	0x010a
        /*0852*/ 	.byte	0x3f
	.zero		1


	//   ....[52]....
        /*0854*/ 	.word	0x00016690
        /*0858*/ 	.word	0x00000002
        /*085c*/ 	.word	0x00036860
        /*0860*/ 	.short	0x010a
        /*0862*/ 	.byte	0x3f
	.zero		1


	//   ....[53]....
        /*0864*/ 	.word	0x00016d80
        /*0868*/ 	.word	0x00000000
        /*086c*/ 	.word	0x00036820
        /*0870*/ 	.short	0x010a
        /*0872*/ 	.byte	0x3f
	.zero		1


	//   ....[54]....
        /*0874*/ 	.word	0x00016f50
        /*0878*/ 	.word	0x00000006
        /*087c*/ 	.word	0x00000000
        /*0880*/ 	.short	0x010a
        /*0882*/ 	.byte	0x3f
	.zero		1


	//   ....[55]....
        /*0884*/ 	.word	0x00016fa0
        /*0888*/ 	.word	0x00000003
        /*088c*/ 	.word	0x00000000
        /*0890*/ 	.short	0x010a
        /*0892*/ 	.byte	0x3f
	.zero		1


	//   ....[56]....
        /*0894*/ 	.word	0x00017000
        /*0898*/ 	.word	0x00000012
        /*089c*/ 	.word	0x00000000
        /*08a0*/ 	.short	0x010a
        /*08a2*/ 	.byte	0x3f
	.zero		1


	//   ....[57]....
        /*08a4*/ 	.word	0x00017030
        /*08a8*/ 	.word	0x00000003
        /*08ac*/ 	.word	0x00000000
        /*08b0*/ 	.short	0x010a
        /*08b2*/ 	.byte	0x3f
	.zero		1


	//   ....[58]....
        /*08b4*/ 	.word	0x000170a0
        /*08b8*/ 	.word	0x00000003
        /*08bc*/ 	.word	0x00036800
        /*08c0*/ 	.short	0x010a
        /*08c2*/ 	.byte	0x3f
	.zero		1


	//   ....[59]....
        /*08c4*/ 	.word	0x000170f0
        /*08c8*/ 	.word	0x00000000
        /*08cc*/ 	.word	0x00036830
        /*08d0*/ 	.short	0x010a
        /*08d2*/ 	.byte	0x3f
	.zero		1


	//   ....[60]....
        /*08d4*/ 	.word	0x00017150
        /*08d8*/ 	.word	0x00000006
        /*08dc*/ 	.word	0x00036830
        /*08e0*/ 	.short	0x010a
        /*08e2*/ 	.byte	0x3f
	.zero		1


	//   ....[61]....
        /*08e4*/ 	.word	0x000171b0
        /*08e8*/ 	.word	0x00000005
        /*08ec*/ 	.word	0x00036850
        /*08f0*/ 	.short	0x010a
        /*08f2*/ 	.byte	0x3f
	.zero		1


	//   ....[62]....
        /*08f4*/ 	.word	0x00017210
        /*08f8*/ 	.word	0x00000006
        /*08fc*/ 	.word	0x00036830
        /*0900*/ 	.short	0x010a
        /*0902*/ 	.byte	0x3f
	.zero		1


	//   ....[63]....
        /*0904*/ 	.word	0x00017270
        /*0908*/ 	.word	0x00000005
        /*090c*/ 	.word	0x00036850
        /*0910*/ 	.short	0x010a
        /*0912*/ 	.byte	0x3f
	.zero		1


	//   ....[64]....
        /*0914*/ 	.word	0x000172d0
        /*0918*/ 	.word	0x00000009
        /*091c*/ 	.word	0x00036850
        /*0920*/ 	.short	0x010a
        /*0922*/ 	.byte	0x3f
	.zero		1


	//   ....[65]....
        /*0924*/ 	.word	0x00017420
        /*0928*/ 	.word	0x00000002
        /*092c*/ 	.word	0x00036840
        /*0930*/ 	.short	0x010a
        /*0932*/ 	.byte	0x3f
	.zero		1


	//   ....[66]....
        /*0934*/ 	.word	0x00017fa0
        /*0938*/ 	.word	0x00000011
        /*093c*/ 	.word	0x00036820
        /*0940*/ 	.short	0x010a
        /*0942*/ 	.byte	0x3f
	.zero		1


	//   ....[67]....
        /*0944*/ 	.word	0x00017ff0
        /*0948*/ 	.word	0x00000002
        /*094c*/ 	.word	0x00036840
        /*0950*/ 	.short	0x010a
        /*0952*/ 	.byte	0x3f
	.zero		1


	//   ....[68]....
        /*0954*/ 	.word	0x00018040
        /*0958*/ 	.word	0x00000003
        /*095c*/ 	.word	0x00000060
        /*0960*/ 	.short	0x010a
        /*0962*/ 	.byte	0x3f
	.zero		1


	//   ....[69]....
        /*0964*/ 	.word	0x00018090
        /*0968*/ 	.word	0x00000003
        /*096c*/ 	.word	0x00036840
        /*0970*/ 	.short	0x010a
        /*0972*/ 	.byte	0x3f
	.zero		1


	//   ....[70]....
        /*0974*/ 	.word	0x000180e0
        /*0978*/ 	.word	0x00000002
        /*097c*/ 	.word	0x00000060
        /*0980*/ 	.short	0x010a
        /*0982*/ 	.byte	0x3f
	.zero		1


	//   ....[71]....
        /*0984*/ 	.word	0x00018130
        /*0988*/ 	.word	0x00000002
        /*098c*/ 	.word	0x00036840
        /*0990*/ 	.short	0x010a
        /*0992*/ 	.byte	0x3f
	.zero		1


	//   ....[72]....
        /*0994*/ 	.word	0x00018180
        /*0998*/ 	.word	0x00000002
        /*099c*/ 	.word	0x00000060
        /*09a0*/ 	.short	0x010a
        /*09a2*/ 	.byte	0x3f
	.zero		1


	//   ....[73]....
        /*09a4*/ 	.word	0x000181d0
        /*09a8*/ 	.word	0x00000002
        /*09ac*/ 	.word	0x00036860
        /*09b0*/ 	.short	0x010a
        /*09b2*/ 	.byte	0x3f
	.zero		1


	//   ....[74]....
        /*09b4*/ 	.word	0x000182c0
        /*09b8*/ 	.word	0x00000000
        /*09bc*/ 	.word	0x00036820
        /*09c0*/ 	.short	0x010a
        /*09c2*/ 	.byte	0x3f
	.zero		1


	//   ....[75]....
        /*09c4*/ 	.word	0x00018460
        /*09c8*/ 	.word	0x00000006
        /*09cc*/ 	.word	0x00000000
        /*09d0*/ 	.short	0x010a
        /*09d2*/ 	.byte	0x3f
	.zero		1


	//   ....[76]....
        /*09d4*/ 	.word	0x000184b0
        /*09d8*/ 	.word	0x00000003
        /*09dc*/ 	.word	0x00000000
        /*09e0*/ 	.short	0x010a
        /*09e2*/ 	.byte	0x3f
	.zero		1


	//   ....[77]....
        /*09e4*/ 	.word	0x00018500
        /*09e8*/ 	.word	0x00000012
        /*09ec*/ 	.word	0x00000000
        /*09f0*/ 	.short	0x010a
        /*09f2*/ 	.byte	0x3f
	.zero		1


	//----- nvinfo : EIATTR_NUM_MBARRIERS
	.align		4
.L_305:
        /*09f4*/ 	.byte	0x03, 0x38
        /*09f6*/ 	.short	0x0016


	//----- nvinfo : EIATTR_EXIT_INSTR_OFFSETS
	.align		4
        /*09f8*/ 	.byte	0x04, 0x1c
        /*09fa*/ 	.short	(.L_307 - .L_306)


	//   ....[0]....
.L_306:
        /*09fc*/ 	.word	0x000009e0


	//   ....[1]....
        /*0a00*/ 	.word	0x00012290


	//   ....[2]....
        /*0a04*/ 	.word	0x00017080


	//----- nvinfo : EIATTR_MAX_THREADS
	.align		4
.L_307:
        /*0a08*/ 	.byte	0x04, 0x05
        /*0a0a*/ 	.short	(.L_309 - .L_308)
.L_308:
        /*0a0c*/ 	.word	0x00000180
        /*0a10*/ 	.word	0x00000001
        /*0a14*/ 	.word	0x00000001


	//----- nvinfo : EIATTR_CRS_STACK_SIZE
	.align		4
.L_309:
        /*0a18*/ 	.byte	0x04, 0x1e
        /*0a1a*/ 	.short	(.L_311 - .L_310)
.L_310:
        /*0a1c*/ 	.word	0x00000000


	//----- nvinfo : EIATTR_CBANK_PARAM_SIZE
	.align		4
.L_311:
        /*0a20*/ 	.byte	0x03, 0x19
        /*0a22*/ 	.short	0x0af0


	//----- nvinfo : EIATTR_PARAM_CBANK
	.align		4
        /*0a24*/ 	.byte	0x04, 0x0a
        /*0a26*/ 	.short	(.L_313 - .L_312)
	.align		4
.L_312:
        /*0a28*/ 	.word	index@(.nv.constant0._ZN7cutlass13device_kernelIN5flash11enable_sm90INS1_16FlashAttnFwdSm90INS1_25CollectiveMainloopFwdSm90ILi2EN4cute5tupleIJNS5_1CILi1EEES8_S8_EEENS6_IJNS7_ILi128EEENS7_ILi112EEENS7_ILi192EEEEEELi192ENS_10bfloat16_tEfNS_4arch4Sm90ELb1ELb0ELb1ELb0ELb0ELb0ELb0ELb1ELb1ELb1ELb0ELb0EEENS1_21CollectiveEpilogueFwdINS6_IJSA_SC_SB_EEES9_SE_SG_Li256ELb0ELb1ELb0ELb0EEENS1_30DynamicPersistentTileSchedulerILi256ELi128ELb0ELb1ELb1EEEEEEEEEvNT_6ParamsE)
        /*0a2c*/ 	.short	0x0210
        /*0a2e*/ 	.short	0x0af0


	//----- nvinfo : EIATTR_SW_WAR
	.align		4
.L_313:
        /*0a30*/ 	.byte	0x04, 0x36
        /*0a32*/ 	.short	(.L_315 - .L_314)
.L_314:
        /*0a34*/ 	.word	0x00000008
.L_315:


//--------------------- .nv.info._ZN7cutlass13device_kernelIN5flash11enable_sm90INS1_16FlashAttnFwdSm90INS1_25CollectiveMainloopFwdSm90ILi2EN4cute5tupleIJNS5_1CILi1EEES8_S8_EEENS6_IJNS7_ILi128EEENS7_ILi112EEENS7_ILi192EEEEEELi192ENS_10bfloat16_tEfNS_4arch4Sm90ELb1ELb0ELb1ELb1ELb0ELb0ELb0ELb1ELb1ELb1ELb0ELb0EEENS1_21CollectiveEpilogueFwdINS6_IJSA_SC_SB_EEES9_SE_SG_Li256ELb1ELb1ELb0ELb0EEENS1_36VarlenDynamicPersistentTileSchedulerILi128ELi112ELi256ELi128ELb0ELb1ELb1ELb1ELb1ELb1EEEEEEEEEvNT_6ParamsE --------------------------
	.section	.nv.info._ZN7cutlass13device_kernelIN5flash11enable_sm90INS1_16FlashAttnFwdSm90INS1_25CollectiveMainloopFwdSm90ILi2EN4cute5tupleIJNS5_1CILi1EEES8_S8_EEENS6_IJNS7_ILi128EEENS7_ILi112EEENS7_ILi192EEEEEELi192ENS_10bfloat16_tEfNS_4arch4Sm90ELb1ELb0ELb1ELb1ELb0ELb0ELb0ELb1ELb1ELb1ELb0ELb0EEENS1_21CollectiveEpilogueFwdINS6_IJSA_SC_SB_EEES9_SE_SG_Li256ELb1ELb1ELb0ELb0EEENS1_36VarlenDynamicPersistentTileSchedulerILi128ELi112ELi256ELi128ELb0ELb1ELb1ELb1ELb1ELb1EEEEEEEEEvNT_6ParamsE,"",@"SHT_CUDA_INFO"
	.sectionflags	@""
	.align	4


	//----- nvinfo : EIATTR_CUDA_API_VERSION
	.align		4
        /*0000*/ 	.byte	0x04, 0x37
        /*0002*/ 	.short	(.L_317 - .L_316)
.L_316:
        /*0004*/ 	.word	0x00000082


	//----- nvinfo : EIATTR_KPARAM_INFO
	.align		4
.L_317:
        /*0008*/ 	.byte	0x04, 0x17
        /*000a*/ 	.short	(.L_319 - .L_318)
.L_318:
        /*000c*/ 	.word	0x00000000
        /*0010*/ 	.short	0x0000
        /*0012*/ 	.short	0x0070
        /*0014*/ 	.byte	0x00, 0xf0, 0x01, 0x2a


	//----- nvinfo : EIATTR_SPARSE_MMA_MASK
	.align		4
.L_319:
        /*0018*/ 	.byte	0x03, 0x50
        /*001a*/ 	.short	0x0000


	//----- nvinfo : EIATTR_MAXREG_COUNT
	.align		4
        /*001c*/ 	.byte	0x03, 0x1b
        /*001e*/ 	.short	0x00a8


	//----- nvinfo : EIATTR_NUM_BARRIERS
	.align		4
        /*0020*/ 	.byte	0x02, 0x4c
        /*0022*/ 	.byte	0x09
	.zero		1


	//----- nvinfo : EIATTR_EXTERNS
	.align		4
        /*0024*/ 	.byte	0x04, 0x0f
        /*0026*/ 	.short	(.L_321 - .L_320)


	//   ....[0]....
	.align		4
.L_320:
        /*0028*/ 	.word	index@(__assertfail)


	//----- nvinfo : EIATTR_ANNOTATIONS
	.align		4
.L_321:
        /*002c*/ 	.byte	0x04, 0x55
        /*002e*/ 	.short	(.L_323 - .L_322)


	//   ....[0]....
.L_322:
        /* <DEDUP_REMOVED lines=77> */


	//----- nvinfo : EIATTR_MERCURY_ISA_VERSION
	.align		4
.L_323:
        /*04e8*/ 	.byte	0x03, 0x5f
        /*04ea*/ 	.short	0x0101


	//----- nvinfo : EIATTR_UNUSED_LOAD_BYTE_OFFSET
	.align		4
        /*04ec*/ 	.byte	0x04, 0x44
        /*04ee*/ 	.short	(.L_325 - .L_324)


	//   ....[0]....
.L_324:
        /*04f0*/ 	.word	0x00000a10
        /*04f4*/ 	.word	0x0000fff0


	//   ....[1]....
        /*04f8*/ 	.word	0x000103e0
        /*04fc*/ 	.word	0x0000fff0


	//----- nvinfo : EIATTR_INT_WARP_WIDE_INSTR_OFFSETS
	.align		4
.L_325:
        /*0500*/ 	.byte	0x04, 0x31
        /*0502*/ 	.short	(.L_327 - .L_326)


	//   ....[0]....
.L_326:
        /*0504*/ 	.word	0x00000130


	//   ....[1]....
        /*0508*/ 	.word	0x00000170


	//   ....[2]....
        /*050c*/ 	.word	0x000001e0


	//   ....[3]....
        /*0510*/ 	.word	0x000140f0


	//   ....[4]....
        /*0514*/ 	.word	0x00014190


	//   ....[5]....
        /*0518*/ 	.word	0x00018140


	//   ....[6]....
        /*051c*/ 	.word	0x000181b0


	//----- nvinfo : EIATTR_COOP_GROUP_MASK_REGIDS
	.align		4
.L_327:
        /*0520*/ 	.byte	0x04, 0x29
        /*0522*/ 	.short	(.L_329 - .L_328)


	//   ....[0]....
.L_328:
        /*0524*/ 	.word	0xffffffff


	//   ....[1]....
        /*0528*/ 	.word	0xffffffff


	//   ....[2]....
        /*052c*/ 	.word	0xffffffff


	//   ....[3]....
        /*0530*/ 	.word	0xffffffff


	//   ....[4]....
        /*0534*/ 	.word	0xffffffff


	//   ....[5]....
        /*0538*/ 	.word	0xffffffff


	//   ....[6]....
        /*053c*/ 	.word	0xffffffff


	//   ....[7]....
        /*0540*/ 	.word	0xffffffff


	//   ....[8]....
        /*0544*/ 	.word	0xffffffff


	//   ....[9]....
        /*0548*/ 	.word	0xffffffff


	//   ....[10]....
        /*054c*/ 	.word	0xffffffff


	//   ....[11]....
        /*0550*/ 	.word	0xffffffff


	//   ....[12]....
        /*0554*/ 	.word	0xffffffff


	//   ....[13]....
        /*0558*/ 	.word	0xffffffff


	//   ....[14]....
        /*055c*/ 	.word	0xffffffff


	//   ....[15]....
        /*0560*/ 	.word	0xffffffff


	//   ....[16]....
        /*0564*/ 	.word	0xffffffff


	//   ....[17]....
        /*0568*/ 	.word	0xffffffff


	//   ....[18]....
        /*056c*/ 	.word	0xffffffff


	//   ....[19]....
        /*0570*/ 	.word	0xffffffff


	//   ....[20]....
        /*0574*/ 	.word	0xffffffff


	//   ....[21]....
        /*0578*/ 	.word	0xffffffff


	//   ....[22]....
        /*057c*/ 	.word	0xffffffff


	//   ....[23]....
        /*0580*/ 	.word	0xffffffff


	//   ....[24]....
        /*0584*/ 	.word	0xffffffff


	//   ....[25]....
        /*0588*/ 	.word	0xffffffff


	//   ....[26]....
        /*058c*/ 	.word	0xffffffff


	//   ....[27]....
        /*0590*/ 	.word	0xffffffff


	//   ....[28]....
        /*0594*/ 	.word	0xffffffff


	//   ....[29]....
        /*0598*/ 	.word	0xffffffff


	//   ....[30]....
        /*059c*/ 	.word	0xffffffff


	//   ....[31]....
        /*05a0*/ 	.word	0xffffffff


	//   ....[32]....
        /*05a4*/ 	.word	0xffffffff


	//   ....[33]....
        /*05a8*/ 	.word	0xffffffff


	//   ....[34]....
        /*05ac*/ 	.word	0xffffffff


	//   ....[35]....
        /*05b0*/ 	.word	0xffffffff


	//   ....[36]....
        /*05b4*/ 	.word	0xffffffff


	//   ....[37]....
        /*05b8*/ 	.word	0xffffffff


	//   ....[38]....
        /*05bc*/ 	.word	0xffffffff


	//   ....[39]....
        /*05c0*/ 	.word	0xffffffff


	//   ....[40]....
        /*05c4*/ 	.word	0xffffffff


	//   ....[41]....
        /*05c8*/ 	.word	0xffffffff


	//   ....[42]....
        /*05cc*/ 	.word	0xffffffff


	//   ....[43]....
        /*05d0*/ 	.word	0xffffffff


	//   ....[44]....
        /*05d4*/ 	.word	0xffffffff


	//   ....[45]....
        /*05d8*/ 	.word	0xffffffff


	//   ....[46]....
        /*05dc*/ 	.word	0xffffffff


	//   ....[47]....
        /*05e0*/ 	.word	0xffffffff


	//   ....[48]....
        /*05e4*/ 	.word	0xffffffff


	//   ....[49]....
        /*05e8*/ 	.word	0xffffffff


	//   ....[50]....
        /*05ec*/ 	.word	0xffffffff


	//   ....[51]....
        /*05f0*/ 	.word	0xffffffff


	//   ....[52]....
        /*05f4*/ 	.word	0xffffffff


	//   ....[53]....
        /*05f8*/ 	.word	0xffffffff


	//   ....[54]....
        /*05fc*/ 	.word	0xffffffff


	//   ....[55]....
        /*0600*/ 	.word	0xffffffff


	//   ....[56]....
        /*0604*/ 	.word	0xffffffff


	//   ....[57]....
        /*0608*/ 	.word	0xffffffff


	//   ....[58]....
        /*060c*/ 	.word	0xffffffff


	//   ....[59]....
        /*0610*/ 	.word	0xffffffff


	//   ....[60]....
        /*0614*/ 	.word	0xffffffff


	//   ....[61]....
        /*0618*/ 	.word	0xffffffff


	//   ....[62]....
        /*061c*/ 	.word	0xffffffff


	//   ....[63]....
        /*0620*/ 	.word	0xffffffff


	//   ....[64]....
        /*0624*/ 	.word	0xffffffff


	//   ....[65]....
        /*0628*/ 	.word	0xffffffff


	//   ....[66]....
        /*062c*/ 	.word	0xffffffff


	//   ....[67]....
        /*0630*/ 	.word	0xffffffff


	//   ....[68]....
        /*0634*/ 	.word	0xffffffff


	//   ....[69]....
        /*0638*/ 	.word	0xffffffff


	//   ....[70]....
        /*063c*/ 	.word	0xffffffff


	//   ....[71]....
        /*0640*/ 	.word	0xffffffff


	//   ....[72]....
        /*0644*/ 	.word	0xffffffff


	//   ....[73]....
        /*0648*/ 	.word	0xffffffff


	//   ....[74]....
        /*064c*/ 	.word	0xffffffff


	//   ....[75]....
        /*0650*/ 	.word	0xffffffff


	//   ....[76]....
        /*0654*/ 	.word	0xffffffff


	//   ....[77]....
        /*0658*/ 	.word	0xffffffff


	//   ....[78]....
        /*065c*/ 	.word	0xffffffff


	//   ....[79]....
        /*0660*/ 	.word	0xffffffff


	//   ....[80]....
        /*0664*/ 	.word	0xffffffff


	//   ....[81]....
        /*0668*/ 	.word	0xffffffff


	//   ....[82]....
        /*066c*/ 	.word	0xffffffff


	//   ....[83]....
        /*0670*/ 	.word	0xffffffff


	//   ....[84]....
        /*0674*/ 	.word	0xffffffff


	//   ....[85]....
        /*0678*/ 	.word	0xffffffff


	//   ....[86]....
        /*067c*/ 	.word	0xffffffff


	//   ....[87]....
        /*0680*/ 	.word	0xffffffff


	//   ....[88]....
        /*0684*/ 	.word	0xffffffff


	//   ....[89]....
        /*0688*/ 	.word	0xffffffff


	//   ....[90]....
        /*068c*/ 	.word	0xffffffff


	//   ....[91]....
        /*0690*/ 	.word	0xffffffff


	//   ....[92]....
        /*0694*/ 	.word	0xffffffff


	//   ....[93]....
        /*0698*/ 	.word	0xffffffff


	//   ....[94]....
        /*069c*/ 	.word	0xffffffff


	//   ....[95]....
        /*06a0*/ 	.word	0xffffffff


	//   ....[96]....
        /*06a4*/ 	.word	0xffffffff


	//   ....[97]....
        /*06a8*/ 	.word	0xffffffff


	//   ....[98]....
        /*06ac*/ 	.word	0xffffffff


	//   ....[99]....
        /*06b0*/ 	.word	0x0500000f


	//   ....[100]....
        /*06b4*/ 	.word	0x0500000f


	//   ....[101]....
        /*06b8*/ 	.word	0x0500000f


	//   ....[102]....
        /*06bc*/ 	.word	0x0500000f


	//   ....[103]....
        /*06c0*/ 	.word	0x0500000f


	//   ....[104]....
        /*06c4*/ 	.word	0x0500000f


	//   ....[105]....
        /*06c8*/ 	.word	0x0500000f


	//   ....[106]....
        /*06cc*/ 	.word	0x0500000f


	//   ....[107]....
        /*06d0*/ 	.word	0x0500000f


	//   ....[108]....
        /*06d4*/ 	.word	0x0500000f


	//   ....[109]....
        /*06d8*/ 	.word	0x0500000f


	//   ....[110]....
        /*06dc*/ 	.word	0x0500000f


	//   ....[111]....
        /*06e0*/ 	.word	0x0500000f


	//   ....[112]....
        /*06e4*/ 	.word	0x0500000f


	//   ....[113]....
        /*06e8*/ 	.word	0x0500000f


	//   ....[114]....
        /*06ec*/ 	.word	0x0500000f


	//   ....[115]....
        /*06f0*/ 	.word	0x0500000f


	//   ....[116]....
        /*06f4*/ 	.word	0x0500000f


	//   ....[117]....
        /*06f8*/ 	.word	0x0500000f


	//   ....[118]....
        /*06fc*/ 	.word	0x0500000f


	//   ....[119]....
        /*0700*/ 	.word	0x0500000f


	//   ....[120]....
        /*0704*/ 	.word	0x0500000f


	//   ....[121]....
        /*0708*/ 	.word	0x0500000f


	//   ....[122]....
        /*070c*/ 	.word	0x0500000f


	//   ....[123]....
        /*0710*/ 	.word	0x0500000f


	//   ....[124]....
        /*0714*/ 	.word	0x0500000f


	//   ....[125]....
        /*0718*/ 	.word	0x0500000f


	//   ....[126]....
        /*071c*/ 	.word	0x0500000f


	//   ....[127]....
        /*0720*/ 	.word	0x0500000f


	//   ....[128]....
        /*0724*/ 	.word	0x0500000f


	//   ....[129]....
        /*0728*/ 	.word	0x0500000f


	//   ....[130]....
        /*072c*/ 	.word	0x0500000f


	//   ....[131]....
        /*0730*/ 	.word	0x0500000f


	//   ....[132]....
        /*0734*/ 	.word	0x0500000f


	//   ....[133]....
        /*0738*/ 	.word	0x0500000f


	//----- nvinfo : EIATTR_COOP_GROUP_INSTR_OFFSETS
	.align		4
.L_329:
        /*073c*/ 	.byte	0x04, 0x28
        /*073e*/ 	.short	(.L_331 - .L_330)


	//   ....[0]....
.L_330:
        /*0740*/ 	.word	0x00000060


	//   ....[1]....
        /*0744*/ 	.word	0x00000140


	//   ....[2]....
        /*0748*/ 	.word	0x00000190


	//   ....[3]....
        /*074c*/ 	.word	0x000003c0


	//   ....[4]....
        /*0750*/ 	.word	0x00000520


	//   ....[5]....
        /*0754*/ 	.word	0x00000640


	//   ....[6]....
        /*0758*/ 	.word	0x000007a0


	//   ....[7]....
        /*075c*/ 	.word	0x00001880


	//   ....[8]....
        /*0760*/ 	.word	0x00004330


	//   ....[9]....
        /*0764*/ 	.word	0x00004430


	//   ....[10]....
        /*0768*/ 	.word	0x00004f10


	//   ....[11]....
        /*076c*/ 	.word	0x00004f60


	//   ....[12]....
        /*0770*/ 	.word	0x00005870


	//   ....[13]....
        /*0774*/ 	.word	0x000058d0


	//   ....[14]....
        /*0778*/ 	.word	0x000092d0


	//   ....[15]....
        /*077c*/ 	.word	0x00009320


	//   ....[16]....
        /*0780*/ 	.word	0x00009b50


	//   ....[17]....
        /*0784*/ 	.word	0x00009c70


	//   ....[18]....
        /*0788*/ 	.word	0x0000a380


	//   ....[19]....
        /*078c*/ 	.word	0x0000a400


	//   ....[20]....
        /*0790*/ 	.word	0x0000e130


	//   ....[21]....
        /*0794*/ 	.word	0x0000e1b0


	//   ....[22]....
        /*0798*/ 	.word	0x0000e5c0


	//   ....[23]....
        /*079c*/ 	.word	0x0000e620


	//   ....[24]....
        /*07a0*/ 	.word	0x0000f8e0


	//   ....[25]....
        /*07a4*/ 	.word	0x0000f920


	//   ....[26]....
        /*07a8*/ 	.word	0x0000fa10


	//   ....[27]....
        /*07ac*/ 	.word	0x0000fa30


	//   ....[28]....
        /*07b0*/ 	.word	0x00011250


	//   ....[29]....
        /*07b4*/ 	.word	0x00011280


	//   ....[30]....
        /*07b8*/ 	.word	0x000112b0


	//   ....[31]....
        /*07bc*/ 	.word	0x000112e0


	//   ....[32]....
        /*07c0*/ 	.word	0x00011a10


	//   ....[33]....
        /*07c4*/ 	.word	0x00011a50


	//   ....[34]....
        /*07c8*/ 	.word	0x00011b60


	//   ....[35]....
        /*07cc*/ 	.word	0x00011b80


	//   ....[36]....
        /*07d0*/ 	.word	0x00011c90


	//   ....[37]....
        /*07d4*/ 	.word	0x00011cb0


	//   ....[38]....
        /*07d8*/ 	.word	0x00011dd0


	//   ....[39]....
        /*07dc*/ 	.word	0x00011df0


	//   ....[40]....
        /*07e0*/ 	.word	0x000127c0


	//   ....[41]....
        /*07e4*/ 	.word	0x000127e0


	//   ....[42]....
        /*07e8*/ 	.word	0x000128f0


	//   ....[43]....
        /*07ec*/ 	.word	0x00012910


	//   ....[44]....
        /*07f0*/ 	.word	0x00012a20


	//   ....[45]....
        /*07f4*/ 	.word	0x00012a40


	//   ....[46]....
        /*07f8*/ 	.word	0x00012b60


	//   ....[47]....
        /*07fc*/ 	.word	0x00012b80


	//   ....[48]....
        /*0800*/ 	.word	0x00012d10


	//   ....[49]....
        /*0804*/ 	.word	0x00012ef0


	//   ....[50]....
        /*0808*/ 	.word	0x00012f20


	//   ....[51]....
        /*080c*/ 	.word	0x00012f50


	//   ....[52]....
        /*0810*/ 	.word	0x00012f80


	//   ....[53]....
        /*0814*/ 	.word	0x00012fb0


	//   ....[54]....
        /*0818*/ 	.word	0x00012fe0


	//   ....[55]....
        /*081c*/ 	.word	0x00013160


	//   ....[56]....
        /*0820*/ 	.word	0x00013190


	//   ....[57]....
        /*0824*/ 	.word	0x000131c0


	//   ....[58]....
        /*0828*/ 	.word	0x000131f0


	//   ....[59]....
        /*082c*/ 	.word	0x00013220


	//   ....[60]....
        /*0830*/ 	.word	0x00013250


	//   ....[61]....
        /*0834*/ 	.word	0x00013300


	//   ....[62]....
        /*0838*/ 	.word	0x00013360


	//   ....[63]....
        /*083c*/ 	.word	0x000133f0


	//   ....[64]....
        /*0840*/ 	.word	0x00014710


	//   ....[65]....
        /*0844*/ 	.word	0x000153c0


	//   ....[66]....
        /*0848*/ 	.word	0x000153d0


	//   ....[67]....
        /*084c*/ 	.word	0x000153e0


	//   ....[68]....
        /*0850*/ 	.word	0x00015430


	//   ....[69]....
        /*0854*/ 	.word	0x00015500


	//   ....[70]....
        /*0858*/ 	.word	0x00015540


	//   ....[71]....
        /*085c*/ 	.word	0x000155f0


	//   ....[72]....
        /*0860*/ 	.word	0x00015610


	//   ....[73]....
        /*0864*/ 	.word	0x000156b0


	//   ....[74]....
        /*0868*/ 	.word	0x000156d0


	//   ....[75]....
        /*086c*/ 	.word	0x00015770


	//   ....[76]....
        /*0870*/ 	.word	0x00015790


	//   ....[77]....
        /*0874*/ 	.word	0x00015830


	//   ....[78]....
        /*0878*/ 	.word	0x00015850


	//   ....[79]....
        /*087c*/ 	.word	0x00015860


	//   ....[80]....
        /*0880*/ 	.word	0x00015870


	//   ....[81]....
        /*0884*/ 	.word	0x00018980


	//   ....[82]....
        /*0888*/ 	.word	0x000189e0


	//   ....[83]....
        /*088c*/ 	.word	0x00018a10


	//   ....[84]....
        /*0890*/ 	.word	0x00018a20


	//   ....[85]....
        /*0894*/ 	.word	0x00018a50


	//   ....[86]....
        /*0898*/ 	.word	0x00018a80


	//   ....[87]....
        /*089c*/ 	.word	0x00018ab0


	//   ....[88]....
        /*08a0*/ 	.word	0x00018ae0


	//   ....[89]....
        /*08a4*/ 	.word	0x00018c70


	//   ....[90]....
        /*08a8*/ 	.word	0x00018ca0


	//   ....[91]....
        /*08ac*/ 	.word	0x00018cd0


	//   ....[92]....
        /*08b0*/ 	.word	0x00018d00


	//   ....[93]....
        /*08b4*/ 	.word	0x00018d30


	//   ....[94]....
        /*08b8*/ 	.word	0x00018d60


	//   ....[95]....
        /*08bc*/ 	.word	0x00018e20


	//   ....[96]....
        /*08c0*/ 	.word	0x00018e40


	//   ....[97]....
        /*08c4*/ 	.word	0x00018eb0


	//   ....[98]....
        /*08c8*/ 	.word	0x00019590


	//   ....[99]....
        /*08cc*/ 	.word	0x00019b80


	//   ....[100]....
        /*08d0*/ 	.word	0x00019d40


	//   ....[101]....
        /*08d4*/ 	.word	0x00019d90


	//   ....[102]....
        /*08d8*/ 	.word	0x00019eb0


	//   ....[103]....
        /*08dc*/ 	.word	0x00019f20


	//   ....[104]....
        /*08e0*/ 	.word	0x0001a030


	//   ....[105]....
        /*08e4*/ 	.word	0x0001a0a0


	//   ....[106]....
        /*08e8*/ 	.word	0x0001a1c0


	//   ....[107]....
        /*08ec*/ 	.word	0x0001a230


	//   ....[108]....
        /*08f0*/ 	.word	0x0001a350


	//   ....[109]....
        /*08f4*/ 	.word	0x0001a3c0


	//   ....[110]....
        /*08f8*/ 	.word	0x0001a4e0


	//   ....[111]....
        /*08fc*/ 	.word	0x0001a550


	//   ....[112]....
        /*0900*/ 	.word	0x0001a680


	//   ....[113]....
        /*0904*/ 	.word	0x0001a6d0


	//   ....[114]....
        /*0908*/ 	.word	0x0001a7f0


	//   ....[115]....
        /*090c*/ 	.word	0x0001a840


	//   ....[116]....
        /*0910*/ 	.word	0x0001ab70


	//   ....[117]....
        /*0914*/ 	.word	0x0001ac10


	//   ....[118]....
        /*0918*/ 	.word	0x0001ad40


	//   ....[119]....
        /*091c*/ 	.word	0x0001adb0


	//   ....[120]....
        /*0920*/ 	.word	0x0001ae30


	//   ....[121]....
        /*0924*/ 	.word	0x0001aeb0


	//   ....[122]....
        /*0928*/ 	.word	0x0001af30


	//   ....[123]....
        /*092c*/ 	.word	0x0001afc0


	//   ....[124]....
        /*0930*/ 	.word	0x0001b060


	//   ....[125]....
        /*0934*/ 	.word	0x0001b100


	//   ....[126]....
        /*0938*/ 	.word	0x0001b170


	//   ....[127]....
        /*093c*/ 	.word	0x0001b1e0


	//   ....[128]....
        /*0940*/ 	.word	0x0001b250


	//   ....[129]....
        /*0944*/ 	.word	0x0001b2d0


	//   ....[130]....
        /*0948*/ 	.word	0x0001b350


	//   ....[131]....
        /*094c*/ 	.word	0x0001b3f0


	//   ....[132]....
        /*0950*/ 	.word	0x0001b480


	//   ....[133]....
        /*0954*/ 	.word	0x0001b5b0


	//----- nvinfo : EIATTR_REG_RECONFIG
	.align		4
.L_331:
        /*0958*/ 	.byte	0x01, 0x54
	.zero		2


	//----- nvinfo : EIATTR_SYSCALL_OFFSETS
	.align		4
        /*095c*/ 	.byte	0x04, 0x46
        /*095e*/ 	.short	(.L_333 - .L_332)


	//   ....[0]....
.L_332:
        /*0960*/ 	.word	0x00001a60


	//   ....[1]....
        /*0964*/ 	.word	0x00014300


	//   ....[2]....
        /*0968*/ 	.word	0x00014460


	//   ....[3]....
        /*096c*/ 	.word	0x00014560


	//   ....[4]....
        /*0970*/ 	.word	0x00014f60


	//----- nvinfo : EIATTR_MBARRIER_INSTR_OFFSETS
	.align		4
.L_333:
        /*0974*/ 	.byte	0x04, 0x39
        /*0976*/ 	.short	(.L_335 - .L_334)


	//   ....[0]....
.L_334:
        /*0978*/ 	.word	0x00000270
        /*097c*/ 	.word	0x000000ff
        /*0980*/ 	.word	0x00036800
        /*0984*/ 	.short	0x0100
        /*0986*/ 	.byte	0x08
	.zero		1


	//   ....[1]....
        /*0988*/ 	.word	0x00000280
        /*098c*/ 	.word	0x000000ff
        /*0990*/ 	.word	0x00036820
        /*0994*/ 	.short	0x0100
        /*0996*/ 	.byte	0x08
	.zero		1


	//   ....[2]....
        /*0998*/ 	.word	0x00000370
        /*099c*/ 	.word	0x000000ff
        /*09a0*/ 	.word	0x00036830
        /*09a4*/ 	.short	0x0100
        /*09a6*/ 	.byte	0x08
	.zero		1


	//   ....[3]....
        /*09a8*/ 	.word	0x00000380
        /*09ac*/ 	.word	0x000000ff
        /*09b0*/ 	.word	0x00036840
        /*09b4*/ 	.short	0x0100
        /*09b6*/ 	.byte	0x08
	.zero		1


	//   ....[4]....
        /*09b8*/ 	.word	0x00000390
        /*09bc*/ 	.word	0x000000ff
        /*09c0*/ 	.word	0x00036838
        /*09c4*/ 	.short	0x0100
        /*09c6*/ 	.byte	0x08
	.zero		1


	//   ....[5]....
        /*09c8*/ 	.word	0x000003a0
        /*09cc*/ 	.word	0x000000ff
        /*09d0*/ 	.word	0x00036848
        /*09d4*/ 	.short	0x0100
        /*09d6*/ 	.byte	0x08
	.zero		1


	//   ....[6]....
        /*09d8*/ 	.word	0x000004d0
        /*09dc*/ 	.word	0x000000ff
        /*09e0*/ 	.word	0x00036850
        /*09e4*/ 	.short	0x0100
        /*09e6*/ 	.byte	0x08
	.zero		1


	//   ....[7]....
        /*09e8*/ 	.word	0x000004e0
        /*09ec*/ 	.word	0x000000ff
        /*09f0*/ 	.word	0x00036860
        /*09f4*/ 	.short	0x0100
        /*09f6*/ 	.byte	0x08
	.zero		1


	//   ....[8]....
        /*09f8*/ 	.word	0x000004f0
        /*09fc*/ 	.word	0x000000ff
        /*0a00*/ 	.word	0x00036858
        /*0a04*/ 	.short	0x0100
        /*0a06*/ 	.byte	0x08
	.zero		1


	//   ....[9]....
        /*0a08*/ 	.word	0x00000500
        /*0a0c*/ 	.word	0x000000ff
        /*0a10*/ 	.word	0x00036868
        /*0a14*/ 	.short	0x0100
        /*0a16*/ 	.byte	0x08
	.zero		1


	//   ....[10]....
        /*0a18*/ 	.word	0x000005f0
        /*0a1c*/ 	.word	0x000000ff
        /*0a20*/ 	.word	0x00036870
        /*0a24*/ 	.short	0x0100
        /*0a26*/ 	.byte	0x06
	.zero		1


	//   ....[11]....
        /*0a28*/ 	.word	0x00000600
        /*0a2c*/ 	.word	0x000000ff
        /*0a30*/ 	.word	0x00036880
        /*0a34*/ 	.short	0x0100
        /*0a36*/ 	.byte	0x06
	.zero		1


	//   ....[12]....
        /*0a38*/ 	.word	0x00000610
        /*0a3c*/ 	.word	0x000000ff
        /*0a40*/ 	.word	0x00036878
        /*0a44*/ 	.short	0x0100
        /*0a46*/ 	.byte	0x06
	.zero		1


	//   ....[13]....
        /*0a48*/ 	.word	0x00000620
        /*0a4c*/ 	.word	0x000000ff
        /*0a50*/ 	.word	0x00036888
        /*0a54*/ 	.short	0x0100
        /*0a56*/ 	.byte	0x06
	.zero		1


	//   ....[14]....
        /*0a58*/ 	.word	0x00000750
        /*0a5c*/ 	.word	0x000000ff
        /*0a60*/ 	.word	0x00036890
        /*0a64*/ 	.short	0x0100
        /*0a66*/ 	.byte	0x08
	.zero		1


	//   ....[15]....
        /*0a68*/ 	.word	0x00000760
        /*0a6c*/ 	.word	0x000000ff
        /*0a70*/ 	.word	0x000368a0
        /*0a74*/ 	.short	0x0100
        /*0a76*/ 	.byte	0x08
	.zero		1


	//   ....[16]....
        /*0a78*/ 	.word	0x00000770
        /*0a7c*/ 	.word	0x000000ff
        /*0a80*/ 	.word	0x00036898
        /*0a84*/ 	.short	0x0100
        /*0a86*/ 	.byte	0x08
	.zero		1


	//   ....[17]....
        /*0a88*/ 	.word	0x00000780
        /*0a8c*/ 	.word	0x000000ff
        /*0a90*/ 	.word	0x000368a8
        /*0a94*/ 	.short	0x0100
        /*0a96*/ 	.byte	0x08
	.zero		1


	//   ....[18]....
        /*0a98*/ 	.word	0x000008b0
        /*0a9c*/ 	.word	0x000000ff
        /*0aa0*/ 	.word	0x000368b0
        /*0aa4*/ 	.short	0x0100
        /*0aa6*/ 	.byte	0x08
	.zero		1


	//   ....[19]....
        /*0aa8*/ 	.word	0x000008c0
        /*0aac*/ 	.word	0x000000ff
        /*0ab0*/ 	.word	0x000368c0
        /*0ab4*/ 	.short	0x0100
        /*0ab6*/ 	.byte	0x08
	.zero		1


	//   ....[20]....
        /*0ab8*/ 	.word	0x000008d0
        /*0abc*/ 	.word	0x000000ff
        /*0ac0*/ 	.word	0x000368b8
        /*0ac4*/ 	.short	0x0100
        /*0ac6*/ 	.byte	0x08
	.zero		1


	//   ....[21]....
        /*0ac8*/ 	.word	0x000008e0
        /*0acc*/ 	.word	0x000000ff
        /*0ad0*/ 	.word	0x000368c8
        /*0ad4*/ 	.short	0x0100
        /*0ad6*/ 	.byte	0x08
	.zero		1


	//   ....[22]....
        /*0ad8*/ 	.word	0x00001b00
        /*0adc*/ 	.word	0x000000ff
        /*0ae0*/ 	.word	0x00036800
        /*0ae4*/ 	.short	0x010a
        /*0ae6*/ 	.byte	0x26
	.zero		1


	//   ....[23]....
        /*0ae8*/ 	.word	0x00001b80
        /*0aec*/ 	.word	0x00000000
        /*0af0*/ 	.word	0x00036830
        /*0af4*/ 	.short	0x010a
        /*0af6*/ 	.byte	0x3f
	.zero		1


	//   ....[24]....
        /*0af8*/ 	.word	0x00001be0
        /*0afc*/ 	.word	0x00000000
        /*0b00*/ 	.word	0x00036830
        /*0b04*/ 	.short	0x010a
        /*0b06*/ 	.byte	0x3f
	.zero		1


	//   ....[25]....
        /*0b08*/ 	.word	0x00004d90
        /*0b0c*/ 	.word	0x00000000
        /*0b10*/ 	.word	0x00000000
        /*0b14*/ 	.short	0x0101
        /*0b16*/ 	.byte	0x3f
	.zero		1


	//   ....[26]....
        /*0b18*/ 	.word	0x000065d0
        /*0b1c*/ 	.word	0x000000ff
        /*0b20*/ 	.word	0x00036830
        /*0b24*/ 	.short	0x010a
        /*0b26*/ 	.byte	0x25
	.zero		1


	//   ....[27]....
        /*0b28*/ 	.word	0x00006610
        /*0b2c*/ 	.word	0x000000ff
        /*0b30*/ 	.word	0x00036830
        /*0b34*/ 	.short	0x010a
        /*0b36*/ 	.byte	0x25
	.zero		1


	//   ....[28]....
        /*0b38*/ 	.word	0x00008b60
        /*0b3c*/ 	.word	0x000000ff
        /*0b40*/ 	.word	0x00036850
        /*0b44*/ 	.short	0x010a
        /*0b46*/ 	.byte	0x04
	.zero		1


	//   ....[29]....
        /*0b48*/ 	.word	0x00008ba0
        /*0b4c*/ 	.word	0x000000ff
        /*0b50*/ 	.word	0x00036850
        /*0b54*/ 	.short	0x010a
        /*0b56*/ 	.byte	0x04
	.zero		1


	//   ....[30]....
        /*0b58*/ 	.word	0x0000aa00
        /*0b5c*/ 	.word	0x0000000a
        /*0b60*/ 	.word	0x00000000
        /*0b64*/ 	.short	0x0101
        /*0b66*/ 	.byte	0x3f
	.zero		1


	//   ....[31]....
        /*0b68*/ 	.word	0x0000aa20
        /*0b6c*/ 	.word	0x00000004
        /*0b70*/ 	.word	0x00000000
        /*0b74*/ 	.short	0x0101
        /*0b76*/ 	.byte	0x3f
	.zero		1


	//   ....[32]....
        /*0b78*/ 	.word	0x0000b0a0
        /*0b7c*/ 	.word	0x000000ff
        /*0b80*/ 	.word	0x00036830
        /*0b84*/ 	.short	0x010a
        /*0b86*/ 	.byte	0x04
	.zero		1


	//   ....[33]....
        /*0b88*/ 	.word	0x0000b0e0
        /*0b8c*/ 	.word	0x000000ff
        /*0b90*/ 	.word	0x00036830
        /*0b94*/ 	.short	0x010a
        /*0b96*/ 	.byte	0x04
	.zero		1


	//   ....[34]....
        /*0b98*/ 	.word	0x0000d630
        /*0b9c*/ 	.word	0x000000ff
        /*0ba0*/ 	.word	0x00036850
        /*0ba4*/ 	.short	0x010a
        /*0ba6*/ 	.byte	0x0e
	.zero		1


	//   ....[35]....
        /*0ba8*/ 	.word	0x0000d670
        /*0bac*/ 	.word	0x000000ff
        /*0bb0*/ 	.word	0x00036850
        /*0bb4*/ 	.short	0x010a
        /*0bb6*/ 	.byte	0x0e
	.zero		1


	//   ....[36]....
        /*0bb8*/ 	.word	0x0000ebe0
        /*0bbc*/ 	.word	0x0000000f
        /*0bc0*/ 	.word	0x00000000
        /*0bc4*/ 	.short	0x0101
        /*0bc6*/ 	.byte	0x3f
	.zero		1


	//   ....[37]....
        /*0bc8*/ 	.word	0x0000ec60
        /*0bcc*/ 	.word	0x00000004
        /*0bd0*/ 	.word	0x00000000
        /*0bd4*/ 	.short	0x0101
        /*0bd6*/ 	.byte	0x3f
	.zero		1


	//   ....[38]....
        /*0bd8*/ 	.word	0x0000f850
        /*0bdc*/ 	.word	0x000000ff
        /*0be0*/ 	.word	0x00036850
        /*0be4*/ 	.short	0x010a
        /*0be6*/ 	.byte	0x05
	.zero		1


	//   ....[39]....
        /*0be8*/ 	.word	0x0000f890
        /*0bec*/ 	.word	0x000000ff
        /*0bf0*/ 	.word	0x00036850
        /*0bf4*/ 	.short	0x010a
        /*0bf6*/ 	.byte	0x05
	.zero		1


	//   ....[40]....
        /*0bf8*/ 	.word	0x0000fd80
        /*0bfc*/ 	.word	0x00000005
        /*0c00*/ 	.word	0x00000000
        /*0c04*/ 	.short	0x0101
        /*0c06*/ 	.byte	0x3f
	.zero		1


	//   ....[41]....
        /*0c08*/ 	.word	0x00011a40
        /*0c0c*/ 	.word	0x00000011
        /*0c10*/ 	.word	0x00000000
        /*0c14*/ 	.short	0x0101
        /*0c16*/ 	.byte	0x3f
	.zero		1


	//   ....[42]....
        /*0c18*/ 	.word	0x000149b0
        /*0c1c*/ 	.word	0x00000000
        /*0c20*/ 	.word	0x00036840
        /*0c24*/ 	.short	0x010a
        /*0c26*/ 	.byte	0x3f
	.zero		1


	//   ....[43]....
        /*0c28*/ 	.word	0x00015a00
        /*0c2c*/ 	.word	0x00000009
        /*0c30*/ 	.word	0x00036800
        /*0c34*/ 	.short	0x0107
        /*0c36*/ 	.byte	0x3f
	.zero		1


	//   ....[44]....
        /*0c38*/ 	.word	0x00015b10
        /*0c3c*/ 	.word	0x00000002
        /*0c40*/ 	.word	0x00036800
        /*0c44*/ 	.short	0x0101
        /*0c46*/ 	.byte	0x3f
	.zero		1


	//   ....[45]....
        /*0c48*/ 	.word	0x00015b30
        /*0c4c*/ 	.word	0x00000002
        /*0c50*/ 	.word	0x00036820
        /*0c54*/ 	.short	0x010a
        /*0c56*/ 	.byte	0x3f
	.zero		1


	//   ....[46]....
        /*0c58*/ 	.word	0x00015ea0
        /*0c5c*/ 	.word	0x00000002
        /*0c60*/ 	.word	0x00036840
        /*0c64*/ 	.short	0x010a
        /*0c66*/ 	.byte	0x3f
	.zero		1


	//   ....[47]....
        /*0c68*/ 	.word	0x00016360
        /*0c6c*/ 	.word	0x00000002
        /*0c70*/ 	.word	0x00000060
        /*0c74*/ 	.short	0x010a
        /*0c76*/ 	.byte	0x3f
	.zero		1


	//   ....[48]....
        /*0c78*/ 	.word	0x00016b50
        /*0c7c*/ 	.word	0x00000003
        /*0c80*/ 	.word	0x00036840
        /*0c84*/ 	.short	0x010a
        /*0c86*/ 	.byte	0x3f
	.zero		1


	//   ....[49]....
        /*0c88*/ 	.word	0x00017010
        /*0c8c*/ 	.word	0x00000002
        /*0c90*/ 	.word	0x00000060
        /*0c94*/ 	.short	0x010a
        /*0c96*/ 	.byte	0x3f
	.zero		1


	//   ....[50]....
        /*0c98*/ 	.word	0x00017740
        /*0c9c*/ 	.word	0x00000002
        /*0ca0*/ 	.word	0x00036840
        /*0ca4*/ 	.short	0x010a
        /*0ca6*/ 	.byte	0x3f
	.zero		1


	//   ....[51]....
        /*0ca8*/ 	.word	0x00017c00
        /*0cac*/ 	.word	0x00000002
        /*0cb0*/ 	.word	0x00000060
        /*0cb4*/ 	.short	0x010a
        /*0cb6*/ 	.byte	0x3f
	.zero		1


	//   ....[52]....
        /*0cb8*/ 	.word	0x000182c0
        /*0cbc*/ 	.word	0x00000000
        /*0cc0*/ 	.word	0x00036860
        /*0cc4*/ 	.short	0x010a
        /*0cc6*/ 	.byte	0x3f
	.zero		1


	//   ....[53]....
        /*0cc8*/ 	.word	0x00019510
        /*0ccc*/ 	.word	0x00000000
        /*0cd0*/ 	.word	0x00036820
        /*0cd4*/ 	.short	0x010a
        /*0cd6*/ 	.byte	0x3f
	.zero		1


	//   ....[54]....
        /*0cd8*/ 	.word	0x000196f0
        /*0cdc*/ 	.word	0x00000006
        /*0ce0*/ 	.word	0x00000000
        /*0ce4*/ 	.short	0x010a
        /*0ce6*/ 	.byte	0x3f
	.zero		1


	//   ....[55]....
        /*0ce8*/ 	.word	0x00019760
        /*0cec*/ 	.word	0x00000007
        /*0cf0*/ 	.word	0x00000000
        /*0cf4*/ 	.short	0x010a
        /*0cf6*/ 	.byte	0x3f
	.zero		1


	//   ....[56]....
        /*0cf8*/ 	.word	0x000197d0
        /*0cfc*/ 	.word	0x00000004
        /*0d00*/ 	.word	0x00000000
        /*0d04*/ 	.short	0x010a
        /*0d06*/ 	.byte	0x3f
	.zero		1


	//   ....[57]....
        /*0d08*/ 	.word	0x00019800
        /*0d0c*/ 	.word	0x00000003
        /*0d10*/ 	.word	0x00000000
        /*0d14*/ 	.short	0x010a
        /*0d16*/ 	.byte	0x3f
	.zero		1


	//   ....[58]....
        /*0d18*/ 	.word	0x00019870
        /*0d1c*/ 	.word	0x00000003
        /*0d20*/ 	.word	0x00036800
        /*0d24*/ 	.short	0x010a
        /*0d26*/ 	.byte	0x3f
	.zero		1


	//   ....[59]....
        /*0d28*/ 	.word	0x000198c0
        /*0d2c*/ 	.word	0x00000000
        /*0d30*/ 	.word	0x00036830
        /*0d34*/ 	.short	0x010a
        /*0d36*/ 	.byte	0x3f
	.zero		1


	//   ....[60]....
        /*0d38*/ 	.word	0x00019920
        /*0d3c*/ 	.word	0x00000007
        /*0d40*/ 	.word	0x00036830
        /*0d44*/ 	.short	0x010a
        /*0d46*/ 	.byte	0x3f
	.zero		1


	//   ....[61]....
        /*0d48*/ 	.word	0x00019980
        /*0d4c*/ 	.word	0x00000007
        /*0d50*/ 	.word	0x00036850
        /*0d54*/ 	.short	0x010a
        /*0d56*/ 	.byte	0x3f
	.zero		1


	//   ....[62]....
        /*0d58*/ 	.word	0x000199e0
        /*0d5c*/ 	.word	0x00000007
        /*0d60*/ 	.word	0x00036830
        /*0d64*/ 	.short	0x010a
        /*0d66*/ 	.byte	0x3f
	.zero		1


	//   ....[63]....
        /*0d68*/ 	.word	0x00019a40
        /*0d6c*/ 	.word	0x00000007
        /*0d70*/ 	.word	0x00036850
        /*0d74*/ 	.short	0x010a
        /*0d76*/ 	.byte	0x3f
	.zero		1


	//   ....[64]....
        /*0d78*/ 	.word	0x00019aa0
        /*0d7c*/ 	.word	0x00000005
        /*0d80*/ 	.word	0x00036850
        /*0d84*/ 	.short	0x010a
        /*0d86*/ 	.byte	0x3f
	.zero		1


	//   ....[65]....
        /*0d88*/ 	.word	0x00019c40
        /*0d8c*/ 	.word	0x00000000
        /*0d90*/ 	.word	0x00036840
        /*0d94*/ 	.short	0x010a
        /*0d96*/ 	.byte	0x3f
	.zero		1


	//   ....[66]....
        /*0d98*/ 	.word	0x0001a890
        /*0d9c*/ 	.word	0x00000002
        /*0da0*/ 	.word	0x00036820
        /*0da4*/ 	.short	0x010a
        /*0da6*/ 	.byte	0x3f
	.zero		1


	//   ....[67]....
        /*0da8*/ 	.word	0x0001a8e0
        /*0dac*/ 	.word	0x00000002
        /*0db0*/ 	.word	0x00036840
        /*0db4*/ 	.short	0x010a
        /*0db6*/ 	.byte	0x3f
	.zero		1


	//   ....[68]....
        /*0db8*/ 	.word	0x0001a930
        /*0dbc*/ 	.word	0x00000002
        /*0dc0*/ 	.word	0x00000060
        /*0dc4*/ 	.short	0x010a
        /*0dc6*/ 	.byte	0x3f
	.zero		1


	//   ....[69]....
        /*0dc8*/ 	.word	0x0001a980
        /*0dcc*/ 	.word	0x00000003
        /*0dd0*/ 	.word	0x00036840
        /*0dd4*/ 	.short	0x010a
        /*0dd6*/ 	.byte	0x3f
	.zero		1


	//   ....[70]....
        /*0dd8*/ 	.word	0x0001a9d0
        /*0ddc*/ 	.word	0x00000002
        /*0de0*/ 	.word	0x00000060
        /*0de4*/ 	.short	0x010a
        /*0de6*/ 	.byte	0x3f
	.zero		1


	//   ....[71]....
        /*0de8*/ 	.word	0x0001aa20
        /*0dec*/ 	.word	0x00000002
        /*0df0*/ 	.word	0x00036840
        /*0df4*/ 	.short	0x010a
        /*0df6*/ 	.byte	0x3f
	.zero		1


	//   ....[72]....
        /*0df8*/ 	.word	0x0001aa70
        /*0dfc*/ 	.word	0x00000002
        /*0e00*/ 	.word	0x00000060
        /*0e04*/ 	.short	0x010a
        /*0e06*/ 	.byte	0x3f
	.zero		1


	//   ....[73]....
        /*0e08*/ 	.word	0x0001aac0
        /*0e0c*/ 	.word	0x00000000
        /*0e10*/ 	.word	0x00036860
        /*0e14*/ 	.short	0x010a
        /*0e16*/ 	.byte	0x3f
	.zero		1


	//   ....[74]....
        /*0e18*/ 	.word	0x0001b4d0
        /*0e1c*/ 	.word	0x00000000
        /*0e20*/ 	.word	0x00036820
        /*0e24*/ 	.short	0x010a
        /*0e26*/ 	.byte	0x3f
	.zero		1


	//   ....[75]....
        /*0e28*/ 	.word	0x0001b670
        /*0e2c*/ 	.word	0x00000006
        /*0e30*/ 	.word	0x00000000
        /*0e34*/ 	.short	0x010a
        /*0e36*/ 	.byte	0x3f
	.zero		1


	//   ....[76]....
        /*0e38*/ 	.word	0x0001b6c0
        /*0e3c*/ 	.word	0x00000007
        /*0e40*/ 	.word	0x00000000
        /*0e44*/ 	.short	0x010a
        /*0e46*/ 	.byte	0x3f
	.zero		1


	//   ....[77]....
        /*0e48*/ 	.word	0x0001b710
        /*0e4c*/ 	.word	0x00000004
        /*0e50*/ 	.word	0x00000000
        /*0e54*/ 	.short	0x010a
        /*0e56*/ 	.byte	0x3f
	.zero		1


	//----- nvinfo : EIATTR_NUM_MBARRIERS
	.align		4
.L_335:
        /*0e58*/ 	.byte	0x03, 0x38
        /*0e5a*/ 	.short	0x0016


	//----- nvinfo : EIATTR_EXIT_INSTR_OFFSETS
	.align		4
        /*0e5c*/ 	.byte	0x04, 0x1c
        /*0e5e*/ 	.short	(.L_337 - .L_336)


	//   ....[0]....
.L_336:
        /*0e60*/ 	.word	0x00000a50


	//   ....[1]....
        /*0e64*/ 	.word	0x00012cc0


	//   ....[2]....
        /*0e68*/ 	.word	0x00019850


	//----- nvinfo : EIATTR_MAX_THREADS
	.align		4
.L_337:
        /*0e6c*/ 	.byte	0x04, 0x05
        /*0e6e*/ 	.short	(.L_339 - .L_338)
.L_338:
        /*0e70*/ 	.word	0x00000180
        /*0e74*/ 	.word	0x00000001
        /*0e78*/ 	.word	0x00000001


	//----- nvinfo : EIATTR_CRS_STACK_SIZE
	.align		4
.L_339:
        /*0e7c*/ 	.byte	0x04, 0x1e
        /*0e7e*/ 	.short	(.L_341 - .L_340)
.L_340:
        /*0e80*/ 	.word	0x00000000


	//----- nvinfo : EIATTR_CBANK_PARAM_SIZE
	.align		4
.L_341:
        /*0e84*/ 	.byte	0x03, 0x19
        /*0e86*/ 	.short	0x0af0


	//----- nvinfo : EIATTR_PARAM_CBANK
	.align		4
        /*0e88*/ 	.byte	0x04, 0x0a
        /*0e8a*/ 	.short	(.L_343 - .L_342)
	.align		4
.L_342:
        /*0e8c*/ 	.word	index@(.nv.constant0._ZN7cutlass13device_kernelIN5flash11enable_sm90INS1_16FlashAttnFwdSm90INS1_25CollectiveMainloopFwdSm90ILi2EN4cute5tupleIJNS5_1CILi1EEES8_S8_EEENS6_IJNS7_ILi128EEENS7_ILi112EEENS7_ILi192EEEEEELi192ENS_10bfloat16_tEfNS_4arch4Sm90ELb1ELb0ELb1ELb1ELb0ELb0ELb0ELb1ELb1ELb1ELb0ELb0EEENS1_21CollectiveEpilogueFwdINS6_IJSA_SC_SB_EEES9_SE_SG_Li256ELb1ELb1ELb0ELb0EEENS1_36VarlenDynamicPersistentTileSchedulerILi128ELi112ELi256ELi128ELb0ELb1ELb1ELb1ELb1ELb1EEEEEEEEEvNT_6ParamsE)
        /*0e90*/ 	.short	0x0210
        /*0e92*/ 	.short	0x0af0


	//----- nvinfo : EIATTR_SW_WAR
	.align		4
.L_343:
        /*0e94*/ 	.byte	0x04, 0x36
        /*0e96*/ 	.short	(.L_345 - .L_344)
.L_344:
        /*0e98*/ 	.word	0x00000008
.L_345:


//--------------------- .nv.info._ZN7cutlass13device_kernelIN5flash11enable_sm90INS1_16FlashAttnFwdSm90INS1_25CollectiveMainloopFwdSm90ILi2EN4cute5tupleIJNS5_1CILi1EEES8_S8_EEENS6_IJNS7_ILi128EEENS7_ILi112EEENS7_ILi192EEEEEELi192ENS_10bfloat16_tEfNS_4arch4Sm90ELb1ELb0ELb1ELb1ELb0ELb1ELb0ELb1ELb1ELb1ELb0ELb0EEENS1_21CollectiveEpilogueFwdINS6_IJSA_SC_SB_EEES9_SE_SG_Li256ELb1ELb1ELb0ELb0EEENS1_36VarlenDynamicPersistentTileSchedulerILi128ELi112ELi256ELi128ELb0ELb1ELb1ELb1ELb1ELb1EEEEEEEEEvNT_6ParamsE --------------------------
	.section	.nv.info._ZN7cutlass13device_kernelIN5flash11enable_sm90INS1_16FlashAttnFwdSm90INS1_25CollectiveMainloopFwdSm90ILi2EN4cute5tupleIJNS5_1CILi1EEES8_S8_EEENS6_IJNS7_ILi128EEENS7_ILi112EEENS7_ILi192EEEEEELi192ENS_10bfloat16_tEfNS_4arch4Sm90ELb1ELb0ELb1ELb1ELb0ELb1ELb0ELb1ELb1ELb1ELb0ELb0EEENS1_21CollectiveEpilogueFwdINS6_IJSA_SC_SB_EEES9_SE_SG_Li256ELb1ELb1ELb0ELb0EEENS1_36VarlenDynamicPersistentTileSchedulerILi128ELi112ELi256ELi128ELb0ELb1ELb1ELb1ELb1ELb1EEEEEEEEEvNT_6ParamsE,"",@"SHT_CUDA_INFO"
	.sectionflags	@""
	.align	4


	//----- nvinfo : EIATTR_CUDA_API_VERSION
	.align		4
        /*0000*/ 	.byte	0x04, 0x37
        /*0002*/ 	.short	(.L_347 - .L_346)
.L_346:
        /*0004*/ 	.word	0x00000082


	//----- nvinfo : EIATTR_KPARAM_INFO
	.align		4
.L_347:
        /*0008*/ 	.byte	0x04, 0x17
        /*000a*/ 	.short	(.L_349 - .L_348)
.L_348:
        /*000c*/ 	.word	0x00000000
        /*0010*/ 	.short	0x0000
        /*0012*/ 	.short	0x0070
        /*0014*/ 	.byte	0x00, 0xf0, 0x01, 0x2a


	//----- nvinfo : EIATTR_SPARSE_MMA_MASK
	.align		4
.L_349:
        /*0018*/ 	.byte	0x03, 0x50
        /*001a*/ 	.short	0x0000


	//----- nvinfo : EIATTR_MAXREG_COUNT
	.align		4
        /*001c*/ 	.byte	0x03, 0x1b
        /*001e*/ 	.short	0x00a8


	//----- nvinfo : EIATTR_NUM_BARRIERS
	.align		4
        /*0020*/ 	.byte	0x02, 0x4c
        /*0022*/ 	.byte	0x10
	.zero		1


	//----- nvinfo : EIATTR_EXTERNS
	.align		4
        /*0024*/ 	.byte	0x04, 0x0f
        /*0026*/ 	.short	(.L_351 - .L_350)


	//   ....[0]....
	.align		4
.L_350:
        /*0028*/ 	.word	index@(__assertfail)


	//----- nvinfo : EIATTR_ANNOTATIONS
	.align		4
.L_351:
        /*002c*/ 	.byte	0x04, 0x55
        /*002e*/ 	.short	(.L_353 - .L_352)


	//   ....[0]....
.L_352:
        /* <DEDUP_REMOVED lines=138> */


	//----- nvinfo : EIATTR_MERCURY_ISA_VERSION
	.align		4
.L_353:
        /*08c0*/ 	.byte	0x03, 0x5f
        /*08c2*/ 	.short	0x0101


	//----- nvinfo : EIATTR_UNUSED_LOAD_BYTE_OFFSET
	.align		4
        /*08c4*/ 	.byte	0x04, 0x44
        /*08c6*/ 	.short	(.L_355 - .L_354)


	//   ....[0]....
.L_354:
        /*08c8*/ 	.word	0x00000ab0
        /*08cc*/ 	.word	0x0000fff0


	//   ....[1]....
        /*08d0*/ 	.word	0x000248e0
        /*08d4*/ 	.word	0x0000fff0


	//----- nvinfo : EIATTR_INT_WARP_WIDE_INSTR_OFFSETS
	.align		4
.L_355:
        /*08d8*/ 	.byte	0x04, 0x31
        /*08da*/ 	.short	(.L_357 - .L_356)


	//   ....[0]....
.L_356:
        /*08dc*/ 	.word	0x00000190


	//   ....[1]....
        /*08e0*/ 	.word	0x000001d0


	//   ....[2]....
        /*08e4*/ 	.word	0x00000240


	//   ....[3]....
        /*08e8*/ 	.word	0x00029bb0


	//   ....[4]....
        /*08ec*/ 	.word	0x00029c40


	//   ....[5]....
        /*08f0*/ 	.word	0x0002dbc0


	//   ....[6]....
        /*08f4*/ 	.word	0x0002dc20


	//----- nvinfo : EIATTR_COOP_GROUP_MASK_REGIDS
	.align		4
.L_357:
        /*08f8*/ 	.byte	0x04, 0x29
        /*08fa*/ 	.short	(.L_359 - .L_358)


	//   ....[0]....
.L_358:
        /*08fc*/ 	.word	0xffffffff


	//   ....[1]....
        /*0900*/ 	.word	0xffffffff


	//   ....[2]....
        /*0904*/ 	.word	0xffffffff


	//   ....[3]....
        /*0908*/ 	.word	0xffffffff


	//   ....[4]....
        /*090c*/ 	.word	0xffffffff


	//   ....[5]....
        /*0910*/ 	.word	0xffffffff


	//   ....[6]....
        /*0914*/ 	.word	0xffffffff


	//   ....[7]....
        /*0918*/ 	.word	0xffffffff


	//   ....[8]....
        /*091c*/ 	.word	0xffffffff


	//   ....[9]....
        /*0920*/ 	.word	0xffffffff


	//   ....[10]....
        /*0924*/ 	.word	0xffffffff


	//   ....[11]....
        /*0928*/ 	.word	0xffffffff


	//   ....[12]....
        /*092c*/ 	.word	0xffffffff


	//   ....[13]....
        /*0930*/ 	.word	0xffffffff


	//   ....[14]....
        /*0934*/ 	.word	0xffffffff


	//   ....[15]....
        /*0938*/ 	.word	0xffffffff


	//   ....[16]....
        /*093c*/ 	.word	0xffffffff


	//   ....[17]....
        /*0940*/ 	.word	0xffffffff


	//   ....[18]....
        /*0944*/ 	.word	0xffffffff


	//   ....[19]....
        /*0948*/ 	.word	0xffffffff


	//   ....[20]....
        /*094c*/ 	.word	0xffffffff


	//   ....[21]....
        /*0950*/ 	.word	0xffffffff


	//   ....[22]....
        /*0954*/ 	.word	0xffffffff


	//   ....[23]....
        /*0958*/ 	.word	0xffffffff


	//   ....[24]....
        /*095c*/ 	.word	0xffffffff


	//   ....[25]....
        /*0960*/ 	.word	0xffffffff


	//   ....[26]....
        /*0964*/ 	.word	0xffffffff


	//   ....[27]....
        /*0968*/ 	.word	0xffffffff


	//   ....[28]....
        /*096c*/ 	.word	0xffffffff


	//   ....[29]....
        /*0970*/ 	.word	0xffffffff


	//   ....[30]....
        /*0974*/ 	.word	0xffffffff


	//   ....[31]....
        /*0978*/ 	.word	0xffffffff


	//   ....[32]....
        /*097c*/ 	.word	0xffffffff


	//   ....[33]....
        /*0980*/ 	.word	0xffffffff


	//   ....[34]....
        /*0984*/ 	.word	0xffffffff


	//   ....[35]....
        /*0988*/ 	.word	0xffffffff


	//   ....[36]....
        /*098c*/ 	.word	0xffffffff


	//   ....[37]....
        /*0990*/ 	.word	0xffffffff


	//   ....[38]....
        /*0994*/ 	.word	0xffffffff


	//   ....[39]....
        /*0998*/ 	.word	0xffffffff


	//   ....[40]....
        /*099c*/ 	.word	0xffffffff


	//   ....[41]....
        /*09a0*/ 	.word	0xffffffff


	//   ....[42]....
        /*09a4*/ 	.word	0xffffffff


	//   ....[43]....
        /*09a8*/ 	.word	0xffffffff


	//   ....[44]....
        /*09ac*/ 	.word	0xffffffff


	//   ....[45]....
        /*09b0*/ 	.word	0xffffffff


	//   ....[46]....
        /*09b4*/ 	.word	0xffffffff


	//   ....[47]....
        /*09b8*/ 	.word	0xffffffff


	//   ....[48]....
        /*09bc*/ 	.word	0xffffffff


	//   ....[49]....
        /*09c0*/ 	.word	0xffffffff


	//   ....[50]....
        /*09c4*/ 	.word	0xffffffff


	//   ....[51]....
        /*09c8*/ 	.word	0xffffffff


	//   ....[52]....
        /*09cc*/ 	.word	0xffffffff


	//   ....[53]....
        /*09d0*/ 	.word	0xffffffff


	//   ....[54]....
        /*09d4*/ 	.word	0xffffffff


	//   ....[55]....
        /*09d8*/ 	.word	0xffffffff


	//   ....[56]....
        /*09dc*/ 	.word	0xffffffff


	//   ....[57]....
        /*09e0*/ 	.word	0xffffffff


	//   ....[58]....
        /*09e4*/ 	.word	0xffffffff


	//   ....[59]....
        /*09e8*/ 	.word	0xffffffff


	//   ....[60]....
        /*09ec*/ 	.word	0xffffffff


	//   ....[61]....
        /*09f0*/ 	.word	0xffffffff


	//   ....[62]....
        /*09f4*/ 	.word	0xffffffff


	//   ....[63]....
        /*09f8*/ 	.word	0xffffffff


	//   ....[64]....
        /*09fc*/ 	.word	0xffffffff


	//   ....[65]....
        /*0a00*/ 	.word	0xffffffff


	//   ....[66]....
        /*0a04*/ 	.word	0xffffffff


	//   ....[67]....
        /*0a08*/ 	.word	0xffffffff


	//   ....[68]....
        /*0a0c*/ 	.word	0xffffffff


	//   ....[69]....
        /*0a10*/ 	.word	0xffffffff


	//   ....[70]....
        /*0a14*/ 	.word	0xffffffff


	//   ....[71]....
        /*0a18*/ 	.word	0xffffffff


	//   ....[72]....
        /*0a1c*/ 	.word	0xffffffff


	//   ....[73]....
        /*0a20*/ 	.word	0xffffffff


	//   ....[74]....
        /*0a24*/ 	.word	0xffffffff


	//   ....[75]....
        /*0a28*/ 	.word	0xffffffff


	//   ....[76]....
        /*0a2c*/ 	.word	0xffffffff


	//   ....[77]....
        /*0a30*/ 	.word	0xffffffff


	//   ....[78]....
        /*0a34*/ 	.word	0xffffffff


	//   ....[79]....
        /*0a38*/ 	.word	0xffffffff


	//   ....[80]....
        /*0a3c*/ 	.word	0xffffffff


	//   ....[81]....
        /*0a40*/ 	.word	0xffffffff


	//   ....[82]....
        /*0a44*/ 	.word	0xffffffff


	//   ....[83]....
        /*0a48*/ 	.word	0xffffffff


	//   ....[84]....
        /*0a4c*/ 	.word	0xffffffff


	//   ....[85]....
        /*0a50*/ 	.word	0xffffffff


	//   ....[86]....
        /*0a54*/ 	.word	0xffffffff


	//   ....[87]....
        /*0a58*/ 	.word	0xffffffff


	//   ....[88]....
        /*0a5c*/ 	.word	0xffffffff


	//   ....[89]....
        /*0a60*/ 	.word	0xffffffff


	//   ....[90]....
        /*0a64*/ 	.word	0xffffffff


	//   ....[91]....
        /*0a68*/ 	.word	0xffffffff


	//   ....[92]....
        /*0a6c*/ 	.word	0xffffffff


	//   ....[93]....
        /*0a70*/ 	.word	0xffffffff


	//   ....[94]....
        /*0a74*/ 	.word	0xffffffff


	//   ....[95]....
        /*0a78*/ 	.word	0xffffffff


	//   ....[96]....
        /*0a7c*/ 	.word	0xffffffff


	//   ....[97]....
        /*0a80*/ 	.word	0xffffffff


	//   ....[98]....
        /*0a84*/ 	.word	0xffffffff


	//   ....[99]....
        /*0a88*/ 	.word	0xffffffff


	//   ....[100]....
        /*0a8c*/ 	.word	0xffffffff


	//   ....[101]....
        /*0a90*/ 	.word	0xffffffff


	//   ....[102]....
        /*0a94*/ 	.word	0xffffffff


	//   ....[103]....
        /*0a98*/ 	.word	0xffffffff


	//   ....[104]....
        /*0a9c*/ 	.word	0xffffffff


	//   ....[105]....
        /*0aa0*/ 	.word	0xffffffff


	//   ....[106]....
        /*0aa4*/ 	.word	0xffffffff


	//   ....[107]....
        /*0aa8*/ 	.word	0xffffffff


	//   ....[108]....
        /*0aac*/ 	.word	0xffffffff


	//   ....[109]....
        /*0ab0*/ 	.word	0xffffffff


	//   ....[110]....
        /*0ab4*/ 	.word	0xffffffff


	//   ....[111]....
        /*0ab8*/ 	.word	0xffffffff


	//   ....[112]....
        /*0abc*/ 	.word	0xffffffff


	//   ....[113]....
        /*0ac0*/ 	.word	0xffffffff


	//   ....[114]....
        /*0ac4*/ 	.word	0xffffffff


	//   ....[115]....
        /*0ac8*/ 	.word	0xffffffff


	//   ....[116]....
        /*0acc*/ 	.word	0x0500000f


	//   ....[117]....
        /*0ad0*/ 	.word	0x0500000f


	//   ....[118]....
        /*0ad4*/ 	.word	0x0500000f


	//   ....[119]....
        /*0ad8*/ 	.word	0x0500000f


	//   ....[120]....
        /*0adc*/ 	.word	0x0500000f


	//   ....[121]....
        /*0ae0*/ 	.word	0x0500000f


	//   ....[122]....
        /*0ae4*/ 	.word	0x0500000f


	//   ....[123]....
        /*0ae8*/ 	.word	0x0500000f


	//   ....[124]....
        /*0aec*/ 	.word	0x0500000f


	//   ....[125]....
        /*0af0*/ 	.word	0x0500000f


	//   ....[126]....
        /*0af4*/ 	.word	0x0500000f


	//   ....[127]....
        /*0af8*/ 	.word	0x0500000f


	//   ....[128]....
        /*0afc*/ 	.word	0x0500000f


	//   ....[129]....
        /*0b00*/ 	.word	0x0500000f


	//   ....[130]....
        /*0b04*/ 	.word	0x0500000f


	//   ....[131]....
        /*0b08*/ 	.word	0x0500000f


	//   ....[132]....
        /*0b0c*/ 	.word	0x0500000f


	//   ....[133]....
        /*0b10*/ 	.word	0x0500000f


	//   ....[134]....
        /*0b14*/ 	.word	0x0500000f


	//   ....[135]....
        /*0b18*/ 	.word	0x0500000f


	//   ....[136]....
        /*0b1c*/ 	.word	0x0500000f


	//   ....[137]....
        /*0b20*/ 	.word	0x0500000f


	//   ....[138]....
        /*0b24*/ 	.word	0x0500000f


	//   ....[139]....
        /*0b28*/ 	.word	0x0500000f


	//   ....[140]....
        /*0b2c*/ 	.word	0x0500000f


	//   ....[141]....
        /*0b30*/ 	.word	0x0500000f


	//   ....[142]....
        /*0b34*/ 	.word	0x0500000f


	//   ....[143]....
        /*0b38*/ 	.word	0x0500000f


	//   ....[144]....
        /*0b3c*/ 	.word	0x0500000f


	//   ....[145]....
        /*0b40*/ 	.word	0x0500000f


	//   ....[146]....
        /*0b44*/ 	.word	0x0500000f


	//   ....[147]....
        /*0b48*/ 	.word	0x0500000f


	//   ....[148]....
        /*0b4c*/ 	.word	0x0500000f


	//   ....[149]....
        /*0b50*/ 	.word	0x0500000f


	//   ....[150]....
        /*0b54*/ 	.word	0x0500000f


	//   ....[151]....
        /*0b58*/ 	.word	0x0500000f


	//   ....[152]....
        /*0b5c*/ 	.word	0x0500000f


	//   ....[153]....
        /*0b60*/ 	.word	0x0500000f


	//   ....[154]....
        /*0b64*/ 	.word	0x0500000f


	//   ....[155]....
        /*0b68*/ 	.word	0x0500000f


	//   ....[156]....
        /*0b6c*/ 	.word	0x0500000f


	//   ....[157]....
        /*0b70*/ 	.word	0x0500000f


	//   ....[158]....
        /*0b74*/ 	.word	0x0500000f


	//   ....[159]....
        /*0b78*/ 	.word	0x0500000f


	//   ....[160]....
        /*0b7c*/ 	.word	0x0500000f


	//   ....[161]....
        /*0b80*/ 	.word	0x0500000f


	//   ....[162]....
        /*0b84*/ 	.word	0x0500000f


	//   ....[163]....
        /*0b88*/ 	.word	0x0500000f


	//   ....[164]....
        /*0b8c*/ 	.word	0x0500000f


	//   ....[165]....
        /*0b90*/ 	.word	0x0500000f


	//   ....[166]....
        /*0b94*/ 	.word	0x0500000f


	//   ....[167]....
        /*0b98*/ 	.word	0x0500000f


	//----- nvinfo : EIATTR_COOP_GROUP_INSTR_OFFSETS
	.align		4
.L_359:
        /*0b9c*/ 	.byte	0x04, 0x28
        /*0b9e*/ 	.short	(.L_361 - .L_360)


	//   ....[0]....
.L_360:
        /*0ba0*/ 	.word	0x00000060


	//   ....[1]....
        /*0ba4*/ 	.word	0x000001a0


	//   ....[2]....
        /*0ba8*/ 	.word	0x000001f0


	//   ....[3]....
        /*0bac*/ 	.word	0x00000420


	//   ....[4]....
        /*0bb0*/ 	.word	0x00000580


	//   ....[5]....
        /*0bb4*/ 	.word	0x000006a0


	//   ....[6]....
        /*0bb8*/ 	.word	0x00000800


	//   ....[7]....
        /*0bbc*/ 	.word	0x0000b260


	//   ....[8]....
        /*0bc0*/ 	.word	0x0000b9d0


	//   ....[9]....
        /*0bc4*/ 	.word	0x0000b9e0


	//   ....[10]....
        /*0bc8*/ 	.word	0x0000b9f0


	//   ....[11]....
        /*0bcc*/ 	.word	0x0000ba00


	//   ....[12]....
        /*0bd0*/ 	.word	0x0000c2c0


	//   ....[13]....
        /*0bd4*/ 	.word	0x0000c2d0


	//   ....[14]....
        /*0bd8*/ 	.word	0x0000c2e0


	//   ....[15]....
        /*0bdc*/ 	.word	0x0000c2f0


	//   ....[16]....
        /*0be0*/ 	.word	0x0000f4b0


	//   ....[17]....
        /*0be4*/ 	.word	0x0000f4c0


	//   ....[18]....
        /*0be8*/ 	.word	0x0000f4d0


	//   ....[19]....
        /*0bec*/ 	.word	0x0000f4e0


	//   ....[20]....
        /*0bf0*/ 	.word	0x0000fb70


	//   ....[21]....
        /*0bf4*/ 	.word	0x0000fb80


	//   ....[22]....
        /*0bf8*/ 	.word	0x0000fb90


	//   ....[23]....
        /*0bfc*/ 	.word	0x0000fba0


	//   ....[24]....
        /*0c00*/ 	.word	0x000163b0


	//   ....[25]....
        /*0c04*/ 	.word	0x00016400


	//   ....[26]....
        /*0c08*/ 	.word	0x00016dd0


	//   ....[27]....
        /*0c0c*/ 	.word	0x00016e80


	//   ....[28]....
        /*0c10*/ 	.word	0x00017720


	//   ....[29]....
        /*0c14*/ 	.word	0x000177b0


	//   ....[30]....
        /*0c18*/ 	.word	0x0001c5e0


	//   ....[31]....
        /*0c1c*/ 	.word	0x0001c620


	//   ....[32]....
        /*0c20*/ 	.word	0x0001cda0


	//   ....[33]....
        /*0c24*/ 	.word	0x0001cea0


	//   ....[34]....
        /*0c28*/ 	.word	0x0001d480


	//   ....[35]....
        /*0c2c*/ 	.word	0x0001d510


	//   ....[36]....
        /*0c30*/ 	.word	0x00022590


	//   ....[37]....
        /*0c34*/ 	.word	0x000225b0


	//   ....[38]....
        /*0c38*/ 	.word	0x00022a80


	//   ....[39]....
        /*0c3c*/ 	.word	0x00022ad0


	//   ....[40]....
        /*0c40*/ 	.word	0x00024010


	//   ....[41]....
        /*0c44*/ 	.word	0x000240c0


	//   ....[42]....
        /*0c48*/ 	.word	0x000240e0


	//   ....[43]....
        /*0c4c*/ 	.word	0x000240f0


	//   ....[44]....
        /*0c50*/ 	.word	0x00025810


	//   ....[45]....
        /*0c54*/ 	.word	0x00025850


	//   ....[46]....
        /*0c58*/ 	.word	0x00025890


	//   ....[47]....
        /*0c5c*/ 	.word	0x000258a0


	//   ....[48]....
        /*0c60*/ 	.word	0x00025ea0


	//   ....[49]....
        /*0c64*/ 	.word	0x00025ec0


	//   ....[50]....
        /*0c68*/ 	.word	0x00025fc0


	//   ....[51]....
        /*0c6c*/ 	.word	0x00025fe0


	//   ....[52]....
        /*0c70*/ 	.word	0x000260e0


	//   ....[53]....
        /*0c74*/ 	.word	0x00026100


	//   ....[54]....
        /*0c78*/ 	.word	0x00026210


	//   ....[55]....
        /*0c7c*/ 	.word	0x00026230


	//   ....[56]....
        /*0c80*/ 	.word	0x00026b00


	//   ....[57]....
        /*0c84*/ 	.word	0x00026b20


	//   ....[58]....
        /*0c88*/ 	.word	0x00026c20


	//   ....[59]....
        /*0c8c*/ 	.word	0x00026c40


	//   ....[60]....
        /*0c90*/ 	.word	0x00026d40


	//   ....[61]....
        /*0c94*/ 	.word	0x00026d60


	//   ....[62]....
        /*0c98*/ 	.word	0x00026e70


	//   ....[63]....
        /*0c9c*/ 	.word	0x00026e90


	//   ....[64]....
        /*0ca0*/ 	.word	0x00027020


	//   ....[65]....
        /*0ca4*/ 	.word	0x000271f0


	//   ....[66]....
        /*0ca8*/ 	.word	0x00027220


	//   ....[67]....
        /*0cac*/ 	.word	0x00027250


	//   ....[68]....
        /*0cb0*/ 	.word	0x00027280


	//   ....[69]....
        /*0cb4*/ 	.word	0x000272b0


	//   ....[70]....
        /*0cb8*/ 	.word	0x000272e0


	//   ....[71]....
        /*0cbc*/ 	.word	0x00027450


	//   ....[72]....
        /*0cc0*/ 	.word	0x00027480


	//   ....[73]....
        /*0cc4*/ 	.word	0x000274b0


	//   ....[74]....
        /*0cc8*/ 	.word	0x000274e0


	//   ....[75]....
        /*0ccc*/ 	.word	0x00027510


	//   ....[76]....
        /*0cd0*/ 	.word	0x00027540


	//   ....[77]....
        /*0cd4*/ 	.word	0x000275e0


	//   ....[78]....
        /*0cd8*/ 	.word	0x00027640


	//   ....[79]....
        /*0cdc*/ 	.word	0x000276d0


	//   ....[80]....
        /*0ce0*/ 	.word	0x00028550


	//   ....[81]....
        /*0ce4*/ 	.word	0x0002a1b0


	//   ....[82]....
        /*0ce8*/ 	.word	0x0002ae80


	//   ....[83]....
        /*0cec*/ 	.word	0x0002aea0


	//   ....[84]....
        /*0cf0*/ 	.word	0x0002aec0


	//   ....[85]....
        /*0cf4*/ 	.word	0x0002aee0


	//   ....[86]....
        /*0cf8*/ 	.word	0x0002afc0


	//   ....[87]....
        /*0cfc*/ 	.word	0x0002b020


	//   ....[88]....
        /*0d00*/ 	.word	0x0002b050


	//   ....[89]....
        /*0d04*/ 	.word	0x0002b0d0


	//   ....[90]....
        /*0d08*/ 	.word	0x0002b100


	//   ....[91]....
        /*0d0c*/ 	.word	0x0002b190


	//   ....[92]....
        /*0d10*/ 	.word	0x0002b1c0


	//   ....[93]....
        /*0d14*/ 	.word	0x0002b250


	//   ....[94]....
        /*0d18*/ 	.word	0x0002b280


	//   ....[95]....
        /*0d1c*/ 	.word	0x0002b310


	//   ....[96]....
        /*0d20*/ 	.word	0x0002b320


	//   ....[97]....
        /*0d24*/ 	.word	0x0002b3b0


	//   ....[98]....
        /*0d28*/ 	.word	0x0002e3e0


	//   ....[99]....
        /*0d2c*/ 	.word	0x0002e440


	//   ....[100]....
        /*0d30*/ 	.word	0x0002e470


	//   ....[101]....
        /*0d34*/ 	.word	0x0002e480


	//   ....[102]....
        /*0d38*/ 	.word	0x0002e4b0


	//   ....[103]....
        /*0d3c*/ 	.word	0x0002e4e0


	//   ....[104]....
        /*0d40*/ 	.word	0x0002e510


	//   ....[105]....
        /*0d44*/ 	.word	0x0002e540


	//   ....[106]....
        /*0d48*/ 	.word	0x0002e6c0


	//   ....[107]....
        /*0d4c*/ 	.word	0x0002e6f0


	//   ....[108]....
        /*0d50*/ 	.word	0x0002e720


	//   ....[109]....
        /*0d54*/ 	.word	0x0002e750


	//   ....[110]....
        /*0d58*/ 	.word	0x0002e780


	//   ....[111]....
        /*0d5c*/ 	.word	0x0002e7b0


	//   ....[112]....
        /*0d60*/ 	.word	0x0002e870


	//   ....[113]....
        /*0d64*/ 	.word	0x0002e890


	//   ....[114]....
        /*0d68*/ 	.word	0x0002e900


	//   ....[115]....
        /*0d6c*/ 	.word	0x0002efd0


	//   ....[116]....
        /*0d70*/ 	.word	0x0002f430


	//   ....[117]....
        /*0d74*/ 	.word	0x0002f4c0


	//   ....[118]....
        /*0d78*/ 	.word	0x0002f510


	//   ....[119]....
        /*0d7c*/ 	.word	0x0002f560


	//   ....[120]....
        /*0d80*/ 	.word	0x0002f5f0


	//   ....[121]....
        /*0d84*/ 	.word	0x0002f680


	//   ....[122]....
        /*0d88*/ 	.word	0x0002f6d0


	//   ....[123]....
        /*0d8c*/ 	.word	0x0002f720


	//   ....[124]....
        /*0d90*/ 	.word	0x0002f810


	//   ....[125]....
        /*0d94*/ 	.word	0x0002f8a0


	//   ....[126]....
        /*0d98*/ 	.word	0x0002f900


	//   ....[127]....
        /*0d9c*/ 	.word	0x0002f960


	//   ....[128]....
        /*0da0*/ 	.word	0x0002f9f0


	//   ....[129]....
        /*0da4*/ 	.word	0x0002fa80


	//   ....[130]....
        /*0da8*/ 	.word	0x0002fae0


	//   ....[131]....
        /*0dac*/ 	.word	0x0002fb40


	//   ....[132]....
        /*0db0*/ 	.word	0x0002fe30


	//   ....[133]....
        /*0db4*/ 	.word	0x00030120


	//   ....[134]....
        /*0db8*/ 	.word	0x00030290


	//   ....[135]....
        /*0dbc*/ 	.word	0x000302e0


	//   ....[136]....
        /*0dc0*/ 	.word	0x00030340


	//   ....[137]....
        /*0dc4*/ 	.word	0x000303e0


	//   ....[138]....
        /*0dc8*/ 	.word	0x00030480


	//   ....[139]....
        /*0dcc*/ 	.word	0x000305b0


	//   ....[140]....
        /*0dd0*/ 	.word	0x00030690


	//   ....[141]....
        /*0dd4*/ 	.word	0x00030720


	//   ....[142]....
        /*0dd8*/ 	.word	0x00030800


	//   ....[143]....
        /*0ddc*/ 	.word	0x00030890


	//   ....[144]....
        /*0de0*/ 	.word	0x00030980


	//   ....[145]....
        /*0de4*/ 	.word	0x00030a10


	//   ....[146]....
        /*0de8*/ 	.word	0x00030b00


	//   ....[147]....
        /*0dec*/ 	.word	0x00030b90


	//   ....[148]....
        /*0df0*/ 	.word	0x00030c70


	//   ....[149]....
        /*0df4*/ 	.word	0x00030d80


	//   ....[150]....
        /*0df8*/ 	.word	0x000310b0


	//   ....[151]....
        /*0dfc*/ 	.word	0x00031150


	//   ....[152]....
        /*0e00*/ 	.word	0x00031270


	//   ....[153]....
        /*0e04*/ 	.word	0x000312f0


	//   ....[154]....
        /*0e08*/ 	.word	0x00031370


	//   ....[155]....
        /*0e0c*/ 	.word	0x000313f0


	//   ....[156]....
        /*0e10*/ 	.word	0x00031470


	//   ....[157]....
        /*0e14*/ 	.word	0x00031500


	//   ....[158]....
        /*0e18*/ 	.word	0x000315a0


	//   ....[159]....
        /*0e1c*/ 	.word	0x00031650


	//   ....[160]....
        /*0e20*/ 	.word	0x000316d0


	//   ....[161]....
        /*0e24*/ 	.word	0x00031750


	//   ....[162]....
        /*0e28*/ 	.word	0x000317d0


	//   ....[163]....
        /*0e2c*/ 	.word	0x00031860


	//   ....[164]....
        /*0e30*/ 	.word	0x000318e0


	//   ....[165]....
        /*0e34*/ 	.word	0x00031980


	//   ....[166]....
        /*0e38*/ 	.word	0x00031a10


	//   ....[167]....
        /*0e3c*/ 	.word	0x00031b40


	//----- nvinfo : EIATTR_REG_RECONFIG
	.align		4
.L_361:
        /*0e40*/ 	.byte	0x01, 0x54
	.zero		2


	//----- nvinfo : EIATTR_SYSCALL_OFFSETS
	.align		4
        /*0e44*/ 	.byte	0x04, 0x46
        /*0e46*/ 	.short	(.L_363 - .L_362)


	//   ....[0]....
.L_362:
        /*0e48*/ 	.word	0x00001c20


	//   ....[1]....
        /*0e4c*/ 	.word	0x00001d70


	//   ....[2]....
        /*0e50*/ 	.word	0x0000b400


	//   ....[3]....
        /*0e54*/ 	.word	0x0000b730


	//   ....[4]....
        /*0e58*/ 	.word	0x00029db0


	//   ....[5]....
        /*0e5c*/ 	.word	0x00029f10


	//   ....[6]....
        /*0e60*/ 	.word	0x0002a010


	//   ....[7]....
        /*0e64*/ 	.word	0x0002aa30


	//----- nvinfo : EIATTR_MBARRIER_INSTR_OFFSETS
	.align		4
.L_363:
        /*0e68*/ 	.byte	0x04, 0x39
        /*0e6a*/ 	.short	(.L_365 - .L_364)


	//   ....[0]....
.L_364:
        /*0e6c*/ 	.word	0x000002d0
        /*0e70*/ 	.word	0x000000ff
        /*0e74*/ 	.word	0x00036800
        /*0e78*/ 	.short	0x0100
        /*0e7a*/ 	.byte	0x08
	.zero		1


	//   ....[1]....
        /*0e7c*/ 	.word	0x000002e0
        /*0e80*/ 	.word	0x000000ff
        /*0e84*/ 	.word	0x00036820
        /*0e88*/ 	.short	0x0100
        /*0e8a*/ 	.byte	0x08
	.zero		1


	//   ....[2]....
        /*0e8c*/ 	.word	0x000003d0
        /*0e90*/ 	.word	0x000000ff
        /*0e94*/ 	.word	0x00036830
        /*0e98*/ 	.short	0x0100
        /*0e9a*/ 	.byte	0x08
	.zero		1


	//   ....[3]....
        /*0e9c*/ 	.word	0x000003e0
        /*0ea0*/ 	.word	0x000000ff
        /*0ea4*/ 	.word	0x00036840
        /*0ea8*/ 	.short	0x0100
        /*0eaa*/ 	.byte	0x08
	.zero		1


	//   ....[4]....
        /*0eac*/ 	.word	0x000003f0
        /*0eb0*/ 	.word	0x000000ff
        /*0eb4*/ 	.word	0x00036838
        /*0eb8*/ 	.short	0x0100
        /*0eba*/ 	.byte	0x08
	.zero		1


	//   ....[5]....
        /*0ebc*/ 	.word	0x00000400
        /*0ec0*/ 	.word	0x000000ff
        /*0ec4*/ 	.word	0x00036848
        /*0ec8*/ 	.short	0x0100
        /*0eca*/ 	.byte	0x08
	.zero		1


	//   ....[6]....
        /*0ecc*/ 	.word	0x00000530
        /*0ed0*/ 	.word	0x000000ff
        /*0ed4*/ 	.word	0x00036850
        /*0ed8*/ 	.short	0x0100
        /*0eda*/ 	.byte	0x08
	.zero		1


	//   ....[7]....
        /*0edc*/ 	.word	0x00000540
        /*0ee0*/ 	.word	0x000000ff
        /*0ee4*/ 	.word	0x00036860
        /*0ee8*/ 	.short	0x0100
        /*0eea*/ 	.byte	0x08
	.zero		1


	//   ....[8]....
        /*0eec*/ 	.word	0x00000550
        /*0ef0*/ 	.word	0x000000ff
        /*0ef4*/ 	.word	0x00036858
        /*0ef8*/ 	.short	0x0100
        /*0efa*/ 	.byte	0x08
	.zero		1


	//   ....[9]....
        /*0efc*/ 	.word	0x00000560
        /*0f00*/ 	.word	0x000000ff
        /*0f04*/ 	.word	0x00036868
        /*0f08*/ 	.short	0x0100
        /*0f0a*/ 	.byte	0x08
	.zero		1


	//   ....[10]....
        /*0f0c*/ 	.word	0x00000650
        /*0f10*/ 	.word	0x000000ff
        /*0f14*/ 	.word	0x00036870
        /*0f18*/ 	.short	0x0100
        /*0f1a*/ 	.byte	0x06
	.zero		1


	//   ....[11]....
        /*0f1c*/ 	.word	0x00000660
        /*0f20*/ 	.word	0x000000ff
        /*0f24*/ 	.word	0x00036880
        /*0f28*/ 	.short	0x0100
        /*0f2a*/ 	.byte	0x06
	.zero		1


	//   ....[12]....
        /*0f2c*/ 	.word	0x00000670
        /*0f30*/ 	.word	0x000000ff
        /*0f34*/ 	.word	0x00036878
        /*0f38*/ 	.short	0x0100
        /*0f3a*/ 	.byte	0x06
	.zero		1


	//   ....[13]....
        /*0f3c*/ 	.word	0x00000680
        /*0f40*/ 	.word	0x000000ff
        /*0f44*/ 	.word	0x00036888
        /*0f48*/ 	.short	0x0100
        /*0f4a*/ 	.byte	0x06
	.zero		1


	//   ....[14]....
        /*0f4c*/ 	.word	0x000007b0
        /*0f50*/ 	.word	0x000000ff
        /*0f54*/ 	.word	0x00036890
        /*0f58*/ 	.short	0x0100
        /*0f5a*/ 	.byte	0x08
	.zero		1


	//   ....[15]....
        /*0f5c*/ 	.word	0x000007c0
        /*0f60*/ 	.word	0x000000ff
        /*0f64*/ 	.word	0x000368a0
        /*0f68*/ 	.short	0x0100
        /*0f6a*/ 	.byte	0x08
	.zero		1


	//   ....[16]....
        /*0f6c*/ 	.word	0x000007d0
        /*0f70*/ 	.word	0x000000ff
        /*0f74*/ 	.word	0x00036898
        /*0f78*/ 	.short	0x0100
        /*0f7a*/ 	.byte	0x08
	.zero		1


	//   ....[17]....
        /*0f7c*/ 	.word	0x000007e0
        /*0f80*/ 	.word	0x000000ff
        /*0f84*/ 	.word	0x000368a8
        /*0f88*/ 	.short	0x0100
        /*0f8a*/ 	.byte	0x08
	.zero		1


	//   ....[18]....
        /*0f8c*/ 	.word	0x00000910
        /*0f90*/ 	.word	0x000000ff
        /*0f94*/ 	.word	0x000368b0
        /*0f98*/ 	.short	0x0100
        /*0f9a*/ 	.byte	0x08
	.zero		1


	//   ....[19]....
        /*0f9c*/ 	.word	0x00000920
        /*0fa0*/ 	.word	0x000000ff
        /*0fa4*/ 	.word	0x000368c0
        /*0fa8*/ 	.short	0x0100
        /*0faa*/ 	.byte	0x08
	.zero		1


	//   ....[20]....
        /*0fac*/ 	.word	0x00000930
        /*0fb0*/ 	.word	0x000000ff
        /*0fb4*/ 	.word	0x000368b8
        /*0fb8*/ 	.short	0x0100
        /*0fba*/ 	.byte	0x08
	.zero		1


	//   ....[21]....
        /*0fbc*/ 	.word	0x00000940
        /*0fc0*/ 	.word	0x000000ff
        /*0fc4*/ 	.word	0x000368c8
        /*0fc8*/ 	.short	0x0100
        /*0fca*/ 	.byte	0x08
	.zero		1


	//   ....[22]....
        /*0fcc*/ 	.word	0x000039e0
        /*0fd0*/ 	.word	0x00000062
        /*0fd4*/ 	.word	0x00036890
        /*0fd8*/ 	.short	0x010a
        /*0fda*/ 	.byte	0x3f
	.zero		1


	//   ....[23]....
        /*0fdc*/ 	.word	0x00006f10
        /*0fe0*/ 	.word	0x00000062
        /*0fe4*/ 	.word	0x00036890
        /*0fe8*/ 	.short	0x010a
        /*0fea*/ 	.byte	0x3f
	.zero		1


	//   ....[24]....
        /*0fec*/ 	.word	0x0000a220
        /*0ff0*/ 	.word	0x00000062
        /*0ff4*/ 	.word	0x00036890
        /*0ff8*/ 	.short	0x010a
        /*0ffa*/ 	.byte	0x3f
	.zero		1


	//   ....[25]....
        /*0ffc*/ 	.word	0x0000a600
        /*1000*/ 	.word	0x00000028
        /*1004*/ 	.word	0x00000000
        /*1008*/ 	.short	0x0101
        /*100a*/ 	.byte	0x3f
	.zero		1


	//   ....[26]....
        /*100c*/ 	.word	0x0000a640
        /*1010*/ 	.word	0x00000062
        /*1014*/ 	.word	0x000368b0
        /*1018*/ 	.short	0x010a
        /*101a*/ 	.byte	0x3f
	.zero		1


	//   ....[27]....
        /*101c*/ 	.word	0x0000acc0
        /*1020*/ 	.word	0x00000062
        /*1024*/ 	.word	0x00000000
        /*1028*/ 	.short	0x0101
        /*102a*/ 	.byte	0x3f
	.zero		1


	//   ....[28]....
        /*102c*/ 	.word	0x0000b490
        /*1030*/ 	.word	0x00000010
        /*1034*/ 	.word	0x00036800
        /*1038*/ 	.short	0x010a
        /*103a*/ 	.byte	0x3f
	.zero		1


	//   ....[29]....
        /*103c*/ 	.word	0x0000b4e0
        /*1040*/ 	.word	0x00000010
        /*1044*/ 	.word	0x00036800
        /*1048*/ 	.short	0x010a
        /*104a*/ 	.byte	0x3f
	.zero		1


	//   ....[30]....
        /*104c*/ 	.word	0x0000cbd0
        /*1050*/ 	.word	0x00000010
        /*1054*/ 	.word	0x00036800
        /*1058*/ 	.short	0x010a
        /*105a*/ 	.byte	0x3f
	.zero		1


	//   ....[31]....
        /*105c*/ 	.word	0x00010180
        /*1060*/ 	.word	0x00000010
        /*1064*/ 	.word	0x00036800
        /*1068*/ 	.short	0x010a
        /*106a*/ 	.byte	0x3f
	.zero		1


	//   ....[32]....
        /*106c*/ 	.word	0x00012d30
        /*1070*/ 	.word	0x00000000
        /*1074*/ 	.word	0x00036830
        /*1078*/ 	.short	0x010a
        /*107a*/ 	.byte	0x3f
	.zero		1


	//   ....[33]....
        /*107c*/ 	.word	0x00012da0
        /*1080*/ 	.word	0x00000000
        /*1084*/ 	.word	0x00036830
        /*1088*/ 	.short	0x010a
        /*108a*/ 	.byte	0x3f
	.zero		1


	//   ....[34]....
        /*108c*/ 	.word	0x00016c30
        /*1090*/ 	.word	0x00000000
        /*1094*/ 	.word	0x00000000
        /*1098*/ 	.short	0x0101
        /*109a*/ 	.byte	0x3f
	.zero		1


	//   ....[35]....
        /*109c*/ 	.word	0x000184b0
        /*10a0*/ 	.word	0x0000000d
        /*10a4*/ 	.word	0x00036830
        /*10a8*/ 	.short	0x010a
        /*10aa*/ 	.byte	0x3f
	.zero		1


	//   ....[36]....
        /*10ac*/ 	.word	0x00018530
        /*10b0*/ 	.word	0x0000000d
        /*10b4*/ 	.word	0x00036830
        /*10b8*/ 	.short	0x010a
        /*10ba*/ 	.byte	0x3f
	.zero		1


	//   ....[37]....
        /*10bc*/ 	.word	0x0001bc30
        /*10c0*/ 	.word	0x0000000b
        /*10c4*/ 	.word	0x00036850
        /*10c8*/ 	.short	0x010a
        /*10ca*/ 	.byte	0x3f
	.zero		1


	//   ....[38]....
        /*10cc*/ 	.word	0x0001bc80
        /*10d0*/ 	.word	0x0000000b
        /*10d4*/ 	.word	0x00036850
        /*10d8*/ 	.short	0x010a
        /*10da*/ 	.byte	0x3f
	.zero		1


	//   ....[39]....
        /*10dc*/ 	.word	0x0001da70
        /*10e0*/ 	.word	0x0000000d
        /*10e4*/ 	.word	0x00000000
        /*10e8*/ 	.short	0x0101
        /*10ea*/ 	.byte	0x3f
	.zero		1


	//   ....[40]....
        /*10ec*/ 	.word	0x0001daa0
        /*10f0*/ 	.word	0x0000000b
        /*10f4*/ 	.word	0x00000000
        /*10f8*/ 	.short	0x0101
        /*10fa*/ 	.byte	0x3f
	.zero		1


	//   ....[41]....
        /*10fc*/ 	.word	0x0001e210
        /*1100*/ 	.word	0x00000004
        /*1104*/ 	.word	0x00036830
        /*1108*/ 	.short	0x010a
        /*110a*/ 	.byte	0x3f
	.zero		1


	//   ....[42]....
        /*110c*/ 	.word	0x0001e290
        /*1110*/ 	.word	0x00000004
        /*1114*/ 	.word	0x00036830
        /*1118*/ 	.short	0x010a
        /*111a*/ 	.byte	0x3f
	.zero		1


	//   ....[43]....
        /*111c*/ 	.word	0x00021970
        /*1120*/ 	.word	0x0000000b
        /*1124*/ 	.word	0x00036850
        /*1128*/ 	.short	0x010a
        /*112a*/ 	.byte	0x3f
	.zero		1


	//   ....[44]....
        /*112c*/ 	.word	0x000219c0
        /*1130*/ 	.word	0x0000000b
        /*1134*/ 	.word	0x00036850
        /*1138*/ 	.short	0x010a
        /*113a*/ 	.byte	0x3f
	.zero		1


	//   ....[45]....
        /*113c*/ 	.word	0x00023070
        /*1140*/ 	.word	0x0000000f
        /*1144*/ 	.word	0x00000000
        /*1148*/ 	.short	0x0101
        /*114a*/ 	.byte	0x3f
	.zero		1


	//   ....[46]....
        /*114c*/ 	.word	0x000230c0
        /*1150*/ 	.word	0x0000000b
        /*1154*/ 	.word	0x00000000
        /*1158*/ 	.short	0x0101
        /*115a*/ 	.byte	0x3f
	.zero		1


	//   ....[47]....
        /*115c*/ 	.word	0x00023c60
        /*1160*/ 	.word	0x00000000
        /*1164*/ 	.word	0x00036850
        /*1168*/ 	.short	0x010a
        /*116a*/ 	.byte	0x3f
	.zero		1


	//   ....[48]....
        /*116c*/ 	.word	0x00023d00
        /*1170*/ 	.word	0x00000000
        /*1174*/ 	.word	0x00036850
        /*1178*/ 	.short	0x010a
        /*117a*/ 	.byte	0x3f
	.zero		1


	//   ....[49]....
        /*117c*/ 	.word	0x000242d0
        /*1180*/ 	.word	0x0000000a
        /*1184*/ 	.word	0x00000000
        /*1188*/ 	.short	0x0101
        /*118a*/ 	.byte	0x3f
	.zero		1


	//   ....[50]....
        /*118c*/ 	.word	0x00025e90
        /*1190*/ 	.word	0x00000000
        /*1194*/ 	.word	0x00000000
        /*1198*/ 	.short	0x0101
        /*119a*/ 	.byte	0x3f
	.zero		1


	//   ....[51]....
        /*119c*/ 	.word	0x00028640
        /*11a0*/ 	.word	0x00000005
        /*11a4*/ 	.word	0x00036820
        /*11a8*/ 	.short	0x010a
        /*11aa*/ 	.byte	0x3f
	.zero		1


	//   ....[52]....
        /*11ac*/ 	.word	0x00028720
        /*11b0*/ 	.word	0x00000006
        /*11b4*/ 	.word	0x000368a0
        /*11b8*/ 	.short	0x010a
        /*11ba*/ 	.byte	0x3f
	.zero		1


	//   ....[53]....
        /*11bc*/ 	.word	0x00028b70
        /*11c0*/ 	.word	0x00000006
        /*11c4*/ 	.word	0x000368c0
        /*11c8*/ 	.short	0x010a
        /*11ca*/ 	.byte	0x3f
	.zero		1


	//   ....[54]....
        /*11cc*/ 	.word	0x00029110
        /*11d0*/ 	.word	0x00000007
        /*11d4*/ 	.word	0x000368a0
        /*11d8*/ 	.short	0x010a
        /*11da*/ 	.byte	0x3f
	.zero		1


	//   ....[55]....
        /*11dc*/ 	.word	0x00029550
        /*11e0*/ 	.word	0x00000007
        /*11e4*/ 	.word	0x000368c0
        /*11e8*/ 	.short	0x010a
        /*11ea*/ 	.byte	0x3f
	.zero		1


	//   ....[56]....
        /*11ec*/ 	.word	0x0002a460
        /*11f0*/ 	.word	0x00000000
        /*11f4*/ 	.word	0x00036840
        /*11f8*/ 	.short	0x010a
        /*11fa*/ 	.byte	0x3f
	.zero		1


	//   ....[57]....
        /*11fc*/ 	.word	0x0002b4b0
        /*1200*/ 	.word	0x00000009
        /*1204*/ 	.word	0x00036800
        /*1208*/ 	.short	0x0107
        /*120a*/ 	.byte	0x3f
	.zero		1


	//   ....[58]....
        /*120c*/ 	.word	0x0002b5c0
        /*1210*/ 	.word	0x00000002
        /*1214*/ 	.word	0x00036800
        /*1218*/ 	.short	0x0101
        /*121a*/ 	.byte	0x3f
	.zero		1


	//   ....[59]....
        /*121c*/ 	.word	0x0002b5e0
        /*1220*/ 	.word	0x00000002
        /*1224*/ 	.word	0x00036820
        /*1228*/ 	.short	0x010a
        /*122a*/ 	.byte	0x3f
	.zero		1


	//   ....[60]....
        /*122c*/ 	.word	0x0002b940
        /*1230*/ 	.word	0x00000003
        /*1234*/ 	.word	0x00036840
        /*1238*/ 	.short	0x010a
        /*123a*/ 	.byte	0x3f
	.zero		1


	//   ....[61]....
        /*123c*/ 	.word	0x0002be00
        /*1240*/ 	.word	0x00000003
        /*1244*/ 	.word	0x00000060
        /*1248*/ 	.short	0x010a
        /*124a*/ 	.byte	0x3f
	.zero		1


	//   ....[62]....
        /*124c*/ 	.word	0x0002c5e0
        /*1250*/ 	.word	0x00000003
        /*1254*/ 	.word	0x00036840
        /*1258*/ 	.short	0x010a
        /*125a*/ 	.byte	0x3f
	.zero		1


	//   ....[63]....
        /*125c*/ 	.word	0x0002caa0
        /*1260*/ 	.word	0x00000002
        /*1264*/ 	.word	0x00000060
        /*1268*/ 	.short	0x010a
        /*126a*/ 	.byte	0x3f
	.zero		1


	//   ....[64]....
        /*126c*/ 	.word	0x0002d1c0
        /*1270*/ 	.word	0x00000002
        /*1274*/ 	.word	0x00036840
        /*1278*/ 	.short	0x010a
        /*127a*/ 	.byte	0x3f
	.zero		1


	//   ....[65]....
        /*127c*/ 	.word	0x0002d680
        /*1280*/ 	.word	0x00000002
        /*1284*/ 	.word	0x00000060
        /*1288*/ 	.short	0x010a
        /*128a*/ 	.byte	0x3f
	.zero		1


	//   ....[66]....
        /*128c*/ 	.word	0x0002dd30
        /*1290*/ 	.word	0x00000000
        /*1294*/ 	.word	0x00036860
        /*1298*/ 	.short	0x010a
        /*129a*/ 	.byte	0x3f
	.zero		1


	//   ....[67]....
        /*129c*/ 	.word	0x0002ef50
        /*12a0*/ 	.word	0x00000000
        /*12a4*/ 	.word	0x00036820
        /*12a8*/ 	.short	0x010a
        /*12aa*/ 	.byte	0x3f
	.zero		1


	//   ....[68]....
        /*12ac*/ 	.word	0x0002f120
        /*12b0*/ 	.word	0x00000006
        /*12b4*/ 	.word	0x00000000
        /*12b8*/ 	.short	0x010a
        /*12ba*/ 	.byte	0x3f
	.zero		1


	//   ....[69]....
        /*12bc*/ 	.word	0x0002f190
        /*12c0*/ 	.word	0x00000007
        /*12c4*/ 	.word	0x00000000
        /*12c8*/ 	.short	0x010a
        /*12ca*/ 	.byte	0x3f
	.zero		1


	//   ....[70]....
        /*12cc*/ 	.word	0x0002f200
        /*12d0*/ 	.word	0x00000004
        /*12d4*/ 	.word	0x00000000
        /*12d8*/ 	.short	0x010a
        /*12da*/ 	.byte	0x3f
	.zero		1


	//   ....[71]....
        /*12dc*/ 	.word	0x0002f230
        /*12e0*/ 	.word	0x00000003
        /*12e4*/ 	.word	0x00000000
        /*12e8*/ 	.short	0x010a
        /*12ea*/ 	.byte	0x3f
	.zero		1


	//   ....[72]....
        /*12ec*/ 	.word	0x0002f290
        /*12f0*/ 	.word	0x00000062
        /*12f4*/ 	.word	0x00036890
        /*12f8*/ 	.short	0x010a
        /*12fa*/ 	.byte	0x3f
	.zero		1


	//   ....[73]....
        /*12fc*/ 	.word	0x0002f2e0
        /*1300*/ 	.word	0x00000062
        /*1304*/ 	.word	0x00036890
        /*1308*/ 	.short	0x010a
        /*130a*/ 	.byte	0x3f
	.zero		1


	//   ....[74]....
        /*130c*/ 	.word	0x0002f330
        /*1310*/ 	.word	0x00000062
        /*1314*/ 	.word	0x00036890
        /*1318*/ 	.short	0x010a
        /*131a*/ 	.byte	0x3f
	.zero		1


	//   ....[75]....
        /*131c*/ 	.word	0x0002f380
        /*1320*/ 	.word	0x00000062
        /*1324*/ 	.word	0x000368b0
        /*1328*/ 	.short	0x010a
        /*132a*/ 	.byte	0x3f
	.zero		1


	//   ....[76]....
        /*132c*/ 	.word	0x0002f760
        /*1330*/ 	.word	0x00000010
        /*1334*/ 	.word	0x00036800
        /*1338*/ 	.short	0x010a
        /*133a*/ 	.byte	0x3f
	.zero		1


	//   ....[77]....
        /*133c*/ 	.word	0x0002fb70
        /*1340*/ 	.word	0x00000010
        /*1344*/ 	.word	0x00036800
        /*1348*/ 	.short	0x010a
        /*134a*/ 	.byte	0x3f
	.zero		1


	//   ....[78]....
        /*134c*/ 	.word	0x0002fbc0
        /*1350*/ 	.word	0x00000000
        /*1354*/ 	.word	0x00036830
        /*1358*/ 	.short	0x010a
        /*135a*/ 	.byte	0x3f
	.zero		1


	//   ....[79]....
        /*135c*/ 	.word	0x0002fc10
        /*1360*/ 	.word	0x0000000d
        /*1364*/ 	.word	0x00036830
        /*1368*/ 	.short	0x010a
        /*136a*/ 	.byte	0x3f
	.zero		1


	//   ....[80]....
        /*136c*/ 	.word	0x0002fc60
        /*1370*/ 	.word	0x0000000b
        /*1374*/ 	.word	0x00036850
        /*1378*/ 	.short	0x010a
        /*137a*/ 	.byte	0x3f
	.zero		1


	//   ....[81]....
        /*137c*/ 	.word	0x0002fcb0
        /*1380*/ 	.word	0x00000004
        /*1384*/ 	.word	0x00036830
        /*1388*/ 	.short	0x010a
        /*138a*/ 	.byte	0x3f
	.zero		1


	//   ....[82]....
        /*138c*/ 	.word	0x0002fd00
        /*1390*/ 	.word	0x0000000b
        /*1394*/ 	.word	0x00036850
        /*1398*/ 	.short	0x010a
        /*139a*/ 	.byte	0x3f
	.zero		1


	//   ....[83]....
        /*139c*/ 	.word	0x0002fd50
        /*13a0*/ 	.word	0x00000000
        /*13a4*/ 	.word	0x00036850
        /*13a8*/ 	.short	0x010a
        /*13aa*/ 	.byte	0x3f
	.zero		1


	//   ....[84]....
        /*13ac*/ 	.word	0x0002ff00
        /*13b0*/ 	.word	0x00000004
        /*13b4*/ 	.word	0x00036820
        /*13b8*/ 	.short	0x010a
        /*13ba*/ 	.byte	0x3f
	.zero		1


	//   ....[85]....
        /*13bc*/ 	.word	0x0002ff50
        /*13c0*/ 	.word	0x00000006
        /*13c4*/ 	.word	0x000368a0
        /*13c8*/ 	.short	0x010a
        /*13ca*/ 	.byte	0x3f
	.zero		1


	//   ....[86]....
        /*13cc*/ 	.word	0x0002ffa0
        /*13d0*/ 	.word	0x00000006
        /*13d4*/ 	.word	0x000368c0
        /*13d8*/ 	.short	0x010a
        /*13da*/ 	.byte	0x3f
	.zero		1


	//   ....[87]....
        /*13dc*/ 	.word	0x0002fff0
        /*13e0*/ 	.word	0x00000007
        /*13e4*/ 	.word	0x000368a0
        /*13e8*/ 	.short	0x010a
        /*13ea*/ 	.byte	0x3f
	.zero		1


	//   ....[88]....
        /*13ec*/ 	.word	0x00030040
        /*13f0*/ 	.word	0x00000007
        /*13f4*/ 	.word	0x000368c0
        /*13f8*/ 	.short	0x010a
        /*13fa*/ 	.byte	0x3f
	.zero		1


	//   ....[89]....
        /*13fc*/ 	.word	0x000301e0
        /*1400*/ 	.word	0x00000000
        /*1404*/ 	.word	0x00036840
        /*1408*/ 	.short	0x010a
        /*140a*/ 	.byte	0x3f
	.zero		1


	//   ....[90]....
        /*140c*/ 	.word	0x00030dd0
        /*1410*/ 	.word	0x00000002
        /*1414*/ 	.word	0x00036820
        /*1418*/ 	.short	0x010a
        /*141a*/ 	.byte	0x3f
	.zero		1


	//   ....[91]....
        /*141c*/ 	.word	0x00030e20
        /*1420*/ 	.word	0x00000003
        /*1424*/ 	.word	0x00036840
        /*1428*/ 	.short	0x010a
        /*142a*/ 	.byte	0x3f
	.zero		1


	//   ....[92]....
        /*142c*/ 	.word	0x00030e70
        /*1430*/ 	.word	0x00000003
        /*1434*/ 	.word	0x00000060
        /*1438*/ 	.short	0x010a
        /*143a*/ 	.byte	0x3f
	.zero		1


	//   ....[93]....
        /*143c*/ 	.word	0x00030ec0
        /*1440*/ 	.word	0x00000003
        /*1444*/ 	.word	0x00036840
        /*1448*/ 	.short	0x010a
        /*144a*/ 	.byte	0x3f
	.zero		1


	//   ....[94]....
        /*144c*/ 	.word	0x00030f10
        /*1450*/ 	.word	0x00000002
        /*1454*/ 	.word	0x00000060
        /*1458*/ 	.short	0x010a
        /*145a*/ 	.byte	0x3f
	.zero		1


	//   ....[95]....
        /*145c*/ 	.word	0x00030f60
        /*1460*/ 	.word	0x00000002
        /*1464*/ 	.word	0x00036840
        /*1468*/ 	.short	0x010a
        /*146a*/ 	.byte	0x3f
	.zero		1


	//   ....[96]....
        /*146c*/ 	.word	0x00030fb0
        /*1470*/ 	.word	0x00000002
        /*1474*/ 	.word	0x00000060
        /*1478*/ 	.short	0x010a
        /*147a*/ 	.byte	0x3f
	.zero		1


	//   ....[97]....
        /*147c*/ 	.word	0x00031000
        /*1480*/ 	.word	0x00000000
        /*1484*/ 	.word	0x00036860
        /*1488*/ 	.short	0x010a
        /*148a*/ 	.byte	0x3f
	.zero		1


	//   ....[98]....
        /*148c*/ 	.word	0x00031a60
        /*1490*/ 	.word	0x00000000
        /*1494*/ 	.word	0x00036820
        /*1498*/ 	.short	0x010a
        /*149a*/ 	.byte	0x3f
	.zero		1


	//   ....[99]....
        /*149c*/ 	.word	0x00031c00
        /*14a0*/ 	.word	0x00000006
        /*14a4*/ 	.word	0x00000000
        /*14a8*/ 	.short	0x010a
        /*14aa*/ 	.byte	0x3f
	.zero		1


	//   ....[100]....
        /*14ac*/ 	.word	0x00031c50
        /*14b0*/ 	.word	0x00000007
        /*14b4*/ 	.word	0x00000000
        /*14b8*/ 	.short	0x010a
        /*14ba*/ 	.byte	0x3f
	.zero		1


	//   ....[101]....
        /*14bc*/ 	.word	0x00031ca0
        /*14c0*/ 	.word	0x00000004
        /*14c4*/ 	.word	0x00000000
        /*14c8*/ 	.short	0x010a
        /*14ca*/ 	.byte	0x3f
	.zero		1


	//----- nvinfo : EIATTR_NUM_MBARRIERS
	.align		4
.L_365:
        /*14cc*/ 	.byte	0x03, 0x38
        /*14ce*/ 	.short	0x0016


	//----- nvinfo : EIATTR_EXIT_INSTR_OFFSETS
	.align		4
        /*14d0*/ 	.byte	0x04, 0x1c
        /*14d2*/ 	.short	(.L_367 - .L_366)


	//   ....[0]....
.L_366:
        /*14d4*/ 	.word	0x0002f280


	//----- nvinfo : EIATTR_MAX_THREADS
	.align		4
.L_367:
        /*14d8*/ 	.byte	0x04, 0x05
        /*14da*/ 	.short	(.L_369 - .L_368)
.L_368:
        /*14dc*/ 	.word	0x00000180
        /*14e0*/ 	.word	0x00000001
        /*14e4*/ 	.word	0x00000001


	//----- nvinfo : EIATTR_CRS_STACK_SIZE
	.align		4
.L_369:
        /*14e8*/ 	.byte	0x04, 0x1e
        /*14ea*/ 	.short	(.L_371 - .L_370)
.L_370:
        /*14ec*/ 	.word	0x00000000


	//----- nvinfo : EIATTR_CBANK_PARAM_SIZE
	.align		4
.L_371:
        /*14f0*/ 	.byte	0x03, 0x19
        /*14f2*/ 	.short	0x0af0


	//----- nvinfo : EIATTR_PARAM_CBANK
	.align		4
        /*14f4*/ 	.byte	0x04, 0x0a
        /*14f6*/ 	.short	(.L_373 - .L_372)
	.align		4
.L_372:
        /*14f8*/ 	.word	index@(.nv.constant0._ZN7cutlass13device_kernelIN5flash11enable_sm90INS1_16FlashAttnFwdSm90INS1_25CollectiveMainloopFwdSm90ILi2EN4cute5tupleIJNS5_1CILi1EEES8_S8_EEENS6_IJNS7_ILi128EEENS7_ILi112EEENS7_ILi192EEEEEELi192ENS_10bfloat16_tEfNS_4arch4Sm90ELb1ELb0ELb1ELb1ELb0ELb1ELb0ELb1ELb1ELb1ELb0ELb0EEENS1_21CollectiveEpilogueFwdINS6_IJSA_SC_SB_EEES9_SE_SG_Li256ELb1ELb1ELb0ELb0EEENS1_36VarlenDynamicPersistentTileSchedulerILi128ELi112ELi256ELi128ELb0ELb1ELb1ELb1ELb1ELb1EEEEEEEEEvNT_6ParamsE)
        /*14fc*/ 	.short	0x0210
        /*14fe*/ 	.short	0x0af0


	//----- nvinfo : EIATTR_SW_WAR
	.align		4
.L_373:
        /*1500*/ 	.byte	0x04, 0x36
        /*1502*/ 	.short	(.L_375 - .L_374)
.L_374:
        /*1504*/ 	.word	0x00000008
.L_375:


//--------------------- .nv.callgraph             --------------------------
	.section	.nv.callgraph,"",@"SHT_CUDA_CALLGRAPH"
	.align	4
	.sectionentsize	8
	.align		4
        /*0000*/ 	.word	0x00000000
	.align		4
        /*0004*/ 	.word	0xffffffff
	.align		4
        /*0008*/ 	.word	index@(_ZN7cutlass13device_kernelIN5flash11enable_sm90INS1_16FlashAttnFwdSm90INS1_25CollectiveMainloopFwdSm90ILi2EN4cute5tupleIJNS5_1CILi1EEES8_S8_EEENS6_IJNS7_ILi128EEENS7_ILi112EEENS7_ILi192EEEEEELi192ENS_10bfloat16_tEfNS_4arch4Sm90ELb0ELb0ELb1ELb0ELb0ELb0ELb0ELb1ELb1ELb1ELb0ELb0EEENS1_21CollectiveEpilogueFwdINS6_IJSA_SC_SB_EEES9_SE_SG_Li256ELb0ELb1ELb0ELb0EEENS1_29StaticPersistentTileSchedulerILb0EEEEEEEEEvNT_6ParamsE)
	.align		4
        /*000c*/ 	.word	index@(__assertfail)
	.align		4
        /*0010*/ 	.word	index@(_ZN7cutlass13device_kernelIN5flash11enable_sm90INS1_16FlashAttnFwdSm90INS1_25CollectiveMainloopFwdSm90ILi2EN4cute5tupleIJNS5_1CILi2EEENS7_ILi1EEES9_EEENS6_IJNS7_ILi128EEENS7_ILi112EEENS7_ILi192EEEEEELi192ENS_10bfloat16_tEfNS_4arch4Sm90ELb0ELb0ELb1ELb0ELb0ELb0ELb0ELb1ELb1ELb1ELb0ELb0EEENS1_21CollectiveEpilogueFwdINS6_IJSB_SD_SC_EEESA_SF_SH_Li256ELb0ELb1ELb0ELb0EEENS1_29StaticPersistentTileSchedulerILb0EEEEEEEEEvNT_6ParamsE)
	.align		4
        /*0014*/ 	.word	index@(__assertfail)
	.align		4
        /*0018*/ 	.word	index@(_ZN7cutlass13device_kernelIN5flash11enable_sm90INS1_16FlashAttnFwdSm90INS1_25CollectiveMainloopFwdSm90ILi2EN4cute5tupleIJNS5_1CILi1EEES8_S8_EEENS6_IJNS7_ILi128EEENS7_ILi112EEENS7_ILi192EEEEEELi192ENS_10bfloat16_tEfNS_4arch4Sm90ELb0ELb0ELb1ELb1ELb0ELb0ELb0ELb1ELb1ELb1ELb0ELb0EEENS1_21CollectiveEpilogueFwdINS6_IJSA_SC_SB_EEES9_SE_SG_Li256ELb1ELb1ELb0ELb0EEENS1_36VarlenDynamicPersistentTileSchedulerILi128ELi112ELi256ELi128ELb0ELb1ELb1ELb0ELb1ELb1EEEEEEEEEvNT_6ParamsE)
	.align		4
        /*001c*/ 	.word	index@(__assertfail)
	.align		4
        /*0020*/ 	.word	index@(_ZN7cutlass13device_kernelIN5flash11enable_sm90INS1_16FlashAttnFwdSm90INS1_25CollectiveMainloopFwdSm90ILi2EN4cute5tupleIJNS5_1CILi1EEES8_S8_EEENS6_IJNS7_ILi128EEENS7_ILi112EEENS7_ILi192EEEEEELi192ENS_10bfloat16_tEfNS_4arch4Sm90ELb0ELb0ELb1ELb1ELb0ELb1ELb0ELb1ELb1ELb1ELb0ELb0EEENS1_21CollectiveEpilogueFwdINS6_IJSA_SC_SB_EEES9_SE_SG_Li256ELb1ELb1ELb0ELb0EEENS1_36VarlenDynamicPersistentTileSchedulerILi128ELi112ELi256ELi128ELb0ELb1ELb1ELb0ELb1ELb1EEEEEEEEEvNT_6ParamsE)
	.align		4
        /*0024*/ 	.word	index@(__assertfail)
	.align		4
        /*0028*/ 	.word	index@(_ZN7cutlass13device_kernelIN5flash11enable_sm90INS1_16FlashAttnFwdSm90INS1_25CollectiveMainloopFwdSm90ILi2EN4cute5tupleIJNS5_1CILi1EEES8_S8_EEENS6_IJNS7_ILi128EEENS7_ILi96EEENS7_ILi192EEEEEELi192ENS_10bfloat16_tEfNS_4arch4Sm90ELb0ELb1ELb1ELb0ELb0ELb0ELb0ELb1ELb1ELb1ELb0ELb0EEENS1_21CollectiveEpilogueFwdINS6_IJSA_SC_SB_EEES9_SE_SG_Li256ELb0ELb1ELb0ELb0EEENS1_30DynamicPersistentTileSchedulerILi256ELi128ELb0ELb1ELb1EEEEEEEEEvNT_6ParamsE)
	.align		4
        /*002c*/ 	.word	index@(__assertfail)
	.align		4
        /*0030*/ 	.word	index@(_ZN7cutlass13device_kernelIN5flash11enable_sm90INS1_16FlashAttnFwdSm90INS1_25CollectiveMainloopFwdSm90ILi2EN4cute5tupleIJNS5_1CILi1EEES8_S8_EEENS6_IJNS7_ILi128EEENS7_ILi96EEENS7_ILi192EEEEEELi192ENS_10bfloat16_tEfNS_4arch4Sm90ELb0ELb1ELb1ELb1ELb0ELb0ELb0ELb1ELb1ELb1ELb0ELb0EEENS1_21CollectiveEpilogueFwdINS6_IJSA_SC_SB_EEES9_SE_SG_Li256ELb1ELb1ELb0ELb0EEENS1_36VarlenDynamicPersistentTileSchedulerILi128ELi96ELi256ELi128ELb0ELb1ELb1ELb1ELb0ELb1EEEEEEEEEvNT_6ParamsE)
	.align		4
        /*0034*/ 	.word	index@(__assertfail)
	.align		4
        /*0038*/ 	.word	index@(_ZN7cutlass13device_kernelIN5flash11enable_sm90INS1_16FlashAttnFwdSm90INS1_25CollectiveMainloopFwdSm90ILi2EN4cute5tupleIJNS5_1CILi1EEES8_S8_EEENS6_IJNS7_ILi128EEENS7_ILi96EEENS7_ILi192EEEEEELi192ENS_10bfloat16_tEfNS_4arch4Sm90ELb0ELb1ELb1ELb1ELb0ELb1ELb0ELb1ELb1ELb1ELb0ELb0EEENS1_21CollectiveEpilogueFwdINS6_IJSA_SC_SB_EEES9_SE_SG_Li256ELb1ELb1ELb0ELb0EEENS1_36VarlenDynamicPersistentTileSchedulerILi128ELi96ELi256ELi128ELb0ELb1ELb1ELb1ELb0ELb1EEEEEEEEEvNT_6ParamsE)
	.align		4
        /*003c*/ 	.word	index@(__assertfail)
	.align		4
        /*0040*/ 	.word	index@(_ZN7cutlass13device_kernelIN5flash11enable_sm90INS1_16FlashAttnFwdSm90INS1_25CollectiveMainloopFwdSm90ILi2EN4cute5tupleIJNS5_1CILi1EEES8_S8_EEENS6_IJNS7_ILi128EEENS7_ILi112EEENS7_ILi192EEEEEELi192ENS_10bfloat16_tEfNS_4arch4Sm90ELb1ELb0ELb1ELb0ELb0ELb0ELb0ELb1ELb1ELb1ELb0ELb0EEENS1_21CollectiveEpilogueFwdINS6_IJSA_SC_SB_EEES9_SE_SG_Li256ELb0ELb1ELb0ELb0EEENS1_30DynamicPersistentTileSchedulerILi256ELi128ELb0ELb1ELb1EEEEEEEEEvNT_6ParamsE)
	.align		4
        /*0044*/ 	.word	index@(__assertfail)
	.align		4
        /*0048*/ 	.word	index@(_ZN7cutlass13device_kernelIN5flash11enable_sm90INS1_16FlashAttnFwdSm90INS1_25CollectiveMainloopFwdSm90ILi2EN4cute5tupleIJNS5_1CILi1EEES8_S8_EEENS6_IJNS7_ILi128EEENS7_ILi112EEENS7_ILi192EEEEEELi192ENS_10bfloat16_tEfNS_4arch4Sm90ELb1ELb0ELb1ELb1ELb0ELb0ELb0ELb1ELb1ELb1ELb0ELb0EEENS1_21CollectiveEpilogueFwdINS6_IJSA_SC_SB_EEES9_SE_SG_Li256ELb1ELb1ELb0ELb0EEENS1_36VarlenDynamicPersistentTileSchedulerILi128ELi112ELi256ELi128ELb0ELb1ELb1ELb1ELb1ELb1EEEEEEEEEvNT_6ParamsE)
	.align		4
        /*004c*/ 	.word	index@(__assertfail)
	.align		4
        /*0050*/ 	.word	index@(_ZN7cutlass13device_kernelIN5flash11enable_sm90INS1_16FlashAttnFwdSm90INS1_25CollectiveMainloopFwdSm90ILi2EN4cute5tupleIJNS5_1CILi1EEES8_S8_EEENS6_IJNS7_ILi128EEENS7_ILi112EEENS7_ILi192EEEEEELi192ENS_10bfloat16_tEfNS_4arch4Sm90ELb1ELb0ELb1ELb1ELb0ELb1ELb0ELb1ELb1ELb1ELb0ELb0EEENS1_21CollectiveEpilogueFwdINS6_IJSA_SC_SB_EEES9_SE_SG_Li256ELb1ELb1ELb0ELb0EEENS1_36VarlenDynamicPersistentTileSchedulerILi128ELi112ELi256ELi128ELb0ELb1ELb1ELb1ELb1ELb1EEEEEEEEEvNT_6ParamsE)
	.align		4
        /*0054*/ 	.word	index@(__assertfail)
	.align		4
        /*0058*/ 	.word	0x00000000
	.align		4
        /*005c*/ 	.word	0xfffffffe
	.align		4
        /*0060*/ 	.word	0x00000000
	.align		4
        /*0064*/ 	.word	0xfffffffd
	.align		4
        /*0068*/ 	.word	0x00000000
	.align		4
        /*006c*/ 	.word	0xfffffffc


//--------------------- .nv.constant4             --------------------------
	.section	.nv.constant4,"a",@progbits
	.align	8
	.align		8
.nv.constant4:
        /*0000*/ 	.dword	__assertfail
	.align		8
        /*0008*/ 	.dword	__unnamed_1
	.align		8
        /*0010*/ 	.dword	__unnamed_2
	.align		8
        /*0018*/ 	.dword	__unnamed_3
	.align		8
        /*0020*/ 	.dword	__unnamed_4
	.align		8
        /*0028*/ 	.dword	__unnamed_5
	.align		8
        /*0030*/ 	.dword	__unnamed_6
	.align		8
        /*0038*/ 	.dword	__unnamed_7
	.align		8
        /*0040*/ 	.dword	__unnamed_8
	.align		8
        /*0048*/ 	.dword	__unnamed_9
	.align		8
        /*0050*/ 	.dword	_ZN82_INTERNAL_aa617ece_46_flash_fwd_hdim192_bf16_softcap_packgqa_sm90_cu_1f2e7571_33174cuda3std3__45__cpo5beginE
	.align		8
        /*0058*/ 	.dword	_ZN82_INTERNAL_aa617ece_46_flash_fwd_hdim192_bf16_softcap_packgqa_sm90_cu_1f2e7571_33174cuda3std3__45__cpo3endE
	.align		8
        /*0060*/ 	.dword	_ZN82_INTERNAL_aa617ece_46_flash_fwd_hdim192_bf16_softcap_packgqa_sm90_cu_1f2e7571_33174cuda3std3__45__cpo6cbeginE
	.align		8
        /*0068*/ 	.dword	_ZN82_INTERNAL_aa617ece_46_flash_fwd_hdim192_bf16_softcap_packgqa_sm90_cu_1f2e7571_33174cuda3std3__45__cpo4cendE
	.align		8
        /*0070*/ 	.dword	_ZN82_INTERNAL_aa617ece_46_flash_fwd_hdim192_bf16_softcap_packgqa_sm90_cu_1f2e7571_33174cuda3std3__484_GLOBAL__N__aa617ece_46_flash_fwd_hdim192_bf16_softcap_packgqa_sm90_cu_1f2e7571_33176ignoreE
	.align		8
        /*0078*/ 	.dword	_ZN82_INTERNAL_aa617ece_46_flash_fwd_hdim192_bf16_softcap_packgqa_sm90_cu_1f2e7571_33174cuda3std3__419piecewise_constructE
	.align		8
        /*0080*/ 	.dword	_ZN82_INTERNAL_aa617ece_46_flash_fwd_hdim192_bf16_softcap_packgqa_sm90_cu_1f2e7571_33174cuda3std3__48in_placeE
	.align		8
        /*0088*/ 	.dword	_ZN82_INTERNAL_aa617ece_46_flash_fwd_hdim192_bf16_softcap_packgqa_sm90_cu_1f2e7571_33174cuda3std6ranges3__45__cpo4swapE
	.align		8
        /*0090*/ 	.dword	_ZN82_INTERNAL_aa617ece_46_flash_fwd_hdim192_bf16_softcap_packgqa_sm90_cu_1f2e7571_33174cuda3std6ranges3__45__cpo9iter_moveE
	.align		8
        /*0098*/ 	.dword	_ZN82_INTERNAL_aa617ece_46_flash_fwd_hdim192_bf16_softcap_packgqa_sm90_cu_1f2e7571_33174cute7productE
	.align		8
        /*00a0*/ 	.dword	_ZN82_INTERNAL_aa617ece_46_flash_fwd_hdim192_bf16_softcap_packgqa_sm90_cu_1f2e7571_33174cute1_E
	.align		8
        /*00a8*/ 	.dword	$str$23
	.align		8
        /*00b0*/ 	.dword	$str$24


//--------------------- .text._ZN7cutlass13device_kernelIN5flash11enable_sm90INS1_16FlashAttnFwdSm90INS1_25CollectiveMainloopFwdSm90ILi2EN4cute5tupleIJNS5_1CILi1EEES8_S8_EEENS6_IJNS7_ILi128EEENS7_ILi112EEENS7_ILi192EEEEEELi192ENS_10bfloat16_tEfNS_4arch4Sm90ELb0ELb0ELb1ELb0ELb0ELb0ELb0ELb1ELb1ELb1ELb0ELb0EEENS1_21CollectiveEpilogueFwdINS6_IJSA_SC_SB_EEES9_SE_SG_Li256ELb0ELb1ELb0ELb0EEENS1_29StaticPersistentTileSchedulerILb0EEEEEEEEEvNT_6ParamsE --------------------------
	.section	.text._ZN7cutlass13device_kernelIN5flash11enable_sm90INS1_16FlashAttnFwdSm90INS1_25CollectiveMainloopFwdSm90ILi2EN4cute5tupleIJNS5_1CILi1EEES8_S8_EEENS6_IJNS7_ILi128EEENS7_ILi112EEENS7_ILi192EEEEEELi192ENS_10bfloat16_tEfNS_4arch4Sm90ELb0ELb0ELb1ELb0ELb0ELb0ELb0ELb1ELb1ELb1ELb0ELb0EEENS1_21CollectiveEpilogueFwdINS6_IJSA_SC_SB_EEES9_SE_SG_Li256ELb0ELb1ELb0ELb0EEENS1_29StaticPersistentTileSchedulerILb0EEEEEEEEEvNT_6ParamsE,"ax",@progbits
	.align	128
.text._ZN7cutlass13device_kernelIN5flash11enable_sm90INS1_16FlashAttnFwdSm90INS1_25CollectiveMainloopFwdSm90ILi2EN4cute5tupleIJNS5_1CILi1EEES8_S8_EEENS6_IJNS7_ILi128EEENS7_ILi112EEENS7_ILi192EEEEEELi192ENS_10bfloat16_tEfNS_4arch4Sm90ELb0ELb0ELb1ELb0ELb0ELb0ELb0ELb1ELb1ELb1ELb0ELb0EEENS1_21CollectiveEpilogueFwdINS6_IJSA_SC_SB_EEES9_SE_SG_Li256ELb0ELb1ELb0ELb0EEENS1_29StaticPersistentTileSchedulerILb0EEEEEEEEEvNT_6ParamsE:
        .type           _ZN7cutlass13device_kernelIN5flash11enable_sm90INS1_16FlashAttnFwdSm90INS1_25CollectiveMainloopFwdSm90ILi2EN4cute5tupleIJNS5_1CILi1EEES8_S8_EEENS6_IJNS7_ILi128EEENS7_ILi112EEENS7_ILi192EEEEEELi192ENS_10bfloat16_tEfNS_4arch4Sm90ELb0ELb0ELb1ELb0ELb0ELb0ELb0ELb1ELb1ELb1ELb0ELb0EEENS1_21CollectiveEpilogueFwdINS6_IJSA_SC_SB_EEES9_SE_SG_Li256ELb0ELb1ELb0ELb0EEENS1_29StaticPersistentTileSchedulerILb0EEEEEEEEEvNT_6ParamsE,@function
        .size           _ZN7cutlass13device_kernelIN5flash11enable_sm90INS1_16FlashAttnFwdSm90INS1_25CollectiveMainloopFwdSm90ILi2EN4cute5tupleIJNS5_1CILi1EEES8_S8_EEENS6_IJNS7_ILi128EEENS7_ILi112EEENS7_ILi192EEEEEELi192ENS_10bfloat16_tEfNS_4arch4Sm90ELb0ELb0ELb1ELb0ELb0ELb0ELb0ELb1ELb1ELb1ELb0ELb0EEENS1_21CollectiveEpilogueFwdINS6_IJSA_SC_SB_EEES9_SE_SG_Li256ELb0ELb1ELb0ELb0EEENS1_29StaticPersistentTileSchedulerILb0EEEEEEEEEvNT_6ParamsE,(.L_x_3235 - _ZN7cutlass13device_kernelIN5flash11enable_sm90INS1_16FlashAttnFwdSm90INS1_25CollectiveMainloopFwdSm90ILi2EN4cute5tupleIJNS5_1CILi1EEES8_S8_EEENS6_IJNS7_ILi128EEENS7_ILi112EEENS7_ILi192EEEEEELi192ENS_10bfloat16_tEfNS_4arch4Sm90ELb0ELb0ELb1ELb0ELb0ELb0ELb0ELb1ELb1ELb1ELb0ELb0EEENS1_21CollectiveEpilogueFwdINS6_IJSA_SC_SB_EEES9_SE_SG_Li256ELb0ELb1ELb0ELb0EEENS1_29StaticPersistentTileSchedulerILb0EEEEEEEEEvNT_6ParamsE)
        .other          _ZN7cutlass13device_kernelIN5flash11enable_sm90INS1_16FlashAttnFwdSm90INS1_25CollectiveMainloopFwdSm90ILi2EN4cute5tupleIJNS5_1CILi1EEES8_S8_EEENS6_IJNS7_ILi128EEENS7_ILi112EEENS7_ILi192EEEEEELi192ENS_10bfloat16_tEfNS_4arch4Sm90ELb0ELb0ELb1ELb0ELb0ELb0ELb0ELb1ELb1ELb1ELb0ELb0EEENS1_21CollectiveEpilogueFwdINS6_IJSA_SC_SB_EEES9_SE_SG_Li256ELb0ELb1ELb0ELb0EEENS1_29StaticPersistentTileSchedulerILb0EEEEEEEEEvNT_6ParamsE,@"STO_CUDA_ENTRY STV_DEFAULT"
_ZN7cutlass13device_kernelIN5flash11enable_sm90INS1_16FlashAttnFwdSm90INS1_25CollectiveMainloopFwdSm90ILi2EN4cute5tupleIJNS5_1CILi1EEES8_S8_EEENS6_IJNS7_ILi128EEENS7_ILi112EEENS7_ILi192EEEEEELi192ENS_10bfloat16_tEfNS_4arch4Sm90ELb0ELb0ELb1ELb0ELb0ELb0ELb0ELb1ELb1ELb1ELb0ELb0EEENS1_21CollectiveEpilogueFwdINS6_IJSA_SC_SB_EEES9_SE_SG_Li256ELb0ELb1ELb0ELb0EEENS1_29StaticPersistentTileSchedulerILb0EEEEEEEEEvNT_6ParamsE:
[----:B------:R-:W0:Y:S02]  /*0000*/  LDC R1, c[0x0][0x28] ;  /* 0x00000a00ff017b82 */ /* 0x000e240000000800 */
[----:B0-----:R-:W-:Y:S01]  /*0010*/  VIADD R1, R1, 0xffffffc8 ;  /* 0xffffffc801017836 */ /* 0x001fe20000000000 */
[----:B------:R-:W0:Y:S01]  /*0020*/  S2R R0, SR_TID.X ;  /* 0x0000000000007919 */ /* 0x000e220000002100 */
[----:B------:R-:W-:Y:S01]  /*0030*/  ELECT P0, URZ, PT ;  /* 0x00000000003f782f */ /* 0x000fe20003800000 */
[----:B------:R-:W-:Y:S01]  /*0040*/  BSSY B0, `(.L_x_0) ;  /* 0x000000d000007945 */ /* 0x000fe20003800000 */
[----:B0-----:R-:W-:-:S05]  /*0050*/  SHF.R.U32.HI R2, RZ, 0x5, R0 ;  /* 0x00000005ff027819 */ /* 0x001fca0000011600 */
[----:B------:R-:W0:Y:S02]  /*0060*/  SHFL.IDX PT, R3, R2, RZ, 0x1f ;  /* 0x00001fff02037589 */ /* 0x000e2400000e0000 */
[----:B0-----:R-:W-:-:S13]  /*0070*/  ISETP.EQ.AND P0, PT, R3, RZ, P0 ;  /* 0x000000ff0300720c */ /* 0x001fda0000702270 */
[----:B------:R-:W-:Y:S05]  /*0080*/  @!P0 BRA `(.L_x_1) ;  /* 0x0000000000208947 */ /* 0x000fea0003800000 */
[----:B------:R-:W-:Y:S02]  /*0090*/  ULDC.64 UR4, c[0x0][0x198] ;  /* 0x0000660000047ab9 */ /* 0x000fe40000000a00 */
[----:B------:R-:W-:Y:S02]  /*00a0*/  UIADD3 UR6, UP0, UR4, 0x370, URZ ;  /* 0x0000037004067890 */ /* 0x000fe4000ff1e03f */
[----:B------:R-:W-:Y:S02]  /*00b0*/  UIADD3 UR4, UP1, UR4, 0x470, URZ ;  /* 0x0000047004047890 */ /* 0x000fe4000ff3e03f */
[----:B------:R-:W-:Y:S02]  /*00c0*/  UIADD3.X UR7, URZ, UR5, URZ, UP0, !UPT ;  /* 0x000000053f077290 */ /* 0x000fe400087fe43f */
[----:B------:R-:W-:-:S07]  /*00d0*/  UIADD3.X UR5, URZ, UR5, URZ, UP1, !UPT ;  /* 0x000000053f057290 */ /* 0x000fce0008ffe43f */
[----:B------:R0:W-:Y:S02]  /*00e0*/  UTMACCTL.PF [UR6] ;  /* 0x00000000060079b9 */ /* 0x0001e40008040000 */
[----:B------:R0:W-:Y:S02]  /*00f0*/  UTMACCTL.PF [UR4] ;  /* 0x00000000040079b9 */ /* 0x0001e40008040000 */
[----:B0-----:R-:W-:Y:S01]  /*0100*/  NOP ;  /* 0x0000000000007918 */ /* 0x001fe20000000000 */
.L_x_1:
[----:B------:R-:W-:Y:S05]  /*0110*/  BSYNC B0 ;  /* 0x0000000000007941 */ /* 0x000fea0003800000 */
.L_x_0:
[----:B------:R-:W-:Y:S01]  /*0120*/  VOTEU.ANY UP0, P0 ;  /* 0x00000000003f7886 */ /* 0x000fe20000000100 */
[----:B------:R-:W0:Y:S01]  /*0130*/  SHFL.IDX PT, R3, R2, RZ, 0x1f ;  /* 0x00001fff02037589 */ /* 0x000e2200000e0000 */
[----:B------:R-:W-:Y:S01]  /*0140*/  UMOV UR4, 0x80 ;  /* 0x0000008000047882 */ /* 0x000fe20000000000 */
[----:B------:R-:W-:Y:S01]  /*0150*/  UMOV UR7, 0x100 ;  /* 0x0000010000077882 */ /* 0x000fe20000000000 */
[----:B------:R-:W-:Y:S01]  /*0160*/  VOTEU.ANY UP1, P0 ;  /* 0x00000000003f7886 */ /* 0x000fe20000020100 */
[----:B------:R-:W1:Y:S01]  /*0170*/  @UP0 S2UR UR8, SR_CgaCtaId ;  /* 0x00000000000809c3 */ /* 0x000e620000008800 */
[----:B------:R-:W-:Y:S01]  /*0180*/  @UP0 UMOV UR6, 0x400 ;  /* 0x0000040000060882 */ /* 0x000fe20000000000 */
[----:B------:R-:W-:-:S04]  /*0190*/  @UP0 UIADD3 UR4, -UR4, 0x100000, URZ ;  /* 0x0010000004040890 */ /* 0x000fc8000fffe13f */
[----:B------:R-:W-:Y:S02]  /*01a0*/  @UP0 USHF.L.U32 UR5, UR4, 0xb, URZ ;  /* 0x0000000b04050899 */ /* 0x000fe4000800063f */
[----:B------:R-:W-:Y:S01]  /*01b0*/  @UP0 USHF.L.U32 UR4, UR4, 0x1, URZ ;  /* 0x0000000104040899 */ /* 0x000fe2000800063f */
[----:B0-----:R-:W-:Y:S02]  /*01c0*/  ISETP.NE.AND P1, PT, R3, RZ, PT ;  /* 0x000000ff0300720c */ /* 0x001fe40003f25270 */
[----:B------:R-:W-:Y:S01]  /*01d0*/  SHF.R.U32.HI R3, RZ, 0x7, R0 ;  /* 0x00000007ff037819 */ /* 0x000fe20000011600 */
[----:B-1----:R-:W-:Y:S02]  /*01e0*/  @UP0 ULEA UR8, UR8, UR6, 0x18 ;  /* 0x0000000608080291 */ /* 0x002fe4000f8ec03f */
[----:B------:R-:W-:-:S04]  /*01f0*/  @UP0 UIADD3 UR6, -UR7, 0x100000, URZ ;  /* 0x0010000007060890 */ /* 0x000fc8000fffe13f */
[----:B------:R-:W-:Y:S02]  /*0200*/  @UP0 USHF.L.U32 UR7, UR6, 0xb, URZ ;  /* 0x0000000b06070899 */ /* 0x000fe4000800063f */
[----:B------:R-:W-:Y:S01]  /*0210*/  @UP0 USHF.L.U32 UR6, UR6, 0x1, URZ ;  /* 0x0000000106060899 */ /* 0x000fe2000800063f */
[----:B------:R-:W-:Y:S01]  /*0220*/  VOTEU.ANY UP0, P0 ;  /* 0x00000000003f7886 */ /* 0x000fe20000000100 */
[----:B------:R-:W0:Y:S04]  /*0230*/  SHFL.IDX PT, R3, R3, RZ, 0x1f ;  /* 0x00001fff03037589 */ /* 0x000e2800000e0000 */
[----:B------:R-:W1:Y:S02]  /*0240*/  FENCE.VIEW.ASYNC.S ;  /* 0x00000000000073c6 */ /* 0x000e640000000000 */
[----:B-1----:R1:W2:Y:S04]  /*0250*/  @UP0 SYNCS.EXCH.64 URZ, [UR8+0x36800], UR4 ;  /* 0x03680004083f05b2 */ /* 0x0022a80008000100 */
[----:B------:R1:W3:Y:S01]  /*0260*/  @UP1 SYNCS.EXCH.64 URZ, [UR8+0x36820], UR6 ;  /* 0x03682006083f15b2 */ /* 0x0002e20008000100 */
[----:B------:R-:W-:Y:S05]  /*0270*/  @P1 BRA `(.L_x_2) ;  /* 0x0000000000481947 */ /* 0x000fea0003800000 */
[----:B-1----:R-:W1:Y:S01]  /*0280*/  S2UR UR5, SR_CgaCtaId ;  /* 0x00000000000579c3 */ /* 0x002e620000008800 */
[----:B------:R-:W-:Y:S01]  /*0290*/  UMOV UR4, 0x400 ;  /* 0x0000040000047882 */ /* 0x000fe20000000000 */
[----:B------:R-:W-:Y:S01]  /*02a0*/  UMOV UR6, 0x1 ;  /* 0x0000000100067882 */ /* 0x000fe20000000000 */
[----:B------:R-:W-:Y:S01]  /*02b0*/  UMOV UR7, 0x2 ;  /* 0x0000000200077882 */ /* 0x000fe20000000000 */
[----:B------:R-:W-:Y:S01]  /*02c0*/  ELECT P0, URZ, PT ;  /* 0x00000000003f782f */ /* 0x000fe20003800000 */
[----:B-1----:R-:W-:Y:S02]  /*02d0*/  ULEA UR8, UR5, UR4, 0x18 ;  /* 0x0000000405087291 */ /* 0x002fe4000f8ec03f */
[----:B------:R-:W-:-:S04]  /*02e0*/  UIADD3 UR4, -UR6, 0x100000, URZ ;  /* 0x0010000006047890 */ /* 0x000fc8000fffe13f */
[----:B------:R-:W-:Y:S02]  /*02f0*/  USHF.L.U32 UR5, UR4, 0xb, URZ ;  /* 0x0000000b04057899 */ /* 0x000fe4000800063f */
[----:B------:R-:W-:Y:S02]  /*0300*/  USHF.L.U32 UR4, UR4, 0x1, URZ ;  /* 0x0000000104047899 */ /* 0x000fe4000800063f */
[----:B------:R-:W-:-:S04]  /*0310*/  UIADD3 UR6, -UR7, 0x100000, URZ ;  /* 0x0010000007067890 */ /* 0x000fc8000fffe13f */
[----:B------:R-:W-:Y:S02]  /*0320*/  USHF.L.U32 UR7, UR6, 0xb, URZ ;  /* 0x0000000b06077899 */ /* 0x000fe4000800063f */
[----:B------:R-:W-:Y:S01]  /*0330*/  USHF.L.U32 UR6, UR6, 0x1, URZ ;  /* 0x0000000106067899 */ /* 0x000fe2000800063f */
[----:B------:R-:W1:Y:S03]  /*0340*/  FENCE.VIEW.ASYNC.S ;  /* 0x00000000000073c6 */ /* 0x000e660000000000 */
[----:B-1----:R4:W1:Y:S08]  /*0350*/  SYNCS.EXCH.64 URZ, [UR8+0x36830], UR4 ;  /* 0x03683004083f75b2 */ /* 0x0028700008000100 */
[----:B------:R4:W0:Y:S01]  /*0360*/  SYNCS.EXCH.64 URZ, [UR8+0x36840], UR6 ;  /* 0x03684006083f75b2 */ /* 0x0008220008000100 */
[----:B------:R4:W0:Y:S01]  /*0370*/  SYNCS.EXCH.64 URZ, [UR8+0x36838], UR4 ;  /* 0x03683804083f75b2 */ /* 0x0008220008000100 */
[----:B------:R4:W0:Y:S02]  /*0380*/  SYNCS.EXCH.64 URZ, [UR8+0x36848], UR6 ;  /* 0x03684806083f75b2 */ /* 0x0008240008000100 */
[----:B----4-:R-:W-:Y:S01]  /*0390*/  NOP ;  /* 0x0000000000007918 */ /* 0x010fe20000000000 */
.L_x_2:
[----:B------:R-:W4:Y:S01]  /*03a0*/  SHFL.IDX PT, R4, R2, RZ, 0x1f ;  /* 0x00001fff02047589 */ /* 0x000f2200000e0000 */
[----:B------:R-:W-:Y:S01]  /*03b0*/  NOP ;  /* 0x0000000000007918 */ /* 0x000fe20000000000 */
[----:B----4-:R-:W-:-:S13]  /*03c0*/  ISETP.NE.AND P0, PT, R4, RZ, PT ;  /* 0x000000ff0400720c */ /* 0x010fda0003f05270 */
        /* <DEDUP_REMOVED lines=19> */
.L_x_3:
[----:B------:R-:W4:Y:S01]  /*0500*/  SHFL.IDX PT, R4, R2, RZ, 0x1f ;  /* 0x00001fff02047589 */ /* 0x000f2200000e0000 */
[----:B------:R-:W-:Y:S01]  /*0510*/  NOP ;  /* 0x0000000000007918 */ /* 0x000fe20000000000 */
[----:B----4-:R-:W-:-:S13]  /*0520*/  ISETP.NE.AND P0, PT, R4, RZ, PT ;  /* 0x000000ff0400720c */ /* 0x010fda0003f05270 */
[----:B------:R-:W-:Y:S05]  /*0530*/  @P0 BRA `(.L_x_4) ;  /* 0x0000000000380947 */ /* 0x000fea0003800000 */
[----:B-1----:R-:W1:Y:S01]  /*0540*/  S2UR UR5, SR_CgaCtaId ;  /* 0x00000000000579c3 */ /* 0x002e620000008800 */
[----:B------:R-:W-:Y:S01]  /*0550*/  UMOV UR4, 0x400 ;  /* 0x0000040000047882 */ /* 0x000fe20000000000 */
[----:B------:R-:W-:Y:S01]  /*0560*/  UMOV UR7, 0x1 ;  /* 0x0000000100077882 */ /* 0x000fe20000000000 */
[----:B------:R-:W-:Y:S01]  /*0570*/  ELECT P0, URZ, PT ;  /* 0x00000000003f782f */ /* 0x000fe20003800000 */
[----:B-1----:R-:W-:Y:S02]  /*0580*/  ULEA UR6, UR5, UR4, 0x18 ;  /* 0x0000000405067291 */ /* 0x002fe4000f8ec03f */
[----:B------:R-:W-:-:S04]  /*0590*/  UIADD3 UR4, -UR7, 0x100000, URZ ;  /* 0x0010000007047890 */ /* 0x000fc8000fffe13f */
[----:B------:R-:W-:Y:S02]  /*05a0*/  USHF.L.U32 UR5, UR4, 0xb, URZ ;  /* 0x0000000b04057899 */ /* 0x000fe4000800063f */
[----:B------:R-:W-:Y:S01]  /*05b0*/  USHF.L.U32 UR4, UR4, 0x1, URZ ;  /* 0x0000000104047899 */ /* 0x000fe2000800063f */
[----:B------:R-:W1:Y:S11]  /*05c0*/  FENCE.VIEW.ASYNC.S ;  /* 0x00000000000073c6 */ /* 0x000e760000000000 */
[----:B-1----:R4:W1:Y:S01]  /*05d0*/  SYNCS.EXCH.64 URZ, [UR6+0x36870], UR4 ;  /* 0x03687004063f75b2 */ /* 0x0028620008000100 */
[----:B------:R4:W0:Y:S01]  /*05e0*/  SYNCS.EXCH.64 URZ, [UR6+0x36880], UR4 ;  /* 0x03688004063f75b2 */ /* 0x0008220008000100 */
[----:B------:R4:W0:Y:S01]  /*05f0*/  SYNCS.EXCH.64 URZ, [UR6+0x36878], UR4 ;  /* 0x03687804063f75b2 */ /* 0x0008220008000100 */
[----:B------:R4:W0:Y:S02]  /*0600*/  SYNCS.EXCH.64 URZ, [UR6+0x36888], UR4 ;  /* 0x03688804063f75b2 */ /* 0x0008240008000100 */
[----:B----4-:R-:W-:Y:S01]  /*0610*/  NOP ;  /* 0x0000000000007918 */ /* 0x010fe20000000000 */
.L_x_4:
        /* <DEDUP_REMOVED lines=22> */
.L_x_5:
        /* <DEDUP_REMOVED lines=22> */
.L_x_6:
[----:B0-----:R-:W-:Y:S01]  /*08e0*/  ISETP.NE.AND P0, PT, R3, RZ, PT ;  /* 0x000000ff0300720c */ /* 0x001fe20003f05270 */
[----:B------:R-:W-:Y:S01]  /*08f0*/  IMAD.MOV.U32 R3, RZ, RZ, 0x1 ;  /* 0x00000001ff037424 */ /* 0x000fe200078e00ff */
[----:B------:R-:W-:Y:S01]  /*0900*/  NOP ;  /* 0x0000000000007918 */ /* 0x000fe20000000000 */
[----:B------:R-:W-:-:S03]  /*0910*/  ULDC.64 UR60, c[0x0][0x208] ;  /* 0x00008200003c7ab9 */ /* 0x000fc60000000a00 */
[----:B------:R-:W-:-:S05]  /*0920*/  SEL R3, R3, 0x2, !P0 ;  /* 0x0000000203037807 */ /* 0x000fca0004000000 */
[----:B------:R0:W-:Y:S01]  /*0930*/  STL [R1+0x34], R3 ;  /* 0x0000340301007387 */ /* 0x0001e20000100800 */
[----:B-123--:R-:W-:Y:S06]  /*0940*/  BAR.SYNC.DEFER_BLOCKING 0x0 ;  /* 0x0000000000007b1d */ /* 0x00efec0000010000 */
[----:B------:R-:W-:Y:S05]  /*0950*/  @!P0 BRA `(.L_x_7) ;  /* 0x000000c000348947 */ /* 0x000fea0003800000 */
.L_x_8:
[----:B------:R-:W-:-:S08]  /*0960*/  NOP ;  /* 0x0000000000007918 */ /* 0x000fd00000000000 */
[----:B------:R-:W1:Y:S02]  /*0970*/  USETMAXREG.TRY_ALLOC.CTAPOOL UP0, 0xf0 ;  /* 0x000000f0000079c8 */ /* 0x000e640008000600 */
[----:B-1----:R-:W-:-:S13]  /*0980*/  PLOP3.LUT P0, PT, PT, PT, UP0, 0x80, 0x0 ;  /* 0x000000000000781c */ /* 0x002fda0003f0f008 */
[----:B------:R-:W-:Y:S05]  /*0990*/  @!P0 BRA `(.L_x_8) ;  /* 0xfffffffc00f08947 */ /* 0x000fea000383ffff */
[----:B------:R-:W1:Y:S08]  /*09a0*/  S2UR UR4, SR_CTAID.X ;  /* 0x00000000000479c3 */ /* 0x000e700000002500 */
[----:B------:R-:W-:Y:S08]  /*09b0*/  BAR.ARV 0x8, 0x180 ;  /* 0x0206000000007b1d */ /* 0x000ff00000002000 */
[----:B------:R-:W1:Y:S02]  /*09c0*/  LDC R2, c[0x0][0xc34] ;  /* 0x00030d00ff027b82 */ /* 0x000e640000000800 */
[----:B-1----:R-:W-:-:S13]  /*09d0*/  ISETP.LE.AND P0, PT, R2, UR4, PT ;  /* 0x0000000402007c0c */ /* 0x002fda000bf03270 */
[----:B------:R-:W-:Y:S05]  /*09e0*/  @P0 EXIT ;  /* 0x000000000000094d */ /* 0x000fea0003800000 */
[----:B------:R-:W2:Y:S01]  /*09f0*/  LDL.LU R10, [R1+0x34] ;  /* 0x00003400010a7983 */ /* 0x000ea20000300800 */
[----:B------:R-:W-:Y:S01]  /*0a00*/  VIADD R0, R0, 0xffffff80 ;  /* 0xffffff8000007836 */ /* 0x000fe20000000000 */
[----:B------:R-:W-:Y:S01]  /*0a10*/  UMOV UR39, URZ ;  /* 0x0000003f00277c82 */ /* 0x000fe20008000000 */
[----:B------:R-:W-:Y:S01]  /*0a20*/  IMAD.MOV.U32 R214, RZ, RZ, -0x2 ;  /* 0xfffffffeffd67424 */ /* 0x000fe200078e00ff */
[----:B------:R-:W-:Y:S01]  /*0a30*/  UMOV UR36, URZ ;  /* 0x0000003f00247c82 */ /* 0x000fe20008000000 */
[----:B------:R-:W-:Y:S01]  /*0a40*/  IMAD.U32 R23, RZ, RZ, UR4 ;  /* 0x00000004ff177e24 */ /* 0x000fe2000f8e00ff */
[----:B0-----:R-:W-:Y:S01]  /*0a50*/  SHF.R.S32.HI R3, RZ, 0x1f, R0 ;  /* 0x0000001fff037819 */ /* 0x001fe20000011400 */
[----:B------:R-:W-:-:S03]  /*0a60*/  IMAD.MOV.U32 R204, RZ, RZ, RZ ;  /* 0x000000ffffcc7224 */ /* 0x000fc600078e00ff */
[CC--:B------:R-:W-:Y:S02]  /*0a70*/  LEA.HI R5, R3.reuse, R0.reuse, RZ, 0x7 ;  /* 0x0000000003057211 */ /* 0x0c0fe400078f38ff */
[-C--:B------:R-:W-:Y:S02]  /*0a80*/  LEA.HI R2, R3, R0.reuse, RZ, 0x5 ;  /* 0x0000000003027211 */ /* 0x080fe400078f28ff */
[----:B------:R-:W-:Y:S02]  /*0a90*/  LOP3.LUT R7, R5, 0xffffff80, RZ, 0xc0, !PT ;  /* 0xffffff8005077812 */ /* 0x000fe400078ec0ff */
[CC--:B------:R-:W-:Y:S01]  /*0aa0*/  LEA.HI R8, R3.reuse, R0.reuse, RZ, 0x2 ;  /* 0x0000000003087211 */ /* 0x0c0fe200078f10ff */
[----:B------:R-:W-:Y:S01]  /*0ab0*/  IMAD.SHL.U32 R6, R2, 0x20, RZ ;  /* 0x0000002002067824 */ /* 0x000fe200078e00ff */
[----:B------:R-:W-:Y:S01]  /*0ac0*/  LEA.HI R4, R3, R0, RZ, 0x4 ;  /* 0x0000000003047211 */ /* 0x000fe200078f20ff */
[----:B------:R-:W-:Y:S01]  /*0ad0*/  IMAD.IADD R206, R0, 0x1, -R7 ;  /* 0x0000000100ce7824 */ /* 0x000fe200078e0a07 */
[----:B------:R-:W-:-:S02]  /*0ae0*/  LOP3.LUT R13, R8, 0xfffffffc, RZ, 0xc0, !PT ;  /* 0xfffffffc080d7812 */ /* 0x000fc400078ec0ff */
[----:B------:R-:W-:Y:S02]  /*0af0*/  LEA.HI R205, R3, R0, RZ, 0x3 ;  /* 0x0000000003cd7211 */ /* 0x000fe400078f18ff */
[----:B------:R-:W-:Y:S02]  /*0b00*/  SHF.R.S32.HI R7, RZ, 0x1f, R206 ;  /* 0x0000001fff077819 */ /* 0x000fe400000114ce */
[----:B------:R-:W-:Y:S02]  /*0b10*/  SHF.R.S32.HI R210, RZ, 0x7, R5 ;  /* 0x00000007ffd27819 */ /* 0x000fe40000011405 */
[----:B------:R-:W-:Y:S02]  /*0b20*/  LEA.HI R2, R7, R206, RZ, 0x2 ;  /* 0x000000ce07027211 */ /* 0x000fe400078f10ff */
[----:B------:R-:W-:Y:S02]  /*0b30*/  LOP3.LUT R3, R4, 0x3fffff0, RZ, 0xc0, !PT ;  /* 0x03fffff004037812 */ /* 0x000fe400078ec0ff */
[----:B------:R-:W-:-:S02]  /*0b40*/  SHF.R.S32.HI R8, RZ, 0x2, R2 ;  /* 0x00000002ff087819 */ /* 0x000fc40000011402 */
[----:B------:R-:W-:Y:S01]  /*0b50*/  SHF.R.S32.HI R11, RZ, 0x1f, R2 ;  /* 0x0000001fff0b7819 */ /* 0x000fe20000011402 */
[C---:B------:R-:W-:Y:S01]  /*0b60*/  IMAD.IADD R3, R0.reuse, 0x1, -R3 ;  /* 0x0000000100037824 */ /* 0x040fe200078e0a03 */
[----:B------:R-:W-:Y:S02]  /*0b70*/  LOP3.LUT R15, R205, 0xfffffff8, RZ, 0xc0, !PT ;  /* 0xfffffff8cd0f7812 */ /* 0x000fe400078ec0ff */
[----:B------:R-:W-:Y:S02]  /*0b80*/  LEA.HI R11, R11, R8, RZ, 0x3 ;  /* 0x000000080b0b7211 */ /* 0x000fe400078f18ff */
[----:B------:R-:W-:Y:S01]  /*0b90*/  SHF.R.S32.HI R9, RZ, 0x4, R4 ;  /* 0x00000004ff097819 */ /* 0x000fe20000011404 */
[C---:B------:R-:W-:Y:S01]  /*0ba0*/  IMAD.IADD R22, R0.reuse, 0x1, -R15 ;  /* 0x0000000100167824 */ /* 0x040fe200078e0a0f */
[----:B------:R-:W-:Y:S02]  /*0bb0*/  IADD3 R13, R0, -R13, RZ ;  /* 0x8000000d000d7210 */ /* 0x000fe40007ffe0ff */
[----:B------:R-:W-:Y:S01]  /*0bc0*/  LOP3.LUT R11, R11, 0xfffffff8, RZ, 0xc0, !PT ;  /* 0xfffffff80b0b7812 */ /* 0x000fe200078ec0ff */
[----:B------:R-:W-:Y:S01]  /*0bd0*/  IMAD.SHL.U32 R17, R22, 0x8, RZ ;  /* 0x0000000816117824 */ /* 0x000fe200078e00ff */
[----:B------:R-:W-:-:S02]  /*0be0*/  LEA.HI R5, R5, R210, RZ, 0x1 ;  /* 0x000000d205057211 */ /* 0x000fc400078f08ff */
[----:B------:R-:W-:Y:S01]  /*0bf0*/  LEA.HI R7, R7, R206, RZ, 0x5 ;  /* 0x000000ce07077211 */ /* 0x000fe200078f28ff */
[----:B------:R-:W-:Y:S01]  /*0c00*/  IMAD.IADD R8, R8, 0x1, -R11 ;  /* 0x0000000108087824 */ /* 0x000fe200078e0a0b */
[----:B------:R-:W-:Y:S01]  /*0c10*/  LOP3.LUT R6, R6, 0xfffffc00, RZ, 0xc0, !PT ;  /* 0xfffffc0006067812 */ /* 0x000fe200078ec0ff */
[----:B------:R-:W-:Y:S01]  /*0c20*/  VIADD R18, R17, 0x80 ;  /* 0x0000008011127836 */ /* 0x000fe20000000000 */
[----:B------:R-:W-:Y:S02]  /*0c30*/  LEA.HI R4, R4, R9, RZ, 0x1 ;  /* 0x0000000904047211 */ /* 0x000fe400078f08ff */
[----:B------:R-:W-:Y:S01]  /*0c40*/  LEA.HI R0, R13, R13, RZ, 0x1 ;  /* 0x0000000d0d007211 */ /* 0x000fe200078f08ff */
[----:B------:R-:W-:Y:S01]  /*0c50*/  IMAD R213, R3, 0x40, R6 ;  /* 0x0000004003d57824 */ /* 0x000fe200078e0206 */
[----:B------:R-:W-:Y:S02]  /*0c60*/  LOP3.LUT R5, R5, 0x3fffffe, RZ, 0xc0, !PT ;  /* 0x03fffffe05057812 */ /* 0x000fe400078ec0ff */
[----:B------:R-:W-:-:S02]  /*0c70*/  SHF.R.S32.HI R7, RZ, 0x5, R7 ;  /* 0x00000005ff077819 */ /* 0x000fc40000011407 */
[----:B------:R-:W-:Y:S01]  /*0c80*/  LOP3.LUT R4, R4, 0x1ffffffe, RZ, 0xc0, !PT ;  /* 0x1ffffffe04047812 */ /* 0x000fe200078ec0ff */
[----:B------:R-:W-:Y:S01]  /*0c90*/  IMAD.IADD R5, R210, 0x1, -R5 ;  /* 0x00000001d2057824 */ /* 0x000fe200078e0a05 */
[----:B------:R-:W-:Y:S01]  /*0ca0*/  LOP3.LUT R3, R2, 0x7ffffffc, RZ, 0xc0, !PT ;  /* 0x7ffffffc02037812 */ /* 0x000fe200078ec0ff */
[----:B------:R-:W-:Y:S01]  /*0cb0*/  IMAD R8, R7, 0x10, R8 ;  /* 0x0000001007087824 */ /* 0x000fe200078e0208 */
[----:B------:R-:W-:Y:S01]  /*0cc0*/  LOP3.LUT R0, R0, 0x1ffffffe, RZ, 0xc0, !PT ;  /* 0x1ffffffe00007812 */ /* 0x000fe200078ec0ff */
[----:B------:R-:W-:Y:S01]  /*0cd0*/  IMAD.IADD R4, R9, 0x1, -R4 ;  /* 0x0000000109047824 */ /* 0x000fe200078e0a04 */
[----:B------:R-:W-:Y:S01]  /*0ce0*/  IADD3 R19, R17, 0x40, RZ ;  /* 0x0000004011137810 */ /* 0x000fe20007ffe0ff */
[----:B------:R-:W-:Y:S01]  /*0cf0*/  IMAD.IADD R3, R206, 0x1, -R3 ;  /* 0x00000001ce037824 */ /* 0x000fe200078e0a03 */
[----:B------:R-:W-:Y:S01]  /*0d00*/  SHF.R.S32.HI R205, RZ, 0x3, R205 ;  /* 0x00000003ffcd7819 */ /* 0x000fe200000114cd */
[----:B------:R-:W-:Y:S01]  /*0d10*/  IMAD.IADD R0, R13, 0x1, -R0 ;  /* 0x000000010d007824 */ /* 0x000fe200078e0a00 */
[----:B------:R-:W-:Y:S01]  /*0d20*/  LEA R213, R4, R213, 0x3 ;  /* 0x000000d504d57211 */ /* 0x000fe200078e18ff */
[----:B------:R-:W-:Y:S01]  /*0d30*/  IMAD R211, R5, 0x40, R8 ;  /* 0x0000004005d37824 */ /* 0x000fe200078e0208 */
[----:B------:R-:W-:Y:S01]  /*0d40*/  SHF.R.S32.HI R216, RZ, 0x1f, R19 ;  /* 0x0000001fffd87819 */ /* 0x000fe20000011413 */
[----:B------:R-:W-:Y:S01]  /*0d50*/  IMAD R214, R3, R214, 0x70 ;  /* 0x0000007003d67424 */ /* 0x000fe200078e02d6 */
[----:B------:R-:W-:Y:S01]  /*0d60*/  SHF.R.S32.HI R215, RZ, 0x1f, R18 ;  /* 0x0000001fffd77819 */ /* 0x000fe20000011412 */
[----:B------:R-:W-:Y:S01]  /*0d70*/  IMAD R212, R0, 0x8, R211 ;  /* 0x0000000800d47824 */ /* 0x000fe200078e02d3 */
[----:B--2---:R-:W-:-:S07]  /*0d80*/  LOP3.LUT R16, R10, 0x1, RZ, 0xfc, !PT ;  /* 0x000000010a107812 */ /* 0x004fce00078efcff */
.L_x_37:
[----:B0-----:R-:W0:Y:S01]  /*0d90*/  SHFL.IDX PT, R0, R210, RZ, 0x1f ;  /* 0x00001fffd2007589 */ /* 0x001e2200000e0000 */
[----:B-1----:R-:W1:Y:S01]  /*0da0*/  S2UR UR4, SR_CgaCtaId ;  /* 0x00000000000479c3 */ /* 0x002e620000008800 */
[----:B------:R-:W-:Y:S01]  /*0db0*/  ULDC UR5, c[0x0][0xc38] ;  /* 0x00030e0000057ab9 */ /* 0x000fe20000000800 */
[----:B------:R-:W-:Y:S01]  /*0dc0*/  R2UR UR13, R23 ;  /* 0x00000000170d72ca */ /* 0x000fe200000e0000 */
[----:B------:R-:W-:Y:S01]  /*0dd0*/  UISETP.NE.AND UP1, UPT, UR5, 0x1, UPT ;  /* 0x000000010500788c */ /* 0x000fe2000bf25270 */
[----:B------:R-:W-:Y:S01]  /*0de0*/  IMAD.MOV.U32 R2, RZ, RZ, RZ ;  /* 0x000000ffff027224 */ /* 0x000fe200078e00ff */
[----:B------:R-:W-:Y:S01]  /*0df0*/  ULDC.64 UR8, c[0x0][0x418] ;  /* 0x0001060000087ab9 */ /* 0x000fe20000000a00 */
[----:B------:R-:W-:Y:S01]  /*0e00*/  UMOV UR37, 0x400 ;  /* 0x0000040000257882 */ /* 0x000fe20000000000 */
[----:B------:R-:W-:Y:S01]  /*0e10*/  UISETP.NE.U32.AND UP0, UPT, UR8, URZ, UPT ;  /* 0x0000003f0800728c */ /* 0x000fe2000bf05070 */
[----:B------:R-:W2:Y:S01]  /*0e20*/  LDC R81, c[0x0][0x2f0] ;  /* 0x0000bc00ff517b82 */ /* 0x000ea20000000800 */
[----:B------:R-:W-:Y:S01]  /*0e30*/  ULDC UR5, c[0x0][0xc44] ;  /* 0x0003110000057ab9 */ /* 0x000fe20000000800 */
[----:B------:R-:W-:Y:S01]  /*0e40*/  ULDC UR6, c[0x0][0x424] ;  /* 0x0001090000067ab9 */ /* 0x000fe20000000800 */
[----:B------:R-:W-:-:S02]  /*0e50*/  UISETP.NE.AND.EX UP0, UPT, UR9, URZ, UPT, UP0 ;  /* 0x0000003f0900728c */ /* 0x000fc4000bf05300 */
[----:B------:R-:W-:Y:S02]  /*0e60*/  UISETP.NE.AND UP2, UPT, UR5, 0x1, UPT ;  /* 0x000000010500788c */ /* 0x000fe4000bf45270 */
[----:B------:R-:W-:Y:S01]  /*0e70*/  USEL UR6, UR6, 0x1, UP0 ;  /* 0x0000000106067887 */ /* 0x000fe20008000000 */
[----:B------:R-:W-:Y:S01]  /*0e80*/  @UP1 ULDC UR12, c[0x0][0xc40] ;  /* 0x00031000000c1ab9 */ /* 0x000fe20000000800 */
[----:B------:R-:W-:Y:S01]  /*0e90*/  UMOV UR14, UR13 ;  /* 0x0000000d000e7c82 */ /* 0x000fe20008000000 */
[----:B0-----:R-:W-:Y:S01]  /*0ea0*/  R2UR UR7, R0 ;  /* 0x00000000000772ca */ /* 0x001fe200000e0000 */
[----:B-1----:R-:W-:-:S05]  /*0eb0*/  ULEA UR37, UR4, UR37, 0x18 ;  /* 0x0000002504257291 */ /* 0x002fca000f8ec03f */
[----:B------:R-:W-:Y:S01]  /*0ec0*/  @UP2 ULDC.64 UR10, c[0x0][0xc48] ;  /* 0x00031200000a2ab9 */ /* 0x000fe20000000a00 */
[----:B------:R-:W-:Y:S01]  /*0ed0*/  @UP1 ULDC UR4, c[0x0][0xc3c] ;  /* 0x00030f0000041ab9 */ /* 0x000fe20000000800 */
[----:B------:R-:W-:Y:S02]  /*0ee0*/  UIADD3 UR9, UR37, 0x15400, URZ ;  /* 0x0001540025097890 */ /* 0x000fe4000fffe03f */
[----:B------:R-:W-:Y:S02]  /*0ef0*/  UIMAD.WIDE.U32 UR4, UR13, UR4, URZ ;  /* 0x000000040d0472a5 */ /* 0x000fe4000f8e003f */
[----:B------:R-:W-:Y:S01]  /*0f00*/  ULOP3.LUT UP0, URZ, UR9, 0x9f, URZ, 0xc0, !UPT ;  /* 0x0000009f093f7892 */ /* 0x000fe2000f80c03f */
[----:B--2---:R-:W-:Y:S01]  /*0f10*/  IMAD R81, R81, UR6, RZ ;  /* 0x0000000651517c24 */ /* 0x004fe2000f8e02ff */
[----:B------:R-:W-:Y:S02]  /*0f20*/  @UP1 USHF.R.U32.HI UR14, URZ, UR12, UR5 ;  /* 0x0000000c3f0e1299 */ /* 0x000fe40008011605 */
[----:B------:R-:W-:Y:S01]  /*0f30*/  ULEA.HI UR8, UR7, UR7, URZ, 0x1 ;  /* 0x0000000707087291 */ /* 0x000fe2000f8f083f */
[----:B------:R-:W-:Y:S01]  /*0f40*/  VIADD R3, R81, 0x6f ;  /* 0x0000006f51037836 */ /* 0x000fe20000000000 */
[----:B------:R-:W-:Y:S01]  /*0f50*/  PLOP3.LUT P0, PT, PT, PT, UP0, 0x80, 0x0 ;  /* 0x000000000000781c */ /* 0x000fe20003f0f008 */
[----:B------:R-:W-:-:S02]  /*0f60*/  UIMAD.WIDE.U32 UR4, UR14, UR10, URZ ;  /* 0x0000000a0e0472a5 */ /* 0x000fc4000f8e003f */
[----:B------:R-:W-:Y:S01]  /*0f70*/  IMAD.U32 R209, RZ, RZ, UR14 ;  /* 0x0000000effd17e24 */ /* 0x000fe2000f8e00ff */
[----:B------:R-:W-:Y:S01]  /*0f80*/  ULOP3.LUT UR8, UR8, 0x1e, URZ, 0xc0, !UPT ;  /* 0x0000001e08087892 */ /* 0x000fe2000f8ec03f */
[----:B------:R-:W-:Y:S01]  /*0f90*/  IMAD.HI R2, R3, -0x6db6db6d, R2 ;  /* 0x9249249303027827 */ /* 0x000fe200078e0202 */
[----:B------:R-:W-:Y:S01]  /*0fa0*/  UMOV UR6, UR14 ;  /* 0x0000000e00067c82 */ /* 0x000fe20008000000 */
[----:B------:R-:W-:Y:S02]  /*0fb0*/  @UP2 USHF.R.U32.HI UR6, URZ, UR11, UR5 ;  /* 0x0000000b3f062299 */ /* 0x000fe40008011605 */
[----:B------:R-:W-:Y:S01]  /*0fc0*/  UIADD3 UR8, UR7, -UR8, URZ ;  /* 0x8000000807087290 */ /* 0x000fe2000fffe03f */
[----:B------:R-:W-:Y:S01]  /*0fd0*/  SHF.R.U32.HI R3, RZ, 0x1f, R2 ;  /* 0x0000001fff037819 */ /* 0x000fe20000011602 */
[----:B------:R-:W-:Y:S02]  /*0fe0*/  UMOV UR4, UR13 ;  /* 0x0000000d00047c82 */ /* 0x000fe40008000000 */
[----:B------:R-:W-:Y:S01]  /*0ff0*/  ULEA UR8, UR8, UR9, 0xd ;  /* 0x0000000908087291 */ /* 0x000fe2000f8e683f */
[----:B------:R-:W-:Y:S01]  /*1000*/  MOV R208, UR6 ;  /* 0x0000000600d07c02 */ /* 0x000fe20008000f00 */
[----:B------:R-:W-:Y:S01]  /*1010*/  IMAD.U32 R207, RZ, RZ, UR4 ;  /* 0x00000004ffcf7e24 */ /* 0x000fe2000f8e00ff */
[----:B------:R-:W-:Y:S01]  /*1020*/  LEA.HI.SX32 R120, R2, R3, 0x1a ;  /* 0x0000000302787211 */ /* 0x000fe200078fd2ff */
[----:B------:R-:W-:-:S04]  /*1030*/  USHF.R.U32.HI UR8, URZ, 0x4, UR8 ;  /* 0x000000043f087899 */ /* 0x000fc80008011608 */
[----:B------:R-:W-:Y:S01]  /*1040*/  ULOP3.LUT UR38, UR8, 0x3fff, URZ, 0xc0, !UPT ;  /* 0x00003fff08267892 */ /* 0x000fe2000f8ec03f */
[----:B---3-5:R-:W-:Y:S11]  /*1050*/  @!P0 BRA `(.L_x_9) ;  /* 0x0000000000408947 */ /* 0x028ff60003800000 */
[----:B------:R-:W-:Y:S01]  /*1060*/  MOV R0, 0x0 ;  /* 0x0000000000007802 */ /* 0x000fe20000000f00 */
[----:B------:R-:W-:Y:S01]  /*1070*/  ULDC.64 UR4, c[0x4][0xa8] ;  /* 0x01002a0000047ab9 */ /* 0x000fe20000000a00 */
[----:B------:R-:W-:Y:S01]  /*1080*/  ULDC.64 UR6, c[0x4][0x28] ;  /* 0x01000a0000067ab9 */ /* 0x000fe20000000a00 */
[----:B------:R-:W-:Y:S01]  /*1090*/  IMAD.U32 R4, RZ, RZ, UR4 ;  /* 0x00000004ff047e24 */ /* 0x000fe2000f8e00ff */
[----:B------:R0:W1:Y:S01]  /*10a0*/  LDC.64 R2, c[0x4][R0] ;  /* 0x0100000000027b82 */ /* 0x0000620000000a00 */
[----:B------:R-:W-:Y:S01]  /*10b0*/  IMAD.U32 R5, RZ, RZ, UR5 ;  /* 0x00000005ff057e24 */ /* 0x000fe2000f8e00ff */
[----:B------:R-:W-:Y:S01]  /*10c0*/  ULDC.64 UR4, c[0x4][0xb0] ;  /* 0x01002c0000047ab9 */ /* 0x000fe20000000a00 */
[----:B------:R-:W-:Y:S01]  /*10d0*/  IMAD.U32 R10, RZ, RZ, UR6 ;  /* 0x00000006ff0a7e24 */ /* 0x000fe2000f8e00ff */
[----:B------:R-:W-:Y:S01]  /*10e0*/  MOV R11, UR7 ;  /* 0x00000007000b7c02 */ /* 0x000fe20008000f00 */
[----:B------:R-:W-:Y:S02]  /*10f0*/  IMAD.U32 R6, RZ, RZ, UR4 ;  /* 0x00000004ff067e24 */ /* 0x000fe4000f8e00ff */
[----:B------:R-:W-:-:S02]  /*1100*/  IMAD.U32 R7, RZ, RZ, UR5 ;  /* 0x00000005ff077e24 */ /* 0x000fc4000f8e00ff */
[----:B------:R-:W-:Y:S02]  /*1110*/  IMAD.MOV.U32 R8, RZ, RZ, 0x70 ;  /* 0x00000070ff087424 */ /* 0x000fe400078e00ff */
[----:B------:R-:W-:Y:S02]  /*1120*/  IMAD.MOV.U32 R12, RZ, RZ, 0x1 ;  /* 0x00000001ff0c7424 */ /* 0x000fe400078e00ff */
[----:B0-----:R-:W-:-:S07]  /*1130*/  IMAD.MOV.U32 R13, RZ, RZ, RZ ;  /* 0x000000ffff0d7224 */ /* 0x001fce00078e00ff */
[----:B------:R-:W-:-:S07]  /*1140*/  LEPC R20, `(.L_x_9) ;  /* 0x000000001014794e */ /* 0x000fce0000000000 */
[----:B-1----:R-:W-:Y:S05]  /*1150*/  CALL.ABS.NOINC R2 ;  /* 0x0000000002007343 */ /* 0x002fea0003c00000 */
.L_x_9:
[----:B------:R-:W-:Y:S02]  /*1160*/  LOP3.LUT R0, R204, 0x1, RZ, 0xc0, !PT ;  /* 0x00000001cc007812 */ /* 0x000fe400078ec0ff */
[----:B------:R-:W-:Y:S02]  /*1170*/  ISETP.NE.AND P0, PT, R16, 0x3, PT ;  /* 0x000000031000780c */ /* 0x000fe40003f05270 */
[----:B------:R-:W-:-:S04]  /*1180*/  SHF.L.U32 R0, R0, 0x1f, RZ ;  /* 0x0000001f00007819 */ /* 0x000fc800000006ff */
[----:B------:R-:W0:Y:S02]  /*1190*/  SYNCS.PHASECHK.TRANS64.TRYWAIT P1, [UR37+0x36800], R0 ;  /* 0x03680000ff0075a7 */ /* 0x000e240008020165 */
[----:B0-----:R-:W-:Y:S05]  /*11a0*/  @!P1 BRA `(.L_x_10) ;  /* 0x000000fc00cc9947 */ /* 0x001fea0003800000 */
.L_x_131:
[----:B------:R-:W-:Y:S05]  /*11b0*/  @!P0 BRA `(.L_x_11) ;  /* 0x0000000000048947 */ /* 0x000fea0003800000 */
[----:B------:R-:W-:Y:S01]  /*11c0*/  BPT.TRAP 0x1 ;  /* 0x000000040000795c */ /* 0x000fe20000300000 */
.L_x_11:
[----:B0-----:R-:W-:Y:S02]  /*11d0*/  IMAD.U32 R0, RZ, RZ, UR36 ;  /* 0x00000024ff007e24 */ /* 0x001fe4000f8e00ff */
[----:B------:R-:W-:-:S03]  /*11e0*/  IMAD.U32 R3, RZ, RZ, UR39 ;  /* 0x00000027ff037e24 */ /* 0x000fc6000f8e00ff */
[----:B------:R-:W-:Y:S02]  /*11f0*/  LEA R0, R0, UR37, 0x3 ;  /* 0x0000002500007c11 */ /* 0x000fe4000f8e18ff */
[----:B------:R-:W-:-:S04]  /*1200*/  SHF.L.U32 R3, R3, 0x1f, RZ ;  /* 0x0000001f03037819 */ /* 0x000fc800000006ff */
[----:B------:R0:W1:Y:S01]  /*1210*/  SYNCS.PHASECHK.TRANS64.TRYWAIT P2, [R0+URZ+0x36830], R3 ;  /* 0x03683003000075a7 */ /* 0x000062000804017f */
[----:B------:R-:W-:Y:S05]  /*1220*/  @!P0 BRA `(.L_x_12) ;  /* 0x0000000000048947 */ /* 0x000fea0003800000 */
[----:B------:R-:W-:Y:S01]  /*1230*/  BPT.TRAP 0x1 ;  /* 0x000000040000795c */ /* 0x000fe20000300000 */
.L_x_12:
[----:B------:R-:W2:Y:S01]  /*1240*/  S2R R2, SR_TID.X ;  /* 0x0000000000027919 */ /* 0x000ea20000002100 */
[----:B------:R-:W-:Y:S01]  /*1250*/  IMAD.MOV.U32 R119, RZ, RZ, RZ ;  /* 0x000000ffff777224 */ /* 0x000fe200078e00ff */
[----:B--2---:R-:W-:-:S04]  /*1260*/  LOP3.LUT R2, R2, 0x7f, RZ, 0xc0, !PT ;  /* 0x0000007f02027812 */ /* 0x004fc800078ec0ff */
[----:B------:R-:W-:Y:S01]  /*1270*/  ISETP.NE.AND P1, PT, R2, RZ, PT ;  /* 0x000000ff0200720c */ /* 0x000fe20003f25270 */
[----:B-1----:R-:W-:-:S12]  /*1280*/  @P2 BRA `(.L_x_13) ;  /* 0x0000000000082947 */ /* 0x002fd80003800000 */
[----:B------:R-:W1:Y:S02]  /*1290*/  SYNCS.PHASECHK.TRANS64.TRYWAIT P2, [R0+URZ+0x36830], R3 ;  /* 0x03683003000075a7 */ /* 0x000e64000804017f */
[----:B-1----:R-:W-:Y:S05]  /*12a0*/  @!P2 BRA `(.L_x_14) ;  /* 0x000000fc00a4a947 */ /* 0x002fea0003800000 */
.L_x_13:
[----:B------:R-:W-:Y:S05]  /*12b0*/  WARPSYNC.ALL ;  /* 0x0000000000007948 */ /* 0x000fea0003800000 */
[----:B------:R-:W-:Y:S01]  /*12c0*/  UIADD3 UR37, UR37, 0x21400, URZ ;  /* 0x0002140025257890 */ /* 0x000fe2000fffe03f */
[----:B------:R-:W-:Y:S01]  /*12d0*/  WARPGROUP.ARRIVE ;  /* 0x00000000000079c5 */ /* 0x000fe20000000000 */
[----:B------:R-:W-:Y:S01]  /*12e0*/  ULOP3.LUT UR5, UR38, 0x10000, URZ, 0xfc, !UPT ;  /* 0x0001000026057892 */ /* 0x000fe2000f8efc3f */
[----:B------:R-:W-:Y:S01]  /*12f0*/  MOV R7, UR39 ;  /* 0x0000002700077c02 */ /* 0x000fe20008000f00 */
[----:B------:R-:W-:Y:S01]  /*1300*/  USHF.R.U32.HI UR37, URZ, 0x4, UR37 ;  /* 0x000000043f257899 */ /* 0x000fe20008011625 */
[----:B------:R-:W-:Y:S01]  /*1310*/  MOV R8, UR36 ;  /* 0x0000002400087c02 */ /* 0x000fe20008000f00 */
[----:B------:R-:W-:Y:S01]  /*1320*/  UMOV UR57, 0x40000040 ;  /* 0x4000004000397882 */ /* 0x000fe20000000000 */
[----:B------:R-:W-:Y:S01]  /*1330*/  UMOV UR59, 0x40000040 ;  /* 0x40000040003b7882 */ /* 0x000fe20000000000 */
[----:B------:R-:W-:Y:S01]  /*1340*/  ULOP3.LUT UR37, UR37, 0x3fff, URZ, 0xc0, !UPT ;  /* 0x00003fff25257892 */ /* 0x000fe2000f8ec03f */
[----:B------:R-:W-:Y:S01]  /*1350*/  MOV R5, UR57 ;  /* 0x0000003900057c02 */ /* 0x000fe20008000f00 */
[----:B------:R-:W-:Y:S01]  /*1360*/  UMOV UR56, UR5 ;  /* 0x0000000500387c82 */ /* 0x000fe20008000000 */
[----:B------:R-:W-:Y:S01]  /*1370*/  UMOV UR9, UR57 ;  /* 0x0000003900097c82 */ /* 0x000fe20008000000 */
[----:B------:R-:W-:Y:S01]  /*1380*/  ULOP3.LUT UR4, UR37, 0x10000, URZ, 0xfc, !UPT ;  /* 0x0001000025047892 */ /* 0x000fe2000f8efc3f */
[----:B------:R-:W-:Y:S01]  /*1390*/  MOV R6, UR56 ;  /* 0x0000003800067c02 */ /* 0x000fe20008000f00 */
[----:B------:R-:W-:Y:S01]  /*13a0*/  UMOV UR8, UR56 ;  /* 0x0000003800087c82 */ /* 0x000fe20008000000 */
[----:B------:R-:W-:Y:S01]  /*13b0*/  UMOV UR11, 0x40000040 ;  /* 0x40000040000b7882 */ /* 0x000fe20000000000 */
[----:B------:R-:W-:Y:S01]  /*13c0*/  UMOV UR12, UR56 ;  /* 0x00000038000c7c82 */ /* 0x000fe20008000000 */
[----:B------:R-:W-:Y:S01]  /*13d0*/  UMOV UR13, UR57 ;  /* 0x00000039000d7c82 */ /* 0x000fe20008000000 */
[----:B------:R-:W-:Y:S01]  /*13e0*/  MOV R4, UR4 ;  /* 0x0000000400047c02 */ /* 0x000fe20008000f00 */
[----:B------:R-:W-:Y:S01]  /*13f0*/  UIMAD UR4, UR36, 0xa80, UR4 ;  /* 0x00000a80240478a4 */ /* 0x000fe2000f8e0204 */
[----:B------:R-:W-:Y:S01]  /*1400*/  IMAD.IADD R9, R214, 0x1, R81 ;  /* 0x00000001d6097824 */ /* 0x000fe200078e0251 */
[----:B------:R-:W-:Y:S01]  /*1410*/  UMOV UR15, 0x40000040 ;  /* 0x40000040000f7882 */ /* 0x000fe20000000000 */
[----:B------:R-:W-:Y:S01]  /*1420*/  UMOV UR16, UR56 ;  /* 0x0000003800107c82 */ /* 0x000fe20008000000 */
[----:B------:R-:W-:Y:S01]  /*1430*/  UIADD3 UR10, UR4, 0x80, URZ ;  /* 0x00000080040a7890 */ /* 0x000fe2000fffe03f */
[----:B------:R-:W-:Y:S01]  /*1440*/  P2R R83, PR, RZ, 0x1 ;  /* 0x00000001ff537803 */ /* 0x000fe20000000000 */
[----:B------:R-:W-:Y:S01]  /*1450*/  UIADD3 UR14, UR4, 0x100, URZ ;  /* 0x00000100040e7890 */ /* 0x000fe2000fffe03f */
[----:B01----:R-:W-:Y:S01]  /*1460*/  @!P1 VIADD R0, R0, 0x36840 ;  /* 0x0003684000009836 */ /* 0x003fe20000000000 */
[----:B------:R-:W-:Y:S01]  /*1470*/  UMOV UR58, UR4 ;  /* 0x00000004003a7c82 */ /* 0x000fe20008000000 */
[----:B------:R-:W-:Y:S01]  /*1480*/  UIADD3 UR18, UR4, 0x180, URZ ;  /* 0x0000018004127890 */ /* 0x000fe2000fffe03f */
[----:B------:R-:W-:Y:S01]  /*1490*/  HGMMA.64x16x16.F32.BF16 R72, gdesc[UR56], RZ, !UPT, gsb0 ;  /* 0x00200000384879f0 */ /* 0x000fe2000c0018ff */
[----:B------:R-:W-:Y:S01]  /*14a0*/  UMOV UR17, UR57 ;  /* 0x0000003900117c82 */ /* 0x000fe20008000000 */
[----:B------:R-:W-:Y:S01]  /*14b0*/  UMOV UR19, 0x40000040 ;  /* 0x4000004000137882 */ /* 0x000fe20000000000 */
[----:B------:R-:W-:Y:S01]  /*14c0*/  UIADD3 UR22, UR4, 0x200, URZ ;  /* 0x0000020004167890 */ /* 0x000fe2000fffe03f */
[----:B------:R-:W-:Y:S01]  /*14d0*/  @!P1 PRMT R0, RZ, 0x654, R0 ;  /* 0x00000654ff009816 */ /* 0x000fe20000000000 */
[----:B------:R-:W-:Y:S01]  /*14e0*/  UMOV UR20, UR56 ;  /* 0x0000003800147c82 */ /* 0x000fe20008000000 */
[----:B------:R-:W-:Y:S01]  /*14f0*/  UMOV UR21, UR57 ;  /* 0x0000003900157c82 */ /* 0x000fe20008000000 */
[----:B------:R-:W-:Y:S01]  /*1500*/  UMOV UR23, 0x40000040 ;  /* 0x4000004000177882 */ /* 0x000fe20000000000 */
[----:B------:R-:W-:Y:S01]  /*1510*/  UIADD3 UR26, UR4, 0x280, URZ ;  /* 0x00000280041a7890 */ /* 0x000fe2000fffe03f */
[--C-:B------:R-:W-:Y:S01]  /*1520*/  IMAD.MOV.U32 R118, RZ, RZ, R119.reuse ;  /* 0x000000ffff767224 */ /* 0x100fe200078e0077 */
[----:B------:R-:W-:Y:S01]  /*1530*/  UMOV UR24, UR56 ;  /* 0x0000003800187c82 */ /* 0x000fe20008000000 */
[----:B------:R-:W-:Y:S01]  /*1540*/  UMOV UR25, UR57 ;  /* 0x0000003900197c82 */ /* 0x000fe20008000000 */
[----:B------:R-:W-:Y:S01]  /*1550*/  UMOV UR27, 0x40000040 ;  /* 0x40000040001b7882 */ /* 0x000fe20000000000 */
[----:B------:R-:W-:Y:S01]  /*1560*/  UIADD3 UR58, UR4, 0x300, URZ ;  /* 0x00000300043a7890 */ /* 0x000fe2000fffe03f */
[-C--:B------:R-:W-:Y:S01]  /*1570*/  MOV R117, R119.reuse ;  /* 0x0000007700757202 */ /* 0x080fe20000000f00 */
[----:B------:R-:W-:Y:S01]  /*1580*/  UMOV UR59, 0x40000040 ;  /* 0x40000040003b7882 */ /* 0x000fe20000000000 */
[----:B------:R-:W-:Y:S01]  /*1590*/  UIADD3 UR6, UR5, 0x2, URZ ;  /* 0x0000000205067890 */ /* 0x000fe2000fffe03f */
[--C-:B------:R-:W-:Y:S01]  /*15a0*/  IMAD.MOV.U32 R116, RZ, RZ, R119.reuse ;  /* 0x000000ffff747224 */ /* 0x100fe200078e0077 */
[----:B------:R-:W-:Y:S01]  /*15b0*/  UIADD3 UR30, UR4, 0x284, URZ ;  /* 0x00000284041e7890 */ /* 0x000fe2000fffe03f */
[--C-:B------:R-:W-:Y:S01]  /*15c0*/  IMAD.MOV.U32 R115, RZ, RZ, R119.reuse ;  /* 0x000000ffff737224 */ /* 0x100fe200078e0077 */
[----:B------:R-:W-:Y:S01]  /*15d0*/  UMOV UR31, 0x40000040 ;  /* 0x40000040001f7882 */ /* 0x000fe20000000000 */
        /* <DEDUP_REMOVED lines=18> */
[-C--:B------:R-:W-:Y:S01]  /*1700*/  MOV R103, R119.reuse ;  /* 0x0000007700677202 */ /* 0x080fe20000000f00 */
[--C-:B------:R-:W-:Y:S01]  /*1710*/  IMAD.MOV.U32 R101, RZ, RZ, R119.reuse ;  /* 0x000000ffff657224 */ /* 0x100fe200078e0077 */
[----:B------:R-:W-:Y:S01]  /*1720*/  MOV R89, R119 ;  /* 0x0000007700597202 */ /* 0x000fe20000000f00 */
[--C-:B------:R-:W-:Y:S01]  /*1730*/  IMAD.MOV.U32 R99, RZ, RZ, R119.reuse ;  /* 0x000000ffff637224 */ /* 0x100fe200078e0077 */
[----:B------:R-:W-:Y:S01]  /*1740*/  UMOV UR38, UR7 ;  /* 0x0000000700267c82 */ /* 0x000fe20008000000 */
[----:B------:R-:W-:Y:S01]  /*1750*/  UIADD3 UR7, UR4, 0x782, URZ ;  /* 0x0000078204077890 */ /* 0x000fe2000fffe03f */
[----:B------:R-:W-:-:S02]  /*1760*/  IMAD.MOV.U32 R97, RZ, RZ, R119 ;  /* 0x000000ffff617224 */ /* 0x000fc400078e0077 */
[--C-:B------:R-:W-:Y:S02]  /*1770*/  IMAD.MOV.U32 R95, RZ, RZ, R119.reuse ;  /* 0x000000ffff5f7224 */ /* 0x100fe400078e0077 */
[--C-:B------:R-:W-:Y:S02]  /*1780*/  IMAD.MOV.U32 R93, RZ, RZ, R119.reuse ;  /* 0x000000ffff5d7224 */ /* 0x100fe400078e0077 */
[--C-:B------:R-:W-:Y:S01]  /*1790*/  IMAD.MOV.U32 R91, RZ, RZ, R119.reuse ;  /* 0x000000ffff5b7224 */ /* 0x100fe200078e0077 */
[----:B------:R-:W-:Y:S02]  /*17a0*/  WARPGROUP.DEPBAR.LE gsb0, 0x0 ;  /* 0x00008000000079c5 */ /* 0x000fe40000010000 */
[----:B------:R-:W-:Y:S01]  /*17b0*/  WARPGROUP.ARRIVE ;  /* 0x00000000000079c5 */ /* 0x000fe20000000000 */
[--C-:B------:R-:W-:Y:S02]  /*17c0*/  IMAD.MOV.U32 R87, RZ, RZ, R119.reuse ;  /* 0x000000ffff577224 */ /* 0x100fe400078e0077 */
[----:B------:R-:W-:-:S03]  /*17d0*/  IMAD.MOV.U32 R85, RZ, RZ, R119 ;  /* 0x000000ffff557224 */ /* 0x000fc600078e0077 */
[----:B------:R-:W-:Y:S01]  /*17e0*/  HGMMA.64x16x16.F32.BF16 R64, gdesc[UR8], RZ, !UPT, gsb0 ;  /* 0x00200000084079f0 */ /* 0x000fe2000c0018ff */
[----:B------:R-:W-:Y:S01]  /*17f0*/  UIADD3 UR10, UR4, 0x2, URZ ;  /* 0x00000002040a7890 */ /* 0x000fe2000fffe03f */
[----:B------:R-:W-:Y:S01]  /*1800*/  UMOV UR8, UR6 ;  /* 0x0000000600087c82 */ /* 0x000fe20008000000 */
[----:B------:R-:W-:Y:S01]  /*1810*/  UMOV UR9, 0x40000040 ;  /* 0x4000004000097882 */ /* 0x000fe20000000000 */
[----:B------:R-:W-:Y:S01]  /*1820*/  UMOV UR11, 0x40000040 ;  /* 0x40000040000b7882 */ /* 0x000fe20000000000 */
[----:B------:R-:W-:Y:S01]  /*1830*/  UIADD3 UR6, UR5, 0x4, URZ ;  /* 0x0000000405067890 */ /* 0x000fe2000fffe03f */
[----:B------:R-:W-:Y:S02]  /*1840*/  WARPGROUP.DEPBAR.LE gsb0, 0x0 ;  /* 0x00008000000079c5 */ /* 0x000fe40000010000 */
[----:B------:R-:W-:-:S06]  /*1850*/  WARPGROUP.ARRIVE ;  /* 0x00000000000079c5 */ /* 0x000fcc0000000000 */
[----:B------:R-:W-:Y:S01]  /*1860*/  HGMMA.64x16x16.F32.BF16 R56, gdesc[UR12], RZ, !UPT, gsb0 ;  /* 0x002000000c3879f0 */ /* 0x000fe2000c0018ff */
[----:B------:R-:W-:Y:S01]  /*1870*/  UIADD3 UR14, UR4, 0x102, URZ ;  /* 0x00000102040e7890 */ /* 0x000fe2000fffe03f */
[----:B------:R-:W-:Y:S01]  /*1880*/  UMOV UR12, UR8 ;  /* 0x00000008000c7c82 */ /* 0x000fe20008000000 */
[----:B------:R-:W-:Y:S01]  /*1890*/  UMOV UR13, UR9 ;  /* 0x00000009000d7c82 */ /* 0x000fe20008000000 */
[----:B------:R-:W-:Y:S01]  /*18a0*/  UMOV UR15, 0x40000040 ;  /* 0x40000040000f7882 */ /* 0x000fe20000000000 */
        /* <DEDUP_REMOVED lines=24> */
[----:B------:R-:W-:Y:S02]  /*1a30*/  UMOV UR59, 0x40000040 ;  /* 0x40000040003b7882 */ /* 0x000fe40000000000 */
[----:B------:R-:W-:Y:S02]  /*1a40*/  WARPGROUP.DEPBAR.LE gsb0, 0x0 ;  /* 0x00008000000079c5 */ /* 0x000fe40000010000 */
[----:B------:R-:W-:-:S06]  /*1a50*/  WARPGROUP.ARRIVE ;  /* 0x00000000000079c5 */ /* 0x000fcc0000000000 */
[----:B------:R-:W-:Y:S01]  /*1a60*/  HGMMA.64x16x16.F32.BF16 R72, gdesc[UR8], R72, gsb0 ;  /* 0x00200000084879f0 */ /* 0x000fe20008001848 */
[----:B------:R-:W-:Y:S01]  /*1a70*/  UIADD3 UR10, UR4, 0x82, URZ ;  /* 0x00000082040a7890 */ /* 0x000fe2000fffe03f */
[----:B------:R-:W-:Y:S01]  /*1a80*/  UMOV UR11, 0x40000040 ;  /* 0x40000040000b7882 */ /* 0x000fe20000000000 */
        /* <DEDUP_REMOVED lines=9> */
[----:B------:R-:W-:Y:S01]  /*1b20*/  UMOV UR12, UR6 ;  /* 0x00000006000c7c82 */ /* 0x000fe20008000000 */
[----:B------:R-:W-:Y:S01]  /*1b30*/  UMOV UR13, 0x40000040 ;  /* 0x40000040000d7882 */ /* 0x000fe20000000000 */
[----:B------:R-:W-:Y:S01]  /*1b40*/  UMOV UR15, 0x40000040 ;  /* 0x40000040000f7882 */ /* 0x000fe20000000000 */
[----:B------:R-:W-:Y:S01]  /*1b50*/  UMOV UR28, UR12 ;  /* 0x0000000c001c7c82 */ /* 0x000fe20008000000 */
[----:B------:R-:W-:Y:S01]  /*1b60*/  UMOV UR29, UR13 ;  /* 0x0000000d001d7c82 */ /* 0x000fe20008000000 */
[----:B------:R-:W-:Y:S01]  /*1b70*/  UIADD3 UR6, UR5, 0x6, URZ ;  /* 0x0000000605067890 */ /* 0x000fe2000fffe03f */
[----:B------:R-:W-:Y:S02]  /*1b80*/  MOV R2, UR13 ;  /* 0x0000000d00027c02 */ /* 0x000fe40008000f00 */
[----:B------:R-:W-:Y:S01]  /*1b90*/  MOV R3, UR12 ;  /* 0x0000000c00037c02 */ /* 0x000fe20008000f00 */
[----:B------:R-:W-:-:S02]  /*1ba0*/  WARPGROUP.DEPBAR.LE gsb0, 0x0 ;  /* 0x00008000000079c5 */ /* 0x000fc40000010000 */
[----:B------:R-:W-:-:S06]  /*1bb0*/  WARPGROUP.ARRIVE ;  /* 0x00000000000079c5 */ /* 0x000fcc0000000000 */
[----:B------:R-:W-:Y:S01]  /*1bc0*/  HGMMA.64x16x16.F32.BF16 R48, gdesc[UR16], R48, gsb0 ;  /* 0x00200000103079f0 */ /* 0x000fe20008001830 */
[----:B------:R-:W-:Y:S01]  /*1bd0*/  UIADD3 UR18, UR4, 0x104, URZ ;  /* 0x0000010404127890 */ /* 0x000fe2000fffe03f */
[----:B------:R-:W-:Y:S01]  /*1be0*/  UMOV UR16, UR12 ;  /* 0x0000000c00107c82 */ /* 0x000fe20008000000 */
[----:B------:R-:W-:Y:S01]  /*1bf0*/  UMOV UR17, UR13 ;  /* 0x0000000d00117c82 */ /* 0x000fe20008000000 */
[----:B------:R-:W-:Y:S01]  /*1c00*/  UMOV UR19, 0x40000040 ;  /* 0x4000004000137882 */ /* 0x000fe20000000000 */
[----:B------:R-:W-:Y:S02]  /*1c10*/  WARPGROUP.DEPBAR.LE gsb0, 0x0 ;  /* 0x00008000000079c5 */ /* 0x000fe40000010000 */
        /* <DEDUP_REMOVED lines=16> */
[----:B------:R-:W-:Y:S02]  /*1d20*/  UIADD3 UR10, UR4, 0x802, URZ ;  /* 0x00000802040a7890 */ /* 0x000fe4000fffe03f */
        /* <DEDUP_REMOVED lines=44> */
[----:B------:R-:W-:Y:S01]  /*1ff0*/  UMOV UR14, UR10 ;  /* 0x0000000a000e7c82 */ /* 0x000fe20008000000 */
[----:B------:R-:W-:Y:S01]  /*2000*/  UMOV UR15, 0x40000040 ;  /* 0x40000040000f7882 */ /* 0x000fe20000000000 */
[----:B------:R-:W-:Y:S01]  /*2010*/  UIADD3 UR10, UR4, 0x884, URZ ;  /* 0x00000884040a7890 */ /* 0x000fe2000fffe03f */
        /* <DEDUP_REMOVED lines=43> */
[----:B------:R-:W-:Y:S03]  /*22d0*/  HGMMA.64x16x16.F32.BF16 R24, gdesc[UR16], R24, gsb0 ;  /* 0x00200000101879f0 */ /* 0x000fe60008001818 */
        /* <DEDUP_REMOVED lines=184> */
[----:B------:R-:W-:Y:S01]  /*2e60*/  UMOV UR38, UR7 ;  /* 0x0000000700267c82 */ /* 0x000fe20008000000 */
[----:B------:R-:W-:Y:S01]  /*2e70*/  UMOV UR39, 0x40000040 ;  /* 0x4000004000277882 */ /* 0x000fe20000000000 */
[----:B------:R-:W-:-:S07]  /*2e80*/  UIADD3 UR7, UR4, 0x804, URZ ;  /* 0x0000080404077890 */ /* 0x000fce000fffe03f */
[----:B------:R-:W-:Y:S01]  /*2e90*/  UMOV UR58, UR7 ;  /* 0x00000007003a7c82 */ /* 0x000fe20008000000 */
        /* <DEDUP_REMOVED lines=15> */
[----:B------:R-:W-:Y:S01]  /*2f90*/  UMOV UR12, UR44 ;  /* 0x0000002c000c7c82 */ /* 0x000fe20008000000 */
[----:B------:R-:W-:Y:S01]  /*2fa0*/  UMOV UR13, UR45 ;  /* 0x0000002d000d7c82 */ /* 0x000fe20008000000 */
[----:B------:R-:W-:Y:S02]  /*2fb0*/  UIADD3 UR6, UR5, 0x804, URZ ;  /* 0x0000080405067890 */ /* 0x000fe4000fffe03f */
[----:B------:R-:W-:Y:S01]  /*2fc0*/  UIADD3 UR5, UR5, 0x806, URZ ;  /* 0x0000080605057890 */ /* 0x000fe2000fffe03f */
        /* <DEDUP_REMOVED lines=27> */
[----:B------:R-:W-:Y:S01]  /*3180*/  ULDC UR10, c[0x0][0x9d8] ;  /* 0x00027600000a7ab9 */ /* 0x000fe20000000800 */
[----:B------:R-:W-:Y:S02]  /*3190*/  WARPGROUP.DEPBAR.LE gsb0, 0x0 ;  /* 0x00008000000079c5 */ /* 0x000fe40000010000 */
[----:B------:R-:W-:-:S06]  /*31a0*/  WARPGROUP.ARRIVE ;  /* 0x00000000000079c5 */ /* 0x000fcc0000000000 */
[----:B------:R-:W-:Y:S01]  /*31b0*/  HGMMA.64x16x16.F32.BF16 R56, gdesc[UR12], R56, gsb0 ;  /* 0x002000000c3879f0 */ /* 0x000fe20008001838 */
        /* <DEDUP_REMOVED lines=13> */
[----:B------:R-:W-:Y:S01]  /*3290*/  UIADD3 UR6, UR4, 0x784, URZ ;  /* 0x0000078404067890 */ /* 0x000fe2000fffe03f */
[----:B------:R-:W-:Y:S01]  /*32a0*/  UMOV UR12, UR48 ;  /* 0x00000030000c7c82 */ /* 0x000fe20008000000 */
[----:B------:R-:W-:Y:S01]  /*32b0*/  UMOV UR13, UR49 ;  /* 0x00000031000d7c82 */ /* 0x000fe20008000000 */
[----:B------:R-:W-:Y:S01]  /*32c0*/  UMOV UR56, UR48 ;  /* 0x0000003000387c82 */ /* 0x000fe20008000000 */
[----:B------:R-:W-:Y:S01]  /*32d0*/  UMOV UR57, UR49 ;  /* 0x0000003100397c82 */ /* 0x000fe20008000000 */
[----:B------:R-:W-:-:S02]  /*32e0*/  UMOV UR36, UR48 ;  /* 0x0000003000247c82 */ /* 0x000fc40008000000 */
        /* <DEDUP_REMOVED lines=21> */
[----:B------:R-:W-:Y:S02]  /*3440*/  R2UR UR13, R2 ;  /* 0x00000000020d72ca */ /* 0x000fe400000e0000 */
[----:B------:R-:W-:Y:S01]  /*3450*/  R2UR UR12, R3 ;  /* 0x00000000030c72ca */ /* 0x000fe200000e0000 */
        /* <DEDUP_REMOVED lines=19> */
[----:B------:R-:W-:Y:S01]  /*3590*/  UMOV UR52, UR5 ;  /* 0x0000000500347c82 */ /* 0x000fe20008000000 */
[----:B------:R-:W-:Y:S01]  /*35a0*/  UMOV UR53, 0x40000040 ;  /* 0x4000004000357882 */ /* 0x000fe20000000000 */
[----:B------:R-:W-:Y:S01]  /*35b0*/  UMOV UR54, UR7 ;  /* 0x0000000700367c82 */ /* 0x000fe20008000000 */
[----:B------:R-:W-:Y:S01]  /*35c0*/  UMOV UR55, 0x40000040 ;  /* 0x4000004000377882 */ /* 0x000fe20000000000 */
        /* <DEDUP_REMOVED lines=11> */
[----:B------:R-:W-:Y:S01]  /*3680*/  WARPGROUP.ARRIVE ;  /* 0x00000000000079c5 */ /* 0x000fe20000000000 */
[----:B------:R-:W-:Y:S01]  /*3690*/  FMUL.FTZ R72, R72, UR10 ;  /* 0x0000000a48487c20 */ /* 0x000fe20008410000 */
[----:B------:R-:W-:Y:S01]  /*36a0*/  FMUL.FTZ R73, R73, UR10 ;  /* 0x0000000a49497c20 */ /* 0x000fe20008410000 */
[----:B------:R-:W-:Y:S01]  /*36b0*/  FMUL.FTZ R76, R76, UR10 ;  /* 0x0000000a4c4c7c20 */ /* 0x000fe20008410000 */
[----:B------:R-:W-:Y:S01]  /*36c0*/  FMUL.FTZ R77, R77, UR10 ;  /* 0x0000000a4d4d7c20 */ /* 0x000fe20008410000 */
[----:B------:R-:W-:Y:S01]  /*36d0*/  FMUL.FTZ R74, R74, UR10 ;  /* 0x0000000a4a4a7c20 */ /* 0x000fe20008410000 */
[----:B------:R-:W-:Y:S01]  /*36e0*/  HGMMA.64x16x16.F32.BF16 R64, gdesc[UR52], R64, gsb0 ;  /* 0x00200000344079f0 */ /* 0x000fe20008001840 */
[----:B------:R-:W-:Y:S01]  /*36f0*/  UIADD3 UR54, UR4, 0x806, URZ ;  /* 0x0000080604367890 */ /* 0x000fe2000fffe03f */
[----:B------:R-:W0:Y:S01]  /*3700*/  MUFU.TANH R72, R72 ;  /* 0x0000004800487308 */ /* 0x000e220000002400 */
[----:B------:R-:W-:Y:S01]  /*3710*/  UMOV UR55, 0x40000040 ;  /* 0x4000004000377882 */ /* 0x000fe20000000000 */
[----:B------:R-:W-:Y:S01]  /*3720*/  FMUL.FTZ R75, R75, UR10 ;  /* 0x0000000a4b4b7c20 */ /* 0x000fe20008410000 */
[----:B------:R-:W-:Y:S01]  /*3730*/  FMUL.FTZ R78, R78, UR10 ;  /* 0x0000000a4e4e7c20 */ /* 0x000fe20008410000 */
[----:B------:R-:W-:-:S04]  /*3740*/  FMUL.FTZ R79, R79, UR10 ;  /* 0x0000000a4f4f7c20 */ /* 0x000fc80008410000 */
[----:B------:R-:W1:Y:S08]  /*3750*/  MUFU.TANH R73, R73 ;  /* 0x0000004900497308 */ /* 0x000e700000002400 */
[----:B------:R-:W2:Y:S08]  /*3760*/  MUFU.TANH R76, R76 ;  /* 0x0000004c004c7308 */ /* 0x000eb00000002400 */
[----:B------:R-:W-:Y:S08]  /*3770*/  MUFU.TANH R77, R77 ;  /* 0x0000004d004d7308 */ /* 0x000ff00000002400 */
[----:B------:R-:W3:Y:S08]  /*3780*/  MUFU.TANH R2, R74 ;  /* 0x0000004a00027308 */ /* 0x000ef00000002400 */
[----:B------:R4:W-:Y:S08]  /*3790*/  MUFU.TANH R3, R75 ;  /* 0x0000004b00037308 */ /* 0x0009f00000002400 */
[----:B------:R-:W-:Y:S01]  /*37a0*/  MUFU.TANH R6, R78 ;  /* 0x0000004e00067308 */ /* 0x000fe20000002400 */
[----:B----4-:R-:W-:Y:S01]  /*37b0*/  MOV R75, R119 ;  /* 0x00000077004b7202 */ /* 0x010fe20000000f00 */
[----:B------:R-:W-:-:S02]  /*37c0*/  WARPGROUP.DEPBAR.LE gsb0, 0x0 ;  /* 0x00008000000079c5 */ /* 0x000fc40000010000 */
[----:B------:R-:W-:Y:S01]  /*37d0*/  WARPGROUP.ARRIVE ;  /* 0x00000000000079c5 */ /* 0x000fe20000000000 */
[----:B------:R-:W-:Y:S01]  /*37e0*/  FMUL.FTZ R66, R66, UR10 ;  /* 0x0000000a42427c20 */ /* 0x000fe20008410000 */
[----:B------:R-:W-:Y:S01]  /*37f0*/  FMUL.FTZ R64, R64, UR10 ;  /* 0x0000000a40407c20 */ /* 0x000fe20008410000 */
[----:B------:R-:W-:Y:S01]  /*3800*/  FMUL.FTZ R65, R65, UR10 ;  /* 0x0000000a41417c20 */ /* 0x000fe20008410000 */
[----:B------:R-:W-:Y:S01]  /*3810*/  FMUL.FTZ R68, R68, UR10 ;  /* 0x0000000a44447c20 */ /* 0x000fe20008410000 */
[----:B------:R4:W-:Y:S01]  /*3820*/  MUFU.TANH R12, R66 ;  /* 0x00000042000c7308 */ /* 0x0009e20000002400 */
[----:B------:R-:W-:Y:S01]  /*3830*/  HGMMA.64x16x16.F32.BF16 R56, gdesc[UR52], R56, gsb0 ;  /* 0x00200000343879f0 */ /* 0x000fe20008001838 */
[----:B------:R-:W-:Y:S01]  /*3840*/  UIADD3 UR54, UR4, 0x886, URZ ;  /* 0x0000088604367890 */ /* 0x000fe2000fffe03f */
[----:B------:R-:W-:Y:S01]  /*3850*/  FMUL.FTZ R69, R69, UR10 ;  /* 0x0000000a45457c20 */ /* 0x000fe20008410000 */
[----:B------:R-:W-:Y:S01]  /*3860*/  UMOV UR55, 0x40000040 ;  /* 0x4000004000377882 */ /* 0x000fe20000000000 */
[----:B------:R-:W-:Y:S01]  /*3870*/  FMUL.FTZ R70, R70, UR10 ;  /* 0x0000000a46467c20 */ /* 0x000fe20008410000 */
[----:B------:R-:W-:Y:S01]  /*3880*/  FMUL.FTZ R67, R67, UR10 ;  /* 0x0000000a43437c20 */ /* 0x000fe20008410000 */
[----:B------:R-:W-:Y:S01]  /*3890*/  FMUL.FTZ R71, R71, UR10 ;  /* 0x0000000a47477c20 */ /* 0x000fe20008410000 */
[----:B------:R-:W5:Y:S01]  /*38a0*/  MUFU.TANH R64, R64 ;  /* 0x0000004000407308 */ /* 0x000f620000002400 */
[----:B----4-:R-:W-:-:S05]  /*38b0*/  IMAD R66, R120, -0x70, R9 ;  /* 0xffffff9078427824 */ /* 0x010fca00078e0209 */
[C---:B------:R-:W-:Y:S02]  /*38c0*/  ISETP.GT.AND P4, PT, R66.reuse, RZ, PT ;  /* 0x000000ff4200720c */ /* 0x040fe40003f84270 */
[C---:B------:R-:W-:Y:S01]  /*38d0*/  ISETP.GT.AND P2, PT, R66.reuse, 0x1, PT ;  /* 0x000000014200780c */ /* 0x040fe20003f44270 */
[----:B------:R-:W4:Y:S01]  /*38e0*/  MUFU.TANH R65, R65 ;  /* 0x0000004100417308 */ /* 0x000f220000002400 */
[----:B------:R-:W-:Y:S02]  /*38f0*/  ISETP.GT.AND P3, PT, R66, 0x8, PT ;  /* 0x000000084200780c */ /* 0x000fe40003f64270 */
[----:B0-----:R-:W-:Y:S02]  /*3900*/  FSEL R72, R72, -INF , P4 ;  /* 0xff80000048487808 */ /* 0x001fe40002000000 */
[----:B-1----:R-:W-:Y:S02]  /*3910*/  FSEL R73, R73, -INF , P2 ;  /* 0xff80000049497808 */ /* 0x002fe40001000000 */
[----:B------:R-:W-:Y:S01]  /*3920*/  ISETP.GT.AND P6, PT, R66, 0x9, PT ;  /* 0x000000094200780c */ /* 0x000fe20003fc4270 */
[----:B------:R-:W0:Y:S01]  /*3930*/  MUFU.TANH R68, R68 ;  /* 0x0000004400447308 */ /* 0x000e220000002400 */
[----:B--2---:R-:W-:-:S02]  /*3940*/  FSEL R76, R76, -INF , P3 ;  /* 0xff8000004c4c7808 */ /* 0x004fc40001800000 */
[----:B------:R-:W-:Y:S02]  /*3950*/  FMNMX.FTZ R13, R72, R73, !PT ;  /* 0x00000049480d7209 */ /* 0x000fe40007810000 */
[----:B------:R-:W-:Y:S02]  /*3960*/  ISETP.GT.AND P5, PT, R66, 0x10, PT ;  /* 0x000000104200780c */ /* 0x000fe40003fa4270 */
[----:B------:R-:W-:Y:S01]  /*3970*/  FMNMX.FTZ R13, R76, R13, !PT ;  /* 0x0000000d4c0d7209 */ /* 0x000fe20007810000 */
[----:B------:R1:W2:Y:S01]  /*3980*/  MUFU.TANH R10, R79 ;  /* 0x0000004f000a7308 */ /* 0x0002a20000002400 */
[----:B---3--:R-:W-:Y:S02]  /*3990*/  FSEL R2, R2, -INF , P4 ;  /* 0xff80000002027808 */ /* 0x008fe40002000000 */
[----:B------:R-:W-:Y:S02]  /*39a0*/  ISETP.GT.AND P4, PT, R66, 0x11, PT ;  /* 0x000000114200780c */ /* 0x000fe40003f84270 */
[----:B-----5:R-:W-:-:S02]  /*39b0*/  FSEL R64, R64, -INF , P5 ;  /* 0xff80000040407808 */ /* 0x020fc40002800000 */
[----:B------:R-:W-:Y:S01]  /*39c0*/  FSEL R3, R3, -INF , P2 ;  /* 0xff80000003037808 */ /* 0x000fe20001000000 */
[----:B------:R-:W3:Y:S01]  /*39d0*/  MUFU.TANH R69, R69 ;  /* 0x0000004500457308 */ /* 0x000ee20000002400 */
[----:B------:R-:W-:Y:S01]  /*39e0*/  ISETP.GT.AND P2, PT, R66, 0x18, PT ;  /* 0x000000184200780c */ /* 0x000fe20003f44270 */
[--C-:B-1----:R-:W-:Y:S01]  /*39f0*/  IMAD.MOV.U32 R79, RZ, RZ, R119.reuse ;  /* 0x000000ffff4f7224 */ /* 0x102fe200078e0077 */
[----:B----4-:R-:W-:Y:S01]  /*3a00*/  FSEL R74, R65, -INF , P4 ;  /* 0xff800000414a7808 */ /* 0x010fe20002000000 */
[----:B------:R-:W-:Y:S01]  /*3a10*/  IMAD.MOV.U32 R65, RZ, RZ, R119 ;  /* 0x000000ffff417224 */ /* 0x000fe200078e0077 */
[----:B------:R-:W-:Y:S02]  /*3a20*/  FSEL R6, R6, -INF , P3 ;  /* 0xff80000006067808 */ /* 0x000fe40001800000 */
[----:B------:R-:W-:Y:S01]  /*3a30*/  ISETP.GT.AND P3, PT, R66, 0x19, PT ;  /* 0x000000194200780c */ /* 0x000fe20003f64270 */
[----:B------:R1:W-:Y:S01]  /*3a40*/  MUFU.TANH R20, R70 ;  /* 0x0000004600147308 */ /* 0x0003e20000002400 */
[----:B0-----:R-:W-:-:S02]  /*3a50*/  FSEL R68, R68, -INF , P2 ;  /* 0xff80000044447808 */ /* 0x001fc40001000000 */
[----:B--2---:R-:W-:Y:S01]  /*3a60*/  FSEL R10, R10, -INF , P6 ;  /* 0xff8000000a0a7808 */ /* 0x004fe20003000000 */
[----:B------:R-:W-:Y:S02]  /*3a70*/  WARPGROUP.DEPBAR.LE gsb0, 0x0 ;  /* 0x00008000000079c5 */ /* 0x000fe40000010000 */
[----:B------:R-:W-:Y:S01]  /*3a80*/  WARPGROUP.ARRIVE ;  /* 0x00000000000079c5 */ /* 0x000fe20000000000 */
[----:B------:R-:W-:Y:S01]  /*3a90*/  FMUL.FTZ R56, R56, UR10 ;  /* 0x0000000a38387c20 */ /* 0x000fe20008410000 */
[----:B------:R-:W-:Y:S01]  /*3aa0*/  FMUL.FTZ R57, R57, UR10 ;  /* 0x0000000a39397c20 */ /* 0x000fe20008410000 */
[----:B-1----:R-:W-:Y:S01]  /*3ab0*/  FSEL R70, R77, -INF , P6 ;  /* 0xff8000004d467808 */ /* 0x002fe20003000000 */
[----:B------:R-:W-:Y:S01]  /*3ac0*/  FMUL.FTZ R60, R60, UR10 ;  /* 0x0000000a3c3c7c20 */ /* 0x000fe20008410000 */
[----:B------:R0:W-:Y:S01]  /*3ad0*/  MUFU.TANH R14, R67 ;  /* 0x00000043000e7308 */ /* 0x0001e20000002400 */
[----:B------:R-:W-:Y:S01]  /*3ae0*/  HGMMA.64x16x16.F32.BF16 R48, gdesc[UR52], R48, gsb0 ;  /* 0x00200000343079f0 */ /* 0x000fe20008001830 */
[----:B------:R-:W-:Y:S01]  /*3af0*/  UIADD3 UR54, UR4, 0x906, URZ ;  /* 0x0000090604367890 */ /* 0x000fe2000fffe03f */
[----:B------:R-:W-:Y:S01]  /*3b00*/  FMNMX.FTZ R13, R70, R13, !PT ;  /* 0x0000000d460d7209 */ /* 0x000fe20007810000 */
[----:B------:R-:W-:Y:S01]  /*3b10*/  UMOV UR55, 0x40000040 ;  /* 0x4000004000377882 */ /* 0x000fe20000000000 */
[----:B------:R-:W-:Y:S01]  /*3b20*/  FMUL.FTZ R62, R62, UR10 ;  /* 0x0000000a3e3e7c20 */ /* 0x000fe20008410000 */
[----:B------:R-:W-:Y:S01]  /*3b30*/  FMUL.FTZ R61, R61, UR10 ;  /* 0x0000000a3d3d7c20 */ /* 0x000fe20008410000 */
[----:B------:R-:W-:Y:S01]  /*3b40*/  FMNMX.FTZ R15, R64, R13, !PT ;  /* 0x0000000d400f7209 */ /* 0x000fe20007810000 */
[----:B------:R-:W1:Y:S01]  /*3b50*/  MUFU.TANH R56, R56 ;  /* 0x0000003800387308 */ /* 0x000e620000002400 */
[----:B------:R-:W-:Y:S01]  /*3b60*/  FMUL.FTZ R58, R58, UR10 ;  /* 0x0000000a3a3a7c20 */ /* 0x000fe20008410000 */
[----:B------:R-:W-:Y:S01]  /*3b70*/  FMUL.FTZ R59, R59, UR10 ;  /* 0x0000000a3b3b7c20 */ /* 0x000fe20008410000 */
[----:B------:R-:W-:Y:S01]  /*3b80*/  FMNMX.FTZ R15, R74, R15, !PT ;  /* 0x0000000f4a0f7209 */ /* 0x000fe20007810000 */
[----:B------:R-:W-:Y:S01]  /*3b90*/  FMUL.FTZ R63, R63, UR10 ;  /* 0x0000000a3f3f7c20 */ /* 0x000fe20008410000 */
[----:B------:R-:W-:Y:S01]  /*3ba0*/  ISETP.GT.AND P6, PT, R66, 0x20, PT ;  /* 0x000000204200780c */ /* 0x000fe20003fc4270 */
[--C-:B------:R-:W-:Y:S01]  /*3bb0*/  IMAD.MOV.U32 R77, RZ, RZ, R119.reuse ;  /* 0x000000ffff4d7224 */ /* 0x100fe200078e0077 */
[----:B---3--:R-:W-:Y:S01]  /*3bc0*/  FSEL R78, R69, -INF , P3 ;  /* 0xff800000454e7808 */ /* 0x008fe20001800000 */
[----:B------:R-:W2:Y:S01]  /*3bd0*/  MUFU.TANH R57, R57 ;  /* 0x0000003900397308 */ /* 0x000ea20000002400 */
[----:B------:R-:W-:Y:S01]  /*3be0*/  FMNMX.FTZ R15, R68, R15, !PT ;  /* 0x0000000f440f7209 */ /* 0x000fe20007810000 */
[--C-:B------:R-:W-:Y:S01]  /*3bf0*/  IMAD.MOV.U32 R69, RZ, RZ, R119.reuse ;  /* 0x000000ffff457224 */ /* 0x100fe200078e0077 */
[----:B------:R-:W-:Y:S01]  /*3c00*/  FSEL R12, R12, -INF , P5 ;  /* 0xff8000000c0c7808 */ /* 0x000fe20002800000 */
[----:B0-----:R-:W-:Y:S01]  /*3c10*/  IMAD.MOV.U32 R67, RZ, RZ, R119 ;  /* 0x000000ffff437224 */ /* 0x001fe200078e0077 */
[----:B------:R-:W-:-:S02]  /*3c20*/  ISETP.GT.AND P5, PT, R66, 0x21, PT ;  /* 0x000000214200780c */ /* 0x000fc40003fa4270 */
[----:B------:R-:W-:Y:S01]  /*3c30*/  FMNMX.FTZ R15, R78, R15, !PT ;  /* 0x0000000f4e0f7209 */ /* 0x000fe20007810000 */
[----:B------:R-:W0:Y:S01]  /*3c40*/  MUFU.TANH R60, R60 ;  /* 0x0000003c003c7308 */ /* 0x000e220000002400 */
[----:B-1----:R-:W-:Y:S02]  /*3c50*/  FSEL R80, R56, -INF , P6 ;  /* 0xff80000038507808 */ /* 0x002fe40003000000 */
[----:B------:R-:W-:Y:S02]  /*3c60*/  FSEL R14, R14, -INF , P4 ;  /* 0xff8000000e0e7808 */ /* 0x000fe40002000000 */
[----:B------:R-:W-:Y:S02]  /*3c70*/  ISETP.GT.AND P4, PT, R66, 0x28, PT ;  /* 0x000000284200780c */ /* 0x000fe40003f84270 */
[----:B------:R-:W-:Y:S01]  /*3c80*/  FMNMX.FTZ R21, R80, R15, !PT ;  /* 0x0000000f50157209 */ /* 0x000fe20007810000 */
[----:B------:R-:W1:Y:S01]  /*3c90*/  MUFU.TANH R71, R71 ;  /* 0x0000004700477308 */ /* 0x000e620000002400 */
[----:B--2---:R-:W-:Y:S01]  /*3ca0*/  FSEL R82, R57, -INF , P5 ;  /* 0xff80000039527808 */ /* 0x004fe20002800000 */
[----:B------:R-:W-:Y:S01]  /*3cb0*/  IMAD.MOV.U32 R57, RZ, RZ, R119 ;  /* 0x000000ffff397224 */ /* 0x000fe200078e0077 */
[----:B------:R-:W-:-:S02]  /*3cc0*/  FSEL R20, R20, -INF , P2 ;  /* 0xff80000014147808 */ /* 0x000fc40001000000 */
[----:B------:R-:W-:Y:S02]  /*3cd0*/  ISETP.GT.AND P2, PT, R66, 0x29, PT ;  /* 0x000000294200780c */ /* 0x000fe40003f44270 */
[----:B------:R-:W-:Y:S01]  /*3ce0*/  FMNMX.FTZ R21, R82, R21, !PT ;  /* 0x0000001552157209 */ /* 0x000fe20007810000 */
[----:B------:R-:W-:Y:S01]  /*3cf0*/  MUFU.TANH R62, R62 ;  /* 0x0000003e003e7308 */ /* 0x000fe20000002400 */
[----:B0-----:R-:W-:-:S04]  /*3d00*/  FSEL R60, R60, -INF , P4 ;  /* 0xff8000003c3c7808 */ /* 0x001fc80002000000 */
[----:B------:R-:W-:-:S03]  /*3d10*/  FMNMX.FTZ R21, R60, R21, !PT ;  /* 0x000000153c157209 */ /* 0x000fc60007810000 */
[----:B------:R-:W-:Y:S01]  /*3d20*/  MUFU.TANH R61, R61 ;  /* 0x0000003d003d7308 */ /* 0x000fe20000002400 */
[----:B------:R-:W-:Y:S02]  /*3d30*/  WARPGROUP.DEPBAR.LE gsb0, 0x0 ;  /* 0x00008000000079c5 */ /* 0x000fe40000010000 */
[----:B------:R-:W-:Y:S01]  /*3d40*/  WARPGROUP.ARRIVE ;  /* 0x00000000000079c5 */ /* 0x000fe20000000000 */
[----:B------:R-:W-:Y:S01]  /*3d50*/  FMUL.FTZ R48, R48, UR10 ;  /* 0x0000000a30307c20 */ /* 0x000fe20008410000 */
[----:B------:R-:W-:-:S03]  /*3d60*/  FMUL.FTZ R49, R49, UR10 ;  /* 0x0000000a31317c20 */ /* 0x000fc60008410000 */
[----:B------:R-:W-:Y:S01]  /*3d70*/  MUFU.TANH R58, R58 ;  /* 0x0000003a003a7308 */ /* 0x000fe20000002400 */
[----:B------:R-:W-:Y:S01]  /*3d80*/  FMUL.FTZ R52, R52, UR10 ;  /* 0x0000000a34347c20 */ /* 0x000fe20008410000 */
[----:B------:R-:W-:Y:S01]  /*3d90*/  FMUL.FTZ R51, R51, UR10 ;  /* 0x0000000a33337c20 */ /* 0x000fe20008410000 */
[----:B------:R-:W-:Y:S01]  /*3da0*/  HGMMA.64x16x16.F32.BF16 R40, gdesc[UR52], R40, gsb0 ;  /* 0x00200000342879f0 */ /* 0x000fe20008001828 */
[----:B------:R-:W-:Y:S01]  /*3db0*/  UIADD3 UR54, UR4, 0x986, URZ ;  /* 0x0000098604367890 */ /* 0x000fe2000fffe03f */
[----:B------:R-:W-:Y:S01]  /*3dc0*/  FMUL.FTZ R53, R53, UR10 ;  /* 0x0000000a35357c20 */ /* 0x000fe20008410000 */
[----:B------:R-:W-:Y:S01]  /*3dd0*/  UMOV UR55, 0x40000040 ;  /* 0x4000004000377882 */ /* 0x000fe20000000000 */
[----:B------:R-:W-:Y:S01]  /*3de0*/  UMOV UR4, UR52 ;  /* 0x0000003400047c82 */ /* 0x000fe20008000000 */
[----:B------:R-:W0:Y:S01]  /*3df0*/  MUFU.TANH R48, R48 ;  /* 0x0000003000307308 */ /* 0x000e220000002400 */
[----:B------:R-:W-:Y:S01]  /*3e00*/  FMUL.FTZ R50, R50, UR10 ;  /* 0x0000000a32327c20 */ /* 0x000fe20008410000 */
[----:B------:R-:W-:Y:S01]  /*3e10*/  FMUL.FTZ R54, R54, UR10 ;  /* 0x0000000a36367c20 */ /* 0x000fe20008410000 */
[----:B------:R-:W-:-:S05]  /*3e20*/  FMUL.FTZ R55, R55, UR10 ;  /* 0x0000000a37377c20 */ /* 0x000fca0008410000 */
[----:B------:R-:W2:Y:S08]  /*3e30*/  MUFU.TANH R59, R59 ;  /* 0x0000003b003b7308 */ /* 0x000eb00000002400 */
[----:B------:R-:W-:Y:S08]  /*3e40*/  MUFU.TANH R49, R49 ;  /* 0x0000003100317308 */ /* 0x000ff00000002400 */
[----:B------:R-:W3:Y:S08]  /*3e50*/  MUFU.TANH R52, R52 ;  /* 0x0000003400347308 */ /* 0x000ef00000002400 */
[----:B------:R-:W4:Y:S08]  /*3e60*/  MUFU.TANH R63, R63 ;  /* 0x0000003f003f7308 */ /* 0x000f300000002400 */
[----:B------:R-:W5:Y:S01]  /*3e70*/  MUFU.TANH R51, R51 ;  /* 0x0000003300337308 */ /* 0x000f620000002400 */
[----:B------:R-:W-:-:S02]  /*3e80*/  WARPGROUP.DEPBAR.LE gsb0, 0x0 ;  /* 0x00008000000079c5 */ /* 0x000fc40000010000 */
[----:B------:R-:W-:Y:S01]  /*3e90*/  WARPGROUP.ARRIVE ;  /* 0x00000000000079c5 */ /* 0x000fe20000000000 */
[----:B------:R-:W-:-:S04]  /*3ea0*/  FMUL.FTZ R40, R40, UR10 ;  /* 0x0000000a28287c20 */ /* 0x000fc80008410000 */
[----:B------:R-:W5:Y:S01]  /*3eb0*/  MUFU.TANH R53, R53 ;  /* 0x0000003500357308 */ /* 0x000f620000002400 */
[----:B------:R-:W-:Y:S01]  /*3ec0*/  FMUL.FTZ R41, R41, UR10 ;  /* 0x0000000a29297c20 */ /* 0x000fe20008410000 */
[----:B------:R-:W-:Y:S01]  /*3ed0*/  FMUL.FTZ R42, R42, UR10 ;  /* 0x0000000a2a2a7c20 */ /* 0x000fe20008410000 */
[----:B------:R-:W-:Y:S01]  /*3ee0*/  FMUL.FTZ R44, R44, UR10 ;  /* 0x0000000a2c2c7c20 */ /* 0x000fe20008410000 */
[----:B------:R-:W-:Y:S01]  /*3ef0*/  HGMMA.64x16x16.F32.BF16 R32, gdesc[UR52], R32, gsb0 ;  /* 0x00200000342079f0 */ /* 0x000fe20008001820 */
[----:B------:R-:W-:Y:S01]  /*3f00*/  FMUL.FTZ R45, R45, UR10 ;  /* 0x0000000a2d2d7c20 */ /* 0x000fe20008410000 */
[----:B------:R-:W-:Y:S01]  /*3f10*/  FMUL.FTZ R46, R46, UR10 ;  /* 0x0000000a2e2e7c20 */ /* 0x000fe20008410000 */
[----:B------:R-:W-:Y:S01]  /*3f20*/  FMUL.FTZ R43, R43, UR10 ;  /* 0x0000000a2b2b7c20 */ /* 0x000fe20008410000 */
[----:B------:R1:W-:Y:S01]  /*3f30*/  MUFU.TANH R5, R40 ;  /* 0x0000002800057308 */ /* 0x0003e20000002400 */
[----:B------:R-:W-:-:S07]  /*3f40*/  FMUL.FTZ R47, R47, UR10 ;  /* 0x0000000a2f2f7c20 */ /* 0x000fce0008410000 */
[----:B------:R-:W5:Y:S01]  /*3f50*/  MUFU.TANH R50, R50 ;  /* 0x0000003200327308 */ /* 0x000f620000002400 */
[----:B-1----:R-:W-:Y:S01]  /*3f60*/  FSEL R40, R71, -INF , P3 ;  /* 0xff80000047287808 */ /* 0x002fe20001800000 */
[----:B------:R-:W-:Y:S01]  /*3f70*/  IMAD.MOV.U32 R71, RZ, RZ, R119 ;  /* 0x000000ffff477224 */ /* 0x000fe200078e0077 */
[----:B------:R-:W-:-:S04]  /*3f80*/  ISETP.GT.AND P3, PT, R66, 0x30, PT ;  /* 0x000000304200780c */ /* 0x000fc80003f64270 */
[----:B0-----:R-:W-:Y:S01]  /*3f90*/  FSEL R84, R48, -INF , P3 ;  /* 0xff80000030547808 */ /* 0x001fe20001800000 */
[----:B------:R2:W-:Y:S08]  /*3fa0*/  MUFU.TANH R7, R42 ;  /* 0x0000002a00077308 */ /* 0x0005f00000002400 */
[----:B------:R-:W0:Y:S01]  /*3fb0*/  MUFU.TANH R41, R41 ;  /* 0x0000002900297308 */ /* 0x000e220000002400 */
[----:B--2---:R-:W-:Y:S01]  /*3fc0*/  FSEL R42, R59, -INF , P5 ;  /* 0xff8000003b2a7808 */ /* 0x004fe20002800000 */
[----:B------:R-:W-:Y:S01]  /*3fd0*/  IMAD.MOV.U32 R59, RZ, RZ, R119 ;  /* 0x000000ffff3b7224 */ /* 0x000fe200078e0077 */
[----:B------:R-:W-:-:S04]  /*3fe0*/  ISETP.GT.AND P5, PT, R66, 0x38, PT ;  /* 0x000000384200780c */ /* 0x000fc80003fa4270 */
[----:B---3--:R-:W-:Y:S01]  /*3ff0*/  FSEL R88, R52, -INF , P5 ;  /* 0xff80000034587808 */ /* 0x008fe20002800000 */
[----:B------:R-:W1:Y:S08]  /*4000*/  MUFU.TANH R54, R54 ;  /* 0x0000003600367308 */ /* 0x000e700000002400 */
[----:B------:R4:W2:Y:S01]  /*4010*/  MUFU.TANH R8, R44 ;  /* 0x0000002c00087308 */ /* 0x0008a20000002400 */
[----:B------:R-:W-:-:S02]  /*4020*/  WARPGROUP.DEPBAR.LE gsb0, 0x0 ;  /* 0x00008000000079c5 */ /* 0x000fc40000010000 */
[----:B------:R-:W-:Y:S01]  /*4030*/  WARPGROUP.ARRIVE ;  /* 0x00000000000079c5 */ /* 0x000fe20000000000 */
[----:B------:R-:W-:Y:S01]  /*4040*/  FMUL.FTZ R13, R34, UR10 ;  /* 0x0000000a220d7c20 */ /* 0x000fe20008410000 */
[----:B------:R-:W-:Y:S01]  /*4050*/  FSEL R34, R62, -INF , P4 ;  /* 0xff8000003e227808 */ /* 0x000fe20002000000 */
[----:B------:R-:W-:Y:S01]  /*4060*/  FMUL.FTZ R11, R32, UR10 ;  /* 0x0000000a200b7c20 */ /* 0x000fe20008410000 */
[----:B------:R-:W-:Y:S01]  /*4070*/  FSEL R62, R61, -INF , P2 ;  /* 0xff8000003d3e7808 */ /* 0x000fe20001000000 */
[----:B------:R-:W3:Y:S01]  /*4080*/  MUFU.TANH R55, R55 ;  /* 0x0000003700377308 */ /* 0x000ee20000002400 */
[----:B------:R-:W-:Y:S01]  /*4090*/  HGMMA.64x16x16.F32.BF16 R24, gdesc[UR4], R24, gsb0 ;  /* 0x00200000041879f0 */ /* 0x000fe20008001818 */
[----:B------:R-:W-:Y:S01]  /*40a0*/  FSEL R32, R58, -INF , P6 ;  /* 0xff8000003a207808 */ /* 0x000fe20003000000 */
[----:B------:R-:W-:Y:S01]  /*40b0*/  FMUL.FTZ R33, R33, UR10 ;  /* 0x0000000a21217c20 */ /* 0x000fe20008410000 */
[----:B------:R-:W-:Y:S01]  /*40c0*/  ISETP.GT.AND P6, PT, R66, 0x31, PT ;  /* 0x000000314200780c */ /* 0x000fe20003fc4270 */
[----:B------:R-:W-:Y:S01]  /*40d0*/  FMUL.FTZ R15, R36, UR10 ;  /* 0x0000000a240f7c20 */ /* 0x000fe20008410000 */
[----:B------:R-:W-:Y:S01]  /*40e0*/  FMNMX.FTZ R21, R62, R21, !PT ;  /* 0x000000153e157209 */ /* 0x000fe20007810000 */
[----:B------:R-:W-:Y:S01]  /*40f0*/  FMUL.FTZ R37, R37, UR10 ;  /* 0x0000000a25257c20 */ /* 0x000fe20008410000 */
[----:B------:R-:W-:Y:S01]  /*4100*/  FSEL R86, R49, -INF , P6 ;  /* 0xff80000031567808 */ /* 0x000fe20003000000 */
[----:B------:R5:W-:Y:S01]  /*4110*/  MUFU.TANH R9, R46 ;  /* 0x0000002e00097308 */ /* 0x000be20000002400 */
[----:B------:R-:W-:Y:S01]  /*4120*/  FMNMX.FTZ R49, R84, R21, !PT ;  /* 0x0000001554317209 */ /* 0x000fe20007810000 */
[----:B------:R-:W-:Y:S01]  /*4130*/  FMUL.FTZ R21, R38, UR10 ;  /* 0x0000000a26157c20 */ /* 0x000fe20008410000 */
[----:B------:R-:W-:Y:S01]  /*4140*/  ISETP.GT.AND P4, PT, R66, 0x39, PT ;  /* 0x000000394200780c */ /* 0x000fe20003f84270 */
[----:B------:R-:W-:Y:S01]  /*4150*/  FMUL.FTZ R35, R35, UR10 ;  /* 0x0000000a23237c20 */ /* 0x000fe20008410000 */
[----:B------:R-:W-:Y:S01]  /*4160*/  FMNMX.FTZ R49, R86, R49, !PT ;  /* 0x0000003156317209 */ /* 0x000fe20007810000 */
[----:B------:R-:W-:Y:S01]  /*4170*/  FMUL.FTZ R39, R39, UR10 ;  /* 0x0000000a27277c20 */ /* 0x000fe20008410000 */
[----:B----4-:R-:W-:Y:S01]  /*4180*/  FSEL R44, R63, -INF , P2 ;  /* 0xff8000003f2c7808 */ /* 0x010fe20001000000 */
[----:B------:R-:W4:Y:S01]  /*4190*/  MUFU.TANH R45, R45 ;  /* 0x0000002d002d7308 */ /* 0x000f220000002400 */
[----:B-----5:R-:W-:Y:S01]  /*41a0*/  FSEL R46, R51, -INF , P6 ;  /* 0xff800000332e7808 */ /* 0x020fe20003000000 */
[----:B------:R-:W-:Y:S01]  /*41b0*/  ULDC UR4, c[0x0][0x988] ;  /* 0x0002620000047ab9 */ /* 0x000fe20000000800 */
[----:B------:R-:W-:Y:S01]  /*41c0*/  ISETP.GT.AND P2, PT, R66, 0x40, PT ;  /* 0x000000404200780c */ /* 0x000fe20003f44270 */
[--C-:B------:R-:W-:Y:S01]  /*41d0*/  IMAD.MOV.U32 R63, RZ, RZ, R119.reuse ;  /* 0x000000ffff3f7224 */ /* 0x100fe200078e0077 */
[----:B------:R-:W-:Y:S01]  /*41e0*/  FSEL R90, R53, -INF , P4 ;  /* 0xff800000355a7808 */ /* 0x000fe20002000000 */
[----:B------:R-:W-:Y:S01]  /*41f0*/  IMAD.MOV.U32 R53, RZ, RZ, R119 ;  /* 0x000000ffff357224 */ /* 0x000fe200078e0077 */
[----:B------:R-:W-:Y:S01]  /*4200*/  FMNMX.FTZ R51, R88, R49, !PT ;  /* 0x0000003158337209 */ /* 0x000fe20007810000 */
[----:B------:R-:W5:Y:S01]  /*4210*/  MUFU.TANH R43, R43 ;  /* 0x0000002b002b7308 */ /* 0x000f620000002400 */
[----:B------:R-:W-:-:S02]  /*4220*/  FSEL R36, R50, -INF , P3 ;  /* 0xff80000032247808 */ /* 0x000fc40001800000 */
[----:B------:R-:W-:Y:S02]  /*4230*/  ISETP.GT.AND P3, PT, R66, 0x41, PT ;  /* 0x000000414200780c */ /* 0x000fe40003f64270 */
[----:B------:R-:W-:Y:S02]  /*4240*/  FSEL R92, R5, -INF , P2 ;  /* 0xff800000055c7808 */ /* 0x000fe40001000000 */
[----:B------:R-:W-:Y:S01]  /*4250*/  FMNMX.FTZ R51, R90, R51, !PT ;  /* 0x000000335a337209 */ /* 0x000fe20007810000 */
[----:B------:R-:W5:Y:S01]  /*4260*/  MUFU.TANH R11, R11 ;  /* 0x0000000b000b7308 */ /* 0x000f620000002400 */
[----:B------:R-:W-:Y:S02]  /*4270*/  ISETP.GT.AND P6, PT, R66, 0x48, PT ;  /* 0x000000484200780c */ /* 0x000fe40003fc4270 */
[----:B0-----:R-:W-:Y:S02]  /*4280*/  FSEL R94, R41, -INF , P3 ;  /* 0xff800000295e7808 */ /* 0x001fe40001800000 */
[----:B------:R-:W-:-:S02]  /*4290*/  FMNMX.FTZ R51, R92, R51, !PT ;  /* 0x000000335c337209 */ /* 0x000fc40007810000 */
[----:B-1----:R-:W-:Y:S01]  /*42a0*/  FSEL R48, R54, -INF , P5 ;  /* 0xff80000036307808 */ /* 0x002fe20002800000 */
[----:B------:R-:W0:Y:S01]  /*42b0*/  MUFU.TANH R33, R33 ;  /* 0x0000002100217308 */ /* 0x000e220000002400 */
[----:B------:R-:W-:Y:S02]  /*42c0*/  ISETP.GT.AND P5, PT, R66, 0x49, PT ;  /* 0x000000494200780c */ /* 0x000fe40003fa4270 */
[----:B--2---:R-:W-:Y:S02]  /*42d0*/  FSEL R8, R8, -INF , P6 ;  /* 0xff80000008087808 */ /* 0x004fe40003000000 */
[----:B------:R-:W-:Y:S02]  /*42e0*/  FMNMX.FTZ R51, R94, R51, !PT ;  /* 0x000000335e337209 */ /* 0x000fe40007810000 */
[----:B---3--:R-:W-:Y:S01]  /*42f0*/  FSEL R38, R55, -INF , P4 ;  /* 0xff80000037267808 */ /* 0x008fe20002000000 */
[----:B------:R-:W1:Y:S01]  /*4300*/  MUFU.TANH R15, R15 ;  /* 0x0000000f000f7308 */ /* 0x000e620000002400 */
[----:B------:R-:W-:Y:S01]  /*4310*/  ISETP.GT.AND P4, PT, R66, 0x50, PT ;  /* 0x000000504200780c */ /* 0x000fe20003f84270 */
[----:B------:R-:W-:Y:S01]  /*4320*/  IMAD.MOV.U32 R55, RZ, RZ, R119 ;  /* 0x000000ffff377224 */ /* 0x000fe200078e0077 */
[----:B----4-:R-:W-:Y:S01]  /*4330*/  FSEL R96, R45, -INF , P5 ;  /* 0xff8000002d607808 */ /* 0x010fe20002800000 */
[----:B------:R-:W-:-:S02]  /*4340*/  WARPGROUP.DEPBAR.LE gsb0, 0x0 ;  /* 0x00008000000079c5 */ /* 0x000fc40000010000 */
[----:B------:R-:W-:Y:S01]  /*4350*/  FMUL.FTZ R49, R24, UR10 ;  /* 0x0000000a18317c20 */ /* 0x000fe20008410000 */
[----:B------:R-:W-:Y:S01]  /*4360*/  FMNMX.FTZ R51, R8, R51, !PT ;  /* 0x0000003308337209 */ /* 0x000fe20007810000 */
[----:B------:R-:W2:Y:S01]  /*4370*/  MUFU.TANH R47, R47 ;  /* 0x0000002f002f7308 */ /* 0x000ea20000002400 */
[----:B------:R-:W-:Y:S01]  /*4380*/  FMUL.FTZ R25, R25, UR10 ;  /* 0x0000000a19197c20 */ /* 0x000fe20008410000 */
[----:B-----5:R-:W-:Y:S01]  /*4390*/  FSEL R50, R43, -INF , P3 ;  /* 0xff8000002b327808 */ /* 0x020fe20001800000 */
[----:B------:R-:W-:Y:S01]  /*43a0*/  FMUL.FTZ R5, R28, UR10 ;  /* 0x0000000a1c057c20 */ /* 0x000fe20008410000 */
[----:B------:R-:W-:Y:S01]  /*43b0*/  ISETP.GT.AND P3, PT, R66, 0x51, PT ;  /* 0x000000514200780c */ /* 0x000fe20003f64270 */
[----:B------:R-:W-:Y:S01]  /*43c0*/  FMUL.FTZ R29, R29, UR10 ;  /* 0x0000000a1d1d7c20 */ /* 0x000fe20008410000 */
[----:B------:R-:W-:Y:S01]  /*43d0*/  FSEL R98, R11, -INF , P4 ;  /* 0xff8000000b627808 */ /* 0x000fe20002000000 */
[----:B------:R-:W-:Y:S01]  /*43e0*/  FMUL.FTZ R26, R26, UR10 ;  /* 0x0000000a1a1a7c20 */ /* 0x000fe20008410000 */
[----:B------:R-:W3:Y:S01]  /*43f0*/  MUFU.TANH R37, R37 ;  /* 0x0000002500257308 */ /* 0x000ee20000002400 */
[----:B------:R-:W-:Y:S01]  /*4400*/  FMNMX.FTZ R51, R96, R51, !PT ;  /* 0x0000003360337209 */ /* 0x000fe20007810000 */
[----:B------:R-:W-:Y:S01]  /*4410*/  FMUL.FTZ R27, R27, UR10 ;  /* 0x0000000a1b1b7c20 */ /* 0x000fe20008410000 */
[----:B------:R-:W-:Y:S01]  /*4420*/  FSEL R24, R7, -INF , P2 ;  /* 0xff80000007187808 */ /* 0x000fe20001000000 */
[----:B------:R-:W-:Y:S01]  /*4430*/  FMUL.FTZ R30, R30, UR10 ;  /* 0x0000000a1e1e7c20 */ /* 0x000fe20008410000 */
[----:B------:R-:W-:Y:S01]  /*4440*/  ISETP.GT.AND P2, PT, R66, 0x58, PT ;  /* 0x000000584200780c */ /* 0x000fe20003f44270 */
[----:B------:R-:W-:Y:S01]  /*4450*/  FMUL.FTZ R31, R31, UR10 ;  /* 0x0000000a1f1f7c20 */ /* 0x000fe20008410000 */
[----:B0-----:R-:W-:Y:S01]  /*4460*/  FSEL R100, R33, -INF , P3 ;  /* 0xff80000021647808 */ /* 0x001fe20001800000 */
[----:B------:R-:W0:Y:S01]  /*4470*/  MUFU.TANH R13, R13 ;  /* 0x0000000d000d7308 */ /* 0x000e220000002400 */
[----:B------:R-:W-:Y:S01]  /*4480*/  FMNMX.FTZ R51, R98, R51, !PT ;  /* 0x0000003362337209 */ /* 0x000fe20007810000 */
[----:B------:R4:W-:Y:S01]  /*4490*/  @!P1 SYNCS.ARRIVE.TRANS64.RED.A1T0 RZ, [R0+URZ], RZ ;  /* 0x000000ff00ff99a7 */ /* 0x0009e2000810043f */
[----:B------:R-:W-:-:S02]  /*44a0*/  FSEL R28, R9, -INF , P6 ;  /* 0xff800000091c7808 */ /* 0x000fc40003000000 */
[----:B------:R-:W-:Y:S02]  /*44b0*/  ISETP.GT.AND P6, PT, R66, 0x59, PT ;  /* 0x000000594200780c */ /* 0x000fe40003fc4270 */
[----:B-1----:R-:W-:Y:S01]  /*44c0*/  FSEL R102, R15, -INF , P2 ;  /* 0xff8000000f667808 */ /* 0x002fe20001000000 */
[----:B------:R-:W1:Y:S01]  /*44d0*/  MUFU.TANH R49, R49 ;  /* 0x0000003100317308 */ /* 0x000e620000002400 */
[----:B------:R-:W-:Y:S02]  /*44e0*/  FMNMX.FTZ R51, R100, R51, !PT ;  /* 0x0000003364337209 */ /* 0x000fe40007810000 */
[----:B--2---:R-:W-:Y:S02]  /*44f0*/  FSEL R52, R47, -INF , P5 ;  /* 0xff8000002f347808 */ /* 0x004fe40002800000 */
[----:B------:R-:W-:Y:S02]  /*4500*/  ISETP.GT.AND P5, PT, R66, 0x60, PT ;  /* 0x000000604200780c */ /* 0x000fe40003fa4270 */
[----:B---3--:R-:W-:Y:S01]  /*4510*/  FSEL R104, R37, -INF , P6 ;  /* 0xff80000025687808 */ /* 0x008fe20003000000 */
[----:B------:R-:W2:Y:S01]  /*4520*/  MUFU.TANH R35, R35 ;  /* 0x0000002300237308 */ /* 0x000ea20000002400 */
[----:B------:R-:W-:-:S02]  /*4530*/  FMNMX.FTZ R51, R102, R51, !PT ;  /* 0x0000003366337209 */ /* 0x000fc40007810000 */
[----:B0-----:R-:W-:Y:S02]  /*4540*/  FSEL R54, R13, -INF , P4 ;  /* 0xff8000000d367808 */ /* 0x001fe40002000000 */
[----:B------:R-:W-:Y:S02]  /*4550*/  ISETP.GT.AND P4, PT, R66, 0x61, PT ;  /* 0x000000614200780c */ /* 0x000fe40003f84270 */
[----:B------:R-:W-:Y:S01]  /*4560*/  FMNMX.FTZ R51, R104, R51, !PT ;  /* 0x0000003368337209 */ /* 0x000fe20007810000 */
[----:B------:R-:W0:Y:S01]  /*4570*/  MUFU.TANH R25, R25 ;  /* 0x0000001900197308 */ /* 0x000e220000002400 */
[----:B-1----:R-:W-:Y:S01]  /*4580*/  FSEL R106, R49, -INF , P5 ;  /* 0xff800000316a7808 */ /* 0x002fe20002800000 */
[----:B------:R-:W-:Y:S01]  /*4590*/  IMAD.MOV.U32 R49, RZ, RZ, R119 ;  /* 0x000000ffff317224 */ /* 0x000fe200078e0077 */
[----:B------:R-:W-:Y:S02]  /*45a0*/  FMNMX.FTZ R11, R2, R3, !PT ;  /* 0x00000003020b7209 */ /* 0x000fe40007810000 */
[----:B------:R-:W-:-:S02]  /*45b0*/  FMNMX.FTZ R51, R106, R51, !PT ;  /* 0x000000336a337209 */ /* 0x000fc40007810000 */
[----:B------:R-:W-:Y:S01]  /*45c0*/  FMNMX.FTZ R11, R6, R11, !PT ;  /* 0x0000000b060b7209 */ /* 0x000fe20007810000 */
[----:B------:R-:W1:Y:S01]  /*45d0*/  MUFU.TANH R21, R21 ;  /* 0x0000001500157308 */ /* 0x000e620000002400 */
[----:B--2---:R-:W-:Y:S02]  /*45e0*/  FSEL R56, R35, -INF , P3 ;  /* 0xff80000023387808 */ /* 0x004fe40001800000 */
[----:B------:R-:W-:Y:S02]  /*45f0*/  ISETP.GT.AND P3, PT, R66, 0x68, PT ;  /* 0x000000684200780c */ /* 0x000fe40003f64270 */
[----:B------:R-:W-:Y:S02]  /*4600*/  FMNMX.FTZ R11, R10, R11, !PT ;  /* 0x0000000b0a0b7209 */ /* 0x000fe40007810000 */
[----:B------:R-:W-:Y:S01]  /*4610*/  MOV R61, R119 ;  /* 0x00000077003d7202 */ /* 0x000fe20000000f00 */
[----:B------:R-:W2:Y:S01]  /*4620*/  MUFU.TANH R5, R5 ;  /* 0x0000000500057308 */ /* 0x000ea20000002400 */
[----:B0-----:R-:W-:-:S02]  /*4630*/  FSEL R108, R25, -INF , P4 ;  /* 0xff800000196c7808 */ /* 0x001fc40002000000 */
[----:B------:R-:W-:Y:S02]  /*4640*/  FMNMX.FTZ R11, R12, R11, !PT ;  /* 0x0000000b0c0b7209 */ /* 0x000fe40007810000 */
[----:B------:R-:W-:Y:S02]  /*4650*/  FMNMX.FTZ R51, R108, R51, !PT ;  /* 0x000000336c337209 */ /* 0x000fe40007810000 */
[----:B------:R-:W-:Y:S01]  /*4660*/  FMNMX.FTZ R13, R14, R11, !PT ;  /* 0x0000000b0e0d7209 */ /* 0x000fe20007810000 */
[----:B------:R-:W0:Y:S01]  /*4670*/  MUFU.TANH R29, R29 ;  /* 0x0000001d001d7308 */ /* 0x000e220000002400 */
[----:B-1----:R-:W-:Y:S02]  /*4680*/  FSEL R58, R21, -INF , P2 ;  /* 0xff800000153a7808 */ /* 0x002fe40001000000 */
[----:B------:R-:W-:Y:S02]  /*4690*/  ISETP.GT.AND P2, PT, R66, 0x69, PT ;  /* 0x000000694200780c */ /* 0x000fe40003f44270 */
[----:B------:R-:W-:-:S02]  /*46a0*/  FMNMX.FTZ R13, R20, R13, !PT ;  /* 0x0000000d140d7209 */ /* 0x000fc40007810000 */
[----:B------:R-:W-:Y:S01]  /*46b0*/  MOV R47, R119 ;  /* 0x00000077002f7202 */ /* 0x000fe20000000f00 */
[----:B------:R-:W-:Y:S01]  /*46c0*/  MUFU.TANH R39, R39 ;  /* 0x0000002700277308 */ /* 0x000fe20000002400 */
[----:B--2---:R-:W-:Y:S01]  /*46d0*/  FSEL R66, R5, -INF , P3 ;  /* 0xff80000005427808 */ /* 0x004fe20001800000 */
[----:B------:R-:W-:Y:S01]  /*46e0*/  IMAD.U32 R5, RZ, RZ, UR4 ;  /* 0x00000004ff057e24 */ /* 0x000fe2000f8e00ff */
[----:B------:R-:W-:Y:S02]  /*46f0*/  FMNMX.FTZ R13, R40, R13, !PT ;  /* 0x0000000d280d7209 */ /* 0x000fe40007810000 */
[----:B------:R-:W-:Y:S02]  /*4700*/  FMNMX.FTZ R51, R66, R51, !PT ;  /* 0x0000003342337209 */ /* 0x000fe40007810000 */
[----:B------:R-:W-:Y:S01]  /*4710*/  FMNMX.FTZ R13, R32, R13, !PT ;  /* 0x0000000d200d7209 */ /* 0x000fe20007810000 */
[----:B------:R-:W1:Y:S01]  /*4720*/  MUFU.TANH R26, R26 ;  /* 0x0000001a001a7308 */ /* 0x000e620000002400 */
[----:B0-----:R-:W-:-:S02]  /*4730*/  FSEL R110, R29, -INF , P2 ;  /* 0xff8000001d6e7808 */ /* 0x001fc40001000000 */
[----:B------:R-:W-:Y:S02]  /*4740*/  FMNMX.FTZ R15, R42, R13, !PT ;  /* 0x0000000d2a0f7209 */ /* 0x000fe40007810000 */
[----:B------:R-:W-:Y:S02]  /*4750*/  FMNMX.FTZ R51, R110, R51, !PT ;  /* 0x000000336e337209 */ /* 0x000fe40007810000 */
[----:B------:R-:W-:Y:S01]  /*4760*/  FMNMX.FTZ R15, R34, R15, !PT ;  /* 0x0000000f220f7209 */ /* 0x000fe20007810000 */
[----:B------:R-:W-:Y:S02]  /*4770*/  MUFU.TANH R27, R27 ;  /* 0x0000001b001b7308 */ /* 0x000fe40000002400 */
[----:B------:R-:W0:Y:S01]  /*4780*/  SHFL.BFLY PT, R112, R51, 0x2, 0x1f ;  /* 0x0c401f0033707f89 */ /* 0x000e2200000e0000 */
[----:B------:R-:W-:-:S04]  /*4790*/  FMNMX.FTZ R15, R44, R15, !PT ;  /* 0x0000000f2c0f7209 */ /* 0x000fc80007810000 */
[----:B------:R-:W-:Y:S01]  /*47a0*/  FMNMX.FTZ R15, R36, R15, !PT ;  /* 0x0000000f240f7209 */ /* 0x000fe20007810000 */
[----:B------:R-:W2:Y:S01]  /*47b0*/  MUFU.TANH R30, R30 ;  /* 0x0000001e001e7308 */ /* 0x000ea20000002400 */
[----:B-1----:R-:W-:Y:S02]  /*47c0*/  FSEL R26, R26, -INF , P5 ;  /* 0xff8000001a1a7808 */ /* 0x002fe40002800000 */
[----:B------:R-:W-:-:S04]  /*47d0*/  FMNMX.FTZ R21, R46, R15, !PT ;  /* 0x0000000f2e157209 */ /* 0x000fc80007810000 */
[----:B------:R-:W-:Y:S01]  /*47e0*/  FMNMX.FTZ R21, R48, R21, !PT ;  /* 0x0000001530157209 */ /* 0x000fe20007810000 */
[----:B------:R-:W1:Y:S03]  /*47f0*/  MUFU.TANH R31, R31 ;  /* 0x0000001f001f7308 */ /* 0x000e660000002400 */
[----:B------:R-:W-:-:S04]  /*4800*/  FMNMX.FTZ R21, R38, R21, !PT ;  /* 0x0000001526157209 */ /* 0x000fc80007810000 */
[----:B------:R-:W-:Y:S02]  /*4810*/  FMNMX.FTZ R21, R24, R21, !PT ;  /* 0x0000001518157209 */ /* 0x000fe40007810000 */
[----:B--2---:R-:W-:Y:S02]  /*4820*/  FSEL R30, R30, -INF , P3 ;  /* 0xff8000001e1e7808 */ /* 0x004fe40001800000 */
[----:B0-----:R-:W-:Y:S01]  /*4830*/  FMNMX.FTZ R112, R51, R112, !PT ;  /* 0x0000007033707209 */ /* 0x001fe20007810000 */
[----:B------:R-:W-:Y:S01]  /*4840*/  IMAD.MOV.U32 R51, RZ, RZ, R119 ;  /* 0x000000ffff337224 */ /* 0x000fe200078e0077 */
[----:B------:R-:W-:-:S03]  /*4850*/  FMNMX.FTZ R21, R50, R21, !PT ;  /* 0x0000001532157209 */ /* 0x000fc60007810000 */
[----:B------:R-:W0:Y:S01]  /*4860*/  SHFL.BFLY PT, R7, R112, 0x1, 0x1f ;  /* 0x0c201f0070077f89 */ /* 0x000e2200000e0000 */
[----:B------:R-:W-:-:S04]  /*4870*/  FMNMX.FTZ R21, R28, R21, !PT ;  /* 0x000000151c157209 */ /* 0x000fc80007810000 */
[----:B------:R-:W-:-:S04]  /*4880*/  FMNMX.FTZ R21, R52, R21, !PT ;  /* 0x0000001534157209 */ /* 0x000fc80007810000 */
[----:B------:R-:W-:-:S04]  /*4890*/  FMNMX.FTZ R21, R54, R21, !PT ;  /* 0x0000001536157209 */ /* 0x000fc80007810000 */
[----:B------:R-:W-:-:S04]  /*48a0*/  FMNMX.FTZ R21, R56, R21, !PT ;  /* 0x0000001538157209 */ /* 0x000fc80007810000 */
[----:B------:R-:W-:Y:S02]  /*48b0*/  FMNMX.FTZ R21, R58, R21, !PT ;  /* 0x000000153a157209 */ /* 0x000fe40007810000 */
[----:B0-----:R-:W-:Y:S01]  /*48c0*/  FMNMX.FTZ R7, R112, R7, !PT ;  /* 0x0000000770077209 */ /* 0x001fe20007810000 */
[----:B------:R-:W-:-:S03]  /*48d0*/  IMAD.MOV.U32 R112, RZ, RZ, R119 ;  /* 0x000000ffff707224 */ /* 0x000fc600078e0077 */
[C---:B------:R-:W-:Y:S01]  /*48e0*/  FSETP.NEU.FTZ.AND P0, PT, R7.reuse, -INF , PT ;  /* 0xff8000000700780b */ /* 0x040fe20003f1d000 */
[----:B------:R-:W-:-:S05]  /*48f0*/  FMUL.FTZ R9, R7, R5 ;  /* 0x0000000507097220 */ /* 0x000fca0000410000 */
[----:B------:R-:W-:Y:S02]  /*4900*/  FSEL R25, R9, RZ, P0 ;  /* 0x000000ff09197208 */ /* 0x000fe40000000000 */
[----:B------:R-:W-:Y:S01]  /*4910*/  ISETP.NE.AND P0, PT, R83, RZ, PT ;  /* 0x000000ff5300720c */ /* 0x000fe20003f05270 */
[----:B------:R-:W-:Y:S02]  /*4920*/  IMAD.MOV.U32 R83, RZ, RZ, R119 ;  /* 0x000000ffff537224 */ /* 0x000fe400078e0077 */
[-CC-:B------:R-:W-:Y:S01]  /*4930*/  FFMA.FTZ R33, R60, R5.reuse, -R25.reuse ;  /* 0x000000053c217223 */ /* 0x180fe20000010819 */
[----:B------:R-:W-:Y:S01]  /*4940*/  FSEL R60, R39, -INF , P6 ;  /* 0xff800000273c7808 */ /* 0x000fe20003000000 */
[-CC-:B------:R-:W-:Y:S01]  /*4950*/  FFMA.FTZ R35, R62, R5.reuse, -R25.reuse ;  /* 0x000000053e237223 */ /* 0x180fe20000010819 */
[----:B------:R-:W-:Y:S01]  /*4960*/  FSEL R62, R27, -INF , P4 ;  /* 0xff8000001b3e7808 */ /* 0x000fe20002000000 */
[--C-:B------:R-:W-:Y:S01]  /*4970*/  FFMA.FTZ R196, R64, R5, -R25.reuse ;  /* 0x0000000540c47223 */ /* 0x100fe20000010819 */
[----:B------:R-:W-:Y:S01]  /*4980*/  FMNMX.FTZ R21, R60, R21, !PT ;  /* 0x000000153c157209 */ /* 0x000fe20007810000 */
[-CC-:B------:R-:W-:Y:S01]  /*4990*/  FFMA.FTZ R198, R68, R5.reuse, -R25.reuse ;  /* 0x0000000544c67223 */ /* 0x180fe20000010819 */
[----:B-1----:R-:W-:Y:S01]  /*49a0*/  FSEL R64, R31, -INF , P2 ;  /* 0xff8000001f407808 */ /* 0x002fe20001000000 */
[--C-:B------:R-:W-:Y:S01]  /*49b0*/  FFMA.FTZ R8, R8, R5, -R25.reuse ;  /* 0x0000000508087223 */ /* 0x100fe20000010819 */
[----:B------:R-:W-:Y:S01]  /*49c0*/  FMNMX.FTZ R21, R26, R21, !PT ;  /* 0x000000151a157209 */ /* 0x000fe20007810000 */
[-CC-:B------:R-:W-:Y:S01]  /*49d0*/  FFMA.FTZ R200, R72, R5.reuse, -R25.reuse ;  /* 0x0000000548c87223 */ /* 0x180fe20000010819 */
[--C-:B------:R-:W-:Y:S01]  /*49e0*/  FFMA.FTZ R9, R73, R5, -R25.reuse ;  /* 0x0000000549097223 */ /* 0x100fe20000010819 */
[----:B------:R-:W-:Y:S01]  /*49f0*/  MUFU.EX2 R186, R8 ;  /* 0x0000000800ba7308 */ /* 0x000fe20000000800 */
[----:B------:R-:W-:Y:S01]  /*4a00*/  FMNMX.FTZ R21, R62, R21, !PT ;  /* 0x000000153e157209 */ /* 0x000fe20007810000 */
[-CC-:B------:R-:W-:Y:S01]  /*4a10*/  FFMA.FTZ R202, R76, R5.reuse, -R25.reuse ;  /* 0x000000054cca7223 */ /* 0x180fe20000010819 */
[-CC-:B------:R-:W-:Y:S01]  /*4a20*/  FFMA.FTZ R70, R70, R5.reuse, -R25.reuse ;  /* 0x0000000546467223 */ /* 0x180fe20000010819 */
        /* <DEDUP_REMOVED lines=8> */
[-CC-:B------:R-:W-:Y:S01]  /*4ab0*/  FFMA.FTZ R86, R86, R5.reuse, -R25.reuse ;  /* 0x0000000556567223 */ /* 0x180fe20000010819 */
[-CC-:B------:R-:W-:Y:S01]  /*4ac0*/  FFMA.FTZ R88, R88, R5.reuse, -R25.reuse ;  /* 0x0000000558587223 */ /* 0x180fe20000010819 */
[----:B------:R-:W0:Y:S01]  /*4ad0*/  SHFL.BFLY PT, R68, R21, 0x2, 0x1f ;  /* 0x0c401f0015447f89 */ /* 0x000e2200000e0000 */
[-CC-:B------:R-:W-:Y:S01]  /*4ae0*/  FFMA.FTZ R90, R90, R5.reuse, -R25.reuse ;  /* 0x000000055a5a7223 */ /* 0x180fe20000010819 */
[----:B------:R-:W1:Y:S01]  /*4af0*/  MUFU.EX2 R9, R9 ;  /* 0x0000000900097308 */ /* 0x000e620000000800 */
[-CC-:B------:R-:W-:Y:S01]  /*4b00*/  FFMA.FTZ R92, R92, R5.reuse, -R25.reuse ;  /* 0x000000055c5c7223 */ /* 0x180fe20000010819 */
[-CC-:B------:R-:W-:Y:S01]  /*4b10*/  FFMA.FTZ R94, R94, R5.reuse, -R25.reuse ;  /* 0x000000055e5e7223 */ /* 0x180fe20000010819 */
[-CC-:B------:R-:W-:Y:S01]  /*4b20*/  FFMA.FTZ R96, R96, R5.reuse, -R25.reuse ;  /* 0x0000000560607223 */ /* 0x180fe20000010819 */
[-CC-:B------:R-:W-:Y:S01]  /*4b30*/  FFMA.FTZ R98, R98, R5.reuse, -R25.reuse ;  /* 0x0000000562627223 */ /* 0x180fe20000010819 */
[-CC-:B------:R-:W-:Y:S01]  /*4b40*/  FFMA.FTZ R100, R100, R5.reuse, -R25.reuse ;  /* 0x0000000564647223 */ /* 0x180fe20000010819 */
[-CC-:B------:R-:W-:Y:S01]  /*4b50*/  FFMA.FTZ R102, R102, R5.reuse, -R25.reuse ;  /* 0x0000000566667223 */ /* 0x180fe20000010819 */
[-CC-:B------:R-:W-:Y:S01]  /*4b60*/  FFMA.FTZ R104, R104, R5.reuse, -R25.reuse ;  /* 0x0000000568687223 */ /* 0x180fe20000010819 */
[----:B------:R-:W2:Y:S01]  /*4b70*/  MUFU.EX2 R202, R202 ;  /* 0x000000ca00ca7308 */ /* 0x000ea20000000800 */
[-CC-:B------:R-:W-:Y:S01]  /*4b80*/  FFMA.FTZ R106, R106, R5.reuse, -R25.reuse ;  /* 0x000000056a6a7223 */ /* 0x180fe20000010819 */
[-CC-:B------:R-:W-:Y:S01]  /*4b90*/  FFMA.FTZ R108, R108, R5.reuse, -R25.reuse ;  /* 0x000000056c6c7223 */ /* 0x180fe20000010819 */
[-CC-:B------:R-:W-:Y:S01]  /*4ba0*/  FFMA.FTZ R66, R66, R5.reuse, -R25.reuse ;  /* 0x0000000542427223 */ /* 0x180fe20000010819 */
[----:B------:R-:W-:Y:S01]  /*4bb0*/  FFMA.FTZ R25, R110, R5, -R25 ;  /* 0x000000056e197223 */ /* 0x000fe20000010819 */
[----:B------:R-:W-:Y:S01]  /*4bc0*/  MOV R110, R119 ;  /* 0x00000077006e7202 */ /* 0x000fe20000000f00 */
[----:B------:R-:W-:-:S02]  /*4bd0*/  IMAD.MOV.U32 R80, RZ, RZ, R119 ;  /* 0x000000ffff507224 */ /* 0x000fc400078e0077 */
[----:B------:R3:W5:Y:S01]  /*4be0*/  MUFU.EX2 R11, R70 ;  /* 0x00000046000b7308 */ /* 0x0007620000000800 */
[--C-:B------:R-:W-:Y:S02]  /*4bf0*/  IMAD.MOV.U32 R76, RZ, RZ, R119.reuse ;  /* 0x000000ffff4c7224 */ /* 0x100fe400078e0077 */
[--C-:B------:R-:W-:Y:S02]  /*4c00*/  IMAD.MOV.U32 R73, RZ, RZ, R119.reuse ;  /* 0x000000ffff497224 */ /* 0x100fe400078e0077 */
[--C-:B------:R-:W-:Y:S01]  /*4c10*/  IMAD.MOV.U32 R72, RZ, RZ, R119.reuse ;  /* 0x000000ffff487224 */ /* 0x100fe200078e0077 */
[----:B0-----:R-:W-:Y:S02]  /*4c20*/  FMNMX.FTZ R68, R21, R68, !PT ;  /* 0x0000004415447209 */ /* 0x001fe40007810000 */
[----:B------:R-:W0:Y:S01]  /*4c30*/  MUFU.EX2 R196, R196 ;  /* 0x000000c400c47308 */ /* 0x000e220000000800 */
[--C-:B---3--:R-:W-:Y:S02]  /*4c40*/  IMAD.MOV.U32 R70, RZ, RZ, R119.reuse ;  /* 0x000000ffff467224 */ /* 0x108fe400078e0077 */
[----:B------:R-:W3:Y:S05]  /*4c50*/  SHFL.BFLY PT, R21, R68, 0x1, 0x1f ;  /* 0x0c201f0044157f89 */ /* 0x000eea00000e0000 */
[----:B------:R4:W-:Y:S08]  /*4c60*/  MUFU.EX2 R13, R74 ;  /* 0x0000004a000d7308 */ /* 0x0009f00000000800 */
[----:B------:R-:W-:Y:S01]  /*4c70*/  MUFU.EX2 R198, R198 ;  /* 0x000000c600c67308 */ /* 0x000fe20000000800 */
[----:B----4-:R-:W-:-:S07]  /*4c80*/  IMAD.MOV.U32 R74, RZ, RZ, R119 ;  /* 0x000000ffff4a7224 */ /* 0x010fce00078e0077 */
[----:B------:R4:W-:Y:S01]  /*4c90*/  MUFU.EX2 R15, R78 ;  /* 0x0000004e000f7308 */ /* 0x0009e20000000800 */
[----:B---3--:R-:W-:Y:S02]  /*4ca0*/  FMNMX.FTZ R8, R68, R21, !PT ;  /* 0x0000001544087209 */ /* 0x008fe40007810000 */
[----:B------:R-:W-:Y:S02]  /*4cb0*/  MOV R68, R119 ;  /* 0x0000007700447202 */ /* 0x000fe40000000f00 */
[C---:B------:R-:W-:Y:S01]  /*4cc0*/  FSETP.NEU.FTZ.AND P2, PT, R8.reuse, -INF , PT ;  /* 0xff8000000800780b */ /* 0x040fe20003f5d000 */
[----:B------:R-:W-:Y:S02]  /*4cd0*/  FMUL.FTZ R43, R8, R5 ;  /* 0x00000005082b7220 */ /* 0x000fe40000410000 */
[----:B------:R-:W-:Y:S01]  /*4ce0*/  MUFU.EX2 R192, R192 ;  /* 0x000000c000c07308 */ /* 0x000fe20000000800 */
[----:B----4-:R-:W-:Y:S02]  /*4cf0*/  IMAD.MOV.U32 R78, RZ, RZ, R119 ;  /* 0x000000ffff4e7224 */ /* 0x010fe400078e0077 */
[----:B------:R-:W-:-:S02]  /*4d00*/  FSEL R43, R43, RZ, P2 ;  /* 0x000000ff2b2b7208 */ /* 0x000fc40001000000 */
[----:B------:R-:W-:Y:S01]  /*4d10*/  ISETP.GE.AND P2, PT, R81, 0x71, PT ;  /* 0x000000715100780c */ /* 0x000fe20003f46270 */
[----:B------:R-:W-:Y:S02]  /*4d20*/  IMAD.MOV.U32 R81, RZ, RZ, R119 ;  /* 0x000000ffff517224 */ /* 0x000fe400078e0077 */
[----:B------:R-:W-:Y:S01]  /*4d30*/  MUFU.EX2 R29, R82 ;  /* 0x00000052001d7308 */ /* 0x000fe20000000800 */
[-CC-:B------:R-:W-:Y:S01]  /*4d40*/  FFMA.FTZ R2, R2, R5.reuse, -R43.reuse ;  /* 0x0000000502027223 */ /* 0x180fe2000001082b */
[-CC-:B------:R-:W-:Y:S01]  /*4d50*/  FFMA.FTZ R3, R3, R5.reuse, -R43.reuse ;  /* 0x0000000503037223 */ /* 0x180fe2000001082b */
[-CC-:B------:R-:W-:Y:S01]  /*4d60*/  FFMA.FTZ R6, R6, R5.reuse, -R43.reuse ;  /* 0x0000000506067223 */ /* 0x180fe2000001082b */
[-CC-:B------:R-:W-:Y:S01]  /*4d70*/  FFMA.FTZ R10, R10, R5.reuse, -R43.reuse ;  /* 0x000000050a0a7223 */ /* 0x180fe2000001082b */
[-CC-:B------:R-:W-:Y:S01]  /*4d80*/  FFMA.FTZ R12, R12, R5.reuse, -R43.reuse ;  /* 0x000000050c0c7223 */ /* 0x180fe2000001082b */
[-CC-:B------:R-:W-:Y:S01]  /*4d90*/  FFMA.FTZ R14, R14, R5.reuse, -R43.reuse ;  /* 0x000000050e0e7223 */ /* 0x180fe2000001082b */
[-CC-:B------:R-:W-:Y:S01]  /*4da0*/  FFMA.FTZ R20, R20, R5.reuse, -R43.reuse ;  /* 0x0000000514147223 */ /* 0x180fe2000001082b */
        /* <DEDUP_REMOVED lines=8> */
[----:B------:R1:W3:Y:S01]  /*4e30*/  MUFU.EX2 R201, R3 ;  /* 0x0000000300c97308 */ /* 0x0002e20000000800 */
[-CC-:B------:R-:W-:Y:S01]  /*4e40*/  FFMA.FTZ R48, R48, R5.reuse, -R43.reuse ;  /* 0x0000000530307223 */ /* 0x180fe2000001082b */
[-CC-:B------:R-:W-:Y:S01]  /*4e50*/  FFMA.FTZ R38, R38, R5.reuse, -R43.reuse ;  /* 0x0000000526267223 */ /* 0x180fe2000001082b */
[-CC-:B------:R-:W-:Y:S01]  /*4e60*/  FFMA.FTZ R24, R24, R5.reuse, -R43.reuse ;  /* 0x0000000518187223 */ /* 0x180fe2000001082b */
[-CC-:B------:R-:W-:Y:S01]  /*4e70*/  FFMA.FTZ R50, R50, R5.reuse, -R43.reuse ;  /* 0x0000000532327223 */ /* 0x180fe2000001082b */
[-CC-:B------:R-:W-:Y:S01]  /*4e80*/  FFMA.FTZ R28, R28, R5.reuse, -R43.reuse ;  /* 0x000000051c1c7223 */ /* 0x180fe2000001082b */
[-CC-:B------:R-:W-:Y:S01]  /*4e90*/  FFMA.FTZ R52, R52, R5.reuse, -R43.reuse ;  /* 0x0000000534347223 */ /* 0x180fe2000001082b */
[-C--:B------:R-:W-:Y:S01]  /*4ea0*/  FFMA.FTZ R54, R54, R5.reuse, -R43 ;  /* 0x0000000536367223 */ /* 0x080fe2000001082b */
[----:B------:R-:W4:Y:S01]  /*4eb0*/  MUFU.EX2 R6, R6 ;  /* 0x0000000600067308 */ /* 0x000f220000000800 */
[----:B-1----:R-:W-:Y:S01]  /*4ec0*/  FADD.FTZ R3, R200, R9 ;  /* 0x00000009c8037221 */ /* 0x002fe20000010000 */
[----:B------:R-:W-:Y:S01]  /*4ed0*/  F2FP.BF16.F32.PACK_AB R200, R9, R200 ;  /* 0x000000c809c8723e */ /* 0x000fe200000010ff */
[-CC-:B------:R-:W-:Y:S01]  /*4ee0*/  FFMA.FTZ R56, R56, R5.reuse, -R43.reuse ;  /* 0x0000000538387223 */ /* 0x180fe2000001082b */
[-CC-:B------:R-:W-:Y:S01]  /*4ef0*/  FFMA.FTZ R58, R58, R5.reuse, -R43.reuse ;  /* 0x000000053a3a7223 */ /* 0x180fe2000001082b */
[-CC-:B------:R-:W-:Y:S01]  /*4f00*/  FFMA.FTZ R60, R60, R5.reuse, -R43.reuse ;  /* 0x000000053c3c7223 */ /* 0x180fe2000001082b */
[-CC-:B------:R-:W-:Y:S01]  /*4f10*/  FFMA.FTZ R26, R26, R5.reuse, -R43.reuse ;  /* 0x000000051a1a7223 */ /* 0x180fe2000001082b */
[-CC-:B------:R-:W-:Y:S01]  /*4f20*/  FFMA.FTZ R62, R62, R5.reuse, -R43.reuse ;  /* 0x000000053e3e7223 */ /* 0x180fe2000001082b */
[----:B------:R2:W1:Y:S01]  /*4f30*/  MUFU.EX2 R203, R10 ;  /* 0x0000000a00cb7308 */ /* 0x0004620000000800 */
[-CC-:B------:R-:W-:Y:S01]  /*4f40*/  FFMA.FTZ R30, R30, R5.reuse, -R43.reuse ;  /* 0x000000051e1e7223 */ /* 0x180fe2000001082b */
[----:B------:R-:W-:Y:S01]  /*4f50*/  FFMA.FTZ R43, R64, R5, -R43 ;  /* 0x00000005402b7223 */ /* 0x000fe2000001082b */
[----:B------:R-:W-:Y:S01]  /*4f60*/  MOV R82, R119 ;  /* 0x0000007700527202 */ /* 0x000fe20000000f00 */
[----:B------:R-:W-:-:S04]  /*4f70*/  IMAD.MOV.U32 R64, RZ, RZ, R119 ;  /* 0x000000ffff407224 */ /* 0x000fc800078e0077 */
[----:B------:R-:W1:Y:S01]  /*4f80*/  MUFU.EX2 R12, R12 ;  /* 0x0000000c000c7308 */ /* 0x000e620000000800 */
[----:B--2---:R-:W-:Y:S01]  /*4f90*/  FADD.FTZ R10, R202, R3 ;  /* 0x00000003ca0a7221 */ /* 0x004fe20000010000 */
[----:B-----5:R-:W-:-:S03]  /*4fa0*/  F2FP.BF16.F32.PACK_AB R202, R11, R202 ;  /* 0x000000ca0bca723e */ /* 0x020fc600000010ff */
[----:B------:R-:W-:-:S03]  /*4fb0*/  FADD.FTZ R3, R11, R10 ;  /* 0x0000000a0b037221 */ /* 0x000fc60000010000 */
[----:B------:R2:W5:Y:S01]  /*4fc0*/  MUFU.EX2 R197, R14 ;  /* 0x0000000e00c57308 */ /* 0x0005620000000800 */
[----:B0-----:R-:W-:Y:S01]  /*4fd0*/  FADD.FTZ R10, R196, R3 ;  /* 0x00000003c40a7221 */ /* 0x001fe20000010000 */
[----:B---3--:R-:W-:Y:S01]  /*4fe0*/  FADD.FTZ R3, R2, R201 ;  /* 0x000000c902037221 */ /* 0x008fe20000010000 */
[----:B------:R-:W-:Y:S02]  /*4ff0*/  F2FP.BF16.F32.PACK_AB R201, R201, R2 ;  /* 0x00000002c9c9723e */ /* 0x000fe400000010ff */
[C---:B------:R-:W-:Y:S01]  /*5000*/  FADD.FTZ R45, R13.reuse, R10 ;  /* 0x0000000a0d2d7221 */ /* 0x040fe20000010000 */
[----:B----4-:R-:W-:Y:S01]  /*5010*/  FADD.FTZ R10, R6, R3 ;  /* 0x00000003060a7221 */ /* 0x010fe20000010000 */
[----:B------:R-:W-:Y:S01]  /*5020*/  F2FP.BF16.F32.PACK_AB R196, R13, R196 ;  /* 0x000000c40dc4723e */ /* 0x000fe200000010ff */
[----:B------:R-:W0:Y:S01]  /*5030*/  MUFU.EX2 R20, R20 ;  /* 0x0000001400147308 */ /* 0x000e220000000800 */
[----:B--2---:R-:W-:Y:S01]  /*5040*/  FADD.FTZ R14, R198, R45 ;  /* 0x0000002dc60e7221 */ /* 0x004fe20000010000 */
[C---:B-1----:R-:W-:Y:S01]  /*5050*/  FADD.FTZ R3, R203.reuse, R10 ;  /* 0x0000000acb037221 */ /* 0x042fe20000010000 */
[----:B------:R-:W-:Y:S01]  /*5060*/  F2FP.BF16.F32.PACK_AB R203, R203, R6 ;  /* 0x00000006cbcb723e */ /* 0x000fe200000010ff */
[----:B------:R-:W-:-:S02]  /*5070*/  IMAD.MOV.U32 R6, RZ, RZ, 0x3f800000 ;  /* 0x3f800000ff067424 */ /* 0x000fc400078e00ff */
[C---:B------:R-:W-:Y:S01]  /*5080*/  FADD.FTZ R45, R15.reuse, R14 ;  /* 0x0000000e0f2d7221 */ /* 0x040fe20000010000 */
[----:B------:R-:W-:Y:S01]  /*5090*/  FADD.FTZ R10, R12, R3 ;  /* 0x000000030c0a7221 */ /* 0x000fe20000010000 */
[----:B------:R-:W-:Y:S01]  /*50a0*/  F2FP.BF16.F32.PACK_AB R198, R15, R198 ;  /* 0x000000c60fc6723e */ /* 0x000fe200000010ff */
[----:B------:R-:W1:Y:S01]  /*50b0*/  MUFU.EX2 R33, R33 ;  /* 0x0000002100217308 */ /* 0x000e620000000800 */
[----:B------:R-:W-:Y:S01]  /*50c0*/  FADD.FTZ R14, R192, R45 ;  /* 0x0000002dc00e7221 */ /* 0x000fe20000010000 */
[----:B-----5:R-:W-:Y:S01]  /*50d0*/  FADD.FTZ R3, R197, R10 ;  /* 0x0000000ac5037221 */ /* 0x020fe20000010000 */
[C---:B------:R-:W-:Y:S02]  /*50e0*/  F2FP.BF16.F32.PACK_AB R192, R29.reuse, R192 ;  /* 0x000000c01dc0723e */ /* 0x040fe400000010ff */
[----:B------:R-:W-:Y:S01]  /*50f0*/  FADD.FTZ R14, R29, R14 ;  /* 0x0000000e1d0e7221 */ /* 0x000fe20000010000 */
[----:B------:R-:W-:Y:S01]  /*5100*/  F2FP.BF16.F32.PACK_AB R197, R197, R12 ;  /* 0x0000000cc5c5723e */ /* 0x000fe200000010ff */
[----:B------:R-:W-:Y:S01]  /*5110*/  IMAD.MOV.U32 R29, RZ, RZ, R119 ;  /* 0x000000ffff1d7224 */ /* 0x000fe200078e0077 */
[----:B------:R2:W3:Y:S01]  /*5120*/  MUFU.EX2 R199, R40 ;  /* 0x0000002800c77308 */ /* 0x0004e20000000800 */
[----:B0-----:R-:W-:-:S07]  /*5130*/  FADD.FTZ R10, R20, R3 ;  /* 0x00000003140a7221 */ /* 0x001fce0000010000 */
[----:B------:R-:W0:Y:S01]  /*5140*/  MUFU.EX2 R194, R35 ;  /* 0x0000002300c27308 */ /* 0x000e220000000800 */
[----:B-1----:R-:W-:Y:S01]  /*5150*/  FADD.FTZ R45, R33, R14 ;  /* 0x0000000e212d7221 */ /* 0x002fe20000010000 */
[----:B--2---:R-:W-:-:S06]  /*5160*/  MOV R40, R119 ;  /* 0x0000007700287202 */ /* 0x004fcc0000000f00 */
[----:B------:R-:W1:Y:S01]  /*5170*/  MUFU.EX2 R32, R32 ;  /* 0x0000002000207308 */ /* 0x000e620000000800 */
[C---:B---3--:R-:W-:Y:S01]  /*5180*/  FADD.FTZ R3, R199.reuse, R10 ;  /* 0x0000000ac7037221 */ /* 0x048fe20000010000 */
[----:B------:R-:W-:-:S06]  /*5190*/  F2FP.BF16.F32.PACK_AB R199, R199, R20 ;  /* 0x00000014c7c7723e */ /* 0x000fcc00000010ff */
[----:B------:R-:W2:Y:S01]  /*51a0*/  MUFU.EX2 R84, R84 ;  /* 0x0000005400547308 */ /* 0x000ea20000000800 */
[C---:B0-----:R-:W-:Y:S01]  /*51b0*/  FADD.FTZ R45, R194.reuse, R45 ;  /* 0x0000002dc22d7221 */ /* 0x041fe20000010000 */
[----:B------:R-:W-:Y:S02]  /*51c0*/  F2FP.BF16.F32.PACK_AB R194, R194, R33 ;  /* 0x00000021c2c2723e */ /* 0x000fe400000010ff */
[----:B------:R-:W-:-:S04]  /*51d0*/  MOV R33, R119 ;  /* 0x0000007700217202 */ /* 0x000fc80000000f00 */
[----:B------:R0:W3:Y:S01]  /*51e0*/  MUFU.EX2 R193, R42 ;  /* 0x0000002a00c17308 */ /* 0x0000e20000000800 */
[----:B-1----:R-:W-:-:S07]  /*51f0*/  FADD.FTZ R10, R32, R3 ;  /* 0x00000003200a7221 */ /* 0x002fce0000010000 */
[----:B------:R1:W4:Y:S01]  /*5200*/  MUFU.EX2 R27, R86 ;  /* 0x00000056001b7308 */ /* 0x0003220000000800 */
[----:B--2---:R-:W-:Y:S01]  /*5210*/  FADD.FTZ R14, R84, R45 ;  /* 0x0000002d540e7221 */ /* 0x004fe20000010000 */
[----:B0-----:R-:W-:-:S06]  /*5220*/  IMAD.MOV.U32 R42, RZ, RZ, R119 ;  /* 0x000000ffff2a7224 */ /* 0x001fcc00078e0077 */
[----:B------:R-:W0:Y:S01]  /*5230*/  MUFU.EX2 R34, R34 ;  /* 0x0000002200227308 */ /* 0x000e220000000800 */
[C---:B---3--:R-:W-:Y:S01]  /*5240*/  FADD.FTZ R3, R193.reuse, R10 ;  /* 0x0000000ac1037221 */ /* 0x048fe20000010000 */
[----:B------:R-:W-:Y:S01]  /*5250*/  F2FP.BF16.F32.PACK_AB R193, R193, R32 ;  /* 0x00000020c1c1723e */ /* 0x000fe200000010ff */
[--C-:B-1----:R-:W-:Y:S02]  /*5260*/  IMAD.MOV.U32 R86, RZ, RZ, R119.reuse ;  /* 0x000000ffff567224 */ /* 0x102fe400078e0077 */
[----:B------:R-:W-:-:S03]  /*5270*/  IMAD.MOV.U32 R32, RZ, RZ, R119 ;  /* 0x000000ffff207224 */ /* 0x000fc600078e0077 */
[----:B------:R-:W1:Y:S01]  /*5280*/  MUFU.EX2 R88, R88 ;  /* 0x0000005800587308 */ /* 0x000e620000000800 */
[C---:B----4-:R-:W-:Y:S01]  /*5290*/  FADD.FTZ R45, R27.reuse, R14 ;  /* 0x0000000e1b2d7221 */ /* 0x050fe20000010000 */
[----:B------:R-:W-:Y:S01]  /*52a0*/  F2FP.BF16.F32.PACK_AB R188, R27, R84 ;  /* 0x000000541bbc723e */ /* 0x000fe200000010ff */
[--C-:B------:R-:W-:Y:S02]  /*52b0*/  IMAD.MOV.U32 R84, RZ, RZ, R119.reuse ;  /* 0x000000ffff547224 */ /* 0x100fe400078e0077 */
[----:B------:R-:W-:-:S03]  /*52c0*/  IMAD.MOV.U32 R27, RZ, RZ, R119 ;  /* 0x000000ffff1b7224 */ /* 0x000fc600078e0077 */
[----:B------:R2:W3:Y:S01]  /*52d0*/  MUFU.EX2 R195, R44 ;  /* 0x0000002c00c37308 */ /* 0x0004e20000000800 */
[----:B0-----:R-:W-:-:S07]  /*52e0*/  FADD.FTZ R0, R34, R3 ;  /* 0x0000000322007221 */ /* 0x001fce0000010000 */
[----:B------:R0:W4:Y:S01]  /*52f0*/  MUFU.EX2 R31, R90 ;  /* 0x0000005a001f7308 */ /* 0x0001220000000800 */
[----:B-1----:R-:W-:Y:S01]  /*5300*/  FADD.FTZ R10, R88, R45 ;  /* 0x0000002d580a7221 */ /* 0x002fe20000010000 */
[----:B--2---:R-:W-:-:S06]  /*5310*/  IMAD.MOV.U32 R44, RZ, RZ, R119 ;  /* 0x000000ffff2c7224 */ /* 0x004fcc00078e0077 */
[----:B------:R-:W1:Y:S01]  /*5320*/  MUFU.EX2 R36, R36 ;  /* 0x0000002400247308 */ /* 0x000e620000000800 */
[C---:B---3--:R-:W-:Y:S01]  /*5330*/  FADD.FTZ R3, R195.reuse, R0 ;  /* 0x00000000c3037221 */ /* 0x048fe20000010000 */
[----:B------:R-:W-:Y:S01]  /*5340*/  F2FP.BF16.F32.PACK_AB R195, R195, R34 ;  /* 0x00000022c3c3723e */ /* 0x000fe200000010ff */
[--C-:B0-----:R-:W-:Y:S02]  /*5350*/  IMAD.MOV.U32 R90, RZ, RZ, R119.reuse ;  /* 0x000000ffff5a7224 */ /* 0x101fe400078e0077 */
[----:B------:R-:W-:-:S03]  /*5360*/  IMAD.MOV.U32 R34, RZ, RZ, R119 ;  /* 0x000000ffff227224 */ /* 0x000fc600078e0077 */
[----:B------:R-:W0:Y:S01]  /*5370*/  MUFU.EX2 R92, R92 ;  /* 0x0000005c005c7308 */ /* 0x000e220000000800 */
[C---:B----4-:R-:W-:Y:S01]  /*5380*/  FADD.FTZ R45, R31.reuse, R10 ;  /* 0x0000000a1f2d7221 */ /* 0x050fe20000010000 */
[----:B------:R-:W-:Y:S01]  /*5390*/  F2FP.BF16.F32.PACK_AB R190, R31, R88 ;  /* 0x000000581fbe723e */ /* 0x000fe200000010ff */
[--C-:B------:R-:W-:Y:S02]  /*53a0*/  IMAD.MOV.U32 R88, RZ, RZ, R119.reuse ;  /* 0x000000ffff587224 */ /* 0x100fe400078e0077 */
[----:B------:R-:W-:-:S03]  /*53b0*/  IMAD.MOV.U32 R31, RZ, RZ, R119 ;  /* 0x000000ffff1f7224 */ /* 0x000fc600078e0077 */
[----:B------:R2:W3:Y:S01]  /*53c0*/  MUFU.EX2 R189, R46 ;  /* 0x0000002e00bd7308 */ /* 0x0004e20000000800 */
[----:B-1----:R-:W-:-:S07]  /*53d0*/  FADD.FTZ R0, R36, R3 ;  /* 0x0000000324007221 */ /* 0x002fce0000010000 */
[----:B------:R1:W4:Y:S01]  /*53e0*/  MUFU.EX2 R35, R94 ;  /* 0x0000005e00237308 */ /* 0x0003220000000800 */
[----:B0-----:R-:W-:Y:S01]  /*53f0*/  FADD.FTZ R10, R92, R45 ;  /* 0x0000002d5c0a7221 */ /* 0x001fe20000010000 */
[----:B--2---:R-:W-:-:S06]  /*5400*/  IMAD.MOV.U32 R46, RZ, RZ, R119 ;  /* 0x000000ffff2e7224 */ /* 0x004fcc00078e0077 */
[----:B------:R-:W0:Y:S01]  /*5410*/  MUFU.EX2 R48, R48 ;  /* 0x0000003000307308 */ /* 0x000e220000000800 */
[C---:B---3--:R-:W-:Y:S01]  /*5420*/  FADD.FTZ R3, R189.reuse, R0 ;  /* 0x00000000bd037221 */ /* 0x048fe20000010000 */
[----:B------:R-:W-:Y:S01]  /*5430*/  F2FP.BF16.F32.PACK_AB R189, R189, R36 ;  /* 0x00000024bdbd723e */ /* 0x000fe200000010ff */
[--C-:B-1----:R-:W-:Y:S02]  /*5440*/  IMAD.MOV.U32 R94, RZ, RZ, R119.reuse ;  /* 0x000000ffff5e7224 */ /* 0x102fe400078e0077 */
[----:B------:R-:W-:-:S03]  /*5450*/  IMAD.MOV.U32 R36, RZ, RZ, R119 ;  /* 0x000000ffff247224 */ /* 0x000fc600078e0077 */
[----:B------:R1:W2:Y:S01]  /*5460*/  MUFU.EX2 R191, R38 ;  /* 0x0000002600bf7308 */ /* 0x0002a20000000800 */
[C---:B----4-:R-:W-:Y:S01]  /*5470*/  FADD.FTZ R45, R35.reuse, R10 ;  /* 0x0000000a232d7221 */ /* 0x050fe20000010000 */
[----:B------:R-:W-:Y:S01]  /*5480*/  F2FP.BF16.F32.PACK_AB R184, R35, R92 ;  /* 0x0000005c23b8723e */ /* 0x000fe200000010ff */
[----:B------:R-:W-:Y:S02]  /*5490*/  IMAD.MOV.U32 R92, RZ, RZ, R119 ;  /* 0x000000ffff5c7224 */ /* 0x000fe400078e0077 */
[----:B------:R-:W-:Y:S01]  /*54a0*/  FADD.FTZ R10, R186, R45 ;  /* 0x0000002dba0a7221 */ /* 0x000fe20000010000 */
[----:B------:R-:W-:Y:S02]  /*54b0*/  IMAD.MOV.U32 R45, RZ, RZ, R119 ;  /* 0x000000ffff2d7224 */ /* 0x000fe400078e0077 */
[----:B------:R3:W4:Y:S01]  /*54c0*/  MUFU.EX2 R37, R96 ;  /* 0x0000006000257308 */ /* 0x0007220000000800 */
[----:B0-----:R-:W-:Y:S01]  /*54d0*/  FADD.FTZ R0, R48, R3 ;  /* 0x0000000330007221 */ /* 0x001fe20000010000 */
[----:B-1----:R-:W-:-:S02]  /*54e0*/  IMAD.MOV.U32 R38, RZ, RZ, R119 ;  /* 0x000000ffff267224 */ /* 0x002fc400078e0077 */
[----:B------:R-:W-:-:S04]  /*54f0*/  IMAD.MOV.U32 R35, RZ, RZ, R119 ;  /* 0x000000ffff237224 */ /* 0x000fc800078e0077 */
[----:B------:R-:W0:Y:S01]  /*5500*/  MUFU.EX2 R24, R24 ;  /* 0x0000001800187308 */ /* 0x000e220000000800 */
[C---:B--2---:R-:W-:Y:S01]  /*5510*/  FADD.FTZ R3, R191.reuse, R0 ;  /* 0x00000000bf037221 */ /* 0x044fe20000010000 */
[----:B------:R-:W-:Y:S01]  /*5520*/  F2FP.BF16.F32.PACK_AB R191, R191, R48 ;  /* 0x00000030bfbf723e */ /* 0x000fe200000010ff */
[----:B------:R-:W-:Y:S01]  /*5530*/  IMAD.MOV.U32 R48, RZ, RZ, R119 ;  /* 0x000000ffff307224 */ /* 0x000fe200078e0077 */
[----:B---3--:R-:W-:-:S04]  /*5540*/  MOV R96, R119 ;  /* 0x0000007700607202 */ /* 0x008fc80000000f00 */
[----:B------:R-:W1:Y:S01]  /*5550*/  MUFU.EX2 R98, R98 ;  /* 0x0000006200627308 */ /* 0x000e620000000800 */
[C---:B----4-:R-:W-:Y:S01]  /*5560*/  FADD.FTZ R9, R37.reuse, R10 ;  /* 0x0000000a25097221 */ /* 0x050fe20000010000 */
[----:B------:R-:W-:Y:S01]  /*5570*/  F2FP.BF16.F32.PACK_AB R186, R37, R186 ;  /* 0x000000ba25ba723e */ /* 0x000fe200000010ff */
[----:B------:R-:W-:-:S05]  /*5580*/  IMAD.MOV.U32 R37, RZ, RZ, R119 ;  /* 0x000000ffff257224 */ /* 0x000fca00078e0077 */
        /* <DEDUP_REMOVED lines=38> */
[----:B0-----:R-:W-:Y:S01]  /*57f0*/  IMAD.MOV.U32 R108, RZ, RZ, R119 ;  /* 0x000000ffff6c7224 */ /* 0x001fe200078e0077 */
[----:B------:R-:W-:-:S04]  /*5800*/  MOV R54, R119 ;  /* 0x0000007700367202 */ /* 0x000fc80000000f00 */
[----:B------:R-:W0:Y:S01]  /*5810*/  MUFU.EX2 R66, R66 ;  /* 0x0000004200427308 */ /* 0x000e220000000800 */
[C---:B----4-:R-:W-:Y:S01]  /*5820*/  FADD.FTZ R9, R21.reuse, R10 ;  /* 0x0000000a15097221 */ /* 0x050fe20000010000 */
[----:B------:R-:W-:Y:S01]  /*5830*/  F2FP.BF16.F32.PACK_AB R176, R21, R106 ;  /* 0x0000006a15b0723e */ /* 0x000fe200000010ff */
[----:B------:R-:W-:-:S05]  /*5840*/  IMAD.MOV.U32 R106, RZ, RZ, R119 ;  /* 0x000000ffff6a7224 */ /* 0x000fca00078e0077 */
[----:B------:R2:W3:Y:S01]  /*5850*/  MUFU.EX2 R183, R60 ;  /* 0x0000003c00b77308 */ /* 0x0004e20000000800 */
[----:B-1----:R-:W-:-:S07]  /*5860*/  FADD.FTZ R0, R58, R3 ;  /* 0x000000033a007221 */ /* 0x002fce0000010000 */
[----:B------:R-:W1:Y:S01]  /*5870*/  MUFU.EX2 R26, R26 ;  /* 0x0000001a001a7308 */ /* 0x000e620000000800 */
[----:B0-----:R-:W-:Y:S01]  /*5880*/  FADD.FTZ R10, R66, R9 ;  /* 0x00000009420a7221 */ /* 0x001fe20000010000 */
[----:B--2---:R-:W-:-:S06]  /*5890*/  IMAD.MOV.U32 R60, RZ, RZ, R119 ;  /* 0x000000ffff3c7224 */ /* 0x004fcc00078e0077 */
[----:B------:R0:W2:Y:S01]  /*58a0*/  MUFU.EX2 R177, R62 ;  /* 0x0000003e00b17308 */ /* 0x0000a20000000800 */
[C---:B---3--:R-:W-:Y:S01]  /*58b0*/  FADD.FTZ R9, R183.reuse, R0 ;  /* 0x00000000b7097221 */ /* 0x048fe20000010000 */
[----:B------:R-:W-:Y:S01]  /*58c0*/  F2FP.BF16.F32.PACK_AB R183, R183, R58 ;  /* 0x0000003ab7b7723e */ /* 0x000fe200000010ff */
[----:B------:R-:W-:-:S05]  /*58d0*/  IMAD.MOV.U32 R58, RZ, RZ, R119 ;  /* 0x000000ffff3a7224 */ /* 0x000fca00078e0077 */
[----:B------:R-:W3:Y:S01]  /*58e0*/  MUFU.EX2 R30, R30 ;  /* 0x0000001e001e7308 */ /* 0x000ee20000000800 */
[----:B-1----:R-:W-:Y:S01]  /*58f0*/  FADD.FTZ R0, R26, R9 ;  /* 0x000000091a007221 */ /* 0x002fe20000010000 */
[----:B0-----:R-:W-:-:S06]  /*5900*/  IMAD.MOV.U32 R62, RZ, RZ, R119 ;  /* 0x000000ffff3e7224 */ /* 0x001fcc00078e0077 */
[----:B------:R-:W0:Y:S01]  /*5910*/  MUFU.EX2 R25, R25 ;  /* 0x0000001900197308 */ /* 0x000e220000000800 */
[C---:B--2---:R-:W-:Y:S01]  /*5920*/  FADD.FTZ R9, R177.reuse, R0 ;  /* 0x00000000b1097221 */ /* 0x044fe20000010000 */
[----:B------:R-:W-:Y:S01]  /*5930*/  F2FP.BF16.F32.PACK_AB R177, R177, R26 ;  /* 0x0000001ab1b1723e */ /* 0x000fe200000010ff */
[----:B------:R-:W-:Y:S01]  /*5940*/  IMAD.MOV.U32 R0, RZ, RZ, 0x3f800000 ;  /* 0x3f800000ff007424 */ /* 0x000fe200078e00ff */
[----:B------:R-:W-:-:S04]  /*5950*/  MOV R26, R119 ;  /* 0x00000077001a7202 */ /* 0x000fc80000000f00 */
[----:B------:R-:W1:Y:S01]  /*5960*/  MUFU.EX2 R43, R43 ;  /* 0x0000002b002b7308 */ /* 0x000e620000000800 */
[----:B---3--:R-:W-:Y:S01]  /*5970*/  FADD.FTZ R2, R30, R9 ;  /* 0x000000091e027221 */ /* 0x008fe20000010000 */
[C---:B0-----:R-:W-:Y:S01]  /*5980*/  FADD.FTZ R3, R25.reuse, R10 ;  /* 0x0000000a19037221 */ /* 0x041fe20000010000 */
[----:B------:R-:W-:Y:S01]  /*5990*/  F2FP.BF16.F32.PACK_AB R178, R25, R66 ;  /* 0x0000004219b2723e */ /* 0x000fe200000010ff */
[--C-:B------:R-:W-:Y:S02]  /*59a0*/  IMAD.MOV.U32 R66, RZ, RZ, R119.reuse ;  /* 0x000000ffff427224 */ /* 0x100fe400078e0077 */
[--C-:B------:R-:W-:Y:S02]  /*59b0*/  IMAD.MOV.U32 R25, RZ, RZ, R119.reuse ;  /* 0x000000ffff197224 */ /* 0x100fe400078e0077 */
[C---:B-1----:R-:W-:Y:S01]  /*59c0*/  FADD.FTZ R2, R43.reuse, R2 ;  /* 0x000000022b027221 */ /* 0x042fe20000010000 */
[----:B------:R-:W-:Y:S01]  /*59d0*/  F2FP.BF16.F32.PACK_AB R179, R43, R30 ;  /* 0x0000001e2bb3723e */ /* 0x000fe200000010ff */
[----:B------:R-:W-:-:S02]  /*59e0*/  IMAD.MOV.U32 R43, RZ, RZ, R119 ;  /* 0x000000ffff2b7224 */ /* 0x000fc400078e0077 */
[----:B------:R-:W-:Y:S01]  /*59f0*/  IMAD.MOV.U32 R30, RZ, RZ, R119 ;  /* 0x000000ffff1e7224 */ /* 0x000fe200078e0077 */
[----:B------:R-:W-:Y:S06]  /*5a00*/  @!P2 BRA `(.L_x_15) ;  /* 0x000000440074a947 */ /* 0x000fec0003800000 */
[----:B------:R-:W-:Y:S01]  /*5a10*/  VIADD R11, R120, 0xfffffffe ;  /* 0xfffffffe780b7836 */ /* 0x000fe20000000000 */
[----:B------:R-:W-:Y:S01]  /*5a20*/  CS2R R118, SRZ ;  /* 0x0000000000767805 */ /* 0x000fe2000001ff00 */
[----:B------:R-:W-:Y:S01]  /*5a30*/  IMAD.MOV.U32 R9, RZ, RZ, R8 ;  /* 0x000000ffff097224 */ /* 0x000fe200078e0008 */
[----:B------:R-:W-:Y:S01]  /*5a40*/  CS2R R114, SRZ ;  /* 0x0000000000727805 */ /* 0x000fe2000001ff00 */
[----:B------:R-:W-:Y:S01]  /*5a50*/  IMAD.MOV.U32 R10, RZ, RZ, R7 ;  /* 0x000000ffff0a7224 */ /* 0x000fe200078e0007 */
[----:B------:R-:W-:Y:S01]  /*5a60*/  CS2R R110, SRZ ;  /* 0x00000000006e7805 */ /* 0x000fe2000001ff00 */
[----:B------:R-:W-:Y:S01]  /*5a70*/  IMAD.MOV.U32 R0, RZ, RZ, 0x3f800000 ;  /* 0x3f800000ff007424 */ /* 0x000fe200078e00ff */
[----:B------:R-:W-:Y:S02]  /*5a80*/  CS2R R106, SRZ ;  /* 0x00000000006a7805 */ /* 0x000fe4000001ff00 */
[----:B------:R-:W-:Y:S02]  /*5a90*/  CS2R R102, SRZ ;  /* 0x0000000000667805 */ /* 0x000fe4000001ff00 */
[----:B------:R-:W-:-:S02]  /*5aa0*/  CS2R R98, SRZ ;  /* 0x0000000000627805 */ /* 0x000fc4000001ff00 */
[----:B------:R-:W-:Y:S02]  /*5ab0*/  CS2R R94, SRZ ;  /* 0x00000000005e7805 */ /* 0x000fe4000001ff00 */
[----:B------:R-:W-:Y:S02]  /*5ac0*/  CS2R R90, SRZ ;  /* 0x00000000005a7805 */ /* 0x000fe4000001ff00 */
[----:B------:R-:W-:Y:S02]  /*5ad0*/  CS2R R86, SRZ ;  /* 0x0000000000567805 */ /* 0x000fe4000001ff00 */
        /* <DEDUP_REMOVED lines=38> */
[----:B------:R-:W-:Y:S01]  /*5d40*/  CS2R R24, SRZ ;  /* 0x0000000000187805 */ /* 0x000fe2000001ff00 */
[----:B------:R-:W-:Y:S01]  /*5d50*/  UMOV UR38, UR39 ;  /* 0x0000002700267c82 */ /* 0x000fe20008000000 */
[----:B------:R-:W-:Y:S01]  /*5d60*/  UMOV UR6, UR36 ;  /* 0x0000002400067c82 */ /* 0x000fe20008000000 */
[----:B------:R-:W-:-:S05]  /*5d70*/  ULDC UR5, c[0x0][0x9d8] ;  /* 0x0002760000057ab9 */ /* 0x000fca0000000800 */
.L_x_24:
[----:B------:R-:W-:-:S04]  /*5d80*/  UIADD3 UR4, UR6, 0x1, URZ ;  /* 0x0000000106047890 */ /* 0x000fc8000fffe03f */
[----:B------:R-:W-:-:S04]  /*5d90*/  UISETP.NE.AND UP0, UPT, UR4, 0x2, UPT ;  /* 0x000000020400788c */ /* 0x000fc8000bf05270 */
[----:B------:R-:W-:Y:S02]  /*5da0*/  USEL UR39, URZ, 0x1, UP0 ;  /* 0x000000013f277887 */ /* 0x000fe40008000000 */
[----:B------:R-:W-:Y:S02]  /*5db0*/  USEL UR36, UR4, URZ, UP0 ;  /* 0x0000003f04247287 */ /* 0x000fe40008000000 */
[----:B------:R-:W-:Y:S01]  /*5dc0*/  ULOP3.LUT UR39, UR38, UR39, URZ, 0x3c, !UPT ;  /* 0x0000002726277292 */ /* 0x000fe2000f8e3c3f */
[----:B------:R-:W-:Y:S11]  /*5dd0*/  @!P0 BRA `(.L_x_16) ;  /* 0x0000000000048947 */ /* 0x000ff60003800000 */
[----:B------:R-:W-:Y:S01]  /*5de0*/  BPT.TRAP 0x1 ;  /* 0x000000040000795c */ /* 0x000fe20000300000 */
.L_x_16:
[----:B------:R-:W0:Y:S01]  /*5df0*/  S2UR UR4, SR_CgaCtaId ;  /* 0x00000000000479c3 */ /* 0x000e220000008800 */
[----:B------:R-:W-:Y:S01]  /*5e00*/  UMOV UR37, 0x400 ;  /* 0x0000040000257882 */ /* 0x000fe20000000000 */
[----:B------:R-:W-:-:S04]  /*5e10*/  MOV R5, UR39 ;  /* 0x0000002700057c02 */ /* 0x000fc80008000f00 */
[----:B------:R-:W-:Y:S01]  /*5e20*/  SHF.L.U32 R5, R5, 0x1f, RZ ;  /* 0x0000001f05057819 */ /* 0x000fe200000006ff */
[----:B0-----:R-:W-:-:S04]  /*5e30*/  ULEA UR37, UR4, UR37, 0x18 ;  /* 0x0000002504257291 */ /* 0x001fc8000f8ec03f */
[----:B------:R-:W-:-:S09]  /*5e40*/  ULEA UR7, UR36, UR37, 0x3 ;  /* 0x0000002524077291 */ /* 0x000fd2000f8e183f */
[----:B------:R0:W1:Y:S01]  /*5e50*/  SYNCS.PHASECHK.TRANS64.TRYWAIT P2, [UR7+0x36830], R5 ;  /* 0x03683005ff0075a7 */ /* 0x0000620008040147 */
[----:B------:R-:W-:Y:S05]  /*5e60*/  @!P0 BRA `(.L_x_17) ;  /* 0x0000000000048947 */ /* 0x000fea0003800000 */
[----:B------:R-:W-:Y:S01]  /*5e70*/  BPT.TRAP 0x1 ;  /* 0x000000040000795c */ /* 0x000fe20000300000 */
.L_x_17:
[----:B-1----:R-:W-:Y:S05]  /*5e80*/  @P2 BRA `(.L_x_18) ;  /* 0x0000000000082947 */ /* 0x002fea0003800000 */
[----:B------:R-:W1:Y:S02]  /*5e90*/  SYNCS.PHASECHK.TRANS64.TRYWAIT P2, [UR7+0x36830], R5 ;  /* 0x03683005ff0075a7 */ /* 0x000e640008040147 */
[----:B-1----:R-:W-:Y:S05]  /*5ea0*/  @!P2 BRA `(.L_x_19) ;  /* 0x000000b000b8a947 */ /* 0x002fea0003800000 */
.L_x_18:
[----:B------:R-:W-:Y:S01]  /*5eb0*/  R2UR UR4, R4 ;  /* 0x00000000040472ca */ /* 0x000fe200000e0000 */
[----:B------:R-:W-:Y:S01]  /*5ec0*/  WARPGROUP.ARRIVE ;  /* 0x00000000000079c5 */ /* 0x000fe20000000000 */
[----:B------:R-:W-:Y:S01]  /*5ed0*/  UMOV UR59, 0x40000040 ;  /* 0x40000040003b7882 */ /* 0x000fe20000000000 */
        /* <DEDUP_REMOVED lines=9> */
[-C--:B------:R-:W-:Y:S01]  /*5f70*/  FMUL.FTZ R24, R24, R6.reuse ;  /* 0x0000000618187220 */ /* 0x080fe20000410000 */
[----:B------:R-:W-:Y:S01]  /*5f80*/  UIMAD UR4, UR36, 0xa80, UR4 ;  /* 0x00000a80240478a4 */ /* 0x000fe2000f8e0204 */
[-C--:B------:R-:W-:Y:S01]  /*5f90*/  FMUL.FTZ R25, R25, R6.reuse ;  /* 0x0000000619197220 */ /* 0x080fe20000410000 */
[-C--:B------:R-:W-:Y:S01]  /*5fa0*/  FMUL.FTZ R28, R28, R6.reuse ;  /* 0x000000061c1c7220 */ /* 0x080fe20000410000 */
[-C--:B------:R-:W-:Y:S01]  /*5fb0*/  FMUL.FTZ R29, R29, R6.reuse ;  /* 0x000000061d1d7220 */ /* 0x080fe20000410000 */
[----:B------:R-:W-:Y:S01]  /*5fc0*/  UIADD3 UR10, UR4, 0x80, URZ ;  /* 0x00000080040a7890 */ /* 0x000fe2000fffe03f */
[-C--:B------:R-:W-:Y:S01]  /*5fd0*/  FMUL.FTZ R32, R32, R6.reuse ;  /* 0x0000000620207220 */ /* 0x080fe20000410000 */
[----:B------:R-:W-:Y:S01]  /*5fe0*/  UIADD3 UR11, UR4, 0x100, URZ ;  /* 0x00000100040b7890 */ /* 0x000fe2000fffe03f */
[-C--:B------:R-:W-:Y:S01]  /*5ff0*/  FMUL.FTZ R33, R33, R6.reuse ;  /* 0x0000000621217220 */ /* 0x080fe20000410000 */
[----:B------:R-:W-:Y:S01]  /*6000*/  UMOV UR58, UR4 ;  /* 0x00000004003a7c82 */ /* 0x000fe20008000000 */
[----:B------:R-:W-:Y:S01]  /*6010*/  UIADD3 UR14, UR4, 0x82, URZ ;  /* 0x00000082040e7890 */ /* 0x000fe2000fffe03f */
[----:B------:R-:W-:Y:S01]  /*6020*/  HGMMA.64x16x16.F32.BF16 R168, gdesc[UR56], RZ, !UPT, gsb0 ;  /* 0x0020000038a879f0 */ /* 0x000fe2000c0018ff */
[----:B------:R-:W-:Y:S01]  /*6030*/  UMOV UR58, UR10 ;  /* 0x0000000a003a7c82 */ /* 0x000fe20008000000 */
[----:B------:R-:W-:Y:S01]  /*6040*/  UMOV UR59, 0x40000040 ;  /* 0x40000040003b7882 */ /* 0x000fe20000000000 */
[----:B------:R-:W-:Y:S01]  /*6050*/  UIADD3 UR10, UR4, 0x180, URZ ;  /* 0x00000180040a7890 */ /* 0x000fe2000fffe03f */
[-C--:B------:R-:W-:Y:S01]  /*6060*/  FMUL.FTZ R36, R36, R6.reuse ;  /* 0x0000000624247220 */ /* 0x080fe20000410000 */
        /* <DEDUP_REMOVED lines=46> */
[----:B------:R-:W-:Y:S01]  /*6350*/  FMUL.FTZ R109, R109, R6 ;  /* 0x000000066d6d7220 */ /* 0x000fe20000410000 */
[----:B------:R-:W-:-:S02]  /*6360*/  WARPGROUP.DEPBAR.LE gsb0, 0x0 ;  /* 0x00008000000079c5 */ /* 0x000fc40000010000 */
[----:B------:R-:W-:Y:S01]  /*6370*/  WARPGROUP.ARRIVE ;  /* 0x00000000000079c5 */ /* 0x000fe20000000000 */
[-C--:B------:R-:W-:Y:S01]  /*6380*/  FMUL.FTZ R112, R112, R6.reuse ;  /* 0x0000000670707220 */ /* 0x080fe20000410000 */
[-C--:B------:R-:W-:Y:S01]  /*6390*/  FMUL.FTZ R113, R113, R6.reuse ;  /* 0x0000000671717220 */ /* 0x080fe20000410000 */
[-C--:B------:R-:W-:Y:S01]  /*63a0*/  FMUL.FTZ R116, R116, R6.reuse ;  /* 0x0000000674747220 */ /* 0x080fe20000410000 */
[----:B------:R-:W-:Y:S01]  /*63b0*/  FMUL.FTZ R117, R117, R6 ;  /* 0x0000000675757220 */ /* 0x000fe20000410000 */
[-C--:B------:R-:W-:Y:S01]  /*63c0*/  FMUL.FTZ R26, R26, R0.reuse ;  /* 0x000000001a1a7220 */ /* 0x080fe20000410000 */
[----:B------:R-:W-:Y:S01]  /*63d0*/  HGMMA.64x16x16.F32.BF16 R160, gdesc[UR56], RZ, !UPT, gsb0 ;  /* 0x0020000038a079f0 */ /* 0x000fe2000c0018ff */
[----:B------:R-:W-:Y:S01]  /*63e0*/  UMOV UR58, UR11 ;  /* 0x0000000b003a7c82 */ /* 0x000fe20008000000 */
[----:B------:R-:W-:Y:S01]  /*63f0*/  UMOV UR59, 0x40000040 ;  /* 0x40000040003b7882 */ /* 0x000fe20000000000 */
        /* <DEDUP_REMOVED lines=49> */
[----:B------:R-:W-:-:S06]  /*6710*/  WARPGROUP.ARRIVE ;  /* 0x00000000000079c5 */ /* 0x000fcc0000000000 */
[----:B------:R-:W-:Y:S01]  /*6720*/  HGMMA.64x16x16.F32.BF16 R152, gdesc[UR56], RZ, !UPT, gsb0 ;  /* 0x00200000389879f0 */ /* 0x000fe2000c0018ff */
[----:B------:R-:W-:Y:S01]  /*6730*/  UMOV UR58, UR10 ;  /* 0x0000000a003a7c82 */ /* 0x000fe20008000000 */
[----:B------:R-:W-:Y:S01]  /*6740*/  UMOV UR59, 0x40000040 ;  /* 0x40000040003b7882 */ /* 0x000fe20000000000 */
[----:B------:R-:W-:Y:S01]  /*6750*/  UIADD3 UR10, UR4, 0x280, URZ ;  /* 0x00000280040a7890 */ /* 0x000fe2000fffe03f */
[----:B------:R-:W-:Y:S02]  /*6760*/  WARPGROUP.DEPBAR.LE gsb0, 0x0 ;  /* 0x00008000000079c5 */ /* 0x000fe40000010000 */
        /* <DEDUP_REMOVED lines=16> */
[----:B------:R-:W-:Y:S01]  /*6870*/  UMOV UR11, 0x40000040 ;  /* 0x40000040000b7882 */ /* 0x000fe20000000000 */
[----:B------:R-:W-:Y:S02]  /*6880*/  WARPGROUP.DEPBAR.LE gsb0, 0x0 ;  /* 0x00008000000079c5 */ /* 0x000fe40000010000 */
[----:B------:R-:W-:-:S06]  /*6890*/  WARPGROUP.ARRIVE ;  /* 0x00000000000079c5 */ /* 0x000fcc0000000000 */
[----:B------:R-:W-:Y:S03]  /*68a0*/  HGMMA.64x16x16.F32.BF16 R120, gdesc[UR56], RZ, !UPT, gsb0 ;  /* 0x00200000387879f0 */ /* 0x000fe6000c0018ff */
        /* <DEDUP_REMOVED lines=35> */
[----:B------:R-:W-:Y:S01]  /*6ae0*/  UMOV UR15, 0x40000040 ;  /* 0x40000040000f7882 */ /* 0x000fe20000000000 */
[----:B------:R-:W-:Y:S02]  /*6af0*/  WARPGROUP.DEPBAR.LE gsb0, 0x0 ;  /* 0x00008000000079c5 */ /* 0x000fe40000010000 */
[----:B------:R-:W-:-:S06]  /*6b00*/  WARPGROUP.ARRIVE ;  /* 0x00000000000079c5 */ /* 0x000fcc0000000000 */
[----:B------:R-:W-:Y:S01]  /*6b10*/  HGMMA.64x16x16.F32.BF16 R120, gdesc[UR8], R120, gsb0 ;  /* 0x00200000087879f0 */ /* 0x000fe20008001878 */
[----:B------:R-:W-:Y:S02]  /*6b20*/  UIADD3 UR10, UR4, 0x84, URZ ;  /* 0x00000084040a7890 */ /* 0x000fe4000fffe03f */
        /* <DEDUP_REMOVED lines=39> */
[----:B------:R-:W-:Y:S03]  /*6da0*/  HGMMA.64x16x16.F32.BF16 R120, gdesc[UR12], R120, gsb0 ;  /* 0x002000000c7879f0 */ /* 0x000fe60008001878 */
        /* <DEDUP_REMOVED lines=329> */
[----:B------:R-:W-:Y:S02]  /*8240*/  UIADD3 UR10, UR4, 0x986, URZ ;  /* 0x00000986040a7890 */ /* 0x000fe4000fffe03f */
[----:B------:R-:W-:Y:S01]  /*8250*/  UIADD3 UR4, UR4, 0xa06, URZ ;  /* 0x00000a0604047890 */ /* 0x000fe2000fffe03f */
[----:B------:R-:W-:Y:S02]  /*8260*/  WARPGROUP.DEPBAR.LE gsb0, 0x0 ;  /* 0x00008000000079c5 */ /* 0x000fe40000010000 */
[----:B------:R-:W-:-:S06]  /*8270*/  WARPGROUP.ARRIVE ;  /* 0x00000000000079c5 */ /* 0x000fcc0000000000 */
[----:B------:R-:W-:Y:S01]  /*8280*/  HGMMA.64x16x16.F32.BF16 R144, gdesc[UR52], R144, gsb0 ;  /* 0x00200000349079f0 */ /* 0x000fe20008001890 */
[----:B------:R-:W-:Y:S01]  /*8290*/  UMOV UR54, UR11 ;  /* 0x0000000b00367c82 */ /* 0x000fe20008000000 */
[----:B------:R-:W-:Y:S01]  /*82a0*/  UMOV UR55, 0x40000040 ;  /* 0x4000004000377882 */ /* 0x000fe20000000000 */
        /* <DEDUP_REMOVED lines=12> */
[----:B------:R-:W-:Y:S03]  /*8370*/  HGMMA.64x16x16.F32.BF16 R120, gdesc[UR52], R120, gsb0 ;  /* 0x00200000347879f0 */ /* 0x000fe60008001878 */
[----:B------:R-:W-:Y:S02]  /*8380*/  WARPGROUP.DEPBAR.LE gsb0, 0x0 ;  /* 0x00008000000079c5 */ /* 0x000fe40000010000 */
[----:B------:R-:W-:Y:S05]  /*8390*/  @!P0 BRA `(.L_x_20) ;  /* 0x0000000000048947 */ /* 0x000fea0003800000 */
[----:B------:R-:W-:Y:S01]  /*83a0*/  BPT.TRAP 0x1 ;  /* 0x000000040000795c */ /* 0x000fe20000300000 */
.L_x_20:
[----:B------:R-:W-:Y:S01]  /*83b0*/  ULEA UR10, UR6, UR37, 0x3 ;  /* 0x00000025060a7291 */ /* 0x000fe2000f8e183f */
[----:B------:R-:W-:-:S05]  /*83c0*/  IMAD.U32 R0, RZ, RZ, UR38 ;  /* 0x00000026ff007e24 */ /* 0x000fca000f8e00ff */
[----:B------:R-:W-:-:S04]  /*83d0*/  SHF.L.U32 R0, R0, 0x1f, RZ ;  /* 0x0000001f00007819 */ /* 0x000fc800000006ff */
[----:B------:R2:W3:Y:S01]  /*83e0*/  SYNCS.PHASECHK.TRANS64.TRYWAIT P2, [UR10+0x36850], R0 ;  /* 0x03685000ff0075a7 */ /* 0x0004e2000804014a */
[----:B------:R-:W-:Y:S05]  /*83f0*/  @!P0 BRA `(.L_x_21) ;  /* 0x0000000000048947 */ /* 0x000fea0003800000 */
[----:B------:R-:W-:Y:S01]  /*8400*/  BPT.TRAP 0x1 ;  /* 0x000000040000795c */ /* 0x000fe20000300000 */
.L_x_21:
[----:B---3--:R-:W-:Y:S05]  /*8410*/  @P2 BRA `(.L_x_22) ;  /* 0x0000000000082947 */ /* 0x008fea0003800000 */
[----:B------:R-:W3:Y:S02]  /*8420*/  SYNCS.PHASECHK.TRANS64.TRYWAIT P2, [UR10+0x36850], R0 ;  /* 0x03685000ff0075a7 */ /* 0x000ee4000804014a */
[----:B---3--:R-:W-:Y:S05]  /*8430*/  @!P2 BRA `(.L_x_23) ;  /* 0x0000008c006ca947 */ /* 0x008fea0003800000 */
.L_x_22:
[----:B------:R-:W-:Y:S01]  /*8440*/  UIADD3 UR37, UR37, 0x400, URZ ;  /* 0x0000040025257890 */ /* 0x000fe2000fffe03f */
[----:B------:R-:W-:Y:S01]  /*8450*/  WARPGROUP.ARRIVE ;  /* 0x00000000000079c5 */ /* 0x000fe20000000000 */
[----:B------:R-:W-:Y:S01]  /*8460*/  UMOV UR15, 0x40000040 ;  /* 0x40000040000f7882 */ /* 0x000fe20000000000 */
[----:B0-2---:R-:W-:Y:S01]  /*8470*/  FMUL.FTZ R0, R168, UR5 ;  /* 0x00000005a8007c20 */ /* 0x005fe20008410000 */
[----:B------:R-:W-:Y:S01]  /*8480*/  USHF.R.U32.HI UR37, URZ, 0x4, UR37 ;  /* 0x000000043f257899 */ /* 0x000fe20008011625 */
[----:B-1----:R-:W-:Y:S01]  /*8490*/  FMUL.FTZ R8, R169, UR5 ;  /* 0x00000005a9087c20 */ /* 0x002fe20008410000 */
[----:B------:R-:W-:Y:S01]  /*84a0*/  FMUL.FTZ R20, R172, UR5 ;  /* 0x00000005ac147c20 */ /* 0x000fe20008410000 */
[----:B------:R-:W-:Y:S01]  /*84b0*/  FMUL.FTZ R12, R170, UR5 ;  /* 0x00000005aa0c7c20 */ /* 0x000fe20008410000 */
[----:B------:R-:W-:Y:S01]  /*84c0*/  ULOP3.LUT UR37, UR37, 0x3fff, URZ, 0xc0, !UPT ;  /* 0x00003fff25257892 */ /* 0x000fe2000f8ec03f */
[----:B------:R-:W0:Y:S01]  /*84d0*/  MUFU.TANH R0, R0 ;  /* 0x0000000000007308 */ /* 0x000e220000002400 */
[----:B------:R-:W-:Y:S01]  /*84e0*/  FMUL.FTZ R170, R173, UR5 ;  /* 0x00000005adaa7c20 */ /* 0x000fe20008410000 */
[----:B------:R-:W-:Y:S01]  /*84f0*/  FMUL.FTZ R168, R174, UR5 ;  /* 0x00000005aea87c20 */ /* 0x000fe20008410000 */
[----:B------:R-:W-:Y:S01]  /*8500*/  ULOP3.LUT UR4, UR37, 0x3800000, URZ, 0xfc, !UPT ;  /* 0x0380000025047892 */ /* 0x000fe2000f8efc3f */
[----:B------:R-:W-:Y:S01]  /*8510*/  FMUL.FTZ R174, R160, UR5 ;  /* 0x00000005a0ae7c20 */ /* 0x000fe20008410000 */
[----:B------:R-:W-:Y:S01]  /*8520*/  FMUL.FTZ R218, R153, UR5 ;  /* 0x0000000599da7c20 */ /* 0x000fe20008410000 */
[----:B------:R-:W-:Y:S01]  /*8530*/  FMUL.FTZ R222, R144, UR5 ;  /* 0x0000000590de7c20 */ /* 0x000fe20008410000 */
[----:B------:R-:W-:Y:S01]  /*8540*/  UIMAD UR4, UR6, 0xa80, UR4 ;  /* 0x00000a80060478a4 */ /* 0x000fe2000f8e0204 */
[----:B------:R-:W1:Y:S01]  /*8550*/  MUFU.TANH R8, R8 ;  /* 0x0000000800087308 */ /* 0x000e620000002400 */
[----:B------:R-:W-:Y:S01]  /*8560*/  FMUL.FTZ R220, R145, UR5 ;  /* 0x0000000591dc7c20 */ /* 0x000fe20008410000 */
[----:B------:R-:W-:Y:S01]  /*8570*/  FMUL.FTZ R226, R148, UR5 ;  /* 0x0000000594e27c20 */ /* 0x000fe20008410000 */
[----:B------:R-:W-:Y:S01]  /*8580*/  UIADD3 UR6, UR4, 0x80, URZ ;  /* 0x0000008004067890 */ /* 0x000fe2000fffe03f */
[----:B------:R-:W-:Y:S01]  /*8590*/  FMUL.FTZ R224, R149, UR5 ;  /* 0x0000000595e07c20 */ /* 0x000fe20008410000 */
[----:B------:R-:W-:Y:S01]  /*85a0*/  FMUL.FTZ R230, R136, UR5 ;  /* 0x0000000588e67c20 */ /* 0x000fe20008410000 */
[----:B------:R-:W-:Y:S01]  /*85b0*/  UMOV UR14, UR4 ;  /* 0x00000004000e7c82 */ /* 0x000fe20008000000 */
[----:B------:R-:W-:Y:S01]  /*85c0*/  FMUL.FTZ R136, R137, UR5 ;  /* 0x0000000589887c20 */ /* 0x000fe20008410000 */
[----:B------:R-:W-:Y:S01]  /*85d0*/  HGMMA.64x192x16.F32.BF16 R24, R200, gdesc[UR12].tnspB, R24, gsb0 ;  /* 0x42e0000cc8187df0 */ /* 0x000fe20008001818 */
[----:B------:R-:W-:Y:S01]  /*85e0*/  UMOV UR15, 0x40000040 ;  /* 0x40000040000f7882 */ /* 0x000fe20000000000 */
[----:B------:R-:W-:Y:S01]  /*85f0*/  UMOV UR14, UR6 ;  /* 0x00000006000e7c82 */ /* 0x000fe20008000000 */
[----:B------:R-:W-:Y:S01]  /*8600*/  UIADD3 UR6, UR4, 0x100, URZ ;  /* 0x0000010004067890 */ /* 0x000fe2000fffe03f */
[----:B------:R-:W2:Y:S01]  /*8610*/  MUFU.TANH R20, R20 ;  /* 0x0000001400147308 */ /* 0x000ea20000002400 */
[----:B0-----:R-:W-:Y:S01]  /*8620*/  FMNMX.FTZ R5, R0, R10, !PT ;  /* 0x0000000a00057209 */ /* 0x001fe20007810000 */
[----:B------:R-:W-:Y:S01]  /*8630*/  FMUL.FTZ R148, R150, UR5 ;  /* 0x0000000596947c20 */ /* 0x000fe20008410000 */
[----:B------:R-:W-:Y:S01]  /*8640*/  FMUL.FTZ R150, R140, UR5 ;  /* 0x000000058c967c20 */ /* 0x000fe20008410000 */
[----:B------:R-:W-:Y:S01]  /*8650*/  FMUL.FTZ R228, R141, UR5 ;  /* 0x000000058de47c20 */ /* 0x000fe20008410000 */
[----:B-1----:R-:W-:Y:S01]  /*8660*/  FMNMX.FTZ R5, R8, R5, !PT ;  /* 0x0000000508057209 */ /* 0x002fe20007810000 */
[----:B------:R-:W-:Y:S01]  /*8670*/  FMUL.FTZ R232, R128, UR5 ;  /* 0x0000000580e87c20 */ /* 0x000fe20008410000 */
[----:B------:R-:W-:Y:S01]  /*8680*/  FMUL.FTZ R14, R171, UR5 ;  /* 0x00000005ab0e7c20 */ /* 0x000fe20008410000 */
[----:B------:R-:W0:Y:S01]  /*8690*/  MUFU.TANH R170, R170 ;  /* 0x000000aa00aa7308 */ /* 0x000e220000002400 */
[----:B------:R-:W-:Y:S01]  /*86a0*/  FMUL.FTZ R140, R129, UR5 ;  /* 0x00000005818c7c20 */ /* 0x000fe20008410000 */
[----:B------:R-:W-:Y:S01]  /*86b0*/  FMUL.FTZ R128, R132, UR5 ;  /* 0x0000000584807c20 */ /* 0x000fe20008410000 */
[----:B------:R-:W-:Y:S01]  /*86c0*/  FMUL.FTZ R172, R175, UR5 ;  /* 0x00000005afac7c20 */ /* 0x000fe20008410000 */
[----:B------:R-:W-:Y:S01]  /*86d0*/  FMUL.FTZ R132, R133, UR5 ;  /* 0x0000000585847c20 */ /* 0x000fe20008410000 */
[----:B------:R-:W-:Y:S01]  /*86e0*/  FMUL.FTZ R160, R162, UR5 ;  /* 0x00000005a2a07c20 */ /* 0x000fe20008410000 */
[----:B------:R-:W-:Y:S01]  /*86f0*/  FMUL.FTZ R120, R120, UR5 ;  /* 0x0000000578787c20 */ /* 0x000fe20008410000 */
[----:B------:R-:W-:Y:S01]  /*8700*/  FMUL.FTZ R162, R163, UR5 ;  /* 0x00000005a3a27c20 */ /* 0x000fe20008410000 */
[----:B------:R-:W1:Y:S01]  /*8710*/  MUFU.TANH R174, R174 ;  /* 0x000000ae00ae7308 */ /* 0x000e620000002400 */
[----:B--2---:R-:W-:Y:S01]  /*8720*/  FMNMX.FTZ R5, R20, R5, !PT ;  /* 0x0000000514057209 */ /* 0x004fe20007810000 */
[----:B------:R-:W-:Y:S01]  /*8730*/  FMUL.FTZ R141, R121, UR5 ;  /* 0x00000005798d7c20 */ /* 0x000fe20008410000 */
[----:B------:R-:W-:Y:S01]  /*8740*/  FMUL.FTZ R144, R146, UR5 ;  /* 0x0000000592907c20 */ /* 0x000fe20008410000 */
[----:B------:R-:W-:Y:S01]  /*8750*/  FMUL.FTZ R146, R147, UR5 ;  /* 0x0000000593927c20 */ /* 0x000fe20008410000 */
[----:B------:R-:W-:Y:S01]  /*8760*/  FMUL.FTZ R147, R124, UR5 ;  /* 0x000000057c937c20 */ /* 0x000fe20008410000 */
[----:B------:R-:W-:Y:S01]  /*8770*/  FMUL.FTZ R145, R125, UR5 ;  /* 0x000000057d917c20 */ /* 0x000fe20008410000 */
[----:B------:R-:W-:Y:S01]  /*8780*/  FMUL.FTZ R124, R151, UR5 ;  /* 0x00000005977c7c20 */ /* 0x000fe20008410000 */
[----:B------:R-:W-:Y:S01]  /*8790*/  MUFU.TANH R218, R218 ;  /* 0x000000da00da7308 */ /* 0x000fe20000002400 */
[----:B0-----:R-:W-:Y:S01]  /*87a0*/  FMNMX.FTZ R5, R170, R5, !PT ;  /* 0x00000005aa057209 */ /* 0x001fe20007810000 */
[----:B------:R-:W-:Y:S01]  /*87b0*/  FMUL.FTZ R138, R138, UR5 ;  /* 0x000000058a8a7c20 */ /* 0x000fe20008410000 */
[----:B------:R-:W-:Y:S01]  /*87c0*/  FMUL.FTZ R142, R142, UR5 ;  /* 0x000000058e8e7c20 */ /* 0x000fe20008410000 */
[----:B------:R-:W-:Y:S01]  /*87d0*/  FMUL.FTZ R130, R130, UR5 ;  /* 0x0000000582827c20 */ /* 0x000fe20008410000 */
[----:B------:R-:W-:Y:S01]  /*87e0*/  FMUL.FTZ R234, R131, UR5 ;  /* 0x0000000583ea7c20 */ /* 0x000fe20008410000 */
[----:B------:R-:W-:Y:S01]  /*87f0*/  FMUL.FTZ R134, R134, UR5 ;  /* 0x0000000586867c20 */ /* 0x000fe20008410000 */
[----:B------:R-:W-:Y:S01]  /*8800*/  FMUL.FTZ R236, R135, UR5 ;  /* 0x0000000587ec7c20 */ /* 0x000fe20008410000 */
[----:B------:R-:W-:Y:S01]  /*8810*/  MUFU.TANH R222, R222 ;  /* 0x000000de00de7308 */ /* 0x000fe20000002400 */
[----:B-1----:R-:W-:Y:S01]  /*8820*/  FMNMX.FTZ R5, R174, R5, !PT ;  /* 0x00000005ae057209 */ /* 0x002fe20007810000 */
[----:B------:R-:W-:Y:S01]  /*8830*/  FMUL.FTZ R122, R122, UR5 ;  /* 0x000000057a7a7c20 */ /* 0x000fe20008410000 */
[----:B------:R-:W-:Y:S01]  /*8840*/  FMUL.FTZ R13, R123, UR5 ;  /* 0x000000057b0d7c20 */ /* 0x000fe20008410000 */
[----:B------:R-:W-:Y:S01]  /*8850*/  FMUL.FTZ R126, R126, UR5 ;  /* 0x000000057e7e7c20 */ /* 0x000fe20008410000 */
[----:B------:R-:W-:Y:S01]  /*8860*/  FMUL.FTZ R15, R127, UR5 ;  /* 0x000000057f0f7c20 */ /* 0x000fe20008410000 */
[C---:B------:R-:W-:Y:S01]  /*8870*/  ISETP.GT.AND P2, PT, R11.reuse, RZ, PT ;  /* 0x000000ff0b00720c */ /* 0x040fe20003f44270 */
[----:B------:R-:W-:Y:S01]  /*8880*/  UMOV UR38, UR39 ;  /* 0x0000002700267c82 */ /* 0x000fe20008000000 */
[----:B------:R-:W-:Y:S01]  /*8890*/  MUFU.TANH R220, R220 ;  /* 0x000000dc00dc7308 */ /* 0x000fe20000002400 */
[----:B------:R-:W-:-:S07]  /*88a0*/  VIADD R11, R11, 0xffffffff ;  /* 0xffffffff0b0b7836 */ /* 0x000fce0000000000 */
[----:B------:R-:W-:Y:S08]  /*88b0*/  MUFU.TANH R226, R226 ;  /* 0x000000e200e27308 */ /* 0x000ff00000002400 */
[----:B------:R-:W-:Y:S08]  /*88c0*/  MUFU.TANH R224, R224 ;  /* 0x000000e000e07308 */ /* 0x000ff00000002400 */
[----:B------:R-:W-:Y:S08]  /*88d0*/  MUFU.TANH R230, R230 ;  /* 0x000000e600e67308 */ /* 0x000ff00000002400 */
[----:B------:R-:W-:Y:S08]  /*88e0*/  MUFU.TANH R136, R136 ;  /* 0x0000008800887308 */ /* 0x000ff00000002400 */
[----:B------:R-:W-:Y:S08]  /*88f0*/  MUFU.TANH R150, R150 ;  /* 0x0000009600967308 */ /* 0x000ff00000002400 */
[----:B------:R-:W-:Y:S08]  /*8900*/  MUFU.TANH R228, R228 ;  /* 0x000000e400e47308 */ /* 0x000ff00000002400 */
[----:B------:R-:W0:Y:S08]  /*8910*/  MUFU.TANH R12, R12 ;  /* 0x0000000c000c7308 */ /* 0x000e300000002400 */
[----:B------:R-:W-:Y:S08]  /*8920*/  MUFU.TANH R232, R232 ;  /* 0x000000e800e87308 */ /* 0x000ff00000002400 */
[----:B------:R-:W1:Y:S01]  /*8930*/  MUFU.TANH R14, R14 ;  /* 0x0000000e000e7308 */ /* 0x000e620000002400 */
[----:B0-----:R-:W-:-:S07]  /*8940*/  FMNMX.FTZ R121, R12, R9, !PT ;  /* 0x000000090c797209 */ /* 0x001fce0007810000 */
[----:B------:R-:W-:Y:S08]  /*8950*/  MUFU.TANH R140, R140 ;  /* 0x0000008c008c7308 */ /* 0x000ff00000002400 */
[----:B------:R-:W0:Y:S01]  /*8960*/  MUFU.TANH R168, R168 ;  /* 0x000000a800a87308 */ /* 0x000e220000002400 */
[----:B-1----:R-:W-:-:S07]  /*8970*/  FMNMX.FTZ R121, R14, R121, !PT ;  /* 0x000000790e797209 */ /* 0x002fce0007810000 */
        /* <DEDUP_REMOVED lines=10> */
[----:B------:R-:W-:Y:S01]  /*8a20*/  MUFU.TANH R147, R147 ;  /* 0x0000009300937308 */ /* 0x000fe20000002400 */
[----:B-1----:R-:W-:-:S07]  /*8a30*/  FMNMX.FTZ R121, R162, R121, !PT ;  /* 0x00000079a2797209 */ /* 0x002fce0007810000 */
[----:B------:R-:W-:Y:S01]  /*8a40*/  MUFU.TANH R145, R145 ;  /* 0x0000009100917308 */ /* 0x000fe20000002400 */
[----:B------:R-:W-:Y:S02]  /*8a50*/  WARPGROUP.DEPBAR.LE gsb0, 0x0 ;  /* 0x00008000000079c5 */ /* 0x000fe40000010000 */
[----:B------:R-:W-:Y:S01]  /*8a60*/  WARPGROUP.ARRIVE ;  /* 0x00000000000079c5 */ /* 0x000fe20000000000 */
[----:B------:R-:W-:Y:S01]  /*8a70*/  FMUL.FTZ R200, R165, UR5 ;  /* 0x00000005a5c87c20 */ /* 0x000fe20008410000 */
[----:B------:R-:W-:Y:S01]  /*8a80*/  FMUL.FTZ R202, R152, UR5 ;  /* 0x0000000598ca7c20 */ /* 0x000fe20008410000 */
[----:B------:R-:W-:Y:S01]  /*8a90*/  FMUL.FTZ R152, R154, UR5 ;  /* 0x000000059a987c20 */ /* 0x000fe20008410000 */
[----:B------:R-:W-:Y:S01]  /*8aa0*/  FMUL.FTZ R154, R155, UR5 ;  /* 0x000000059b9a7c20 */ /* 0x000fe20008410000 */
[----:B------:R-:W-:Y:S01]  /*8ab0*/  MUFU.TANH R144, R144 ;  /* 0x0000009000907308 */ /* 0x000fe20000002400 */
[----:B------:R-:W-:Y:S01]  /*8ac0*/  HGMMA.64x192x16.F32.BF16 R24, R196, gdesc[UR12].tnspB, R24, gsb0 ;  /* 0x42e0000cc4187df0 */ /* 0x000fe20008001818 */
[----:B------:R-:W-:Y:S01]  /*8ad0*/  UMOV UR14, UR6 ;  /* 0x00000006000e7c82 */ /* 0x000fe20008000000 */
[----:B------:R-:W-:Y:S01]  /*8ae0*/  UMOV UR15, 0x40000040 ;  /* 0x40000040000f7882 */ /* 0x000fe20000000000 */
[----:B------:R-:W-:-:S04]  /*8af0*/  UIADD3 UR6, UR4, 0x180, URZ ;  /* 0x0000018004067890 */ /* 0x000fc8000fffe03f */
[----:B------:R-:W-:Y:S08]  /*8b00*/  MUFU.TANH R200, R200 ;  /* 0x000000c800c87308 */ /* 0x000ff00000002400 */
        /* <DEDUP_REMOVED lines=15> */
[----:B------:R-:W-:Y:S01]  /*8c00*/  MUFU.TANH R15, R15 ;  /* 0x0000000f000f7308 */ /* 0x000fe20000002400 */
[----:B------:R-:W-:-:S02]  /*8c10*/  WARPGROUP.DEPBAR.LE gsb0, 0x0 ;  /* 0x00008000000079c5 */ /* 0x000fc40000010000 */
[----:B------:R-:W-:Y:S01]  /*8c20*/  WARPGROUP.ARRIVE ;  /* 0x00000000000079c5 */ /* 0x000fe20000000000 */
[----:B------:R-:W-:Y:S01]  /*8c30*/  FMUL.FTZ R196, R161, UR5 ;  /* 0x00000005a1c47c20 */ /* 0x000fe20008410000 */
[----:B------:R-:W-:Y:S01]  /*8c40*/  FMUL.FTZ R198, R164, UR5 ;  /* 0x00000005a4c67c20 */ /* 0x000fe20008410000 */
[----:B------:R-:W-:Y:S01]  /*8c50*/  FMUL.FTZ R164, R166, UR5 ;  /* 0x00000005a6a47c20 */ /* 0x000fe20008410000 */
[----:B------:R-:W-:Y:S02]  /*8c60*/  FMUL.FTZ R166, R167, UR5 ;  /* 0x00000005a7a67c20 */ /* 0x000fe40008410000 */
[----:B------:R-:W-:Y:S01]  /*8c70*/  HGMMA.64x192x16.F32.BF16 R24, R192, gdesc[UR12].tnspB, R24, gsb0 ;  /* 0x42e0000cc0187df0 */ /* 0x000fe20008001818 */
[----:B------:R-:W-:Y:S01]  /*8c80*/  UMOV UR14, UR6 ;  /* 0x00000006000e7c82 */ /* 0x000fe20008000000 */
[----:B------:R-:W-:Y:S01]  /*8c90*/  UMOV UR15, 0x40000040 ;  /* 0x40000040000f7882 */ /* 0x000fe20000000000 */
[----:B------:R-:W-:Y:S01]  /*8ca0*/  UIADD3 UR6, UR4, 0x200, URZ ;  /* 0x0000020004067890 */ /* 0x000fe2000fffe03f */
[----:B------:R-:W0:Y:S08]  /*8cb0*/  MUFU.TANH R196, R196 ;  /* 0x000000c400c47308 */ /* 0x000e300000002400 */
[----:B------:R-:W1:Y:S08]  /*8cc0*/  MUFU.TANH R198, R198 ;  /* 0x000000c600c67308 */ /* 0x000e700000002400 */
[----:B------:R-:W2:Y:S01]  /*8cd0*/  MUFU.TANH R164, R164 ;  /* 0x000000a400a47308 */ /* 0x000ea20000002400 */
[----:B0-----:R-:W-:-:S07]  /*8ce0*/  FMNMX.FTZ R5, R196, R5, !PT ;  /* 0x00000005c4057209 */ /* 0x001fce0007810000 */
[----:B------:R-:W0:Y:S01]  /*8cf0*/  MUFU.TANH R166, R166 ;  /* 0x000000a600a67308 */ /* 0x000e220000002400 */
[----:B-1----:R-:W-:-:S04]  /*8d00*/  FMNMX.FTZ R5, R198, R5, !PT ;  /* 0x00000005c6057209 */ /* 0x002fc80007810000 */
[----:B------:R-:W-:-:S04]  /*8d10*/  FMNMX.FTZ R5, R200, R5, !PT ;  /* 0x00000005c8057209 */ /* 0x000fc80007810000 */
[----:B------:R-:W-:Y:S02]  /*8d20*/  FMNMX.FTZ R5, R202, R5, !PT ;  /* 0x00000005ca057209 */ /* 0x000fe40007810000 */
[----:B--2---:R-:W-:Y:S02]  /*8d30*/  FMNMX.FTZ R121, R164, R121, !PT ;  /* 0x00000079a4797209 */ /* 0x004fe40007810000 */
[----:B------:R-:W-:Y:S02]  /*8d40*/  FMNMX.FTZ R5, R218, R5, !PT ;  /* 0x00000005da057209 */ /* 0x000fe40007810000 */
[----:B0-----:R-:W-:-:S04]  /*8d50*/  FMNMX.FTZ R121, R166, R121, !PT ;  /* 0x00000079a6797209 */ /* 0x001fc80007810000 */
[----:B------:R-:W-:-:S04]  /*8d60*/  FMNMX.FTZ R121, R152, R121, !PT ;  /* 0x0000007998797209 */ /* 0x000fc80007810000 */
[----:B------:R-:W-:Y:S01]  /*8d70*/  FMNMX.FTZ R121, R154, R121, !PT ;  /* 0x000000799a797209 */ /* 0x000fe20007810000 */
[----:B------:R-:W-:Y:S02]  /*8d80*/  WARPGROUP.DEPBAR.LE gsb0, 0x0 ;  /* 0x00008000000079c5 */ /* 0x000fe40000010000 */
        /* <DEDUP_REMOVED lines=8> */
[----:B------:R-:W0:Y:S01]  /*8e10*/  MUFU.TANH R194, R194 ;  /* 0x000000c200c27308 */ /* 0x000e220000002400 */
[----:B------:R-:W-:-:S02]  /*8e20*/  UIADD3 UR6, UR4, 0x280, URZ ;  /* 0x0000028004067890 */ /* 0x000fc4000fffe03f */
[----:B------:R-:W-:-:S05]  /*8e30*/  UIADD3 UR4, UR4, 0x300, URZ ;  /* 0x0000030004047890 */ /* 0x000fca000fffe03f */
        /* <DEDUP_REMOVED lines=8> */
[----:B------:R-:W-:-:S04]  /*8ec0*/  FMNMX.FTZ R5, R226, R5, !PT ;  /* 0x00000005e2057209 */ /* 0x000fc80007810000 */
[----:B------:R-:W-:Y:S02]  /*8ed0*/  FMNMX.FTZ R5, R224, R5, !PT ;  /* 0x00000005e0057209 */ /* 0x000fe40007810000 */
[----:B0-----:R-:W-:Y:S02]  /*8ee0*/  FMNMX.FTZ R121, R158, R121, !PT ;  /* 0x000000799e797209 */ /* 0x001fe40007810000 */
[----:B------:R-:W-:Y:S02]  /*8ef0*/  FMNMX.FTZ R5, R230, R5, !PT ;  /* 0x00000005e6057209 */ /* 0x000fe40007810000 */
[----:B------:R-:W-:Y:S02]  /*8f00*/  FMNMX.FTZ R121, R144, R121, !PT ;  /* 0x0000007990797209 */ /* 0x000fe40007810000 */
[----:B------:R-:W-:Y:S02]  /*8f10*/  FMNMX.FTZ R5, R136, R5, !PT ;  /* 0x0000000588057209 */ /* 0x000fe40007810000 */
[----:B------:R-:W-:-:S02]  /*8f20*/  FMNMX.FTZ R121, R146, R121, !PT ;  /* 0x0000007992797209 */ /* 0x000fc40007810000 */
[----:B------:R-:W-:Y:S02]  /*8f30*/  FMNMX.FTZ R5, R150, R5, !PT ;  /* 0x0000000596057209 */ /* 0x000fe40007810000 */
[----:B------:R-:W-:Y:S02]  /*8f40*/  FMNMX.FTZ R121, R148, R121, !PT ;  /* 0x0000007994797209 */ /* 0x000fe40007810000 */
[----:B------:R-:W-:Y:S02]  /*8f50*/  FMNMX.FTZ R5, R228, R5, !PT ;  /* 0x00000005e4057209 */ /* 0x000fe40007810000 */
[----:B------:R-:W-:Y:S02]  /*8f60*/  FMNMX.FTZ R121, R124, R121, !PT ;  /* 0x000000797c797209 */ /* 0x000fe40007810000 */
[----:B------:R-:W-:Y:S02]  /*8f70*/  FMNMX.FTZ R5, R232, R5, !PT ;  /* 0x00000005e8057209 */ /* 0x000fe40007810000 */
[----:B------:R-:W-:-:S02]  /*8f80*/  FMNMX.FTZ R121, R138, R121, !PT ;  /* 0x000000798a797209 */ /* 0x000fc40007810000 */
[----:B------:R-:W-:-:S04]  /*8f90*/  FMNMX.FTZ R5, R140, R5, !PT ;  /* 0x000000058c057209 */ /* 0x000fc80007810000 */
[----:B------:R-:W-:-:S04]  /*8fa0*/  FMNMX.FTZ R5, R128, R5, !PT ;  /* 0x0000000580057209 */ /* 0x000fc80007810000 */
[----:B------:R-:W-:-:S04]  /*8fb0*/  FMNMX.FTZ R5, R132, R5, !PT ;  /* 0x0000000584057209 */ /* 0x000fc80007810000 */
[----:B------:R-:W-:-:S04]  /*8fc0*/  FMNMX.FTZ R6, R120, R5, !PT ;  /* 0x0000000578067209 */ /* 0x000fc80007810000 */
[----:B------:R-:W-:-:S04]  /*8fd0*/  FMNMX.FTZ R6, R141, R6, !PT ;  /* 0x000000068d067209 */ /* 0x000fc80007810000 */
[----:B------:R-:W-:-:S04]  /*8fe0*/  FMNMX.FTZ R6, R147, R6, !PT ;  /* 0x0000000693067209 */ /* 0x000fc80007810000 */
[----:B------:R-:W-:-:S05]  /*8ff0*/  FMNMX.FTZ R6, R145, R6, !PT ;  /* 0x0000000691067209 */ /* 0x000fca0007810000 */
[----:B------:R-:W0:Y:S02]  /*9000*/  SHFL.BFLY PT, R5, R6, 0x2, 0x1f ;  /* 0x0c401f0006057f89 */ /* 0x000e2400000e0000 */
[----:B0-----:R-:W-:Y:S02]  /*9010*/  FMNMX.FTZ R7, R6, R5, !PT ;  /* 0x0000000506077209 */ /* 0x001fe40007810000 */
[----:B------:R-:W0:Y:S03]  /*9020*/  LDC R5, c[0x0][0x988] ;  /* 0x00026200ff057b82 */ /* 0x000e260000000800 */
[----:B------:R-:W1:Y:S02]  /*9030*/  SHFL.BFLY PT, R6, R7, 0x1, 0x1f ;  /* 0x0c201f0007067f89 */ /* 0x000e6400000e0000 */
[----:B-1----:R-:W-:-:S05]  /*9040*/  FMNMX.FTZ R7, R7, R6, !PT ;  /* 0x0000000607077209 */ /* 0x002fca0007810000 */
[C---:B0-----:R-:W-:Y:S01]  /*9050*/  FMUL.FTZ R149, R7.reuse, R5 ;  /* 0x0000000507957220 */ /* 0x041fe20000410000 */
[----:B------:R-:W-:-:S03]  /*9060*/  FADD.FTZ R6, -R7, R10 ;  /* 0x0000000a07067221 */ /* 0x000fc60000010100 */
[-CC-:B------:R-:W-:Y:S01]  /*9070*/  FFMA.FTZ R21, R0, R5.reuse, -R149.reuse ;  /* 0x0000000500157223 */ /* 0x180fe20000010895 */
        /* <DEDUP_REMOVED lines=17> */
[-C--:B------:R-:W-:Y:S01]  /*9190*/  FFMA.FTZ R141, R141, R5.reuse, -R149 ;  /* 0x000000058d8d7223 */ /* 0x080fe20000010895 */
[----:B------:R-:W-:Y:S01]  /*91a0*/  FMUL.FTZ R6, R6, R5 ;  /* 0x0000000506067220 */ /* 0x000fe20000410000 */
[----:B------:R-:W-:Y:S08]  /*91b0*/  MUFU.EX2 R21, R21 ;  /* 0x0000001500157308 */ /* 0x000ff00000000800 */
[----:B------:R-:W0:Y:S08]  /*91c0*/  MUFU.EX2 R6, R6 ;  /* 0x0000000600067308 */ /* 0x000e300000000800 */
[----:B------:R-:W1:Y:S08]  /*91d0*/  MUFU.EX2 R10, R10 ;  /* 0x0000000a000a7308 */ /* 0x000e700000000800 */
[----:B------:R-:W-:Y:S01]  /*91e0*/  MUFU.EX2 R20, R20 ;  /* 0x0000001400147308 */ /* 0x000fe20000000800 */
[----:B0-----:R-:W-:Y:S01]  /*91f0*/  FFMA.FTZ R3, R6, R3, R21 ;  /* 0x0000000306037223 */ /* 0x001fe20000010015 */
[----:B------:R-:W-:-:S02]  /*9200*/  WARPGROUP.DEPBAR.LE gsb0, 0x0 ;  /* 0x00008000000079c5 */ /* 0x000fc40000010000 */
[----:B------:R-:W-:Y:S01]  /*9210*/  WARPGROUP.ARRIVE ;  /* 0x00000000000079c5 */ /* 0x000fe20000000000 */
[----:B------:R-:W-:Y:S01]  /*9220*/  FMUL.FTZ R188, R139, UR5 ;  /* 0x000000058bbc7c20 */ /* 0x000fe20008410000 */
[----:B------:R-:W-:Y:S01]  /*9230*/  FMUL.FTZ R190, R143, UR5 ;  /* 0x000000058fbe7c20 */ /* 0x000fe20008410000 */
[----:B------:R-:W-:Y:S01]  /*9240*/  FFMA.FTZ R143, R140, R5, -R149 ;  /* 0x000000058c8f7223 */ /* 0x000fe20000010895 */
[----:B------:R-:W0:Y:S01]  /*9250*/  MUFU.EX2 R135, R135 ;  /* 0x0000008700877308 */ /* 0x000e220000000800 */
[C---:B-1----:R-:W-:Y:S01]  /*9260*/  FADD.FTZ R3, R10.reuse, R3 ;  /* 0x000000030a037221 */ /* 0x042fe20000010000 */
[----:B------:R-:W-:Y:S01]  /*9270*/  HGMMA.64x192x16.F32.BF16 R24, R184, gdesc[UR12].tnspB, R24, gsb0 ;  /* 0x42e0000cb8187df0 */ /* 0x000fe20008001818 */
[----:B------:R-:W-:Y:S01]  /*9280*/  UMOV UR14, UR6 ;  /* 0x00000006000e7c82 */ /* 0x000fe20008000000 */
[----:B------:R-:W-:Y:S01]  /*9290*/  UMOV UR15, 0x40000040 ;  /* 0x40000040000f7882 */ /* 0x000fe20000000000 */
[----:B------:R-:W-:Y:S01]  /*92a0*/  UMOV UR6, UR4 ;  /* 0x0000000400067c82 */ /* 0x000fe20008000000 */
[----:B------:R-:W-:-:S02]  /*92b0*/  F2FP.BF16.F32.PACK_AB R200, R10, R21 ;  /* 0x000000150ac8723e */ /* 0x000fc400000010ff */
[----:B------:R-:W1:Y:S08]  /*92c0*/  MUFU.TANH R188, R188 ;  /* 0x000000bc00bc7308 */ /* 0x000e700000002400 */
[----:B------:R-:W2:Y:S01]  /*92d0*/  MUFU.TANH R190, R190 ;  /* 0x000000be00be7308 */ /* 0x000ea20000002400 */
[----:B0-----:R-:W-:-:S07]  /*92e0*/  F2FP.BF16.F32.PACK_AB R202, R135, R20 ;  /* 0x0000001487ca723e */ /* 0x001fce00000010ff */
[----:B------:R-:W-:Y:S01]  /*92f0*/  MUFU.EX2 R137, R137 ;  /* 0x0000008900897308 */ /* 0x000fe20000000800 */
[----:B-1----:R-:W-:-:S04]  /*9300*/  FMNMX.FTZ R121, R188, R121, !PT ;  /* 0x00000079bc797209 */ /* 0x002fc80007810000 */
[----:B------:R-:W-:-:S03]  /*9310*/  FMNMX.FTZ R121, R142, R121, !PT ;  /* 0x000000798e797209 */ /* 0x000fc60007810000 */
[----:B------:R-:W-:Y:S01]  /*9320*/  MUFU.EX2 R196, R196 ;  /* 0x000000c400c47308 */ /* 0x000fe20000000800 */
[----:B--2---:R-:W-:-:S04]  /*9330*/  FMNMX.FTZ R121, R190, R121, !PT ;  /* 0x00000079be797209 */ /* 0x004fc80007810000 */
[----:B------:R-:W-:-:S03]  /*9340*/  FMNMX.FTZ R121, R130, R121, !PT ;  /* 0x0000007982797209 */ /* 0x000fc60007810000 */
[----:B------:R-:W-:Y:S01]  /*9350*/  MUFU.EX2 R198, R198 ;  /* 0x000000c600c67308 */ /* 0x000fe20000000800 */
[----:B------:R-:W-:-:S04]  /*9360*/  FMNMX.FTZ R121, R234, R121, !PT ;  /* 0x00000079ea797209 */ /* 0x000fc80007810000 */
[----:B------:R-:W-:-:S03]  /*9370*/  FMNMX.FTZ R131, R134, R121, !PT ;  /* 0x0000007986837209 */ /* 0x000fc60007810000 */
[----:B------:R-:W-:Y:S01]  /*9380*/  MUFU.EX2 R127, R127 ;  /* 0x0000007f007f7308 */ /* 0x000fe20000000800 */
[----:B------:R-:W-:-:S04]  /*9390*/  FMNMX.FTZ R131, R236, R131, !PT ;  /* 0x00000083ec837209 */ /* 0x000fc80007810000 */
[----:B------:R-:W-:-:S03]  /*93a0*/  FMNMX.FTZ R0, R122, R131, !PT ;  /* 0x000000837a007209 */ /* 0x000fc60007810000 */
[----:B------:R-:W-:Y:S01]  /*93b0*/  MUFU.EX2 R125, R125 ;  /* 0x0000007d007d7308 */ /* 0x000fe20000000800 */
[----:B------:R-:W-:-:S04]  /*93c0*/  FMNMX.FTZ R131, R13, R0, !PT ;  /* 0x000000000d837209 */ /* 0x000fc80007810000 */
[----:B------:R-:W-:Y:S01]  /*93d0*/  FMNMX.FTZ R0, R126, R131, !PT ;  /* 0x000000837e007209 */ /* 0x000fe20007810000 */
[----:B------:R-:W-:Y:S02]  /*93e0*/  FFMA.FTZ R131, R136, R5, -R149 ;  /* 0x0000000588837223 */ /* 0x000fe40000010895 */
[----:B------:R-:W0:Y:S01]  /*93f0*/  MUFU.EX2 R170, R170 ;  /* 0x000000aa00aa7308 */ /* 0x000e220000000800 */
[----:B------:R-:W-:-:S05]  /*9400*/  FMNMX.FTZ R0, R15, R0, !PT ;  /* 0x000000000f007209 */ /* 0x000fca0007810000 */
[----:B------:R-:W1:Y:S02]  /*9410*/  SHFL.BFLY PT, R139, R0, 0x2, 0x1f ;  /* 0x0c401f00008b7f89 */ /* 0x000e6400000e0000 */
[----:B------:R-:W-:Y:S08]  /*9420*/  MUFU.EX2 R194, R194 ;  /* 0x000000c200c27308 */ /* 0x000ff00000000800 */
[----:B------:R-:W-:Y:S01]  /*9430*/  MUFU.EX2 R129, R129 ;  /* 0x0000008100817308 */ /* 0x000fe20000000800 */
[----:B0-----:R-:W-:-:S07]  /*9440*/  F2FP.BF16.F32.PACK_AB R192, R170, R125 ;  /* 0x0000007daac0723e */ /* 0x001fce00000010ff */
[----:B------:R-:W-:Y:S01]  /*9450*/  MUFU.EX2 R123, R123 ;  /* 0x0000007b007b7308 */ /* 0x000fe20000000800 */
[----:B-1----:R-:W-:Y:S01]  /*9460*/  FMNMX.FTZ R136, R0, R139, !PT ;  /* 0x0000008b00887209 */ /* 0x002fe20007810000 */
[----:B------:R-:W-:-:S06]  /*9470*/  FFMA.FTZ R139, R132, R5, -R149 ;  /* 0x00000005848b7223 */ /* 0x000fcc0000010895 */
[----:B------:R-:W-:Y:S01]  /*9480*/  MUFU.EX2 R174, R174 ;  /* 0x000000ae00ae7308 */ /* 0x000fe20000000800 */
[----:B------:R-:W0:Y:S07]  /*9490*/  SHFL.BFLY PT, R151, R136, 0x1, 0x1f ;  /* 0x0c201f0088977f89 */ /* 0x000e2e00000e0000 */
[----:B------:R-:W-:Y:S08]  /*94a0*/  MUFU.EX2 R121, R226 ;  /* 0x000000e200797308 */ /* 0x000ff00000000800 */
[----:B------:R-:W-:Y:S08]  /*94b0*/  MUFU.EX2 R218, R218 ;  /* 0x000000da00da7308 */ /* 0x000ff00000000800 */
[----:B------:R-:W-:Y:S01]  /*94c0*/  MUFU.EX2 R131, R131 ;  /* 0x0000008300837308 */ /* 0x000fe20000000800 */
[----:B0-----:R-:W-:-:S05]  /*94d0*/  FMNMX.FTZ R8, R136, R151, !PT ;  /* 0x0000009788087209 */ /* 0x001fca0007810000 */
[----:B------:R-:W-:Y:S02]  /*94e0*/  FADD.FTZ R0, -R8, R9 ;  /* 0x0000000908007221 */ /* 0x000fe40000010100 */
[----:B------:R-:W-:Y:S02]  /*94f0*/  MUFU.EX2 R133, R133 ;  /* 0x0000008500857308 */ /* 0x000fe40000000800 */
[----:B------:R-:W-:-:S06]  /*9500*/  FMUL.FTZ R0, R0, R5 ;  /* 0x0000000500007220 */ /* 0x000fcc0000410000 */
[----:B------:R-:W-:Y:S08]  /*9510*/  MUFU.EX2 R143, R143 ;  /* 0x0000008f008f7308 */ /* 0x000ff00000000800 */
[----:B------:R-:W-:Y:S08]  /*9520*/  MUFU.EX2 R0, R0 ;  /* 0x0000000000007308 */ /* 0x000ff00000000800 */
[----:B------:R-:W-:Y:S08]  /*9530*/  MUFU.EX2 R139, R139 ;  /* 0x0000008b008b7308 */ /* 0x000ff00000000800 */
[----:B------:R-:W-:Y:S08]  /*9540*/  MUFU.EX2 R120, R120 ;  /* 0x0000007800787308 */ /* 0x000ff00000000800 */
[----:B------:R-:W0:Y:S01]  /*9550*/  MUFU.EX2 R141, R141 ;  /* 0x0000008d008d7308 */ /* 0x000e220000000800 */
[----:B------:R-:W-:-:S02]  /*9560*/  WARPGROUP.DEPBAR.LE gsb0, 0x0 ;  /* 0x00008000000079c5 */ /* 0x000fc40000010000 */
[----:B------:R-:W-:Y:S01]  /*9570*/  WARPGROUP.ARRIVE ;  /* 0x00000000000079c5 */ /* 0x000fe20000000000 */
[-CC-:B------:R-:W-:Y:S01]  /*9580*/  FFMA.FTZ R184, R230, R5.reuse, -R149.reuse ;  /* 0x00000005e6b87223 */ /* 0x180fe20000010895 */
[----:B------:R-:W-:-:S04]  /*9590*/  FFMA.FTZ R186, R150, R5, -R149 ;  /* 0x0000000596ba7223 */ /* 0x000fc80000010895 */
[----:B------:R-:W-:Y:S01]  /*95a0*/  HGMMA.64x192x16.F32.BF16 R24, R180, gdesc[UR12].tnspB, R24, gsb0 ;  /* 0x42e0000cb4187df0 */ /* 0x000fe20008001818 */
[----:B------:R-:W-:Y:S08]  /*95b0*/  MUFU.EX2 R184, R184 ;  /* 0x000000b800b87308 */ /* 0x000ff00000000800 */
[----:B------:R-:W-:Y:S01]  /*95c0*/  MUFU.EX2 R186, R186 ;  /* 0x000000ba00ba7308 */ /* 0x000fe20000000800 */
[----:B------:R-:W-:-:S02]  /*95d0*/  WARPGROUP.DEPBAR.LE gsb0, 0x0 ;  /* 0x00008000000079c5 */ /* 0x000fc40000010000 */
[-CC-:B------:R-:W-:Y:S01]  /*95e0*/  FFMA.FTZ R182, R128, R5.reuse, -R149.reuse ;  /* 0x0000000580b67223 */ /* 0x180fe20000010895 */
[-CC-:B------:R-:W-:Y:S01]  /*95f0*/  FFMA.FTZ R180, R232, R5.reuse, -R149.reuse ;  /* 0x00000005e8b47223 */ /* 0x180fe20000010895 */
[-CC-:B------:R-:W-:Y:S01]  /*9600*/  FFMA.FTZ R128, R147, R5.reuse, -R149.reuse ;  /* 0x0000000593807223 */ /* 0x180fe20000010895 */
[-C--:B------:R-:W-:Y:S01]  /*9610*/  FFMA.FTZ R149, R145, R5.reuse, -R149 ;  /* 0x0000000591957223 */ /* 0x080fe20000010895 */
[-C--:B------:R-:W-:Y:S01]  /*9620*/  FMUL.FTZ R145, R8, R5.reuse ;  /* 0x0000000508917220 */ /* 0x080fe20000410000 */
[----:B------:R-:W-:Y:S01]  /*9630*/  WARPGROUP.ARRIVE ;  /* 0x00000000000079c5 */ /* 0x000fe20000000000 */
[----:B------:R-:W-:Y:S01]  /*9640*/  IMAD.U32 R147, RZ, RZ, UR10 ;  /* 0x0000000aff937e24 */ /* 0x000fe2000f8e00ff */
[----:B------:R-:W-:Y:S01]  /*9650*/  MUFU.EX2 R9, R149 ;  /* 0x0000009500097308 */ /* 0x000fe20000000800 */
[-CC-:B------:R-:W-:Y:S01]  /*9660*/  FFMA.FTZ R189, R144, R5.reuse, -R145.reuse ;  /* 0x0000000590bd7223 */ /* 0x180fe20000010891 */
[-CC-:B------:R-:W-:Y:S01]  /*9670*/  FFMA.FTZ R144, R146, R5.reuse, -R145.reuse ;  /* 0x0000000592907223 */ /* 0x180fe20000010891 */
[----:B------:R-:W-:Y:S01]  /*9680*/  IMAD.U32 R146, RZ, RZ, UR7 ;  /* 0x00000007ff927e24 */ /* 0x000fe2000f8e00ff */
[----:B------:R-:W-:Y:S01]  /*9690*/  UMOV UR7, 0x40000040 ;  /* 0x4000004000077882 */ /* 0x000fe20000000000 */
[-CC-:B------:R-:W-:Y:S01]  /*96a0*/  FFMA.FTZ R201, R12, R5.reuse, -R145.reuse ;  /* 0x000000050cc97223 */ /* 0x180fe20000010891 */
[----:B------:R-:W-:Y:S01]  /*96b0*/  HGMMA.64x192x16.F32.BF16 R24, R176, gdesc[UR4].tnspB, R24, gsb0 ;  /* 0x42e00004b0187df0 */ /* 0x000fe20008001818 */
[-CC-:B------:R-:W-:Y:S01]  /*96c0*/  FFMA.FTZ R12, R14, R5.reuse, -R145.reuse ;  /* 0x000000050e0c7223 */ /* 0x180fe20000010891 */
[----:B------:R-:W-:Y:S01]  /*96d0*/  FFMA.FTZ R203, R168, R5, -R145 ;  /* 0x00000005a8cb7223 */ /* 0x000fe20000010891 */
[----:B------:R-:W-:-:S02]  /*96e0*/  @!P1 VIADD R146, R146, 0x36840 ;  /* 0x0003684092929836 */ /* 0x000fc40000000000 */
[-CC-:B------:R-:W-:Y:S01]  /*96f0*/  FFMA.FTZ R14, R172, R5.reuse, -R145.reuse ;  /* 0x00000005ac0e7223 */ /* 0x180fe20000010891 */
[----:B------:R-:W1:Y:S01]  /*9700*/  MUFU.EX2 R201, R201 ;  /* 0x000000c900c97308 */ /* 0x000e620000000800 */
[-CC-:B------:R-:W-:Y:S01]  /*9710*/  FFMA.FTZ R197, R160, R5.reuse, -R145.reuse ;  /* 0x00000005a0c57223 */ /* 0x180fe20000010891 */
[-CC-:B------:R-:W-:Y:S01]  /*9720*/  FFMA.FTZ R132, R162, R5.reuse, -R145.reuse ;  /* 0x00000005a2847223 */ /* 0x180fe20000010891 */
[----:B------:R-:W-:Y:S01]  /*9730*/  @!P1 PRMT R146, RZ, 0x654, R146 ;  /* 0x00000654ff929816 */ /* 0x000fe20000000092 */
        /* <DEDUP_REMOVED lines=19> */
[----:B------:R-:W-:Y:S01]  /*9870*/  FFMA.FTZ R15, R15, R5, -R145 ;  /* 0x000000050f0f7223 */ /* 0x000fe20000010891 */
[----:B------:R-:W-:Y:S01]  /*9880*/  MUFU.EX2 R14, R14 ;  /* 0x0000000e000e7308 */ /* 0x000fe20000000800 */
[----:B------:R-:W-:-:S07]  /*9890*/  UMOV UR6, UR36 ;  /* 0x0000002400067c82 */ /* 0x000fce0008000000 */
[----:B------:R-:W-:Y:S08]  /*98a0*/  MUFU.EX2 R197, R197 ;  /* 0x000000c500c57308 */ /* 0x000ff00000000800 */
        /* <DEDUP_REMOVED lines=20> */
[----:B------:R-:W3:Y:S01]  /*99f0*/  MUFU.EX2 R128, R128 ;  /* 0x0000008000807308 */ /* 0x000ee20000000800 */
[----:B------:R-:W-:-:S02]  /*9a00*/  WARPGROUP.DEPBAR.LE gsb0, 0x0 ;  /* 0x00008000000079c5 */ /* 0x000fc40000010000 */
[----:B------:R4:W-:Y:S01]  /*9a10*/  @!P1 SYNCS.ARRIVE.TRANS64.RED.A1T0 RZ, [R146+URZ], RZ ;  /* 0x000000ff92ff99a7 */ /* 0x0009e2000810043f */
[----:B0-----:R-:W-:-:S04]  /*9a20*/  F2FP.BF16.F32.PACK_AB R176, R141, R120 ;  /* 0x000000788db0723e */ /* 0x001fc800000010ff */
[----:B------:R-:W-:Y:S01]  /*9a30*/  MUFU.EX2 R179, R126 ;  /* 0x0000007e00b37308 */ /* 0x000fe20000000800 */
[----:B----4-:R-:W-:Y:S02]  /*9a40*/  @!P1 VIADD R146, R147, 0x36860 ;  /* 0x0003686093929836 */ /* 0x010fe40000000000 */
[----:B-1----:R-:W-:Y:S01]  /*9a50*/  FFMA.FTZ R147, R0, R2, R201 ;  /* 0x0000000200937223 */ /* 0x002fe200000100c9 */
[----:B------:R-:W-:Y:S01]  /*9a60*/  FFMA.FTZ R2, R188, R5, -R145 ;  /* 0x00000005bc027223 */ /* 0x000fe20000010891 */
[C---:B--2---:R-:W-:Y:S02]  /*9a70*/  F2FP.BF16.F32.PACK_AB R201, R12.reuse, R201 ;  /* 0x000000c90cc9723e */ /* 0x044fe400000010ff */
[----:B------:R-:W-:Y:S01]  /*9a80*/  @!P1 PRMT R146, RZ, 0x654, R146 ;  /* 0x00000654ff929816 */ /* 0x000fe20000000092 */
[----:B------:R-:W-:Y:S01]  /*9a90*/  FADD.FTZ R138, R12, R147 ;  /* 0x000000930c8a7221 */ /* 0x000fe20000010000 */
[----:B------:R-:W-:Y:S01]  /*9aa0*/  MUFU.EX2 R15, R15 ;  /* 0x0000000f000f7308 */ /* 0x000fe20000000800 */
[----:B---3--:R-:W-:Y:S01]  /*9ab0*/  F2FP.BF16.F32.PACK_AB R178, R9, R128 ;  /* 0x0000008009b2723e */ /* 0x008fe200000010ff */
[----:B------:R0:W-:Y:S01]  /*9ac0*/  @!P1 SYNCS.ARRIVE.TRANS64.RED.A1T0 RZ, [R146+URZ], RZ ;  /* 0x000000ff92ff99a7 */ /* 0x0001e2000810043f */
[----:B------:R-:W-:-:S05]  /*9ad0*/  F2FP.BF16.F32.PACK_AB R188, R174, R123 ;  /* 0x0000007baebc723e */ /* 0x000fca00000010ff */
[----:B------:R-:W1:Y:S01]  /*9ae0*/  MUFU.EX2 R2, R2 ;  /* 0x0000000200027308 */ /* 0x000e620000000800 */
[----:B0-----:R-:W-:Y:S01]  /*9af0*/  FADD.FTZ R146, R20, R3 ;  /* 0x0000000314927221 */ /* 0x001fe20000010000 */
[----:B------:R-:W-:Y:S01]  /*9b00*/  FADD.FTZ R3, R203, R138 ;  /* 0x0000008acb037221 */ /* 0x000fe20000010000 */
[C---:B------:R-:W-:Y:S02]  /*9b10*/  F2FP.BF16.F32.PACK_AB R203, R14.reuse, R203 ;  /* 0x000000cb0ecb723e */ /* 0x040fe400000010ff */
[----:B------:R-:W-:Y:S01]  /*9b20*/  FADD.FTZ R146, R135, R146 ;  /* 0x0000009287927221 */ /* 0x000fe20000010000 */
[----:B------:R-:W-:-:S03]  /*9b30*/  FADD.FTZ R138, R14, R3 ;  /* 0x000000030e8a7221 */ /* 0x000fc60000010000 */
[----:B------:R-:W-:Y:S01]  /*9b40*/  FADD.FTZ R3, R137, R146 ;  /* 0x0000009289037221 */ /* 0x000fe20000010000 */
[----:B------:R-:W-:Y:S01]  /*9b50*/  FADD.FTZ R147, R197, R138 ;  /* 0x0000008ac5937221 */ /* 0x000fe20000010000 */
[----:B------:R-:W-:Y:S02]  /*9b60*/  F2FP.BF16.F32.PACK_AB R197, R132, R197 ;  /* 0x000000c584c5723e */ /* 0x000fe400000010ff */
[----:B------:R-:W-:Y:S01]  /*9b70*/  FADD.FTZ R3, R196, R3 ;  /* 0x00000003c4037221 */ /* 0x000fe20000010000 */
[----:B------:R-:W-:Y:S01]  /*9b80*/  FADD.FTZ R130, R132, R147 ;  /* 0x0000009384827221 */ /* 0x000fe20000010000 */
[----:B------:R-:W-:Y:S02]  /*9b90*/  F2FP.BF16.F32.PACK_AB R196, R196, R137 ;  /* 0x00000089c4c4723e */ /* 0x000fe400000010ff */
[----:B------:R-:W-:Y:S01]  /*9ba0*/  FADD.FTZ R138, R198, R3 ;  /* 0x00000003c68a7221 */ /* 0x000fe20000010000 */
[----:B------:R-:W-:Y:S01]  /*9bb0*/  FADD.FTZ R147, R199, R130 ;  /* 0x00000082c7937221 */ /* 0x000fe20000010000 */
[C---:B------:R-:W-:Y:S01]  /*9bc0*/  F2FP.BF16.F32.PACK_AB R198, R127.reuse, R198 ;  /* 0x000000c67fc6723e */ /* 0x040fe200000010ff */
[----:B------:R-:W-:Y:S01]  /*9bd0*/  FFMA.FTZ R3, R122, R5, -R145 ;  /* 0x000000057a037223 */ /* 0x000fe20000010891 */
[----:B------:R-:W-:Y:S01]  /*9be0*/  FADD.FTZ R138, R127, R138 ;  /* 0x0000008a7f8a7221 */ /* 0x000fe20000010000 */
[C---:B------:R-:W-:Y:S01]  /*9bf0*/  FADD.FTZ R130, R136.reuse, R147 ;  /* 0x0000009388827221 */ /* 0x040fe20000010000 */
[----:B------:R0:W2:Y:S01]  /*9c00*/  MUFU.EX2 R122, R190 ;  /* 0x000000be007a7308 */ /* 0x0000a20000000800 */
[----:B------:R-:W-:Y:S01]  /*9c10*/  F2FP.BF16.F32.PACK_AB R199, R136, R199 ;  /* 0x000000c788c7723e */ /* 0x000fe200000010ff */
[----:B------:R-:W-:Y:S01]  /*9c20*/  FADD.FTZ R147, R125, R138 ;  /* 0x0000008a7d937221 */ /* 0x000fe20000010000 */
[----:B------:R-:W-:Y:S01]  /*9c30*/  FADD.FTZ R149, R193, R130 ;  /* 0x00000082c1957221 */ /* 0x000fe20000010000 */
[----:B------:R-:W-:-:S02]  /*9c40*/  F2FP.BF16.F32.PACK_AB R193, R140, R193 ;  /* 0x000000c18cc1723e */ /* 0x000fc400000010ff */
[----:B------:R-:W-:Y:S01]  /*9c50*/  FADD.FTZ R147, R170, R147 ;  /* 0x00000093aa937221 */ /* 0x000fe20000010000 */
[----:B------:R-:W-:Y:S01]  /*9c60*/  FADD.FTZ R130, R140, R149 ;  /* 0x000000958c827221 */ /* 0x000fe20000010000 */
[----:B------:R3:W4:Y:S01]  /*9c70*/  MUFU.EX2 R177, R3 ;  /* 0x0000000300b17308 */ /* 0x0007220000000800 */
[----:B0-----:R-:W-:Y:S01]  /*9c80*/  F2FP.BF16.F32.PACK_AB R190, R218, R121 ;  /* 0x00000079dabe723e */ /* 0x001fe200000010ff */
[----:B------:R-:W-:Y:S01]  /*9c90*/  FADD.FTZ R10, R194, R147 ;  /* 0x00000093c20a7221 */ /* 0x000fe20000010000 */
[----:B------:R-:W-:Y:S01]  /*9ca0*/  FADD.FTZ R21, R195, R130 ;  /* 0x00000082c3157221 */ /* 0x000fe20000010000 */
[C---:B------:R-:W-:Y:S02]  /*9cb0*/  F2FP.BF16.F32.PACK_AB R194, R129.reuse, R194 ;  /* 0x000000c281c2723e */ /* 0x040fe400000010ff */
[----:B------:R-:W-:Y:S01]  /*9cc0*/  FADD.FTZ R10, R129, R10 ;  /* 0x0000000a810a7221 */ /* 0x000fe20000010000 */
[C---:B------:R-:W-:Y:S01]  /*9cd0*/  FADD.FTZ R20, R150.reuse, R21 ;  /* 0x0000001596147221 */ /* 0x040fe20000010000 */
[----:B------:R-:W-:-:S02]  /*9ce0*/  F2FP.BF16.F32.PACK_AB R195, R150, R195 ;  /* 0x000000c396c3723e */ /* 0x000fc400000010ff */
[----:B------:R-:W-:Y:S01]  /*9cf0*/  FADD.FTZ R21, R123, R10 ;  /* 0x0000000a7b157221 */ /* 0x000fe20000010000 */
[----:B------:R-:W-:Y:S01]  /*9d00*/  FADD.FTZ R135, R189, R20 ;  /* 0x00000014bd877221 */ /* 0x000fe20000010000 */
[----:B------:R-:W-:Y:S02]  /*9d10*/  F2FP.BF16.F32.PACK_AB R189, R144, R189 ;  /* 0x000000bd90bd723e */ /* 0x000fe400000010ff */
[----:B------:R-:W-:Y:S01]  /*9d20*/  FADD.FTZ R10, R174, R21 ;  /* 0x00000015ae0a7221 */ /* 0x000fe20000010000 */
[----:B------:R-:W-:-:S03]  /*9d30*/  FADD.FTZ R12, R144, R135 ;  /* 0x00000087900c7221 */ /* 0x000fc60000010000 */
[----:B------:R-:W-:Y:S01]  /*9d40*/  FADD.FTZ R21, R121, R10 ;  /* 0x0000000a79157221 */ /* 0x000fe20000010000 */
[----:B------:R-:W-:Y:S01]  /*9d50*/  FADD.FTZ R127, R191, R12 ;  /* 0x0000000cbf7f7221 */ /* 0x000fe20000010000 */
[----:B------:R-:W-:Y:S02]  /*9d60*/  F2FP.BF16.F32.PACK_AB R191, R124, R191 ;  /* 0x000000bf7cbf723e */ /* 0x000fe400000010ff */
[----:B------:R-:W-:Y:S01]  /*9d70*/  FADD.FTZ R21, R218, R21 ;  /* 0x00000015da157221 */ /* 0x000fe20000010000 */
[----:B------:R-:W-:-:S03]  /*9d80*/  FADD.FTZ R10, R124, R127 ;  /* 0x0000007f7c0a7221 */ /* 0x000fc60000010000 */
[----:B------:R-:W-:Y:S01]  /*9d90*/  FADD.FTZ R12, R184, R21 ;  /* 0x00000015b80c7221 */ /* 0x000fe20000010000 */
[----:B------:R-:W-:Y:S01]  /*9da0*/  FADD.FTZ R21, R185, R10 ;  /* 0x0000000ab9157221 */ /* 0x000fe20000010000 */
[C---:B-1----:R-:W-:Y:S02]  /*9db0*/  F2FP.BF16.F32.PACK_AB R185, R2.reuse, R185 ;  /* 0x000000b902b9723e */ /* 0x042fe400000010ff */
[C---:B------:R-:W-:Y:S01]  /*9dc0*/  FADD.FTZ R125, R131.reuse, R12 ;  /* 0x0000000c837d7221 */ /* 0x040fe20000010000 */
[----:B------:R-:W-:Y:S01]  /*9dd0*/  FADD.FTZ R10, R2, R21 ;  /* 0x00000015020a7221 */ /* 0x000fe20000010000 */
[----:B------:R-:W-:Y:S02]  /*9de0*/  F2FP.BF16.F32.PACK_AB R184, R131, R184 ;  /* 0x000000b883b8723e */ /* 0x000fe400000010ff */
[----:B------:R-:W-:Y:S01]  /*9df0*/  FADD.FTZ R12, R186, R125 ;  /* 0x0000007dba0c7221 */ /* 0x000fe20000010000 */
[----:B------:R-:W-:Y:S01]  /*9e00*/  FADD.FTZ R21, R187, R10 ;  /* 0x0000000abb157221 */ /* 0x000fe20000010000 */
[----:B------:R-:W-:-:S02]  /*9e10*/  F2FP.BF16.F32.PACK_AB R186, R133, R186 ;  /* 0x000000ba85ba723e */ /* 0x000fc400000010ff */
[----:B------:R-:W-:Y:S01]  /*9e20*/  FADD.FTZ R121, R133, R12 ;  /* 0x0000000c85797221 */ /* 0x000fe20000010000 */
[C---:B--2---:R-:W-:Y:S01]  /*9e30*/  FADD.FTZ R10, R122.reuse, R21 ;  /* 0x000000157a0a7221 */ /* 0x044fe20000010000 */
[----:B------:R-:W-:Y:S02]  /*9e40*/  F2FP.BF16.F32.PACK_AB R187, R122, R187 ;  /* 0x000000bb7abb723e */ /* 0x000fe400000010ff */
[----:B------:R-:W-:Y:S01]  /*9e50*/  FADD.FTZ R12, R180, R121 ;  /* 0x00000079b40c7221 */ /* 0x000fe20000010000 */
[----:B------:R-:W-:Y:S01]  /*9e60*/  FADD.FTZ R10, R181, R10 ;  /* 0x0000000ab50a7221 */ /* 0x000fe20000010000 */
[C---:B------:R-:W-:Y:S02]  /*9e70*/  F2FP.BF16.F32.PACK_AB R180, R143.reuse, R180 ;  /* 0x000000b48fb4723e */ /* 0x040fe400000010ff */
[----:B---3--:R-:W-:Y:S01]  /*9e80*/  FADD.FTZ R3, R143, R12 ;  /* 0x0000000c8f037221 */ /* 0x008fe20000010000 */
[C---:B------:R-:W-:Y:S01]  /*9e90*/  FADD.FTZ R10, R234.reuse, R10 ;  /* 0x0000000aea0a7221 */ /* 0x040fe20000010000 */
[----:B------:R-:W-:-:S02]  /*9ea0*/  F2FP.BF16.F32.PACK_AB R181, R234, R181 ;  /* 0x000000b5eab5723e */ /* 0x000fc400000010ff */
[----:B------:R-:W-:Y:S01]  /*9eb0*/  FADD.FTZ R2, R182, R3 ;  /* 0x00000003b6027221 */ /* 0x000fe20000010000 */
[----:B------:R-:W-:Y:S01]  /*9ec0*/  FADD.FTZ R10, R183, R10 ;  /* 0x0000000ab70a7221 */ /* 0x000fe20000010000 */
[C---:B------:R-:W-:Y:S02]  /*9ed0*/  F2FP.BF16.F32.PACK_AB R182, R139.reuse, R182 ;  /* 0x000000b68bb6723e */ /* 0x040fe400000010ff */
[----:B------:R-:W-:Y:S01]  /*9ee0*/  FADD.FTZ R3, R139, R2 ;  /* 0x000000028b037221 */ /* 0x000fe20000010000 */
[C---:B------:R-:W-:Y:S01]  /*9ef0*/  FADD.FTZ R10, R236.reuse, R10 ;  /* 0x0000000aec0a7221 */ /* 0x040fe20000010000 */
[----:B------:R-:W-:Y:S02]  /*9f00*/  F2FP.BF16.F32.PACK_AB R183, R236, R183 ;  /* 0x000000b7ecb7723e */ /* 0x000fe400000010ff */
[----:B------:R-:W-:Y:S01]  /*9f10*/  FADD.FTZ R2, R120, R3 ;  /* 0x0000000378027221 */ /* 0x000fe20000010000 */
[----:B----4-:R-:W-:Y:S01]  /*9f20*/  FADD.FTZ R10, R177, R10 ;  /* 0x0000000ab10a7221 */ /* 0x010fe20000010000 */
[----:B------:R-:W-:-:S02]  /*9f30*/  F2FP.BF16.F32.PACK_AB R177, R13, R177 ;  /* 0x000000b10db1723e */ /* 0x000fc400000010ff */
[----:B------:R-:W-:Y:S01]  /*9f40*/  FADD.FTZ R3, R141, R2 ;  /* 0x000000028d037221 */ /* 0x000fe20000010000 */
[----:B------:R-:W-:-:S03]  /*9f50*/  FADD.FTZ R10, R13, R10 ;  /* 0x0000000a0d0a7221 */ /* 0x000fc60000010000 */
[----:B------:R-:W-:Y:S01]  /*9f60*/  FADD.FTZ R2, R128, R3 ;  /* 0x0000000380027221 */ /* 0x000fe20000010000 */
[----:B------:R-:W-:Y:S01]  /*9f70*/  FADD.FTZ R10, R179, R10 ;  /* 0x0000000ab30a7221 */ /* 0x000fe20000010000 */
[----:B------:R-:W-:Y:S02]  /*9f80*/  F2FP.BF16.F32.PACK_AB R179, R15, R179 ;  /* 0x000000b30fb3723e */ /* 0x000fe400000010ff */
[----:B------:R-:W-:Y:S01]  /*9f90*/  FADD.FTZ R3, R9, R2 ;  /* 0x0000000209037221 */ /* 0x000fe20000010000 */
[----:B------:R-:W-:Y:S01]  /*9fa0*/  FADD.FTZ R2, R15, R10 ;  /* 0x0000000a0f027221 */ /* 0x000fe20000010000 */
[----:B------:R-:W-:Y:S01]  /*9fb0*/  MOV R9, R8 ;  /* 0x0000000800097202 */ /* 0x000fe20000000f00 */
[----:B------:R-:W-:Y:S01]  /*9fc0*/  IMAD.MOV.U32 R10, RZ, RZ, R7 ;  /* 0x000000ffff0a7224 */ /* 0x000fe200078e0007 */
[----:B------:R-:W-:Y:S06]  /*9fd0*/  @P2 BRA `(.L_x_24) ;  /* 0xffffffbc00682947 */ /* 0x000fec000383ffff */
.L_x_15:
[----:B------:R-:W-:Y:S06]  /*9fe0*/  BAR.ARV 0x8, 0x180 ;  /* 0x0206000000007b1d */ /* 0x000fec0000002000 */
        /* <DEDUP_REMOVED lines=96> */
[----:B------:R-:W-:Y:S06]  /*a5f0*/  @!P0 BRA `(.L_x_25) ;  /* 0x0000000000048947 */ /* 0x000fec0003800000 */
[----:B------:R-:W-:Y:S01]  /*a600*/  BPT.TRAP 0x1 ;  /* 0x000000040000795c */ /* 0x000fe20000300000 */
.L_x_25:
[----:B------:R-:W0:Y:S01]  /*a610*/  S2UR UR5, SR_CgaCtaId ;  /* 0x00000000000579c3 */ /* 0x000e220000008800 */
[----:B------:R-:W-:Y:S01]  /*a620*/  UMOV UR4, 0x400 ;  /* 0x0000040000047882 */ /* 0x000fe20000000000 */
[----:B------:R-:W-:-:S05]  /*a630*/  IMAD.U32 R0, RZ, RZ, UR39 ;  /* 0x00000027ff007e24 */ /* 0x000fca000f8e00ff */
[----:B------:R-:W-:Y:S01]  /*a640*/  SHF.L.U32 R0, R0, 0x1f, RZ ;  /* 0x0000001f00007819 */ /* 0x000fe200000006ff */
[----:B0-----:R-:W-:-:S04]  /*a650*/  ULEA UR4, UR5, UR4, 0x18 ;  /* 0x0000000405047291 */ /* 0x001fc8000f8ec03f */
[----:B------:R-:W-:-:S09]  /*a660*/  ULEA UR12, UR36, UR4, 0x3 ;  /* 0x00000004240c7291 */ /* 0x000fd2000f8e183f */
[----:B------:R0:W1:Y:S01]  /*a670*/  SYNCS.PHASECHK.TRANS64.TRYWAIT P2, [UR12+0x36850], R0 ;  /* 0x03685000ff0075a7 */ /* 0x000062000804014c */
[----:B------:R-:W-:Y:S05]  /*a680*/  @!P0 BRA `(.L_x_26) ;  /* 0x0000000000048947 */ /* 0x000fea0003800000 */
[----:B------:R-:W-:Y:S01]  /*a690*/  BPT.TRAP 0x1 ;  /* 0x000000040000795c */ /* 0x000fe20000300000 */
.L_x_26:
[----:B-1----:R-:W-:Y:S05]  /*a6a0*/  @P2 BRA `(.L_x_27) ;  /* 0x0000000000082947 */ /* 0x002fea0003800000 */
[----:B------:R-:W1:Y:S02]  /*a6b0*/  SYNCS.PHASECHK.TRANS64.TRYWAIT P0, [UR12+0x36850], R0 ;  /* 0x03685000ff0075a7 */ /* 0x000e64000800014c */
[----:B-1----:R-:W-:Y:S05]  /*a6c0*/  @!P0 BRA `(.L_x_28) ;  /* 0x0000006800e08947 */ /* 0x002fea0003800000 */
.L_x_27:
[----:B------:R-:W-:Y:S01]  /*a6d0*/  UIADD3 UR5, UR4, 0x400, URZ ;  /* 0x0000040004057890 */ /* 0x000fe2000fffe03f */
[----:B------:R-:W-:Y:S01]  /*a6e0*/  WARPGROUP.ARRIVE ;  /* 0x00000000000079c5 */ /* 0x000fe20000000000 */
[----:B------:R-:W-:Y:S01]  /*a6f0*/  UMOV UR7, 0x40000040 ;  /* 0x4000004000077882 */ /* 0x000fe20000000000 */
[----:B01----:R-:W0:Y:S01]  /*a700*/  SHFL.BFLY PT, R0, R3, 0x2, 0x1f ;  /* 0x0c401f0003007f89 */ /* 0x003e2200000e0000 */
[----:B------:R-:W-:Y:S01]  /*a710*/  USHF.R.U32.HI UR5, URZ, 0x4, UR5 ;  /* 0x000000043f057899 */ /* 0x000fe20008011605 */
[----:B------:R-:W-:Y:S01]  /*a720*/  CS2R R142, SRZ ;  /* 0x00000000008e7805 */ /* 0x000fe2000001ff00 */
[----:B------:R-:W-:Y:S01]  /*a730*/  IMAD.MOV.U32 R130, RZ, RZ, -0x800000 ;  /* 0xff800000ff827424 */ /* 0x000fe200078e00ff */
[----:B------:R-:W1:Y:S01]  /*a740*/  SHFL.BFLY PT, R9, R2, 0x2, 0x1f ;  /* 0x0c401f0002097f89 */ /* 0x000e6200000e0000 */
[----:B------:R-:W-:Y:S01]  /*a750*/  ULOP3.LUT UR5, UR5, 0x3fff, URZ, 0xc0, !UPT ;  /* 0x00003fff05057892 */ /* 0x000fe2000f8ec03f */
[----:B------:R-:W2:Y:S01]  /*a760*/  LDC R131, c[0x0][0xbe8] ;  /* 0x0002fa00ff837b82 */ /* 0x000ea20000000800 */
[----:B------:R-:W-:Y:S01]  /*a770*/  R2UR UR13, R208 ;  /* 0x00000000d00d72ca */ /* 0x000fe200000e0000 */
[----:B------:R-:W-:Y:S01]  /*a780*/  ULDC UR10, c[0x0][0xc44] ;  /* 0x00031100000a7ab9 */ /* 0x000fe20000000800 */
[----:B------:R-:W-:Y:S01]  /*a790*/  ULOP3.LUT UR5, UR5, 0x3800000, URZ, 0xfc, !UPT ;  /* 0x0380000005057892 */ /* 0x000fe2000f8efc3f */
[----:B------:R-:W-:-:S02]  /*a7a0*/  R2UR UR15, R209 ;  /* 0x00000000d10f72ca */ /* 0x000fc400000e0000 */
[----:B------:R-:W-:Y:S01]  /*a7b0*/  R2UR UR14, R207 ;  /* 0x00000000cf0e72ca */ /* 0x000fe200000e0000 */
[----:B------:R-:W-:-:S07]  /*a7c0*/  UIMAD UR8, UR36, 0xa80, UR5 ;  /* 0x00000a80240878a4 */ /* 0x000fce000f8e0205 */
[----:B------:R-:W-:Y:S01]  /*a7d0*/  UMOV UR6, UR8 ;  /* 0x0000000800067c82 */ /* 0x000fe20008000000 */
[----:B------:R-:W3:Y:S02]  /*a7e0*/  S2UR UR5, SR_SWINHI ;  /* 0x00000000000579c3 */ /* 0x000ee40000002f00 */
[----:B---3--:R-:W-:Y:S01]  /*a7f0*/  HGMMA.64x192x16.F32.BF16 R24, R200, gdesc[UR4].tnspB, R24, gsb0 ;  /* 0x42e00004c8187df0 */ /* 0x008fe20008001818 */
[----:B------:R-:W-:Y:S01]  /*a800*/  UIADD3 UR6, UR8, 0x80, URZ ;  /* 0x0000008008067890 */ /* 0x000fe2000fffe03f */
[----:B0-----:R-:W-:Y:S01]  /*a810*/  FADD.FTZ R0, R0, R3 ;  /* 0x0000000300007221 */ /* 0x001fe20000010000 */
[----:B------:R-:W-:Y:S01]  /*a820*/  UMOV UR7, 0x40000040 ;  /* 0x4000004000077882 */ /* 0x000fe20000000000 */
[----:B-1----:R-:W-:-:S03]  /*a830*/  FADD.FTZ R4, R9, R2 ;  /* 0x0000000209047221 */ /* 0x002fc60000010000 */
[----:B------:R-:W0:Y:S04]  /*a840*/  SHFL.BFLY PT, R9, R0, 0x1, 0x1f ;  /* 0x0c201f0000097f89 */ /* 0x000e2800000e0000 */
[----:B------:R-:W1:Y:S01]  /*a850*/  SHFL.BFLY PT, R11, R4, 0x1, 0x1f ;  /* 0x0c201f00040b7f89 */ /* 0x000e6200000e0000 */
[----:B0-----:R-:W-:Y:S01]  /*a860*/  FADD.FTZ R10, R0, R9 ;  /* 0x00000009000a7221 */ /* 0x001fe20000010000 */
[----:B------:R-:W-:Y:S01]  /*a870*/  MOV R0, 0xff800000 ;  /* 0xff80000000007802 */ /* 0x000fe20000000f00 */
[----:B------:R-:W-:Y:S02]  /*a880*/  IMAD R9, R205, 0x40, R17 ;  /* 0x00000040cd097824 */ /* 0x000fe400078e0211 */
[----:B-1----:R-:W-:Y:S01]  /*a890*/  FADD.FTZ R11, R4, R11 ;  /* 0x0000000b040b7221 */ /* 0x002fe20000010000 */
[----:B------:R-:W-:-:S04]  /*a8a0*/  FSETP.NE.FTZ.AND P0, PT, R10, RZ, PT ;  /* 0x000000ff0a00720b */ /* 0x000fc80003f15000 */
[----:B------:R-:W-:-:S09]  /*a8b0*/  FSETP.NE.FTZ.AND P2, PT, R11, RZ, PT ;  /* 0x000000ff0b00720b */ /* 0x000fd20003f55000 */
[----:B------:R-:W0:Y:S01]  /*a8c0*/  @P0 MUFU.LG2 R3, R10 ;  /* 0x0000000a00030308 */ /* 0x000e220000000c00 */
[----:B------:R-:W-:-:S03]  /*a8d0*/  @P0 FMUL.FTZ R2, R5, 0.69314718246459960938 ;  /* 0x3f31721805020820 */ /* 0x000fc60000410000 */
[----:B------:R-:W-:-:S04]  /*a8e0*/  @P2 FMUL.FTZ R4, R5, 0.69314718246459960938 ;  /* 0x3f31721805042820 */ /* 0x000fc80000410000 */
[----:B------:R-:W1:Y:S08]  /*a8f0*/  @P2 MUFU.LG2 R6, R11 ;  /* 0x0000000b00062308 */ /* 0x000e700000000c00 */
[----:B------:R-:W-:Y:S01]  /*a900*/  @P2 MUFU.RCP R142, R11 ;  /* 0x0000000b008e2308 */ /* 0x000fe20000001000 */
[----:B0-----:R-:W-:-:S04]  /*a910*/  @P0 FMUL.FTZ R3, R3, 0.69314718246459960938 ;  /* 0x3f31721803030820 */ /* 0x001fc80000410000 */
[----:B------:R-:W-:-:S03]  /*a920*/  @P0 FFMA.FTZ R130, R2, R7, R3 ;  /* 0x0000000702820223 */ /* 0x000fc60000010003 */
[----:B------:R0:W3:Y:S01]  /*a930*/  @P0 MUFU.RCP R143, R10 ;  /* 0x0000000a008f0308 */ /* 0x0000e20000001000 */
[----:B-1----:R-:W-:-:S04]  /*a940*/  @P2 FMUL.FTZ R5, R6, 0.69314718246459960938 ;  /* 0x3f31721806052820 */ /* 0x002fc80000410000 */
[----:B------:R-:W-:Y:S01]  /*a950*/  @P2 FFMA.FTZ R0, R4, R8, R5 ;  /* 0x0000000804002223 */ /* 0x000fe20000010005 */
[----:B------:R-:W-:Y:S02]  /*a960*/  WARPGROUP.DEPBAR.LE gsb0, 0x0 ;  /* 0x00008000000079c5 */ /* 0x000fe40000010000 */
[----:B------:R-:W-:-:S06]  /*a970*/  WARPGROUP.ARRIVE ;  /* 0x00000000000079c5 */ /* 0x000fcc0000000000 */
[----:B------:R-:W-:Y:S01]  /*a980*/  HGMMA.64x192x16.F32.BF16 R24, R196, gdesc[UR4].tnspB, R24, gsb0 ;  /* 0x42e00004c4187df0 */ /* 0x000fe20008001818 */
[----:B------:R-:W-:Y:S01]  /*a990*/  UIADD3 UR6, UR8, 0x100, URZ ;  /* 0x0000010008067890 */ /* 0x000fe2000fffe03f */
[----:B------:R-:W-:Y:S01]  /*a9a0*/  UMOV UR7, 0x40000040 ;  /* 0x4000004000077882 */ /* 0x000fe20000000000 */
[----:B------:R-:W-:Y:S02]  /*a9b0*/  WARPGROUP.DEPBAR.LE gsb0, 0x0 ;  /* 0x00008000000079c5 */ /* 0x000fe40000010000 */
[----:B------:R-:W-:-:S15]  /*a9c0*/  WARPGROUP.ARRIVE ;  /* 0x00000000000079c5 */ /* 0x000fde0000000000 */
        /* <DEDUP_REMOVED lines=13> */
[----:B------:R-:W-:Y:S01]  /*aaa0*/  UIADD3 UR8, UR8, 0x300, URZ ;  /* 0x0000030008087890 */ /* 0x000fe2000fffe03f */
[----:B------:R-:W-:Y:S02]  /*aab0*/  WARPGROUP.DEPBAR.LE gsb0, 0x0 ;  /* 0x00008000000079c5 */ /* 0x000fe40000010000 */
[----:B------:R-:W-:-:S14]  /*aac0*/  WARPGROUP.ARRIVE ;  /* 0x00000000000079c5 */ /* 0x000fdc0000000000 */
[----:B------:R-:W-:Y:S01]  /*aad0*/  HGMMA.64x192x16.F32.BF16 R24, R180, gdesc[UR4].tnspB, R24, gsb0 ;  /* 0x42e00004b4187df0 */ /* 0x000fe20008001818 */
[----:B------:R-:W-:Y:S01]  /*aae0*/  UMOV UR6, UR4 ;  /* 0x0000000400067c82 */ /* 0x000fe20008000000 */
[----:B------:R-:W-:Y:S01]  /*aaf0*/  UMOV UR7, UR5 ;  /* 0x0000000500077c82 */ /* 0x000fe20008000000 */
[----:B------:R-:W-:Y:S01]  /*ab00*/  UIADD3 UR5, -UR13, URZ, URZ ;  /* 0x0000003f0d057290 */ /* 0x000fe2000fffe13f */
[----:B------:R-:W-:Y:S01]  /*ab10*/  IMAD.U32 R126, RZ, RZ, UR6 ;  /* 0x00000006ff7e7e24 */ /* 0x000fe2000f8e00ff */
[----:B------:R-:W-:Y:S01]  /*ab20*/  UMOV UR6, UR8 ;  /* 0x0000000800067c82 */ /* 0x000fe20008000000 */
[----:B------:R-:W-:Y:S01]  /*ab30*/  IMAD.U32 R127, RZ, RZ, UR7 ;  /* 0x00000007ff7f7e24 */ /* 0x000fe2000f8e00ff */
[----:B------:R-:W-:Y:S01]  /*ab40*/  UMOV UR7, 0x40000040 ;  /* 0x4000004000077882 */ /* 0x000fe20000000000 */
[----:B------:R-:W-:Y:S01]  /*ab50*/  UIMAD UR10, UR10, UR5, UR15 ;  /* 0x000000050a0a72a4 */ /* 0x000fe2000f8e020f */
[----:B------:R-:W-:Y:S01]  /*ab60*/  IMAD.WIDE R140, R213, 0x2, R126 ;  /* 0x00000002d58c7825 */ /* 0x000fe200078e027e */
[----:B------:R-:W-:-:S02]  /*ab70*/  ULDC.64 UR8, c[0x0][0xb90] ;  /* 0x0002e40000087ab9 */ /* 0x000fc40000000a00 */
[----:B------:R-:W-:Y:S01]  /*ab80*/  USHF.R.S32.HI UR11, URZ, 0x1f, UR10 ;  /* 0x0000001f3f0b7899 */ /* 0x000fe2000801140a */
[----:B------:R-:W-:Y:S01]  /*ab90*/  IMAD.WIDE R126, R9, 0x2, R126 ;  /* 0x00000002097e7825 */ /* 0x000fe200078e027e */
[C---:B------:R-:W-:Y:S02]  /*aba0*/  IADD3 R135, P4, R140.reuse, 0x8060, RZ ;  /* 0x000080608c877810 */ /* 0x040fe40007f9e0ff */
[----:B------:R-:W-:Y:S01]  /*abb0*/  UIMAD UR5, UR11, UR8, URZ ;  /* 0x000000080b0572a4 */ /* 0x000fe2000f8e023f */
[C---:B------:R-:W-:Y:S02]  /*abc0*/  LOP3.LUT R3, R140.reuse, 0x380, RZ, 0xc0, !PT ;  /* 0x000003808c037812 */ /* 0x040fe400078ec0ff */
[----:B------:R-:W-:Y:S01]  /*abd0*/  LOP3.LUT R134, R135, 0x380, RZ, 0xc0, !PT ;  /* 0x0000038087867812 */ /* 0x000fe200078ec0ff */
[----:B------:R-:W-:Y:S01]  /*abe0*/  UIMAD UR5, UR10, UR9, UR5 ;  /* 0x000000090a0572a4 */ /* 0x000fe2000f8e0205 */
[----:B------:R-:W-:Y:S02]  /*abf0*/  IADD3 R15, P3, R140, 0x8040, RZ ;  /* 0x000080408c0f7810 */ /* 0x000fe40007f7e0ff */
[----:B------:R-:W-:-:S02]  /*ac00*/  SHF.R.U64 R134, R134, 0x3, RZ ;  /* 0x0000000386867819 */ /* 0x000fc400000012ff */
[C---:B------:R-:W-:Y:S01]  /*ac10*/  IADD3 R12, P6, R140.reuse, 0x8020, RZ ;  /* 0x000080208c0c7810 */ /* 0x040fe20007fde0ff */
[--C-:B------:R-:W-:Y:S01]  /*ac20*/  IMAD.X R157, RZ, RZ, R141.reuse, P3 ;  /* 0x000000ffff9d7224 */ /* 0x100fe200018e068d */
[C---:B------:R-:W-:Y:S02]  /*ac30*/  IADD3 R13, P5, R140.reuse, 0x8000, RZ ;  /* 0x000080008c0d7810 */ /* 0x040fe40007fbe0ff */
[----:B------:R-:W-:Y:S01]  /*ac40*/  IADD3 R8, P2, R140, 0x4060, RZ ;  /* 0x000040608c087810 */ /* 0x000fe20007f5e0ff */
[--C-:B------:R-:W-:Y:S01]  /*ac50*/  IMAD.X R137, RZ, RZ, R141.reuse, P6 ;  /* 0x000000ffff897224 */ /* 0x100fe200030e068d */
[----:B------:R-:W-:Y:S01]  /*ac60*/  SHF.R.U64 R3, R3, 0x3, RZ ;  /* 0x0000000303037819 */ /* 0x000fe200000012ff */
[--C-:B------:R-:W-:Y:S01]  /*ac70*/  IMAD.X R155, RZ, RZ, R141.reuse, P5 ;  /* 0x000000ffff9b7224 */ /* 0x100fe200028e068d */
[----:B------:R-:W-:Y:S01]  /*ac80*/  LOP3.LUT R134, R134, R135, RZ, 0x3c, !PT ;  /* 0x0000008786867212 */ /* 0x000fe200078e3cff */
[--C-:B------:R-:W-:Y:S01]  /*ac90*/  IMAD.X R135, RZ, RZ, R141.reuse, P4 ;  /* 0x000000ffff877224 */ /* 0x100fe200020e068d */
[----:B0-----:R-:W-:Y:S01]  /*aca0*/  LOP3.LUT R10, R12, 0x380, RZ, 0xc0, !PT ;  /* 0x000003800c0a7812 */ /* 0x001fe200078ec0ff */
[----:B------:R-:W-:Y:S01]  /*acb0*/  IMAD.X R133, RZ, RZ, R141, P2 ;  /* 0x000000ffff857224 */ /* 0x000fe200010e068d */
[----:B------:R-:W-:-:S02]  /*acc0*/  LOP3.LUT R2, R13, 0x380, RZ, 0xc0, !PT ;  /* 0x000003800d027812 */ /* 0x000fc400078ec0ff */
[C---:B------:R-:W-:Y:S02]  /*acd0*/  IADD3 R5, P0, R140.reuse, 0x20, RZ ;  /* 0x000000208c057810 */ /* 0x040fe40007f1e0ff */
[C---:B------:R-:W-:Y:S02]  /*ace0*/  IADD3 R6, P4, R140.reuse, 0x4040, RZ ;  /* 0x000040408c067810 */ /* 0x040fe40007f9e0ff */
[C---:B------:R-:W-:Y:S01]  /*acf0*/  IADD3 R4, P3, R140.reuse, 0x4020, RZ ;  /* 0x000040208c047810 */ /* 0x040fe20007f7e0ff */
[--C-:B------:R-:W-:Y:S01]  /*ad00*/  IMAD.X R145, RZ, RZ, R141.reuse, P0 ;  /* 0x000000ffff917224 */ /* 0x100fe200000e068d */
[C---:B------:R-:W-:Y:S02]  /*ad10*/  IADD3 R11, P6, R140.reuse, 0x4000, RZ ;  /* 0x000040008c0b7810 */ /* 0x040fe40007fde0ff */
[C---:B------:R-:W-:Y:S01]  /*ad20*/  IADD3 R9, P5, R140.reuse, 0x60, RZ ;  /* 0x000000608c097810 */ /* 0x040fe20007fbe0ff */
[--C-:B------:R-:W-:Y:S01]  /*ad30*/  IMAD.X R153, RZ, RZ, R141.reuse, P3 ;  /* 0x000000ffff997224 */ /* 0x100fe200018e068d */
[----:B------:R-:W-:Y:S01]  /*ad40*/  IADD3 R7, P2, R140, 0x40, RZ ;  /* 0x000000408c077810 */ /* 0x000fe20007f5e0ff */
[--C-:B------:R-:W-:Y:S01]  /*ad50*/  IMAD.X R151, RZ, RZ, R141.reuse, P6 ;  /* 0x000000ffff977224 */ /* 0x100fe200030e068d */
[----:B------:R-:W-:Y:S01]  /*ad60*/  LOP3.LUT R140, R3, R140, RZ, 0x3c, !PT ;  /* 0x0000008c038c7212 */ /* 0x000fe200078e3cff */
[--C-:B------:R-:W-:Y:S01]  /*ad70*/  IMAD.X R149, RZ, RZ, R141.reuse, P5 ;  /* 0x000000ffff957224 */ /* 0x100fe200028e068d */
[----:B------:R-:W-:Y:S01]  /*ad80*/  SHF.R.U64 R3, R10, 0x3, RZ ;  /* 0x000000030a037819 */ /* 0x000fe200000012ff */
[----:B------:R-:W-:Y:S01]  /*ad90*/  IMAD.X R147, RZ, RZ, R141, P2 ;  /* 0x000000ffff937224 */ /* 0x000fe200010e068d */
[----:B------:R-:W-:-:S02]  /*ada0*/  SHF.R.U64 R2, R2, 0x3, RZ ;  /* 0x0000000302027819 */ /* 0x000fc400000012ff */
[----:B------:R-:W-:Y:S02]  /*adb0*/  LOP3.LUT R136, R3, R12, RZ, 0x3c, !PT ;  /* 0x0000000c03887212 */ /* 0x000fe400078e3cff */
[----:B------:R-:W-:Y:S02]  /*adc0*/  LOP3.LUT R154, R2, R13, RZ, 0x3c, !PT ;  /* 0x0000000d029a7212 */ /* 0x000fe400078e3cff */
[----:B------:R-:W-:Y:S02]  /*add0*/  LOP3.LUT R3, R8, 0x380, RZ, 0xc0, !PT ;  /* 0x0000038008037812 */ /* 0x000fe400078ec0ff */
[----:B------:R-:W-:Y:S02]  /*ade0*/  LOP3.LUT R2, R5, 0x380, RZ, 0xc0, !PT ;  /* 0x0000038005027812 */ /* 0x000fe400078ec0ff */
[----:B------:R-:W-:Y:S02]  /*adf0*/  SHF.R.U64 R3, R3, 0x3, RZ ;  /* 0x0000000303037819 */ /* 0x000fe400000012ff */
[----:B------:R-:W-:-:S02]  /*ae00*/  SHF.R.U64 R2, R2, 0x3, RZ ;  /* 0x0000000302027819 */ /* 0x000fc400000012ff */
[----:B------:R-:W-:Y:S02]  /*ae10*/  LOP3.LUT R132, R3, R8, RZ, 0x3c, !PT ;  /* 0x0000000803847212 */ /* 0x000fe400078e3cff */
[----:B------:R-:W-:Y:S02]  /*ae20*/  LOP3.LUT R144, R2, R5, RZ, 0x3c, !PT ;  /* 0x0000000502907212 */ /* 0x000fe400078e3cff */
[----:B------:R-:W-:Y:S02]  /*ae30*/  LOP3.LUT R5, R6, 0x380, RZ, 0xc0, !PT ;  /* 0x0000038006057812 */ /* 0x000fe400078ec0ff */
[----:B------:R-:W-:Y:S02]  /*ae40*/  LOP3.LUT R3, R4, 0x380, RZ, 0xc0, !PT ;  /* 0x0000038004037812 */ /* 0x000fe400078ec0ff */
[----:B------:R-:W-:Y:S02]  /*ae50*/  LOP3.LUT R8, R9, 0x380, RZ, 0xc0, !PT ;  /* 0x0000038009087812 */ /* 0x000fe400078ec0ff */
[----:B------:R-:W-:-:S02]  /*ae60*/  LOP3.LUT R2, R11, 0x380, RZ, 0xc0, !PT ;  /* 0x000003800b027812 */ /* 0x000fc400078ec0ff */
[----:B------:R-:W-:Y:S02]  /*ae70*/  SHF.R.U64 R5, R5, 0x3, RZ ;  /* 0x0000000305057819 */ /* 0x000fe400000012ff */
[----:B------:R-:W-:Y:S02]  /*ae80*/  SHF.R.U64 R3, R3, 0x3, RZ ;  /* 0x0000000303037819 */ /* 0x000fe400000012ff */
[----:B------:R-:W-:Y:S02]  /*ae90*/  SHF.R.U64 R8, R8, 0x3, RZ ;  /* 0x0000000308087819 */ /* 0x000fe400000012ff */
[----:B------:R-:W-:Y:S02]  /*aea0*/  IADD3 R21, P2, R126, 0x5000, RZ ;  /* 0x000050007e157810 */ /* 0x000fe40007f5e0ff */
[----:B------:R-:W-:Y:S02]  /*aeb0*/  IADD3.X R139, RZ, R141, RZ, P4, !PT ;  /* 0x0000008dff8b7210 */ /* 0x000fe400027fe4ff */
[----:B------:R-:W-:-:S02]  /*aec0*/  SHF.R.U64 R2, R2, 0x3, RZ ;  /* 0x0000000302027819 */ /* 0x000fc400000012ff */
[----:B------:R-:W-:Y:S02]  /*aed0*/  LOP3.LUT R138, R5, R6, RZ, 0x3c, !PT ;  /* 0x00000006058a7212 */ /* 0x000fe400078e3cff */
[----:B------:R-:W-:Y:S02]  /*aee0*/  LOP3.LUT R152, R3, R4, RZ, 0x3c, !PT ;  /* 0x0000000403987212 */ /* 0x000fe400078e3cff */
[----:B------:R-:W-:Y:S02]  /*aef0*/  LOP3.LUT R148, R8, R9, RZ, 0x3c, !PT ;  /* 0x0000000908947212 */ /* 0x000fe400078e3cff */
[----:B------:R-:W-:Y:S02]  /*af00*/  LOP3.LUT R20, R21, 0x380, RZ, 0xc0, !PT ;  /* 0x0000038015147812 */ /* 0x000fe400078ec0ff */
[C---:B------:R-:W-:Y:S02]  /*af10*/  IADD3 R3, P4, R126.reuse, 0x1000, RZ ;  /* 0x000010007e037810 */ /* 0x040fe40007f9e0ff */
[----:B------:R-:W-:-:S02]  /*af20*/  IADD3 R5, P3, R126, 0x2000, RZ ;  /* 0x000020007e057810 */ /* 0x000fc40007f7e0ff */
[C---:B------:R-:W-:Y:S02]  /*af30*/  IADD3 R9, P6, R126.reuse, 0x3000, RZ ;  /* 0x000030007e097810 */ /* 0x040fe40007fde0ff */
[----:B------:R-:W-:Y:S02]  /*af40*/  IADD3 R13, P5, R126, 0x4000, RZ ;  /* 0x000040007e0d7810 */ /* 0x000fe40007fbe0ff */
[----:B------:R-:W-:Y:S02]  /*af50*/  LOP3.LUT R150, R2, R11, RZ, 0x3c, !PT ;  /* 0x0000000b02967212 */ /* 0x000fe400078e3cff */
[----:B------:R-:W-:Y:S02]  /*af60*/  SHF.R.U64 R20, R20, 0x3, RZ ;  /* 0x0000000314147819 */ /* 0x000fe400000012ff */
[----:B------:R-:W-:Y:S02]  /*af70*/  LOP3.LUT R2, R3, 0x380, RZ, 0xc0, !PT ;  /* 0x0000038003027812 */ /* 0x000fe400078ec0ff */
[----:B------:R-:W-:-:S02]  /*af80*/  LOP3.LUT R4, R5, 0x380, RZ, 0xc0, !PT ;  /* 0x0000038005047812 */ /* 0x000fc400078ec0ff */
[----:B------:R-:W-:Y:S02]  /*af90*/  LOP3.LUT R8, R9, 0x380, RZ, 0xc0, !PT ;  /* 0x0000038009087812 */ /* 0x000fe400078ec0ff */
[----:B------:R-:W-:Y:S02]  /*afa0*/  LOP3.LUT R12, R13, 0x380, RZ, 0xc0, !PT ;  /* 0x000003800d0c7812 */ /* 0x000fe400078ec0ff */
[----:B------:R-:W-:Y:S02]  /*afb0*/  LOP3.LUT R14, R15, 0x380, RZ, 0xc0, !PT ;  /* 0x000003800f0e7812 */ /* 0x000fe400078ec0ff */
[----:B------:R-:W-:Y:S02]  /*afc0*/  LOP3.LUT R6, R7, 0x380, RZ, 0xc0, !PT ;  /* 0x0000038007067812 */ /* 0x000fe400078ec0ff */
[----:B------:R-:W-:Y:S01]  /*afd0*/  LOP3.LUT R20, R20, R21, RZ, 0x3c, !PT ;  /* 0x0000001514147212 */ /* 0x000fe200078e3cff */
[----:B------:R-:W-:Y:S01]  /*afe0*/  IMAD.X R21, RZ, RZ, R127, P2 ;  /* 0x000000ffff157224 */ /* 0x000fe200010e067f */
[----:B------:R-:W-:-:S02]  /*aff0*/  LOP3.LUT R11, R126, 0x380, RZ, 0xc0, !PT ;  /* 0x000003807e0b7812 */ /* 0x000fc400078ec0ff */
[----:B------:R-:W-:Y:S02]  /*b000*/  SHF.R.U64 R2, R2, 0x3, RZ ;  /* 0x0000000302027819 */ /* 0x000fe400000012ff */
[----:B------:R-:W-:Y:S02]  /*b010*/  SHF.R.U64 R4, R4, 0x3, RZ ;  /* 0x0000000304047819 */ /* 0x000fe400000012ff */
[----:B------:R-:W-:Y:S02]  /*b020*/  SHF.R.U64 R8, R8, 0x3, RZ ;  /* 0x0000000308087819 */ /* 0x000fe400000012ff */
[----:B------:R-:W-:Y:S02]  /*b030*/  SHF.R.U64 R12, R12, 0x3, RZ ;  /* 0x000000030c0c7819 */ /* 0x000fe400000012ff */
[----:B------:R-:W-:Y:S02]  /*b040*/  SHF.R.U64 R14, R14, 0x3, RZ ;  /* 0x000000030e0e7819 */ /* 0x000fe400000012ff */
[----:B------:R-:W-:-:S02]  /*b050*/  SHF.R.U64 R6, R6, 0x3, RZ ;  /* 0x0000000306067819 */ /* 0x000fc400000012ff */
[----:B------:R-:W-:Y:S02]  /*b060*/  IADD3 R159, P2, R126, 0xb000, RZ ;  /* 0x0000b0007e9f7810 */ /* 0x000fe40007f5e0ff */
[----:B------:R-:W-:Y:S02]  /*b070*/  SHF.R.U64 R11, R11, 0x3, RZ ;  /* 0x000000030b0b7819 */ /* 0x000fe400000012ff */
[----:B------:R-:W-:Y:S01]  /*b080*/  LOP3.LUT R2, R2, R3, RZ, 0x3c, !PT ;  /* 0x0000000302027212 */ /* 0x000fe200078e3cff */
[--C-:B------:R-:W-:Y:S01]  /*b090*/  IMAD.X R3, RZ, RZ, R127.reuse, P4 ;  /* 0x000000ffff037224 */ /* 0x100fe200020e067f */
[----:B------:R-:W-:Y:S01]  /*b0a0*/  LOP3.LUT R4, R4, R5, RZ, 0x3c, !PT ;  /* 0x0000000504047212 */ /* 0x000fe200078e3cff */
[--C-:B------:R-:W-:Y:S01]  /*b0b0*/  IMAD.X R5, RZ, RZ, R127.reuse, P3 ;  /* 0x000000ffff057224 */ /* 0x100fe200018e067f */
[----:B------:R-:W-:Y:S01]  /*b0c0*/  LOP3.LUT R8, R8, R9, RZ, 0x3c, !PT ;  /* 0x0000000908087212 */ /* 0x000fe200078e3cff */
[--C-:B------:R-:W-:Y:S01]  /*b0d0*/  IMAD.X R9, RZ, RZ, R127.reuse, P6 ;  /* 0x000000ffff097224 */ /* 0x100fe200030e067f */
[----:B------:R-:W-:Y:S01]  /*b0e0*/  LOP3.LUT R12, R12, R13, RZ, 0x3c, !PT ;  /* 0x0000000d0c0c7212 */ /* 0x000fe200078e3cff */
[----:B------:R-:W-:Y:S01]  /*b0f0*/  IMAD.X R13, RZ, RZ, R127, P5 ;  /* 0x000000ffff0d7224 */ /* 0x000fe200028e067f */
[----:B------:R-:W-:-:S02]  /*b100*/  LOP3.LUT R156, R14, R15, RZ, 0x3c, !PT ;  /* 0x0000000f0e9c7212 */ /* 0x000fc400078e3cff */
[----:B------:R-:W-:Y:S02]  /*b110*/  LOP3.LUT R146, R6, R7, RZ, 0x3c, !PT ;  /* 0x0000000706927212 */ /* 0x000fe400078e3cff */
[----:B------:R-:W-:Y:S02]  /*b120*/  LOP3.LUT R10, R159, 0x380, RZ, 0xc0, !PT ;  /* 0x000003809f0a7812 */ /* 0x000fe400078ec0ff */
[C---:B------:R-:W-:Y:S02]  /*b130*/  IADD3 R121, P0, R126.reuse, 0x6000, RZ ;  /* 0x000060007e797810 */ /* 0x040fe40007f1e0ff */
[C---:B------:R-:W-:Y:S02]  /*b140*/  IADD3 R125, P4, R126.reuse, 0x7000, RZ ;  /* 0x000070007e7d7810 */ /* 0x040fe40007f9e0ff */
[C---:B------:R-:W-:Y:S02]  /*b150*/  IADD3 R7, P3, R126.reuse, 0x8000, RZ ;  /* 0x000080007e077810 */ /* 0x040fe40007f7e0ff */
[----:B------:R-:W-:-:S02]  /*b160*/  IADD3 R15, P6, R126, 0x9000, RZ ;  /* 0x000090007e0f7810 */ /* 0x000fc40007fde0ff */
[----:B------:R-:W-:Y:S02]  /*b170*/  IADD3 R123, P5, R126, 0xa000, RZ ;  /* 0x0000a0007e7b7810 */ /* 0x000fe40007fbe0ff */
[----:B------:R-:W-:Y:S01]  /*b180*/  LOP3.LUT R126, R11, R126, RZ, 0x3c, !PT ;  /* 0x0000007e0b7e7212 */ /* 0x000fe200078e3cff */
[----:B------:R-:W-:Y:S01]  /*b190*/  IMAD.X R11, RZ, RZ, R127, P2 ;  /* 0x000000ffff0b7224 */ /* 0x000fe200010e067f */
[----:B------:R-:W-:Y:S02]  /*b1a0*/  SHF.R.U64 R10, R10, 0x3, RZ ;  /* 0x000000030a0a7819 */ /* 0x000fe400000012ff */
[----:B--2---:R-:W-:Y:S02]  /*b1b0*/  ISETP.NE.AND P2, PT, R131, 0x1, PT ;  /* 0x000000018300780c */ /* 0x004fe40003f45270 */
[----:B------:R-:W-:Y:S01]  /*b1c0*/  MOV R145, R144 ;  /* 0x0000009000917202 */ /* 0x000fe20000000f00 */
[----:B------:R-:W-:Y:S01]  /*b1d0*/  IMAD.U32 R144, RZ, RZ, UR12 ;  /* 0x0000000cff907e24 */ /* 0x000fe2000f8e00ff */
[----:B------:R-:W-:Y:S01]  /*b1e0*/  LOP3.LUT R10, R10, R159, RZ, 0x3c, !PT ;  /* 0x0000009f0a0a7212 */ /* 0x000fe200078e3cff */
[----:B------:R-:W-:Y:S01]  /*b1f0*/  USHF.R.S32.HI UR12, URZ, 0x1f, UR13 ;  /* 0x0000001f3f0c7899 */ /* 0x000fe2000801140d */
[----:B------:R-:W0:Y:S01]  /*b200*/  LDC R159, c[0x0][0xc38] ;  /* 0x00030e00ff9f7b82 */ /* 0x000e220000000800 */
[----:B------:R-:W-:-:S02]  /*b210*/  MOV R141, R140 ;  /* 0x0000008c008d7202 */ /* 0x000fc40000000f00 */
[----:B------:R-:W-:Y:S02]  /*b220*/  @!P1 IADD3 R144, R144, 0x36860, RZ ;  /* 0x0003686090909810 */ /* 0x000fe40007ffe0ff */
[----:B------:R-:W-:Y:S02]  /*b230*/  MOV R140, R150 ;  /* 0x00000096008c7202 */ /* 0x000fe40000000f00 */
[----:B------:R-:W-:Y:S02]  /*b240*/  @!P1 PRMT R150, RZ, 0x654, R144 ;  /* 0x00000654ff969816 */ /* 0x000fe40000000090 */
[----:B------:R-:W-:Y:S02]  /*b250*/  MOV R144, R148 ;  /* 0x0000009400907202 */ /* 0x000fe40000000f00 */
[----:B------:R-:W1:Y:S01]  /*b260*/  @P2 LDC R149, c[0x0][0xbec] ;  /* 0x0002fb00ff952b82 */ /* 0x000e620000000800 */
[----:B------:R-:W-:Y:S02]  /*b270*/  MOV R138, R138 ;  /* 0x0000008a008a7202 */ /* 0x000fe40000000f00 */
[----:B------:R-:W-:-:S02]  /*b280*/  MOV R139, R152 ;  /* 0x00000098008b7202 */ /* 0x000fc40000000f00 */
[----:B------:R-:W-:Y:S01]  /*b290*/  MOV R133, R132 ;  /* 0x0000008400857202 */ /* 0x000fe20000000f00 */
[----:B------:R-:W-:Y:S01]  /*b2a0*/  IMAD R132, RZ, RZ, -UR15 ;  /* 0x8000000fff847e24 */ /* 0x000fe2000f8e02ff */
[----:B------:R-:W-:Y:S01]  /*b2b0*/  MOV R146, R146 ;  /* 0x0000009200927202 */ /* 0x000fe20000000f00 */
[----:B------:R-:W2:Y:S01]  /*b2c0*/  @P2 LDC R152, c[0x0][0xbf0] ;  /* 0x0002fc00ff982b82 */ /* 0x000ea20000000800 */
[----:B------:R-:W-:Y:S02]  /*b2d0*/  LOP3.LUT R120, R121, 0x380, RZ, 0xc0, !PT ;  /* 0x0000038079787812 */ /* 0x000fe400078ec0ff */
[----:B------:R-:W-:Y:S01]  /*b2e0*/  LOP3.LUT R6, R7, 0x380, RZ, 0xc0, !PT ;  /* 0x0000038007067812 */ /* 0x000fe200078ec0ff */
[----:B0-----:R-:W-:Y:S01]  /*b2f0*/  IMAD R132, R159, R132, UR14 ;  /* 0x0000000e9f847e24 */ /* 0x001fe2000f8e0284 */
[----:B------:R-:W-:Y:S02]  /*b300*/  SHF.R.U64 R120, R120, 0x3, RZ ;  /* 0x0000000378787819 */ /* 0x000fe400000012ff */
[----:B------:R-:W-:Y:S01]  /*b310*/  SHF.R.U64 R6, R6, 0x3, RZ ;  /* 0x0000000306067819 */ /* 0x000fe200000012ff */
[----:B------:R-:W-:-:S02]  /*b320*/  WARPGROUP.DEPBAR.LE gsb0, 0x0 ;  /* 0x00008000000079c5 */ /* 0x000fc40000010000 */
[----:B------:R-:W-:Y:S01]  /*b330*/  WARPGROUP.ARRIVE ;  /* 0x00000000000079c5 */ /* 0x000fe20000000000 */
[----:B------:R-:W-:Y:S01]  /*b340*/  IMAD R148, R132, 0x80, R212 ;  /* 0x0000008084947824 */ /* 0x000fe200078e02d4 */
[----:B------:R-:W-:Y:S01]  /*b350*/  LOP3.LUT R120, R120, R121, RZ, 0x3c, !PT ;  /* 0x0000007978787212 */ /* 0x000fe200078e3cff */
[--C-:B------:R-:W-:Y:S01]  /*b360*/  IMAD.X R121, RZ, RZ, R127.reuse, P0 ;  /* 0x000000ffff797224 */ /* 0x100fe200000e067f */
[----:B------:R-:W-:Y:S01]  /*b370*/  LOP3.LUT R6, R6, R7, RZ, 0x3c, !PT ;  /* 0x0000000706067212 */ /* 0x000fe200078e3cff */
[----:B-1----:R-:W-:Y:S01]  /*b380*/  @P2 IMAD.HI.U32 R149, R148, R149, RZ ;  /* 0x0000009594952227 */ /* 0x002fe200078e00ff */
[----:B------:R-:W-:Y:S01]  /*b390*/  HGMMA.64x192x16.F32.BF16 R24, R176, gdesc[UR4].tnspB, R24, gsb0 ;  /* 0x42e00004b0187df0 */ /* 0x000fe20008001818 */
[----:B------:R-:W-:Y:S01]  /*b3a0*/  UIMAD.WIDE.U32 UR6, UR10, UR8, URZ ;  /* 0x000000080a0672a5 */ /* 0x000fe2000f8e003f */
[----:B------:R-:W-:Y:S01]  /*b3b0*/  MOV R136, R136 ;  /* 0x0000008800887202 */ /* 0x000fe20000000f00 */
[----:B------:R-:W-:Y:S01]  /*b3c0*/  IMAD.X R7, RZ, RZ, R127, P3 ;  /* 0x000000ffff077224 */ /* 0x000fe200018e067f */
[----:B------:R-:W-:Y:S01]  /*b3d0*/  MOV R137, R154 ;  /* 0x0000009a00897202 */ /* 0x000fe20000000f00 */
[----:B------:R-:W-:Y:S01]  /*b3e0*/  ULDC.64 UR8, c[0x0][0xae8] ;  /* 0x0002ba0000087ab9 */ /* 0x000fe20000000a00 */
[----:B------:R-:W-:Y:S01]  /*b3f0*/  MOV R134, R134 ;  /* 0x0000008600867202 */ /* 0x000fe20000000f00 */
[----:B------:R-:W-:Y:S01]  /*b400*/  IMAD.U32 R128, RZ, RZ, UR6 ;  /* 0x00000006ff807e24 */ /* 0x000fe2000f8e00ff */
[----:B------:R-:W-:-:S02]  /*b410*/  UIADD3 UR6, UR7, UR5, URZ ;  /* 0x0000000507067290 */ /* 0x000fc4000fffe03f */
[----:B------:R-:W-:Y:S01]  /*b420*/  IMAD.U32 R129, RZ, RZ, UR7 ;  /* 0x00000007ff817e24 */ /* 0x000fe2000f8e00ff */
[----:B------:R-:W-:Y:S01]  /*b430*/  MOV R135, R156 ;  /* 0x0000009c00877202 */ /* 0x000fe20000000f00 */
[----:B------:R-:W-:Y:S01]  /*b440*/  ULDC UR5, c[0x0][0xa88] ;  /* 0x0002a20000057ab9 */ /* 0x000fe20000000800 */
[----:B------:R-:W-:Y:S02]  /*b450*/  LOP3.LUT R124, R125, 0x380, RZ, 0xc0, !PT ;  /* 0x000003807d7c7812 */ /* 0x000fe400078ec0ff */
[----:B------:R-:W-:Y:S01]  /*b460*/  MOV R129, UR6 ;  /* 0x0000000600817c02 */ /* 0x000fe20008000f00 */
[----:B------:R-:W-:Y:S01]  /*b470*/  ULDC.64 UR6, c[0x0][0xb88] ;  /* 0x0002e20000067ab9 */ /* 0x000fe20000000a00 */
[----:B------:R-:W-:Y:S02]  /*b480*/  LOP3.LUT R14, R15, 0x380, RZ, 0xc0, !PT ;  /* 0x000003800f0e7812 */ /* 0x000fe400078ec0ff */
[----:B------:R-:W-:Y:S02]  /*b490*/  LOP3.LUT R122, R123, 0x380, RZ, 0xc0, !PT ;  /* 0x000003807b7a7812 */ /* 0x000fe400078ec0ff */
[----:B------:R-:W-:-:S02]  /*b4a0*/  SHF.R.U64 R124, R124, 0x3, RZ ;  /* 0x000000037c7c7819 */ /* 0x000fc400000012ff */
[----:B------:R-:W-:Y:S02]  /*b4b0*/  SHF.R.U64 R14, R14, 0x3, RZ ;  /* 0x000000030e0e7819 */ /* 0x000fe400000012ff */
[----:B------:R-:W-:Y:S02]  /*b4c0*/  SHF.R.U64 R122, R122, 0x3, RZ ;  /* 0x000000037a7a7819 */ /* 0x000fe400000012ff */
[----:B------:R-:W-:Y:S02]  /*b4d0*/  LOP3.LUT R124, R124, R125, RZ, 0x3c, !PT ;  /* 0x0000007d7c7c7212 */ /* 0x000fe400078e3cff */
[----:B------:R-:W-:Y:S01]  /*b4e0*/  LOP3.LUT R14, R14, R15, RZ, 0x3c, !PT ;  /* 0x0000000f0e0e7212 */ /* 0x000fe200078e3cff */
[--C-:B------:R-:W-:Y:S01]  /*b4f0*/  IMAD.X R15, RZ, RZ, R127.reuse, P6 ;  /* 0x000000ffff0f7224 */ /* 0x100fe200030e067f */
[----:B------:R-:W-:Y:S01]  /*b500*/  LOP3.LUT R122, R122, R123, RZ, 0x3c, !PT ;  /* 0x0000007b7a7a7212 */ /* 0x000fe200078e3cff */
[----:B------:R-:W-:Y:S01]  /*b510*/  IMAD.X R123, RZ, RZ, R127, P5 ;  /* 0x000000ffff7b7224 */ /* 0x000fe200028e067f */
[----:B------:R-:W-:Y:S01]  /*b520*/  IADD3.X R125, RZ, R127, RZ, P4, !PT ;  /* 0x0000007fff7d7210 */ /* 0x000fe200027fe4ff */
[----:B------:R-:W-:-:S02]  /*b530*/  UIADD3 UR4, UR4, 0x36820, URZ ;  /* 0x0003682004047890 */ /* 0x000fc4000fffe03f */
[----:B------:R-:W-:Y:S02]  /*b540*/  UIADD3 UR36, UR36, 0x1, URZ ;  /* 0x0000000124247890 */ /* 0x000fe4000fffe03f */
[----:B------:R-:W-:Y:S02]  /*b550*/  UPRMT UR4, URZ, 0x654, UR4 ;  /* 0x000006543f047896 */ /* 0x000fe40008000004 */
[----:B------:R-:W-:Y:S01]  /*b560*/  UISETP.NE.AND UP0, UPT, UR36, 0x2, UPT ;  /* 0x000000022400788c */ /* 0x000fe2000bf05270 */
[----:B------:R-:W-:Y:S03]  /*b570*/  BSSY B0, `(.L_x_29) ;  /* 0x0000110000007945 */ /* 0x000fe60003800000 */
[----:B------:R-:W-:Y:S01]  /*b580*/  USEL UR36, UR36, URZ, UP0 ;  /* 0x0000003f24247287 */ /* 0x000fe20008000000 */
[----:B------:R-:W-:Y:S02]  /*b590*/  WARPGROUP.DEPBAR.LE gsb0, 0x0 ;  /* 0x00008000000079c5 */ /* 0x000fe40000010000 */
[----:B------:R0:W-:Y:S01]  /*b5a0*/  @!P1 SYNCS.ARRIVE.TRANS64.RED.A1T0 RZ, [R150+URZ], RZ ;  /* 0x000000ff96ff99a7 */ /* 0x0001e2000810043f */
[-C--:B---3--:R-:W-:Y:S01]  /*b5b0*/  FMUL.FTZ R147, R32, R143.reuse ;  /* 0x0000008f20937220 */ /* 0x088fe20000410000 */
[-C--:B------:R-:W-:Y:S01]  /*b5c0*/  FMUL.FTZ R32, R37, R143.reuse ;  /* 0x0000008f25207220 */ /* 0x080fe20000410000 */
[-C--:B------:R-:W-:Y:S01]  /*b5d0*/  FMUL.FTZ R25, R25, R143.reuse ;  /* 0x0000008f19197220 */ /* 0x080fe20000410000 */
[-C--:B------:R-:W-:Y:S01]  /*b5e0*/  FMUL.FTZ R24, R24, R143.reuse ;  /* 0x0000008f18187220 */ /* 0x080fe20000410000 */
[-C--:B------:R-:W-:Y:S01]  /*b5f0*/  FMUL.FTZ R27, R27, R142.reuse ;  /* 0x0000008e1b1b7220 */ /* 0x080fe20000410000 */
[-C--:B------:R-:W-:Y:S01]  /*b600*/  FMUL.FTZ R26, R26, R142.reuse ;  /* 0x0000008e1a1a7220 */ /* 0x080fe20000410000 */
[-C--:B------:R-:W-:Y:S01]  /*b610*/  FMUL.FTZ R31, R31, R142.reuse ;  /* 0x0000008e1f1f7220 */ /* 0x080fe20000410000 */
[-C--:B0-----:R-:W-:Y:S01]  /*b620*/  FMUL.FTZ R150, R28, R143.reuse ;  /* 0x0000008f1c967220 */ /* 0x081fe20000410000 */
[-C--:B------:R-:W-:Y:S01]  /*b630*/  FMUL.FTZ R28, R33, R143.reuse ;  /* 0x0000008f211c7220 */ /* 0x080fe20000410000 */
[-C--:B------:R-:W-:Y:S01]  /*b640*/  FMUL.FTZ R33, R36, R143.reuse ;  /* 0x0000008f24217220 */ /* 0x080fe20000410000 */
[----:B------:R-:W-:Y:S01]  /*b650*/  FMUL.FTZ R30, R30, R142 ;  /* 0x0000008e1e1e7220 */ /* 0x000fe20000410000 */
[----:B------:R-:W0:Y:S01]  /*b660*/  LDC.64 R36, c[0x0][0xb98] ;  /* 0x0002e600ff247b82 */ /* 0x000e220000000a00 */
        /* <DEDUP_REMOVED lines=41> */
[----:B------:R-:W-:-:S02]  /*b900*/  IMAD.MOV.U32 R143, RZ, RZ, R148 ;  /* 0x000000ffff8f7224 */ /* 0x000fc400078e0094 */
[-C--:B------:R-:W-:Y:S01]  /*b910*/  FMUL.FTZ R43, R43, R142.reuse ;  /* 0x0000008e2b2b7220 */ /* 0x080fe20000410000 */
[----:B------:R-:W-:Y:S01]  /*b920*/  FMUL.FTZ R42, R42, R142 ;  /* 0x0000008e2a2a7220 */ /* 0x000fe20000410000 */
[----:B--2---:R-:W-:Y:S01]  /*b930*/  @P2 SHF.R.U32.HI R143, RZ, R152, R149 ;  /* 0x00000098ff8f2219 */ /* 0x004fe20000011695 */
[----:B------:R-:W-:Y:S01]  /*b940*/  FMUL.FTZ R35, R35, R142 ;  /* 0x0000008e23237220 */ /* 0x000fe20000410000 */
[----:B------:R-:W-:Y:S01]  /*b950*/  F2FP.BF16.F32.PACK_AB R24, R25, R24 ;  /* 0x000000181918723e */ /* 0x000fe200000010ff */
[----:B------:R-:W-:Y:S01]  /*b960*/  FMUL.FTZ R34, R34, R142 ;  /* 0x0000008e22227220 */ /* 0x000fe20000410000 */
[----:B------:R-:W-:Y:S01]  /*b970*/  F2FP.BF16.F32.PACK_AB R25, R27, R26 ;  /* 0x0000001a1b19723e */ /* 0x000fe200000010ff */
[-C--:B------:R-:W-:Y:S01]  /*b980*/  FMUL.FTZ R39, R39, R142.reuse ;  /* 0x0000008e27277220 */ /* 0x080fe20000410000 */
[----:B------:R-:W-:Y:S01]  /*b990*/  FMUL.FTZ R38, R38, R142 ;  /* 0x0000008e26267220 */ /* 0x000fe20000410000 */
[----:B------:R-:W-:Y:S01]  /*b9a0*/  F2FP.BF16.F32.PACK_AB R27, R31, R30 ;  /* 0x0000001e1f1b723e */ /* 0x000fe200000010ff */
[-C--:B------:R-:W-:Y:S01]  /*b9b0*/  FMUL.FTZ R47, R47, R142.reuse ;  /* 0x0000008e2f2f7220 */ /* 0x080fe20000410000 */
[----:B------:R-:W-:Y:S01]  /*b9c0*/  FMUL.FTZ R46, R46, R142 ;  /* 0x0000008e2e2e7220 */ /* 0x000fe20000410000 */
[----:B------:R-:W-:Y:S01]  /*b9d0*/  F2FP.BF16.F32.PACK_AB R30, R32, R33 ;  /* 0x00000021201e723e */ /* 0x000fe200000010ff */
[----:B0-----:R-:W-:Y:S01]  /*b9e0*/  IMAD.WIDE.U32 R128, R36, UR13, R128 ;  /* 0x0000000d24807c25 */ /* 0x001fe2000f8e0080 */
[----:B------:R-:W-:-:S03]  /*b9f0*/  F2FP.BF16.F32.PACK_AB R33, R43, R42 ;  /* 0x0000002a2b21723e */ /* 0x000fc600000010ff */
[----:B------:R-:W-:Y:S01]  /*ba00*/  FMUL.FTZ R51, R51, R142 ;  /* 0x0000008e33337220 */ /* 0x000fe20000410000 */
[----:B------:R-:W-:Y:S01]  /*ba10*/  F2FP.BF16.F32.PACK_AB R26, R29, R150 ;  /* 0x000000961d1a723e */ /* 0x000fe200000010ff */
[----:B------:R-:W-:Y:S01]  /*ba20*/  BAR.SYNC.DEFER_BLOCKING 0x1, 0x100 ;  /* 0x0044000000007b1d */ /* 0x000fe20000010000 */
[--C-:B------:R-:W-:Y:S01]  /*ba30*/  IMAD.MOV R43, RZ, RZ, -R143.reuse ;  /* 0x000000ffff2b7224 */ /* 0x100fe200078e0a8f */
[----:B------:R-:W-:Y:S01]  /*ba40*/  F2FP.BF16.F32.PACK_AB R28, R28, R147 ;  /* 0x000000931c1c723e */ /* 0x000fe200000010ff */
[----:B------:R-:W-:Y:S01]  /*ba50*/  FMUL.FTZ R50, R50, R142 ;  /* 0x0000008e32327220 */ /* 0x000fe20000410000 */
[----:B------:R-:W-:Y:S01]  /*ba60*/  F2FP.BF16.F32.PACK_AB R29, R35, R34 ;  /* 0x00000022231d723e */ /* 0x000fe200000010ff */
[----:B------:R-:W-:Y:S01]  /*ba70*/  IMAD R43, R131, R43, R148 ;  /* 0x0000002b832b7224 */ /* 0x000fe200078e0294 */
[----:B------:R-:W-:Y:S01]  /*ba80*/  F2FP.BF16.F32.PACK_AB R31, R39, R38 ;  /* 0x00000026271f723e */ /* 0x000fe200000010ff */
[----:B------:R-:W-:Y:S01]  /*ba90*/  IMAD R38, R36, UR12, RZ ;  /* 0x0000000c24267c24 */ /* 0x000fe2000f8e02ff */
[----:B------:R-:W-:Y:S01]  /*baa0*/  F2FP.BF16.F32.PACK_AB R32, R41, R40 ;  /* 0x000000282920723e */ /* 0x000fe200000010ff */
[----:B------:R-:W-:Y:S01]  /*bab0*/  FMUL.FTZ R55, R55, R142 ;  /* 0x0000008e37377220 */ /* 0x000fe20000410000 */
[----:B------:R-:W-:Y:S01]  /*bac0*/  F2FP.BF16.F32.PACK_AB R34, R45, R44 ;  /* 0x0000002c2d22723e */ /* 0x000fe200000010ff */
[----:B------:R-:W-:Y:S01]  /*bad0*/  IMAD R41, R37, UR13, R38 ;  /* 0x0000000d25297c24 */ /* 0x000fe2000f8e0226 */
[----:B------:R-:W-:Y:S01]  /*bae0*/  F2FP.BF16.F32.PACK_AB R35, R47, R46 ;  /* 0x0000002e2f23723e */ /* 0x000fe200000010ff */
[----:B------:R-:W-:Y:S01]  /*baf0*/  FMUL.FTZ R54, R54, R142 ;  /* 0x0000008e36367220 */ /* 0x000fe20000410000 */
[----:B------:R-:W-:Y:S01]  /*bb00*/  IADD3 R40, P0, R143, R128, RZ ;  /* 0x000000808f287210 */ /* 0x000fe20007f1e0ff */
        /* <DEDUP_REMOVED lines=8> */
[----:B------:R-:W-:Y:S01]  /*bb90*/  F2FP.BF16.F32.PACK_AB R36, R49, R48 ;  /* 0x000000303124723e */ /* 0x000fe200000010ff */
[----:B------:R0:W-:Y:S01]  /*bba0*/  STSM.16.M88.4 [R141], R24 ;  /* 0x000000188d007844 */ /* 0x0001e20000000200 */
[----:B------:R-:W-:Y:S01]  /*bbb0*/  F2FP.BF16.F32.PACK_AB R37, R51, R50 ;  /* 0x000000323325723e */ /* 0x000fe200000010ff */
[----:B------:R-:W-:Y:S01]  /*bbc0*/  FMUL.FTZ R75, R75, R142 ;  /* 0x0000008e4b4b7220 */ /* 0x000fe20000410000 */
[----:B------:R-:W-:Y:S01]  /*bbd0*/  F2FP.BF16.F32.PACK_AB R38, R53, R52 ;  /* 0x000000343526723e */ /* 0x000fe200000010ff */
[----:B------:R-:W-:Y:S01]  /*bbe0*/  STSM.16.M88.4 [R145], R28 ;  /* 0x0000001c91007844 */ /* 0x000fe20000000200 */
[----:B------:R-:W-:Y:S01]  /*bbf0*/  F2FP.BF16.F32.PACK_AB R39, R55, R54 ;  /* 0x000000363727723e */ /* 0x000fe200000010ff */
[-C--:B------:R-:W-:Y:S01]  /*bc00*/  FMUL.FTZ R74, R74, R142.reuse ;  /* 0x0000008e4a4a7220 */ /* 0x080fe20000410000 */
[-C--:B------:R-:W-:Y:S01]  /*bc10*/  FMUL.FTZ R79, R79, R142.reuse ;  /* 0x0000008e4f4f7220 */ /* 0x080fe20000410000 */
[----:B------:R1:W-:Y:S01]  /*bc20*/  STSM.16.M88.4 [R146], R32 ;  /* 0x0000002092007844 */ /* 0x0003e20000000200 */
[-C--:B------:R-:W-:Y:S01]  /*bc30*/  FMUL.FTZ R78, R78, R142.reuse ;  /* 0x0000008e4e4e7220 */ /* 0x080fe20000410000 */
[-C--:B------:R-:W-:Y:S01]  /*bc40*/  FMUL.FTZ R83, R83, R142.reuse ;  /* 0x0000008e53537220 */ /* 0x080fe20000410000 */
[-C--:B------:R-:W-:Y:S01]  /*bc50*/  FMUL.FTZ R82, R82, R142.reuse ;  /* 0x0000008e52527220 */ /* 0x080fe20000410000 */
[----:B------:R-:W-:Y:S01]  /*bc60*/  STSM.16.M88.4 [R144], R36 ;  /* 0x0000002490007844 */ /* 0x000fe20000000200 */
[-C--:B------:R-:W-:Y:S01]  /*bc70*/  FMUL.FTZ R87, R87, R142.reuse ;  /* 0x0000008e57577220 */ /* 0x080fe20000410000 */
[-C--:B------:R-:W-:Y:S01]  /*bc80*/  FMUL.FTZ R86, R86, R142.reuse ;  /* 0x0000008e56567220 */ /* 0x080fe20000410000 */
[----:B------:R-:W-:Y:S01]  /*bc90*/  FMUL.FTZ R91, R91, R142 ;  /* 0x0000008e5b5b7220 */ /* 0x000fe20000410000 */
[----:B0-----:R-:W-:Y:S01]  /*bca0*/  F2FP.BF16.F32.PACK_AB R24, R57, R56 ;  /* 0x000000383918723e */ /* 0x001fe200000010ff */
[----:B------:R-:W-:Y:S01]  /*bcb0*/  FMUL.FTZ R90, R90, R142 ;  /* 0x0000008e5a5a7220 */ /* 0x000fe20000410000 */
[----:B------:R-:W-:Y:S01]  /*bcc0*/  F2FP.BF16.F32.PACK_AB R25, R59, R58 ;  /* 0x0000003a3b19723e */ /* 0x000fe200000010ff */
[----:B------:R-:W-:Y:S01]  /*bcd0*/  FMUL.FTZ R95, R95, R142 ;  /* 0x0000008e5f5f7220 */ /* 0x000fe20000410000 */
[----:B------:R-:W-:Y:S01]  /*bce0*/  F2FP.BF16.F32.PACK_AB R26, R61, R60 ;  /* 0x0000003c3d1a723e */ /* 0x000fe200000010ff */
[----:B------:R-:W-:Y:S01]  /*bcf0*/  FMUL.FTZ R94, R94, R142 ;  /* 0x0000008e5e5e7220 */ /* 0x000fe20000410000 */
[----:B------:R-:W-:Y:S01]  /*bd00*/  F2FP.BF16.F32.PACK_AB R27, R63, R62 ;  /* 0x0000003e3f1b723e */ /* 0x000fe200000010ff */
[-C--:B------:R-:W-:Y:S01]  /*bd10*/  FMUL.FTZ R99, R99, R142.reuse ;  /* 0x0000008e63637220 */ /* 0x080fe20000410000 */
[----:B-1----:R-:W-:Y:S01]  /*bd20*/  SHF.R.S32.HI R33, RZ, 0x1f, R143 ;  /* 0x0000001fff217819 */ /* 0x002fe2000001148f */
[-C--:B------:R-:W-:Y:S01]  /*bd30*/  FMUL.FTZ R98, R98, R142.reuse ;  /* 0x0000008e62627220 */ /* 0x080fe20000410000 */
[----:B------:R-:W-:Y:S01]  /*bd40*/  SHF.R.S32.HI R32, RZ, 0x1f, R43 ;  /* 0x0000001fff207819 */ /* 0x000fe2000001142b */
[----:B------:R0:W-:Y:S01]  /*bd50*/  STSM.16.M88.4 [R140], R24 ;  /* 0x000000188c007844 */ /* 0x0001e20000000200 */
[----:B------:R-:W-:Y:S01]  /*bd60*/  IADD3.X R41, R33, R129, R41, P0, !PT ;  /* 0x0000008121297210 */ /* 0x000fe200007fe429 */
[----:B------:R-:W-:Y:S01]  /*bd70*/  FMUL.FTZ R103, R103, R142 ;  /* 0x0000008e67677220 */ /* 0x000fe20000410000 */
[----:B------:R-:W-:Y:S01]  /*bd80*/  F2FP.BF16.F32.PACK_AB R28, R65, R64 ;  /* 0x00000040411c723e */ /* 0x000fe200000010ff */
[----:B------:R-:W-:Y:S01]  /*bd90*/  IMAD R32, R32, UR6, RZ ;  /* 0x0000000620207c24 */ /* 0x000fe2000f8e02ff */
[----:B------:R-:W-:Y:S01]  /*bda0*/  F2FP.BF16.F32.PACK_AB R29, R67, R66 ;  /* 0x00000042431d723e */ /* 0x000fe200000010ff */
[----:B------:R-:W-:Y:S01]  /*bdb0*/  IMAD.WIDE.U32 R40, R43, UR6, R40 ;  /* 0x000000062b287c25 */ /* 0x000fe2000f8e0028 */
[----:B------:R-:W-:-:S03]  /*bdc0*/  F2FP.BF16.F32.PACK_AB R30, R69, R68 ;  /* 0x00000044451e723e */ /* 0x000fc600000010ff */
[----:B------:R-:W-:Y:S01]  /*bdd0*/  FMUL.FTZ R102, R102, R142 ;  /* 0x0000008e66667220 */ /* 0x000fe20000410000 */
[----:B------:R-:W-:Y:S01]  /*bde0*/  F2FP.BF16.F32.PACK_AB R31, R71, R70 ;  /* 0x00000046471f723e */ /* 0x000fe200000010ff */
[----:B------:R-:W-:Y:S01]  /*bdf0*/  IMAD R45, R43, UR7, R32 ;  /* 0x000000072b2d7c24 */ /* 0x000fe2000f8e0220 */
[----:B------:R-:W-:Y:S01]  /*be00*/  F2FP.BF16.F32.PACK_AB R32, R73, R72 ;  /* 0x000000484920723e */ /* 0x000fe200000010ff */
[----:B------:R-:W-:Y:S01]  /*be10*/  IMAD R43, R132, 0x80, R211 ;  /* 0x00000080842b7824 */ /* 0x000fe200078e02d3 */
[----:B------:R-:W-:Y:S01]  /*be20*/  ULDC.64 UR6, c[0x0][0xb50] ;  /* 0x0002d40000067ab9 */ /* 0x000fe20000000a00 */
[----:B------:R-:W-:Y:S01]  /*be30*/  IMAD R72, R131, UR5, RZ ;  /* 0x0000000583487c24 */ /* 0x000fe2000f8e02ff */
[----:B------:R1:W-:Y:S01]  /*be40*/  STSM.16.M88.4 [R139], R28 ;  /* 0x0000001c8b007844 */ /* 0x0003e20000000200 */
[----:B------:R-:W-:Y:S01]  /*be50*/  LOP3.LUT P0, RZ, R206, 0x3, RZ, 0xc0, !PT ;  /* 0x00000003ceff7812 */ /* 0x000fe2000780c0ff */
[----:B0-----:R-:W-:Y:S02]  /*be60*/  VIADD R25, R43, 0x8 ;  /* 0x000000082b197836 */ /* 0x001fe40000000000 */
[----:B------:R-:W-:Y:S01]  /*be70*/  FMUL.FTZ R107, R107, R142 ;  /* 0x0000008e6b6b7220 */ /* 0x000fe20000410000 */
[----:B------:R-:W-:-:S02]  /*be80*/  IMAD.IADD R27, R41, 0x1, R45 ;  /* 0x00000001291b7824 */ /* 0x000fc400078e022d */
[-C--:B------:R-:W-:Y:S01]  /*be90*/  FMUL.FTZ R106, R106, R142.reuse ;  /* 0x0000008e6a6a7220 */ /* 0x080fe20000410000 */
[-C--:B------:R-:W-:Y:S01]  /*bea0*/  FMUL.FTZ R111, R111, R142.reuse ;  /* 0x0000008e6f6f7220 */ /* 0x080fe20000410000 */
[-C--:B------:R-:W-:Y:S01]  /*beb0*/  FMUL.FTZ R110, R110, R142.reuse ;  /* 0x0000008e6e6e7220 */ /* 0x080fe20000410000 */
[-C--:B------:R-:W-:Y:S01]  /*bec0*/  FMUL.FTZ R115, R115, R142.reuse ;  /* 0x0000008e73737220 */ /* 0x080fe20000410000 */
[----:B------:R-:W-:Y:S01]  /*bed0*/  FMUL.FTZ R114, R114, R142 ;  /* 0x0000008e72727220 */ /* 0x000fe20000410000 */
[----:B------:R-:W-:Y:S01]  /*bee0*/  ISETP.GE.OR P1, PT, R43, R72, P0 ;  /* 0x000000482b00720c */ /* 0x000fe20000726670 */
[-C--:B------:R-:W-:Y:S01]  /*bef0*/  FMUL.FTZ R119, R119, R142.reuse ;  /* 0x0000008e77777220 */ /* 0x080fe20000410000 */
[----:B------:R-:W-:Y:S01]  /*bf00*/  FMUL.FTZ R118, R118, R142 ;  /* 0x0000008e76767220 */ /* 0x000fe20000410000 */
[----:B------:R-:W-:Y:S01]  /*bf10*/  F2FP.BF16.F32.PACK_AB R33, R75, R74 ;  /* 0x0000004a4b21723e */ /* 0x000fe200000010ff */
[----:B------:R-:W0:Y:S01]  /*bf20*/  @P2 LDC R73, c[0x0][0xbec] ;  /* 0x0002fb00ff492b82 */ /* 0x000e220000000800 */
[----:B------:R-:W-:-:S02]  /*bf30*/  F2FP.BF16.F32.PACK_AB R34, R77, R76 ;  /* 0x0000004c4d22723e */ /* 0x000fc400000010ff */
[C---:B-1----:R-:W-:Y:S02]  /*bf40*/  LEA R28, P3, R40.reuse, UR6, 0x2 ;  /* 0x00000006281c7c11 */ /* 0x042fe4000f8610ff */
[----:B------:R-:W-:Y:S02]  /*bf50*/  F2FP.BF16.F32.PACK_AB R35, R79, R78 ;  /* 0x0000004e4f23723e */ /* 0x000fe400000010ff */
[----:B------:R-:W-:Y:S01]  /*bf60*/  ISETP.GE.OR P0, PT, R25, R72, P0 ;  /* 0x000000481900720c */ /* 0x000fe20000706670 */
[----:B------:R-:W-:Y:S01]  /*bf70*/  SHFL.IDX PT, R44, R28, RZ, 0x1c1f ;  /* 0x001c1fff1c2c7589 */ /* 0x000fe200000e0000 */
[----:B------:R-:W-:Y:S01]  /*bf80*/  LEA.HI.X R40, R40, UR7, R27, 0x2, P3 ;  /* 0x0000000728287c11 */ /* 0x000fe200098f141b */
[----:B------:R-:W1:Y:S01]  /*bf90*/  @P2 LDC R75, c[0x0][0xbf0] ;  /* 0x0002fc00ff4b2b82 */ /* 0x000e620000000800 */
[----:B------:R-:W-:Y:S01]  /*bfa0*/  F2FP.BF16.F32.PACK_AB R88, R89, R88 ;  /* 0x000000585958723e */ /* 0x000fe200000010ff */
[----:B------:R-:W-:Y:S01]  /*bfb0*/  STSM.16.M88.4 [R138], R32 ;  /* 0x000000208a007844 */ /* 0x000fe20000000200 */
[----:B------:R-:W-:-:S02]  /*bfc0*/  F2FP.BF16.F32.PACK_AB R24, R81, R80 ;  /* 0x000000505118723e */ /* 0x000fc400000010ff */
[----:B------:R-:W-:Y:S01]  /*bfd0*/  F2FP.BF16.F32.PACK_AB R25, R83, R82 ;  /* 0x000000525319723e */ /* 0x000fe200000010ff */
[----:B------:R-:W2:Y:S01]  /*bfe0*/  SHFL.IDX PT, R45, R40, RZ, 0x1c1f ;  /* 0x001c1fff282d7589 */ /* 0x000ea200000e0000 */
[----:B------:R-:W-:Y:S02]  /*bff0*/  F2FP.BF16.F32.PACK_AB R26, R85, R84 ;  /* 0x00000054551a723e */ /* 0x000fe400000010ff */
[----:B------:R-:W-:Y:S01]  /*c000*/  F2FP.BF16.F32.PACK_AB R27, R87, R86 ;  /* 0x00000056571b723e */ /* 0x000fe200000010ff */
[----:B------:R-:W-:Y:S01]  /*c010*/  SHFL.IDX PT, R46, R28, 0x1, 0x1c1f ;  /* 0x003c1f001c2e7f89 */ /* 0x000fe200000e0000 */
[----:B------:R-:W-:Y:S02]  /*c020*/  F2FP.BF16.F32.PACK_AB R89, R91, R90 ;  /* 0x0000005a5b59723e */ /* 0x000fe400000010ff */
[----:B------:R-:W-:Y:S01]  /*c030*/  F2FP.BF16.F32.PACK_AB R96, R97, R96 ;  /* 0x000000606160723e */ /* 0x000fe200000010ff */
[----:B------:R-:W-:Y:S01]  /*c040*/  STSM.16.M88.4 [R133], R24 ;  /* 0x0000001885007844 */ /* 0x000fe20000000200 */
[----:B------:R-:W-:-:S02]  /*c050*/  F2FP.BF16.F32.PACK_AB R90, R93, R92 ;  /* 0x0000005c5d5a723e */ /* 0x000fc400000010ff */
[----:B------:R-:W-:Y:S01]  /*c060*/  F2FP.BF16.F32.PACK_AB R91, R95, R94 ;  /* 0x0000005e5f5b723e */ /* 0x000fe200000010ff */
[----:B------:R-:W3:Y:S01]  /*c070*/  SHFL.IDX PT, R47, R40, 0x1, 0x1c1f ;  /* 0x003c1f00282f7f89 */ /* 0x000ee200000e0000 */
[----:B------:R-:W-:Y:S02]  /*c080*/  F2FP.BF16.F32.PACK_AB R97, R99, R98 ;  /* 0x000000626361723e */ /* 0x000fe400000010ff */
[----:B------:R-:W-:Y:S01]  /*c090*/  F2FP.BF16.F32.PACK_AB R104, R105, R104 ;  /* 0x000000686968723e */ /* 0x000fe200000010ff */
[----:B------:R-:W-:Y:S01]  /*c0a0*/  STSM.16.M88.4 [R137], R88 ;  /* 0x0000005889007844 */ /* 0x000fe20000000200 */
[----:B------:R-:W-:Y:S02]  /*c0b0*/  F2FP.BF16.F32.PACK_AB R98, R101, R100 ;  /* 0x000000646562723e */ /* 0x000fe400000010ff */
[----:B------:R-:W-:Y:S02]  /*c0c0*/  F2FP.BF16.F32.PACK_AB R99, R103, R102 ;  /* 0x000000666763723e */ /* 0x000fe400000010ff */
[----:B------:R-:W-:-:S02]  /*c0d0*/  F2FP.BF16.F32.PACK_AB R105, R107, R106 ;  /* 0x0000006a6b69723e */ /* 0x000fc400000010ff */
[----:B------:R-:W-:Y:S01]  /*c0e0*/  F2FP.BF16.F32.PACK_AB R112, R113, R112 ;  /* 0x000000707170723e */ /* 0x000fe200000010ff */
[----:B------:R-:W-:Y:S01]  /*c0f0*/  STSM.16.M88.4 [R136], R96 ;  /* 0x0000006088007844 */ /* 0x000fe20000000200 */
[----:B------:R-:W-:Y:S02]  /*c100*/  F2FP.BF16.F32.PACK_AB R106, R109, R108 ;  /* 0x0000006c6d6a723e */ /* 0x000fe400000010ff */
[----:B------:R-:W-:Y:S02]  /*c110*/  F2FP.BF16.F32.PACK_AB R107, R111, R110 ;  /* 0x0000006e6f6b723e */ /* 0x000fe400000010ff */
[----:B------:R-:W-:Y:S02]  /*c120*/  F2FP.BF16.F32.PACK_AB R113, R115, R114 ;  /* 0x000000727371723e */ /* 0x000fe400000010ff */
[----:B------:R-:W-:Y:S01]  /*c130*/  F2FP.BF16.F32.PACK_AB R114, R117, R116 ;  /* 0x000000747572723e */ /* 0x000fe200000010ff */
[----:B------:R-:W-:Y:S01]  /*c140*/  STSM.16.M88.4 [R135], R104 ;  /* 0x0000006887007844 */ /* 0x000fe20000000200 */
[----:B------:R-:W-:-:S05]  /*c150*/  F2FP.BF16.F32.PACK_AB R115, R119, R118 ;  /* 0x000000767773723e */ /* 0x000fca00000010ff */
[----:B------:R-:W-:Y:S01]  /*c160*/  STSM.16.M88.4 [R134], R112 ;  /* 0x0000007086007844 */ /* 0x000fe20000000200 */
[----:B------:R-:W-:Y:S01]  /*c170*/  BAR.SYNC.DEFER_BLOCKING 0x1, 0x100 ;  /* 0x0044000000007b1d */ /* 0x000fe20000010000 */
[----:B------:R-:W-:Y:S02]  /*c180*/  UIMAD UR5, UR11, UR8, URZ ;  /* 0x000000080b0572a4 */ /* 0x000fe4000f8e023f */
[----:B------:R-:W-:Y:S02]  /*c190*/  UIMAD.WIDE.U32 UR6, UR10, UR8, URZ ;  /* 0x000000080a0672a5 */ /* 0x000fe4000f8e003f */
[----:B------:R-:W-:-:S03]  /*c1a0*/  UIMAD UR5, UR10, UR9, UR5 ;  /* 0x000000090a0572a4 */ /* 0x000fc6000f8e0205 */
[----:B------:R-:W-:Y:S01]  /*c1b0*/  ULDC.64 UR8, c[0x0][0xaf0] ;  /* 0x0002bc0000087ab9 */ /* 0x000fe20000000a00 */
[----:B--2---:R-:W-:Y:S04]  /*c1c0*/  @!P1 ST.E desc[UR60][R44.64], R130 ;  /* 0x000000822c009985 */ /* 0x004fe8000c10193c */
[----:B---3--:R0:W-:Y:S04]  /*c1d0*/  @!P0 ST.E desc[UR60][R46.64], R0 ;  /* 0x000000002e008985 */ /* 0x0081e8000c10193c */
[----:B------:R2:W5:Y:S04]  /*c1e0*/  LD.E.128 R36, desc[UR60][R2.64] ;  /* 0x0000003c02247980 */ /* 0x000568000c101d00 */
[----:B------:R3:W5:Y:S04]  /*c1f0*/  LD.E.128 R28, desc[UR60][R4.64] ;  /* 0x0000003c041c7980 */ /* 0x000768000c101d00 */
[----:B------:R4:W5:Y:S01]  /*c200*/  LD.E.128 R24, desc[UR60][R8.64] ;  /* 0x0000003c08187980 */ /* 0x000962000c101d00 */
[----:B--2---:R-:W-:Y:S01]  /*c210*/  LEA R3, R22, R205, 0x5 ;  /* 0x000000cd16037211 */ /* 0x004fe200078e28ff */
[----:B------:R-:W-:-:S02]  /*c220*/  UIADD3 UR7, UR7, UR5, URZ ;  /* 0x0000000507077290 */ /* 0x000fc4000fffe03f */
[----:B------:R-:W5:Y:S01]  /*c230*/  LD.E.128 R48, desc[UR60][R126.64] ;  /* 0x0000003c7e307980 */ /* 0x000f62000c101d00 */
[----:B---3--:R-:W2:Y:S03]  /*c240*/  LDC.64 R4, c[0x0][0xae0] ;  /* 0x0002b800ff047b82 */ /* 0x008ea60000000a00 */
[----:B------:R-:W5:Y:S01]  /*c250*/  LD.E.128 R60, desc[UR60][R12.64] ;  /* 0x0000003c0c3c7980 */ /* 0x000f62000c101d00 */
[----:B----4-:R-:W-:-:S03]  /*c260*/  IMAD R8, R132, 0x80, R3 ;  /* 0x0000008084087824 */ /* 0x010fc600078e0203 */
[----:B------:R-:W5:Y:S01]  /*c270*/  LD.E.128 R52, desc[UR60][R20.64] ;  /* 0x0000003c14347980 */ /* 0x000f62000c101d00 */
[----:B0-----:R-:W-:Y:S01]  /*c280*/  @P2 IMAD.HI.U32 R0, R8, R73, RZ ;  /* 0x0000004908002227 */ /* 0x001fe200078e00ff */
[----:B------:R-:W-:Y:S02]  /*c290*/  UIMAD UR5, UR12, UR8, URZ ;  /* 0x000000080c0572a4 */ /* 0x000fe4000f8e023f */
[----:B------:R-:W5:Y:S01]  /*c2a0*/  LD.E.128 R40, desc[UR60][R120.64] ;  /* 0x0000003c78287980 */ /* 0x000f62000c101d00 */
[----:B------:R-:W-:Y:S01]  /*c2b0*/  IMAD.MOV.U32 R2, RZ, RZ, R8 ;  /* 0x000000ffff027224 */ /* 0x000fe200078e0008 */
[----:B-1----:R-:W-:Y:S01]  /*c2c0*/  @P2 SHF.R.U32.HI R2, RZ, R75, R0 ;  /* 0x0000004bff022219 */ /* 0x002fe20000011600 */
[----:B------:R-:W-:Y:S01]  /*c2d0*/  UIMAD UR5, UR13, UR9, UR5 ;  /* 0x000000090d0572a4 */ /* 0x000fe2000f8e0205 */
[----:B------:R-:W5:Y:S01]  /*c2e0*/  LD.E.128 R32, desc[UR60][R124.64] ;  /* 0x0000003c7c207980 */ /* 0x000f62000c101d00 */
[----:B------:R-:W-:Y:S01]  /*c2f0*/  UIMAD.WIDE.U32 UR6, UR13, UR8, UR6 ;  /* 0x000000080d0672a5 */ /* 0x000fe2000f8e0006 */
[--C-:B------:R-:W-:Y:S01]  /*c300*/  SHF.R.S32.HI R3, RZ, 0x1f, R2.reuse ;  /* 0x0000001fff037819 */ /* 0x100fe20000011402 */
[----:B------:R-:W-:Y:S01]  /*c310*/  IMAD.MOV R0, RZ, RZ, -R2 ;  /* 0x000000ffff007224 */ /* 0x000fe200078e0a02 */
[----:B------:R-:W5:Y:S01]  /*c320*/  LD.E.128 R68, desc[UR60][R6.64] ;  /* 0x0000003c06447980 */ /* 0x000f62000c101d00 */
[----:B------:R-:W-:-:S02]  /*c330*/  UIADD3 UR7, UR7, UR5, URZ ;  /* 0x0000000507077290 */ /* 0x000fc4000fffe03f */
[----:B------:R-:W-:Y:S01]  /*c340*/  IMAD R131, R131, R0, R8 ;  /* 0x0000000083837224 */ /* 0x000fe200078e0208 */
[----:B------:R-:W5:Y:S01]  /*c350*/  LD.E.128 R64, desc[UR60][R14.64] ;  /* 0x0000003c0e407980 */ /* 0x000f62000c101d00 */
[----:B--2---:R-:W-:-:S03]  /*c360*/  IMAD R3, R3, R4, RZ ;  /* 0x0000000403037224 */ /* 0x004fc600078e02ff */
[----:B------:R-:W5:Y:S01]  /*c370*/  LD.E.128 R56, desc[UR60][R122.64] ;  /* 0x0000003c7a387980 */ /* 0x000f62000c101d00 */
[C---:B------:R-:W-:Y:S01]  /*c380*/  IMAD R5, R2.reuse, R5, R3 ;  /* 0x0000000502057224 */ /* 0x040fe200078e0203 */
[----:B------:R-:W-:Y:S02]  /*c390*/  SHF.R.S32.HI R0, RZ, 0x1f, R131 ;  /* 0x0000001fff007819 */ /* 0x000fe40000011483 */
[----:B------:R0:W5:Y:S01]  /*c3a0*/  LD.E.128 R44, desc[UR60][R10.64] ;  /* 0x0000003c0a2c7980 */ /* 0x000162000c101d00 */
[----:B------:R-:W-:Y:S01]  /*c3b0*/  IMAD.WIDE.U32 R2, R2, R4, UR6 ;  /* 0x0000000602027e25 */ /* 0x000fe2000f8e0004 */
[----:B------:R-:W-:Y:S01]  /*c3c0*/  ULDC.64 UR6, c[0x0][0xad8] ;  /* 0x0002b60000067ab9 */ /* 0x000fe20000000a00 */
[----:B------:R-:W-:Y:S01]  /*c3d0*/  @!PT LDS RZ, [RZ] ;  /* 0x00000000fffff984 */ /* 0x000fe20000000800 */
[----:B------:R-:W-:Y:S01]  /*c3e0*/  @!PT LDS RZ, [RZ] ;  /* 0x00000000fffff984 */ /* 0x000fe20000000800 */
[----:B------:R-:W-:Y:S01]  /*c3f0*/  @!PT LDS RZ, [RZ] ;  /* 0x00000000fffff984 */ /* 0x000fe20000000800 */
[----:B------:R-:W-:Y:S01]  /*c400*/  @!PT LDS RZ, [RZ] ;  /* 0x00000000fffff984 */ /* 0x000fe20000000800 */
[----:B------:R1:W-:Y:S06]  /*c410*/  MEMBAR.ALL.CTA ;  /* 0x0000000000007992 */ /* 0x0003ec0000008000 */
[----:B-1----:R-:W1:Y:S01]  /*c420*/  FENCE.VIEW.ASYNC.S ;  /* 0x00000000000073c6 */ /* 0x002e620000000000 */
[----:B------:R-:W-:Y:S01]  /*c430*/  R2UR UR9, R23 ;  /* 0x00000000170972ca */ /* 0x000fe200000e0000 */
[----:B------:R-:W-:-:S02]  /*c440*/  IMAD.IADD R3, R3, 0x1, R5 ;  /* 0x0000000103037824 */ /* 0x000fc400078e0205 */
[----:B------:R-:W-:Y:S02]  /*c450*/  IMAD R0, R0, UR6, RZ ;  /* 0x0000000600007c24 */ /* 0x000fe4000f8e02ff */
[----:B0-----:R-:W-:Y:S02]  /*c460*/  IMAD R11, R132, 0x80, R205 ;  /* 0x00000080840b7824 */ /* 0x001fe400078e02cd */
[C---:B------:R-:W-:Y:S02]  /*c470*/  IMAD R7, R131.reuse, UR7, R0 ;  /* 0x0000000783077c24 */ /* 0x040fe4000f8e0200 */
[----:B------:R-:W-:Y:S01]  /*c480*/  IMAD.WIDE.U32 R2, R131, UR6, R2 ;  /* 0x0000000683027c25 */ /* 0x000fe2000f8e0002 */
[C---:B------:R-:W-:Y:S01]  /*c490*/  ISETP.GE.AND P2, PT, R11.reuse, R72, PT ;  /* 0x000000480b00720c */ /* 0x040fe20003f46270 */
[----:B------:R-:W-:Y:S02]  /*c4a0*/  ULDC.64 UR6, c[0x0][0xa80] ;  /* 0x0002a00000067ab9 */ /* 0x000fe40000000a00 */
[----:B------:R-:W-:Y:S01]  /*c4b0*/  VIADD R5, R11, 0x20 ;  /* 0x000000200b057836 */ /* 0x000fe20000000000 */
[----:B------:R-:W-:Y:S01]  /*c4c0*/  LEA R0, P3, R2, UR6, 0x1 ;  /* 0x0000000602007c11 */ /* 0x000fe2000f8608ff */
[----:B------:R-:W-:Y:S01]  /*c4d0*/  IMAD.IADD R3, R3, 0x1, R7 ;  /* 0x0000000103037824 */ /* 0x000fe200078e0207 */
[----:B------:R-:W-:-:S02]  /*c4e0*/  ULDC UR5, c[0x0][0xc] ;  /* 0x0000030000057ab9 */ /* 0x000fc40000000800 */
[-C--:B------:R-:W-:Y:S01]  /*c4f0*/  ISETP.GE.AND P0, PT, R5, R72.reuse, PT ;  /* 0x000000480500720c */ /* 0x080fe20003f06270 */
[----:B------:R-:W-:Y:S01]  /*c500*/  UIADD3 UR9, UR5, UR9, URZ ;  /* 0x0000000905097290 */ /* 0x000fe2000fffe03f */
[----:B------:R-:W-:Y:S01]  /*c510*/  IADD3 R5, R11, 0x40, RZ ;  /* 0x000000400b057810 */ /* 0x000fe20007ffe0ff */
[----:B------:R-:W-:Y:S01]  /*c520*/  USEL UR6, URZ, 0x1, UP0 ;  /* 0x000000013f067887 */ /* 0x000fe20008000000 */
[----:B------:R-:W-:Y:S01]  /*c530*/  LEA.HI.X R10, R2, UR7, R3, 0x1, P3 ;  /* 0x00000007020a7c11 */ /* 0x000fe200098f0c03 */
[----:B-1----:R0:W1:Y:S01]  /*c540*/  SHFL.IDX PT, R4, R0, RZ, 0x181f ;  /* 0x00181fff00047589 */ /* 0x00206200000e0000 */
[----:B------:R-:W-:Y:S01]  /*c550*/  ISETP.GE.AND P1, PT, R5, R72, PT ;  /* 0x000000480500720c */ /* 0x000fe20003f26270 */
[----:B------:R-:W-:Y:S01]  /*c560*/  ULOP3.LUT UR39, UR39, UR6, URZ, 0x3c, !UPT ;  /* 0x0000000627277292 */ /* 0x000fe2000f8e3c3f */
[----:B------:R-:W-:Y:S01]  /*c570*/  IMAD.U32 R23, RZ, RZ, UR9 ;  /* 0x00000009ff177e24 */ /* 0x000fe2000f8e00ff */
[----:B------:R0:W2:Y:S01]  /*c580*/  SHFL.IDX PT, R5, R10, RZ, 0x181f ;  /* 0x00181fff0a057589 */ /* 0x0000a200000e0000 */
[----:B------:R-:W-:Y:S01]  /*c590*/  SYNCS.ARRIVE.TRANS64.RED.A1T0 RZ, [UR4], RZ ;  /* 0x000000ffffff79a7 */ /* 0x000fe20008100404 */
[----:B------:R-:W-:Y:S08]  /*c5a0*/  @P2 BRA `(.L_x_30) ;  /* 0x0000000000302947 */ /* 0x000ff00003800000 */
[----:B------:R-:W-:Y:S02]  /*c5b0*/  ULDC UR4, c[0x0][0xac8] ;  /* 0x0002b20000047ab9 */ /* 0x000fe40000000800 */
[----:B------:R-:W-:Y:S02]  /*c5c0*/  ISETP.GE.AND P3, PT, R19, UR4, PT ;  /* 0x0000000413007c0c */ /* 0x000fe4000bf66270 */
[----:B------:R-:W-:Y:S02]  /*c5d0*/  ISETP.GE.AND P4, PT, R18, UR4, PT ;  /* 0x0000000412007c0c */ /* 0x000fe4000bf86270 */
[----:B------:R-:W-:-:S09]  /*c5e0*/  ISETP.GE.AND P2, PT, R17, UR4, PT ;  /* 0x0000000411007c0c */ /* 0x000fd2000bf46270 */
[-C--:B-1----:R-:W-:Y:S02]  /*c5f0*/  @!P3 LEA R6, P5, R19, R4.reuse, 0x1 ;  /* 0x000000041306b211 */ /* 0x082fe400078a08ff */
[C---:B------:R-:W-:Y:S02]  /*c600*/  @!P4 LEA R8, P6, R18.reuse, R4, 0x1 ;  /* 0x000000041208c211 */ /* 0x040fe400078c08ff */
[----:B--2---:R-:W-:Y:S01]  /*c610*/  @!P2 IMAD.WIDE R2, R17, 0x2, R4 ;  /* 0x000000021102a825 */ /* 0x004fe200078e0204 */
[-C--:B------:R-:W-:Y:S02]  /*c620*/  @!P3 LEA.HI.X R7, R19, R5.reuse, R216, 0x1, P5 ;  /* 0x000000051307b211 */ /* 0x080fe400028f0cd8 */
[----:B------:R-:W-:Y:S02]  /*c630*/  @!P4 LEA.HI.X R9, R18, R5, R215, 0x1, P6 ;  /* 0x000000051209c211 */ /* 0x000fe400030f0cd7 */
[----:B-----5:R3:W-:Y:S04]  /*c640*/  @!P2 ST.E.128 desc[UR60][R2.64], R48 ;  /* 0x000000300200a985 */ /* 0x0207e8000c101d3c */
[----:B------:R3:W-:Y:S04]  /*c650*/  @!P3 ST.E.128 desc[UR60][R6.64], R60 ;  /* 0x0000003c0600b985 */ /* 0x0007e8000c101d3c */
[----:B------:R3:W-:Y:S02]  /*c660*/  @!P4 ST.E.128 desc[UR60][R8.64], R68 ;  /* 0x000000440800c985 */ /* 0x0007e4000c101d3c */
.L_x_30:
[----:B------:R-:W-:Y:S05]  /*c670*/  BSYNC B0 ;  /* 0x0000000000007941 */ /* 0x000fea0003800000 */
.L_x_29:
[----:B--2---:R2:W4:Y:S01]  /*c680*/  SHFL.IDX PT, R5, R10, 0x1, 0x181f ;  /* 0x00381f000a057f89 */ /* 0x00452200000e0000 */
[----:B------:R-:W-:Y:S03]  /*c690*/  BSSY B0, `(.L_x_31) ;  /* 0x000000f000007945 */ /* 0x000fe60003800000 */
[----:B-1----:R2:W1:Y:S01]  /*c6a0*/  SHFL.IDX PT, R4, R0, 0x1, 0x181f ;  /* 0x00381f0000047f89 */ /* 0x00246200000e0000 */
[----:B------:R-:W-:Y:S05]  /*c6b0*/  @P0 BRA `(.L_x_32) ;  /* 0x0000000000300947 */ /* 0x000fea0003800000 */
[----:B------:R-:W-:Y:S02]  /*c6c0*/  ULDC UR4, c[0x0][0xac8] ;  /* 0x0002b20000047ab9 */ /* 0x000fe40000000800 */
[----:B------:R-:W-:Y:S02]  /*c6d0*/  ISETP.GE.AND P4, PT, R19, UR4, PT ;  /* 0x0000000413007c0c */ /* 0x000fe4000bf86270 */
[----:B------:R-:W-:Y:S02]  /*c6e0*/  ISETP.GE.AND P5, PT, R18, UR4, PT ;  /* 0x0000000412007c0c */ /* 0x000fe4000bfa6270 */
[----:B------:R-:W-:-:S09]  /*c6f0*/  ISETP.GE.AND P3, PT, R17, UR4, PT ;  /* 0x0000000411007c0c */ /* 0x000fd2000bf66270 */
[-C--:B-1-3--:R-:W-:Y:S02]  /*c700*/  @!P4 LEA R6, P0, R19, R4.reuse, 0x1 ;  /* 0x000000041306c211 */ /* 0x08afe400078008ff */
[C---:B------:R-:W-:Y:S02]  /*c710*/  @!P5 LEA R8, P2, R18.reuse, R4, 0x1 ;  /* 0x000000041208d211 */ /* 0x040fe400078408ff */
[----:B----4-:R-:W-:Y:S01]  /*c720*/  @!P3 IMAD.WIDE R2, R17, 0x2, R4 ;  /* 0x000000021102b825 */ /* 0x010fe200078e0204 */
[-C--:B------:R-:W-:Y:S02]  /*c730*/  @!P4 LEA.HI.X R7, R19, R5.reuse, R216, 0x1, P0 ;  /* 0x000000051307c211 */ /* 0x080fe400000f0cd8 */
[----:B------:R-:W-:Y:S02]  /*c740*/  @!P5 LEA.HI.X R9, R18, R5, R215, 0x1, P2 ;  /* 0x000000051209d211 */ /* 0x000fe400010f0cd7 */
[----:B-----5:R1:W-:Y:S04]  /*c750*/  @!P3 ST.E.128 desc[UR60][R2.64], R36 ;  /* 0x000000240200b985 */ /* 0x0203e8000c101d3c */
[----:B------:R1:W-:Y:S04]  /*c760*/  @!P4 ST.E.128 desc[UR60][R6.64], R52 ;  /* 0x000000340600c985 */ /* 0x0003e8000c101d3c */
[----:B------:R1:W-:Y:S02]  /*c770*/  @!P5 ST.E.128 desc[UR60][R8.64], R64 ;  /* 0x000000400800d985 */ /* 0x0003e4000c101d3c */
.L_x_32:
[----:B------:R-:W-:Y:S05]  /*c780*/  BSYNC B0 ;  /* 0x0000000000007941 */ /* 0x000fea0003800000 */
.L_x_31:
[----:B----4-:R4:W0:Y:S01]  /*c790*/  SHFL.IDX PT, R5, R10, 0x2, 0x181f ;  /* 0x00581f000a057f89 */ /* 0x01082200000e0000 */
        /* <DEDUP_REMOVED lines=9> */
[----:B0-----:R-:W-:Y:S01]  /*c830*/  @!P2 IMAD.WIDE R2, R17, 0x2, R4 ;  /* 0x000000021102a825 */ /* 0x001fe200078e0204 */
[-C--:B------:R-:W-:Y:S02]  /*c840*/  @!P3 LEA.HI.X R7, R19, R5.reuse, R216, 0x1, P0 ;  /* 0x000000051307b211 */ /* 0x080fe400000f0cd8 */
[----:B------:R-:W-:Y:S02]  /*c850*/  @!P4 LEA.HI.X R9, R18, R5, R215, 0x1, P1 ;  /* 0x000000051209c211 */ /* 0x000fe400008f0cd7 */
[----:B-----5:R0:W-:Y:S04]  /*c860*/  @!P2 ST.E.128 desc[UR60][R2.64], R28 ;  /* 0x0000001c0200a985 */ /* 0x0201e8000c101d3c */
[----:B------:R0:W-:Y:S04]  /*c870*/  @!P3 ST.E.128 desc[UR60][R6.64], R40 ;  /* 0x000000280600b985 */ /* 0x0001e8000c101d3c */
[----:B------:R0:W-:Y:S02]  /*c880*/  @!P4 ST.E.128 desc[UR60][R8.64], R56 ;  /* 0x000000380800c985 */ /* 0x0001e4000c101d3c */
.L_x_34:
[----:B------:R-:W-:Y:S05]  /*c890*/  BSYNC B0 ;  /* 0x0000000000007941 */ /* 0x000fea0003800000 */
.L_x_33:
[----:B0--3--:R-:W-:Y:S01]  /*c8a0*/  VIADD R3, R11, 0x60 ;  /* 0x000000600b037836 */ /* 0x009fe20000000000 */
[----:B------:R0:W3:Y:S01]  /*c8b0*/  SHFL.IDX PT, R5, R10, 0x3, 0x181f ;  /* 0x00781f000a057f89 */ /* 0x0000e200000e0000 */
[----:B------:R-:W-:Y:S01]  /*c8c0*/  BSSY B0, `(.L_x_35) ;  /* 0x0000011000007945 */ /* 0x000fe20003800000 */
[----:B------:R-:W-:Y:S02]  /*c8d0*/  VIADD R204, R204, 0x1 ;  /* 0x00000001cccc7836 */ /* 0x000fe40000000000 */
[----:B------:R-:W-:Y:S01]  /*c8e0*/  ISETP.GE.AND P0, PT, R3, R72, PT ;  /* 0x000000480300720c */ /* 0x000fe20003f06270 */
[----:B-1----:R0:W1:-:S12]  /*c8f0*/  SHFL.IDX PT, R4, R0, 0x3, 0x181f ;  /* 0x00781f0000047f89 */ /* 0x00205800000e0000 */
[----:B0-----:R-:W-:Y:S05]  /*c900*/  @P0 BRA `(.L_x_36) ;  /* 0x0000000000300947 */ /* 0x001fea0003800000 */
[----:B------:R-:W-:Y:S02]  /*c910*/  ULDC UR4, c[0x0][0xac8] ;  /* 0x0002b20000047ab9 */ /* 0x000fe40000000800 */
[----:B------:R-:W-:Y:S02]  /*c920*/  ISETP.GE.AND P3, PT, R19, UR4, PT ;  /* 0x0000000413007c0c */ /* 0x000fe4000bf66270 */
[----:B------:R-:W-:Y:S02]  /*c930*/  ISETP.GE.AND P4, PT, R18, UR4, PT ;  /* 0x0000000412007c0c */ /* 0x000fe4000bf86270 */
[----:B------:R-:W-:-:S09]  /*c940*/  ISETP.GE.AND P2, PT, R17, UR4, PT ;  /* 0x0000000411007c0c */ /* 0x000fd2000bf46270 */
[-C--:B-1----:R-:W-:Y:S02]  /*c950*/  @!P3 LEA R6, P0, R19, R4.reuse, 0x1 ;  /* 0x000000041306b211 */ /* 0x082fe400078008ff */
[C---:B------:R-:W-:Y:S02]  /*c960*/  @!P4 LEA R8, P1, R18.reuse, R4, 0x1 ;  /* 0x000000041208c211 */ /* 0x040fe400078208ff */
[----:B---3--:R-:W-:Y:S01]  /*c970*/  @!P2 IMAD.WIDE R2, R17, 0x2, R4 ;  /* 0x000000021102a825 */ /* 0x008fe200078e0204 */
[-C--:B------:R-:W-:Y:S02]  /*c980*/  @!P3 LEA.HI.X R7, R19, R5.reuse, R216, 0x1, P0 ;  /* 0x000000051307b211 */ /* 0x080fe400000f0cd8 */
[----:B------:R-:W-:Y:S02]  /*c990*/  @!P4 LEA.HI.X R9, R18, R5, R215, 0x1, P1 ;  /* 0x000000051209c211 */ /* 0x000fe400008f0cd7 */
[----:B-----5:R0:W-:Y:S04]  /*c9a0*/  @!P2 ST.E.128 desc[UR60][R2.64], R24 ;  /* 0x000000180200a985 */ /* 0x0201e8000c101d3c */
[----:B------:R0:W-:Y:S04]  /*c9b0*/  @!P3 ST.E.128 desc[UR60][R6.64], R32 ;  /* 0x000000200600b985 */ /* 0x0001e8000c101d3c */
[----:B------:R0:W-:Y:S02]  /*c9c0*/  @!P4 ST.E.128 desc[UR60][R8.64], R44 ;  /* 0x0000002c0800c985 */ /* 0x0001e4000c101d3c */
.L_x_36:
[----:B------:R-:W-:Y:S05]  /*c9d0*/  BSYNC B0 ;  /* 0x0000000000007941 */ /* 0x000fea0003800000 */
.L_x_35:
[----:B--2-4-:R-:W2:Y:S01]  /*c9e0*/  LDC R0, c[0x0][0xc34] ;  /* 0x00030d00ff007b82 */ /* 0x014ea20000000800 */
[----:B------:R-:W-:-:S13]  /*c9f0*/  R2UR UR4, R23 ;  /* 0x00000000170472ca */ /* 0x000fda00000e0000 */
[----:B--2---:R-:W-:-:S13]  /*ca00*/  ISETP.LE.AND P0, PT, R0, UR4, PT ;  /* 0x0000000400007c0c */ /* 0x004fda000bf03270 */
[----:B------:R-:W-:Y:S05]  /*ca10*/  @!P0 BRA `(.L_x_37) ;  /* 0xffffff4000dc8947 */ /* 0x000fea000383ffff */
[----:B------:R-:W-:Y:S05]  /*ca20*/  EXIT ;  /* 0x000000000000794d */ /* 0x000fea0003800000 */
.L_x_7:
[----:B------:R-:W-:-:S08]  /*ca30*/  NOP ;  /* 0x0000000000007918 */ /* 0x000fd00000000000 */
[----:B0-----:R-:W0:-:S00]  /*ca40*/  USETMAXREG.DEALLOC.CTAPOOL 0x18 ;  /* 0x00000018000079c8 */ /* 0x001e0000080e0500 */
[----:B------:R-:W1:Y:S01]  /*ca50*/  S2UR UR5, SR_CTAID.X ;  /* 0x00000000000579c3 */ /* 0x000e620000002500 */
[----:B0-----:R-:W-:Y:S02]  /*ca60*/  IMAD.MOV.U32 R2, RZ, RZ, 0x1 ;  /* 0x00000001ff027424 */ /* 0x001fe400078e00ff */
[----:B------:R-:W-:-:S05]  /*ca70*/  IMAD.MOV.U32 R18, RZ, RZ, RZ ;  /* 0x000000ffff127224 */ /* 0x000fca00078e00ff */
[----:B------:R-:W1:Y:S02]  /*ca80*/  LDC R3, c[0x0][0xc34] ;  /* 0x00030d00ff037b82 */ /* 0x000e640000000800 */
[----:B-1----:R-:W-:Y:S02]  /*ca90*/  ISETP.LE.AND P0, PT, R3, UR5, PT ;  /* 0x0000000503007c0c */ /* 0x002fe4000bf03270 */
[----:B------:R-:W-:-:S05]  /*caa0*/  MOV R3, 0x1 ;  /* 0x0000000100037802 */ /* 0x000fca0000000f00 */
[----:B------:R0:W-:Y:S06]  /*cab0*/  STL [R1], R3 ;  /* 0x0000000301007387 */ /* 0x0001ec0000100800 */
[----:B------:R-:W-:Y:S05]  /*cac0*/  @P0 BRA `(.L_x_38) ;  /* 0x0000004000ac0947 */ /* 0x000fea0003800000 */
[----:B------:R-:W1:Y:S01]  /*cad0*/  S2UR UR4, SR_CgaCtaId ;  /* 0x00000000000479c3 */ /* 0x000e620000008800 */
[C---:B------:R-:W-:Y:S01]  /*cae0*/  IMAD.SHL.U32 R2, R0.reuse, 0x8, RZ ;  /* 0x0000000800027824 */ /* 0x040fe200078e00ff */
[----:B------:R-:W-:Y:S01]  /*caf0*/  LOP3.LUT R5, R0, 0x7f, RZ, 0xc0, !PT ;  /* 0x0000007f00057812 */ /* 0x000fe200078ec0ff */
[----:B------:R-:W-:Y:S01]  /*cb00*/  UMOV UR36, 0x400 ;  /* 0x0000040000247882 */ /* 0x000fe20000000000 */
[----:B------:R-:W-:Y:S01]  /*cb10*/  IMAD.MOV.U32 R18, RZ, RZ, RZ ;  /* 0x000000ffff127224 */ /* 0x000fe200078e00ff */
[----:B------:R-:W-:Y:S01]  /*cb20*/  ULDC.64 UR38, c[0x0][0x198] ;  /* 0x0000660000267ab9 */ /* 0x000fe20000000a00 */
[C---:B0-----:R-:W-:Y:S01]  /*cb30*/  LOP3.LUT R3, R2.reuse, 0x1f8, RZ, 0xc0, !PT ;  /* 0x000001f802037812 */ /* 0x041fe200078ec0ff */
[----:B------:R-:W-:Y:S01]  /*cb40*/  ULDC UR37, c[0x0][0xc] ;  /* 0x0000030000257ab9 */ /* 0x000fe20000000800 */
[----:B------:R-:W-:Y:S02]  /*cb50*/  LOP3.LUT R2, R2, 0x38, RZ, 0xc0, !PT ;  /* 0x0000003802027812 */ /* 0x000fe400078ec0ff */
[----:B------:R-:W-:Y:S01]  /*cb60*/  LOP3.LUT R4, R3, 0x38, R0, 0x78, !PT ;  /* 0x0000003803047812 */ /* 0x000fe200078e7800 */
[----:B------:R-:W-:Y:S01]  /*cb70*/  IMAD.SHL.U32 R3, R5, 0x8, RZ ;  /* 0x0000000805037824 */ /* 0x000fe200078e00ff */
[----:B------:R-:W-:-:S04]  /*cb80*/  SHF.R.U32.HI R5, RZ, 0x3, R5 ;  /* 0x00000003ff057819 */ /* 0x000fc80000011605 */
[----:B------:R-:W-:Y:S01]  /*cb90*/  LOP3.LUT R4, R4, 0x200, R3, 0xf8, !PT ;  /* 0x0000020004047812 */ /* 0x000fe200078ef803 */
[----:B------:R-:W-:-:S05]  /*cba0*/  IMAD.SHL.U32 R3, R0, 0x10, RZ ;  /* 0x0000001000037824 */ /* 0x000fca00078e00ff */
[----:B------:R-:W-:Y:S01]  /*cbb0*/  LOP3.LUT R0, R5, 0x70, R3, 0xf8, !PT ;  /* 0x0000007005007812 */ /* 0x000fe200078ef803 */
[----:B------:R-:W-:Y:S01]  /*cbc0*/  IMAD.U32 R3, RZ, RZ, UR5 ;  /* 0x00000005ff037e24 */ /* 0x000fe2000f8e00ff */
[----:B-1----:R-:W-:Y:S01]  /*cbd0*/  ULEA UR36, UR4, UR36, 0x18 ;  /* 0x0000002404247291 */ /* 0x002fe2000f8ec03f */
[----:B------:R-:W-:-:S05]  /*cbe0*/  IMAD.MOV.U32 R0, RZ, RZ, 0x1 ;  /* 0x00000001ff007424 */ /* 0x000fca00078e00ff */
[----:B------:R-:W-:-:S05]  /*cbf0*/  LEA R4, R4, UR36, 0x1 ;  /* 0x0000002404047c11 */ /* 0x000fca000f8e08ff */
[----:B------:R-:W-:Y:S04]  /*cc00*/  STL [R1+0x14], R4 ;  /* 0x0000140401007387 */ /* 0x000fe80000100800 */
[----:B------:R0:W-:Y:S04]  /*cc10*/  STL [R1+0x28], R3 ;  /* 0x0000280301007387 */ /* 0x0001e80000100800 */
[----:B------:R1:W-:Y:S04]  /*cc20*/  STL [R1], R0 ;  /* 0x0000000001007387 */ /* 0x0003e80000100800 */
[----:B------:R2:W-:Y:S01]  /*cc30*/  STL [R1+0x30], RZ ;  /* 0x000030ff01007387 */ /* 0x0005e20000100800 */
[----:B0-----:R-:W-:-:S02]  /*cc40*/  LOP3.LUT R3, R2, 0x40, RZ, 0xfc, !PT ;  /* 0x0000004002037812 */ /* 0x001fc400078efcff */
[----:B-1----:R-:W-:-:S07]  /*cc50*/  LOP3.LUT R0, R2, 0x80, RZ, 0xfc, !PT ;  /* 0x0000008002007812 */ /* 0x002fce00078efcff */
.L_x_118:
[----:B---3--:R-:W3:Y:S01]  /*cc60*/  LDL R2, [R1+0x28] ;  /* 0x0000280001027983 */ /* 0x008ee20000100800 */
[----:B0-----:R-:W0:Y:S01]  /*cc70*/  LDC R0, c[0x0][0xc38] ;  /* 0x00030e00ff007b82 */ /* 0x001e220000000800 */
[----:B------:R-:W-:Y:S05]  /*cc80*/  YIELD ;  /* 0x0000000000007946 */ /* 0x000fea0003800000 */
[----:B------:R-:W-:Y:S02]  /*cc90*/  ULDC.64 UR4, c[0x0][0x418] ;  /* 0x0001060000047ab9 */ /* 0x000fe40000000a00 */
[----:B-1----:R-:W1:Y:S01]  /*cca0*/  LDC R16, c[0x0][0xc44] ;  /* 0x00031100ff107b82 */ /* 0x002e620000000800 */
[----:B------:R-:W-:-:S03]  /*ccb0*/  UISETP.NE.U32.AND UP0, UPT, UR4, URZ, UPT ;  /* 0x0000003f0400728c */ /* 0x000fc6000bf05070 */
[----:B------:R-:W-:Y:S01]  /*ccc0*/  ULDC UR4, c[0x0][0x424] ;  /* 0x0001090000047ab9 */ /* 0x000fe20000000800 */
[----:B------:R-:W-:-:S04]  /*ccd0*/  UISETP.NE.AND.EX UP0, UPT, UR5, URZ, UPT, UP0 ;  /* 0x0000003f0500728c */ /* 0x000fc8000bf05300 */
[----:B------:R-:W-:Y:S01]  /*cce0*/  USEL UR4, UR4, 0x1, UP0 ;  /* 0x0000000104047887 */ /* 0x000fe20008000000 */
[----:B0-----:R-:W-:Y:S02]  /*ccf0*/  ISETP.NE.AND P0, PT, R0, 0x1, PT ;  /* 0x000000010000780c */ /* 0x001fe40003f05270 */
[----:B-1----:R-:W-:-:S11]  /*cd00*/  ISETP.NE.AND P1, PT, R16, 0x1, PT ;  /* 0x000000011000780c */ /* 0x002fd60003f25270 */
[----:B------:R-:W3:Y:S08]  /*cd10*/  @P0 LDC R0, c[0x0][0xc3c] ;  /* 0x00030f00ff000b82 */ /* 0x000ef00000000800 */
[----:B------:R-:W0:Y:S01]  /*cd20*/  @P0 LDC R3, c[0x0][0xc40] ;  /* 0x00031000ff030b82 */ /* 0x000e220000000800 */
[----:B---3--:R-:W-:Y:S01]  /*cd30*/  @P0 IMAD.HI.U32 R0, R2, R0, RZ ;  /* 0x0000000002000227 */ /* 0x008fe200078e00ff */
[----:B------:R-:W-:-:S04]  /*cd40*/  MOV R4, R2 ;  /* 0x0000000200047202 */ /* 0x000fc80000000f00 */
[----:B0-----:R-:W-:Y:S02]  /*cd50*/  @P0 SHF.R.U32.HI R4, RZ, R3, R0 ;  /* 0x00000003ff040219 */ /* 0x001fe40000011600 */
[----:B------:R-:W0:Y:S03]  /*cd60*/  @P1 LDC.64 R2, c[0x0][0xc48] ;  /* 0x00031200ff021b82 */ /* 0x000e260000000a00 */
[----:B------:R-:W-:Y:S01]  /*cd70*/  IMAD.MOV.U32 R19, RZ, RZ, R4 ;  /* 0x000000ffff137224 */ /* 0x000fe200078e0004 */
[----:B------:R1:W-:Y:S04]  /*cd80*/  STL [R1+0x24], R4 ;  /* 0x0000240401007387 */ /* 0x0003e80000100800 */
[----:B------:R-:W3:Y:S01]  /*cd90*/  LDC R0, c[0x0][0x2f0] ;  /* 0x0000bc00ff007b82 */ /* 0x000ee20000000800 */
[----:B0-----:R-:W-:-:S05]  /*cda0*/  @P1 IMAD.HI.U32 R2, R4, R2, RZ ;  /* 0x0000000204021227 */ /* 0x001fca00078e00ff */
[----:B------:R-:W-:Y:S01]  /*cdb0*/  @P1 SHF.R.U32.HI R19, RZ, R3, R2 ;  /* 0x00000003ff131219 */ /* 0x000fe20000011602 */
[----:B------:R-:W-:Y:S02]  /*cdc0*/  IMAD.MOV.U32 R2, RZ, RZ, RZ ;  /* 0x000000ffff027224 */ /* 0x000fe400078e00ff */
[----:B---3--:R-:W-:Y:S01]  /*cdd0*/  IMAD R5, R0, UR4, RZ ;  /* 0x0000000400057c24 */ /* 0x008fe2000f8e02ff */
[----:B------:R-:W-:Y:S01]  /*cde0*/  UIADD3 UR4, UR36, 0x21400, URZ ;  /* 0x0002140024047890 */ /* 0x000fe2000fffe03f */
[----:B------:R1:W-:Y:S02]  /*cdf0*/  STL [R1+0x18], R19 ;  /* 0x0000181301007387 */ /* 0x0003e40000100800 */
[----:B------:R-:W-:Y:S01]  /*ce00*/  VIADD R3, R5, 0x6f ;  /* 0x0000006f05037836 */ /* 0x000fe20000000000 */
[----:B------:R-:W-:Y:S01]  /*ce10*/  ULOP3.LUT UP0, URZ, UR4, 0x3ff, URZ, 0xc0, !UPT ;  /* 0x000003ff043f7892 */ /* 0x000fe2000f80c03f */
[----:B------:R1:W-:Y:S02]  /*ce20*/  STL [R1+0x2c], R5 ;  /* 0x00002c0501007387 */ /* 0x0003e40000100800 */
[----:B------:R-:W-:-:S03]  /*ce30*/  IMAD.HI R2, R3, -0x6db6db6d, R2 ;  /* 0x9249249303027827 */ /* 0x000fc600078e0202 */
[----:B------:R-:W-:Y:S01]  /*ce40*/  PLOP3.LUT P0, PT, PT, PT, UP0, 0x80, 0x0 ;  /* 0x000000000000781c */ /* 0x000fe20003f0f008 */
[----:B------:R-:W-:-:S04]  /*ce50*/  IMAD.MOV R3, RZ, RZ, -R19 ;  /* 0x000000ffff037224 */ /* 0x000fc800078e0a13 */
[----:B------:R-:W-:Y:S01]  /*ce60*/  IMAD R16, R16, R3, R4 ;  /* 0x0000000310107224 */ /* 0x000fe200078e0204 */
[----:B------:R-:W-:-:S04]  /*ce70*/  SHF.R.U32.HI R3, RZ, 0x1f, R2 ;  /* 0x0000001fff037819 */ /* 0x000fc80000011602 */
[----:B------:R-:W-:-:S05]  /*ce80*/  LEA.HI.SX32 R0, R2, R3, 0x1a ;  /* 0x0000000302007211 */ /* 0x000fca00078fd2ff */
[----:B------:R1:W-:Y:S01]  /*ce90*/  STL [R1+0x20], R0 ;  /* 0x0000200001007387 */ /* 0x0003e20000100800 */
[----:B------:R-:W-:Y:S05]  /*cea0*/  @!P0 BRA `(.L_x_39) ;  /* 0x0000000000408947 */ /* 0x000fea0003800000 */
[----:B------:R-:W-:Y:S01]  /*ceb0*/  MOV R2, 0x0 ;  /* 0x0000000000027802 */ /* 0x000fe20000000f00 */
[----:B------:R-:W-:Y:S01]  /*cec0*/  ULDC.64 UR6, c[0x4][0xa8] ;  /* 0x01002a0000067ab9 */ /* 0x000fe20000000a00 */
[----:B------:R-:W-:Y:S01]  /*ced0*/  ULDC.64 UR8, c[0x4][0xb0] ;  /* 0x01002c0000087ab9 */ /* 0x000fe20000000a00 */
[----:B------:R-:W-:Y:S01]  /*cee0*/  ULDC.64 UR4, c[0x4][0x8] ;  /* 0x0100020000047ab9 */ /* 0x000fe20000000a00 */
[----:B-1----:R-:W-:Y:S01]  /*cef0*/  IMAD.U32 R4, RZ, RZ, UR6 ;  /* 0x00000006ff047e24 */ /* 0x002fe2000f8e00ff */
[----:B------:R-:W-:Y:S01]  /*cf00*/  MOV R6, UR8 ;  /* 0x0000000800067c02 */ /* 0x000fe20008000f00 */
[----:B------:R-:W0:Y:S01]  /*cf10*/  LDC.64 R2, c[0x4][R2] ;  /* 0x0100000002027b82 */ /* 0x000e220000000a00 */
[----:B------:R-:W-:Y:S02]  /*cf20*/  IMAD.U32 R5, RZ, RZ, UR7 ;  /* 0x00000007ff057e24 */ /* 0x000fe4000f8e00ff */
[----:B------:R-:W-:Y:S02]  /*cf30*/  IMAD.U32 R7, RZ, RZ, UR9 ;  /* 0x00000009ff077e24 */ /* 0x000fe4000f8e00ff */
[----:B------:R-:W-:-:S02]  /*cf40*/  IMAD.U32 R10, RZ, RZ, UR4 ;  /* 0x00000004ff0a7e24 */ /* 0x000fc4000f8e00ff */
[----:B------:R-:W-:Y:S02]  /*cf50*/  IMAD.U32 R11, RZ, RZ, UR5 ;  /* 0x00000005ff0b7e24 */ /* 0x000fe4000f8e00ff */
[----:B------:R-:W-:Y:S02]  /*cf60*/  IMAD.MOV.U32 R8, RZ, RZ, 0x70 ;  /* 0x00000070ff087424 */ /* 0x000fe400078e00ff */
[----:B------:R-:W-:Y:S02]  /*cf70*/  IMAD.MOV.U32 R12, RZ, RZ, 0x1 ;  /* 0x00000001ff0c7424 */ /* 0x000fe400078e00ff */
[----:B------:R-:W-:-:S07]  /*cf80*/  IMAD.MOV.U32 R13, RZ, RZ, RZ ;  /* 0x000000ffff0d7224 */ /* 0x000fce00078e00ff */
[----:B------:R-:W-:-:S07]  /*cf90*/  LEPC R20, `(.L_x_39) ;  /* 0x000000001014794e */ /* 0x000fce0000000000 */
[----:B0-2---:R-:W-:Y:S05]  /*cfa0*/  CALL.ABS.NOINC R2 ;  /* 0x0000000002007343 */ /* 0x005fea0003c00000 */
.L_x_39:
[----:B------:R-:W-:-:S04]  /*cfb0*/  UIADD3 UR4, UR36, 0x400, URZ ;  /* 0x0000040024047890 */ /* 0x000fc8000fffe03f */
[----:B------:R-:W-:-:S06]  /*cfc0*/  ULOP3.LUT UP0, URZ, UR4, 0x3ff, URZ, 0xc0, !UPT ;  /* 0x000003ff043f7892 */ /* 0x000fcc000f80c03f */
[----:B------:R-:W-:-:S13]  /*cfd0*/  PLOP3.LUT P0, PT, PT, PT, UP0, 0x80, 0x0 ;  /* 0x000000000000781c */ /* 0x000fda0003f0f008 */
[----:B------:R-:W-:Y:S05]  /*cfe0*/  @!P0 BRA `(.L_x_40) ;  /* 0x00000000007c8947 */ /* 0x000fea0003800000 */
[----:B------:R-:W-:Y:S01]  /*cff0*/  MOV R17, 0x0 ;  /* 0x0000000000117802 */ /* 0x000fe20000000f00 */
[----:B------:R-:W-:Y:S01]  /*d000*/  ULDC.64 UR6, c[0x4][0xa8] ;  /* 0x01002a0000067ab9 */ /* 0x000fe20000000a00 */
[----:B------:R-:W-:Y:S01]  /*d010*/  ULDC.64 UR8, c[0x4][0xb0] ;  /* 0x01002c0000087ab9 */ /* 0x000fe20000000a00 */
[----:B------:R-:W-:Y:S01]  /*d020*/  ULDC.64 UR4, c[0x4][0x10] ;  /* 0x0100040000047ab9 */ /* 0x000fe20000000a00 */
[----:B------:R0:W3:Y:S01]  /*d030*/  LDC.64 R2, c[0x4][R17] ;  /* 0x0100000011027b82 */ /* 0x0000e20000000a00 */
[----:B-1----:R-:W-:Y:S01]  /*d040*/  MOV R4, UR6 ;  /* 0x0000000600047c02 */ /* 0x002fe20008000f00 */
[----:B------:R-:W-:Y:S01]  /*d050*/  IMAD.U32 R5, RZ, RZ, UR7 ;  /* 0x00000007ff057e24 */ /* 0x000fe2000f8e00ff */
[----:B------:R-:W-:Y:S01]  /*d060*/  MOV R12, 0x1 ;  /* 0x00000001000c7802 */ /* 0x000fe20000000f00 */
[----:B------:R-:W-:Y:S02]  /*d070*/  IMAD.U32 R6, RZ, RZ, UR8 ;  /* 0x00000008ff067e24 */ /* 0x000fe4000f8e00ff */
[----:B------:R-:W-:-:S02]  /*d080*/  IMAD.U32 R7, RZ, RZ, UR9 ;  /* 0x00000009ff077e24 */ /* 0x000fc4000f8e00ff */
[----:B------:R-:W-:Y:S02]  /*d090*/  IMAD.U32 R10, RZ, RZ, UR4 ;  /* 0x00000004ff0a7e24 */ /* 0x000fe4000f8e00ff */
[----:B------:R-:W-:Y:S02]  /*d0a0*/  IMAD.U32 R11, RZ, RZ, UR5 ;  /* 0x00000005ff0b7e24 */ /* 0x000fe4000f8e00ff */
[----:B------:R-:W-:Y:S02]  /*d0b0*/  IMAD.MOV.U32 R8, RZ, RZ, 0x70 ;  /* 0x00000070ff087424 */ /* 0x000fe400078e00ff */
[----:B0-----:R-:W-:-:S07]  /*d0c0*/  IMAD.MOV.U32 R13, RZ, RZ, RZ ;  /* 0x000000ffff0d7224 */ /* 0x001fce00078e00ff */
[----:B------:R-:W-:-:S07]  /*d0d0*/  LEPC R20, `(.L_x_41) ;  /* 0x000000001014794e */ /* 0x000fce0000000000 */
[----:B--23--:R-:W-:Y:S05]  /*d0e0*/  CALL.ABS.NOINC R2 ;  /* 0x0000000002007343 */ /* 0x00cfea0003c00000 */
.L_x_41:
[----:B------:R0:W1:Y:S01]  /*d0f0*/  LDC.64 R2, c[0x4][R17] ;  /* 0x0100000011027b82 */ /* 0x0000620000000a00 */
[----:B------:R-:W-:Y:S01]  /*d100*/  ULDC.64 UR6, c[0x4][0xa8] ;  /* 0x01002a0000067ab9 */ /* 0x000fe20000000a00 */
[----:B------:R-:W-:Y:S01]  /*d110*/  ULDC.64 UR8, c[0x4][0xb0] ;  /* 0x01002c0000087ab9 */ /* 0x000fe20000000a00 */
[----:B------:R-:W-:Y:S01]  /*d120*/  ULDC.64 UR4, c[0x4][0x18] ;  /* 0x0100060000047ab9 */ /* 0x000fe20000000a00 */
[----:B------:R-:W-:Y:S01]  /*d130*/  IMAD.U32 R4, RZ, RZ, UR6 ;  /* 0x00000006ff047e24 */ /* 0x000fe2000f8e00ff */
[----:B------:R-:W-:Y:S01]  /*d140*/  MOV R11, UR5 ;  /* 0x00000005000b7c02 */ /* 0x000fe20008000f00 */
[----:B------:R-:W-:Y:S02]  /*d150*/  IMAD.U32 R5, RZ, RZ, UR7 ;  /* 0x00000007ff057e24 */ /* 0x000fe4000f8e00ff */
[----:B------:R-:W-:Y:S02]  /*d160*/  IMAD.U32 R6, RZ, RZ, UR8 ;  /* 0x00000008ff067e24 */ /* 0x000fe4000f8e00ff */
[----:B------:R-:W-:-:S02]  /*d170*/  IMAD.U32 R7, RZ, RZ, UR9 ;  /* 0x00000009ff077e24 */ /* 0x000fc4000f8e00ff */
[----:B------:R-:W-:Y:S02]  /*d180*/  IMAD.U32 R10, RZ, RZ, UR4 ;  /* 0x00000004ff0a7e24 */ /* 0x000fe4000f8e00ff */
[----:B------:R-:W-:Y:S02]  /*d190*/  IMAD.MOV.U32 R8, RZ, RZ, 0x70 ;  /* 0x00000070ff087424 */ /* 0x000fe400078e00ff */
[----:B------:R-:W-:Y:S02]  /*d1a0*/  IMAD.MOV.U32 R12, RZ, RZ, 0x1 ;  /* 0x00000001ff0c7424 */ /* 0x000fe400078e00ff */
[----:B0-----:R-:W-:-:S07]  /*d1b0*/  IMAD.MOV.U32 R13, RZ, RZ, RZ ;  /* 0x000000ffff0d7224 */ /* 0x001fce00078e00ff */
[----:B------:R-:W-:-:S07]  /*d1c0*/  LEPC R20, `(.L_x_40) ;  /* 0x000000001014794e */ /* 0x000fce0000000000 */
[----:B-1----:R-:W-:Y:S05]  /*d1d0*/  CALL.ABS.NOINC R2 ;  /* 0x0000000002007343 */ /* 0x002fea0003c00000 */
.L_x_40:
[----:B------:R-:W-:Y:S01]  /*d1e0*/  ULDC.64 UR4, c[0x0][0x9f8] ;  /* 0x00027e0000047ab9 */ /* 0x000fe20000000a00 */
[----:B------:R-:W3:Y:S01]  /*d1f0*/  LDL R17, [R1+0x20] ;  /* 0x0000200001117983 */ /* 0x000ee20000100800 */
[----:B------:R-:W-:-:S04]  /*d200*/  ISETP.NE.U32.AND P0, PT, RZ, UR4, PT ;  /* 0x00000004ff007c0c */ /* 0x000fc8000bf05070 */
[----:B------:R-:W-:-:S13]  /*d210*/  ISETP.NE.AND.EX P0, PT, RZ, UR5, PT, P0 ;  /* 0x00000005ff007c0c */ /* 0x000fda000bf05300 */
[----:B------:R-:W0:Y:S02]  /*d220*/  @P0 LDC.64 R2, c[0x0][0x9f8] ;  /* 0x00027e00ff020b82 */ /* 0x000e240000000a00 */
[----:B0-----:R-:W-:-:S05]  /*d230*/  @P0 IMAD.WIDE R2, R19, 0x4, R2 ;  /* 0x0000000413020825 */ /* 0x001fca00078e0202 */
[----:B-1----:R0:W4:Y:S01]  /*d240*/  @P0 LDG.E R19, desc[UR60][R2.64] ;  /* 0x0000003c02130981 */ /* 0x002122000c1e1900 */
[----:B------:R-:W-:Y:S01]  /*d250*/  UMOV UR4, 0xffffffff ;  /* 0xffffffff00047882 */ /* 0x000fe20000000000 */
[----:B0-----:R-:W0:Y:S02]  /*d260*/  LDC.64 R2, c[0x0][0x418] ;  /* 0x00010600ff027b82 */ /* 0x001e240000000a00 */
[----:B0-----:R-:W-:-:S04]  /*d270*/  ISETP.NE.U32.AND P0, PT, R2, RZ, PT ;  /* 0x000000ff0200720c */ /* 0x001fc80003f05070 */
[----:B------:R-:W-:-:S04]  /*d280*/  ISETP.NE.AND.EX P1, PT, R3, RZ, PT, P0 ;  /* 0x000000ff0300720c */ /* 0x000fc80003f25300 */
[----:B------:R-:W-:Y:S01]  /*d290*/  P2R R0, PR, RZ, 0x2 ;  /* 0x00000002ff007803 */ /* 0x000fe20000000000 */
[----:B---3--:R-:W-:-:S05]  /*d2a0*/  VIADD R8, R17, 0xffffffff ;  /* 0xffffffff11087836 */ /* 0x008fca0000000000 */
[----:B------:R0:W-:Y:S04]  /*d2b0*/  STL [R1+0x1c], R8 ;  /* 0x00001c0801007387 */ /* 0x0001e80000100800 */
[----:B------:R0:W-:Y:S01]  /*d2c0*/  STL [R1+0x10], R0 ;  /* 0x0000100001007387 */ /* 0x0001e20000100800 */
[----:B----4-:R-:W-:Y:S02]  /*d2d0*/  SHF.R.S32.HI R7, RZ, 0x1f, R19 ;  /* 0x0000001fff077819 */ /* 0x010fe40000011413 */
[----:B------:R-:W-:-:S03]  /*d2e0*/  SEL R17, R19, RZ, !P1 ;  /* 0x000000ff13117207 */ /* 0x000fc60004800000 */
[----:B------:R0:W-:Y:S01]  /*d2f0*/  STL [R1+0x8], R7 ;  /* 0x0000080701007387 */ /* 0x0001e20000100800 */
[----:B------:R-:W-:Y:S05]  /*d300*/  BRA.DIV UR4, `(.L_x_42) ;  /* 0x0000003e04e87947 */ /* 0x000fea000b800000 */
[----:B0-----:R-:W0:Y:S02]  /*d310*/  S2R R0, SR_TID.X ;  /* 0x0000000000007919 */ /* 0x001e240000002100 */
[----:B0-----:R-:W-:-:S04]  /*d320*/  SHF.R.U32.HI R0, RZ, 0x5, R0 ;  /* 0x00000005ff007819 */ /* 0x001fc80000011600 */
[----:B------:R-:W-:-:S05]  /*d330*/  LOP3.LUT R0, R0, 0x3, RZ, 0xc0, !PT ;  /* 0x0000000300007812 */ /* 0x000fca00078ec0ff */
[----:B------:R0:W1:Y:S02]  /*d340*/  SHFL.IDX PT, R14, R0, RZ, 0x1f ;  /* 0x00001fff000e7589 */ /* 0x00006400000e0000 */
.L_x_134:
[----:B------:R-:W-:Y:S02]  /*d350*/  PLOP3.LUT P2, PT, PT, PT, PT, 0x8, 0x0 ;  /* 0x000000000000781c */ /* 0x000fe40003f4e170 */
[----:B-1----:R-:W-:Y:S02]  /*d360*/  ISETP.NE.AND P0, PT, R14, RZ, PT ;  /* 0x000000ff0e00720c */ /* 0x002fe40003f05270 */
[----:B0-----:R-:W-:-:S05]  /*d370*/  P2R R0, PR, RZ, 0x4 ;  /* 0x00000004ff007803 */ /* 0x001fca0000000000 */
[----:B------:R0:W-:Y:S06]  /*d380*/  STL [R1+0xc], R0 ;  /* 0x00000c0001007387 */ /* 0x0001ec0000100800 */
[----:B------:R-:W-:Y:S05]  /*d390*/  @P0 BRA `(.L_x_43) ;  /* 0x0000000400240947 */ /* 0x000fea0003800000 */
[----:B------:R-:W-:-:S03]  /*d3a0*/  UMOV UR4, 0xffffffff ;  /* 0xffffffff00047882 */ /* 0x000fc60000000000 */
[----:B------:R-:W-:Y:S05]  /*d3b0*/  BRA.DIV UR4, `(.L_x_44) ;  /* 0x0000003e04f07947 */ /* 0x000fea000b800000 */
[----:B------:R-:W-:-:S13]  /*d3c0*/  ELECT P6, URZ, PT ;  /* 0x00000000003f782f */ /* 0x000fda00038c0000 */
.L_x_137:
[----:B------:R-:W-:Y:S05]  /*d3d0*/  @!P6 BRA `(.L_x_43) ;  /* 0x000000040014e947 */ /* 0x000fea0003800000 */
[----:B------:R1:W-:Y:S01]  /*d3e0*/  STL [R1+0x4], R8 ;  /* 0x0000040801007387 */ /* 0x0003e20000100800 */
[----:B------:R-:W-:Y:S01]  /*d3f0*/  IMAD.MOV.U32 R17, RZ, RZ, R19 ;  /* 0x000000ffff117224 */ /* 0x000fe200078e0013 */
[----:B------:R-:W-:Y:S06]  /*d400*/  @!P1 BRA `(.L_x_45) ;  /* 0x00000000004c9947 */ /* 0x000fec0003800000 */
[----:B------:R-:W3:Y:S01]  /*d410*/  LDC R6, c[0x0][0x43c] ;  /* 0x00010f00ff067b82 */ /* 0x000ee20000000800 */
[----:B0-----:R-:W-:Y:S01]  /*d420*/  IMAD.MOV.U32 R0, RZ, RZ, R8 ;  /* 0x000000ffff007224 */ /* 0x001fe200078e0008 */
[----:B------:R-:W-:Y:S01]  /*d430*/  ULDC.64 UR4, c[0x0][0x428] ;  /* 0x00010a0000047ab9 */ /* 0x000fe20000000a00 */
[----:B---3--:R-:W-:-:S13]  /*d440*/  ISETP.NE.AND P0, PT, R6, 0x1, PT ;  /* 0x000000010600780c */ /* 0x008fda0003f05270 */
[----:B------:R-:W0:Y:S02]  /*d450*/  @P0 LDC.64 R4, c[0x0][0x440] ;  /* 0x00011000ff040b82 */ /* 0x000e240000000a00 */
[----:B0-----:R-:W-:-:S05]  /*d460*/  @P0 IMAD.HI.U32 R4, R8, R4, RZ ;  /* 0x0000000408040227 */ /* 0x001fca00078e00ff */
[----:B------:R-:W-:-:S04]  /*d470*/  @P0 SHF.R.U32.HI R0, RZ, R5, R4 ;  /* 0x00000005ff000219 */ /* 0x000fc80000011604 */
[----:B------:R-:W-:Y:S02]  /*d480*/  IADD3 R4, -R0, RZ, RZ ;  /* 0x000000ff00047210 */ /* 0x000fe40007ffe1ff */
[----:B------:R-:W-:-:S03]  /*d490*/  SHF.R.S32.HI R5, RZ, 0x1f, R0 ;  /* 0x0000001fff057819 */ /* 0x000fc60000011400 */
[----:B------:R-:W-:Y:S02]  /*d4a0*/  IMAD R6, R6, R4, R8 ;  /* 0x0000000406067224 */ /* 0x000fe400078e0208 */
[----:B------:R-:W-:-:S03]  /*d4b0*/  IMAD.MOV.U32 R4, RZ, RZ, R0 ;  /* 0x000000ffff047224 */ /* 0x000fc600078e0000 */
[----:B------:R0:W-:Y:S01]  /*d4c0*/  STL [R1+0x4], R6 ;  /* 0x0000040601007387 */ /* 0x0001e20000100800 */
[----:B------:R-:W-:-:S03]  /*d4d0*/  IMAD.WIDE.U32 R4, R19, UR4, R4 ;  /* 0x0000000413047c25 */ /* 0x000fc6000f8e0004 */
[----:B------:R-:W-:Y:S01]  /*d4e0*/  LEA R2, P0, R4, R2, 0x2 ;  /* 0x0000000204027211 */ /* 0x000fe200078010ff */
[----:B0-----:R-:W-:-:S04]  /*d4f0*/  IMAD R6, R7, UR4, RZ ;  /* 0x0000000407067c24 */ /* 0x001fc8000f8e02ff */
[----:B------:R-:W-:-:S04]  /*d500*/  IMAD R0, R19, UR5, R6 ;  /* 0x0000000513007c24 */ /* 0x000fc8000f8e0206 */
[----:B------:R-:W-:-:S05]  /*d510*/  IMAD.IADD R0, R5, 0x1, R0 ;  /* 0x0000000105007824 */ /* 0x000fca00078e0200 */
[----:B------:R-:W-:-:S05]  /*d520*/  LEA.HI.X R3, R4, R3, R0, 0x2, P0 ;  /* 0x0000000304037211 */ /* 0x000fca00000f1400 */
[----:B------:R3:W5:Y:S02]  /*d530*/  LDG.E R17, desc[UR60][R2.64] ;  /* 0x0000003c02117981 */ /* 0x000764000c1e1900 */
.L_x_45:
[----:B---3--:R-:W3:Y:S01]  /*d540*/  LDL R2, [R1] ;  /* 0x0000000001027983 */ /* 0x008ee20000100800 */
[----:B0-----:R-:W-:Y:S02]  /*d550*/  LEA R0, R18, UR36, 0x3 ;  /* 0x0000002412007c11 */ /* 0x001fe4000f8e18ff */
[----:B---3--:R-:W-:-:S04]  /*d560*/  SHF.L.U32 R2, R2, 0x1f, RZ ;  /* 0x0000001f02027819 */ /* 0x008fc800000006ff */
[----:B------:R-:W0:Y:S02]  /*d570*/  SYNCS.PHASECHK.TRANS64.TRYWAIT P0, [R0+URZ+0x36840], R2 ;  /* 0x03684002000075a7 */ /* 0x000e24000800017f */
[----:B0-----:R-:W-:Y:S05]  /*d580*/  @!P0 BRA `(.L_x_46) ;  /* 0x0000003c009c8947 */ /* 0x001fea0003800000 */
.L_x_138:
[----:B------:R-:W3:Y:S02]  /*d590*/  S2R R3, SR_TID.X ;  /* 0x0000000000037919 */ /* 0x000ee40000002100 */
[----:B---3--:R-:W-:-:S04]  /*d5a0*/  LOP3.LUT R3, R3, 0x7f, RZ, 0xc0, !PT ;  /* 0x0000007f03037812 */ /* 0x008fc800078ec0ff */
[----:B------:R-:W-:-:S13]  /*d5b0*/  ISETP.NE.AND P0, PT, R3, RZ, PT ;  /* 0x000000ff0300720c */ /* 0x000fda0003f05270 */
[----:B------:R-:W-:Y:S05]  /*d5c0*/  @P0 BRA `(.L_x_47) ;  /* 0x00000000001c0947 */ /* 0x000fea0003800000 */
[----:B------:R-:W3:Y:S01]  /*d5d0*/  S2R R3, SR_TID.X ;  /* 0x0000000000037919 */ /* 0x000ee20000002100 */
[----:B0-----:R-:W-:-:S04]  /*d5e0*/  IMAD.MOV.U32 R2, RZ, RZ, 0xa800 ;  /* 0x0000a800ff027424 */ /* 0x001fc800078e00ff */
[----:B------:R4:W-:Y:S01]  /*d5f0*/  SYNCS.ARRIVE.TRANS64 RZ, [R0+URZ+0x36830], R2 ;  /* 0x0368300200ff79a7 */ /* 0x0009e2000800003f */
[----:B---3--:R-:W-:-:S04]  /*d600*/  LOP3.LUT R3, R3, 0x1f, RZ, 0xc0, !PT ;  /* 0x0000001f03037812 */ /* 0x008fc800078ec0ff */
[----:B------:R-:W-:-:S13]  /*d610*/  ISETP.NE.AND P0, PT, R3, RZ, PT ;  /* 0x000000ff0300720c */ /* 0x000fda0003f05270 */
[----:B----4-:R-:W-:Y:S05]  /*d620*/  @!P0 BRA `(.L_x_47) ;  /* 0x0000000000048947 */ /* 0x010fea0003800000 */
[----:B------:R-:W-:Y:S01]  /*d630*/  BPT.TRAP 0x1 ;  /* 0x000000040000795c */ /* 0x000fe20000300000 */
.L_x_47:
[----:B0-----:R-:W3:Y:S01]  /*d640*/  LDL R2, [R1+0x4] ;  /* 0x0000040001027983 */ /* 0x001ee20000100800 */
[----:B------:R-:W-:Y:S01]  /*d650*/  R2UR UR8, R18 ;  /* 0x00000000120872ca */ /* 0x000fe200000e0000 */
[----:B------:R-:W-:Y:S01]  /*d660*/  UIADD3 UR4, UP0, UR38, 0x370, URZ ;  /* 0x0000037026047890 */ /* 0x000fe2000ff1e03f */
[----:B------:R-:W-:Y:S01]  /*d670*/  R2UR UR9, R0 ;  /* 0x00000000000972ca */ /* 0x000fe200000e0000 */
[----:B------:R-:W-:Y:S01]  /*d680*/  UMOV UR10, URZ ;  /* 0x0000003f000a7c82 */ /* 0x000fe20008000000 */
[----:B------:R-:W-:Y:S01]  /*d690*/  R2UR UR12, R16 ;  /* 0x00000000100c72ca */ /* 0x000fe200000e0000 */
[----:B------:R-:W-:Y:S01]  /*d6a0*/  UIADD3.X UR5, URZ, UR39, URZ, UP0, !UPT ;  /* 0x000000273f057290 */ /* 0x000fe200087fe43f */
[----:B-----5:R-:W-:Y:S01]  /*d6b0*/  R2UR UR13, R17 ;  /* 0x00000000110d72ca */ /* 0x020fe200000e0000 */
[----:B------:R-:W-:Y:S01]  /*d6c0*/  UMOV UR6, 0x0 ;  /* 0x0000000000067882 */ /* 0x000fe20000000000 */
[----:B------:R-:W-:Y:S01]  /*d6d0*/  PLOP3.LUT P0, PT, PT, PT, PT, 0x80, 0x0 ;  /* 0x000000000000781c */ /* 0x000fe20003f0f070 */
[----:B------:R-:W-:Y:S01]  /*d6e0*/  UMOV UR7, 0x14f00000 ;  /* 0x14f0000000077882 */ /* 0x000fe20000000000 */
[----:B------:R-:W-:-:S02]  /*d6f0*/  UMOV UR16, 0x40 ;  /* 0x0000004000107882 */ /* 0x000fc40000000000 */
[----:B------:R-:W-:Y:S01]  /*d700*/  P2R R0, PR, RZ, 0x1 ;  /* 0x00000001ff007803 */ /* 0x000fe20000000000 */
[----:B------:R-:W-:Y:S02]  /*d710*/  UIMAD UR8, UR8, 0xa800, UR36 ;  /* 0x0000a800080878a4 */ /* 0x000fe4000f8e0224 */
[----:B------:R-:W-:Y:S02]  /*d720*/  UIADD3 UR9, UR9, 0x36830, URZ ;  /* 0x0003683009097890 */ /* 0x000fe4000fffe03f */
[----:B------:R-:W-:Y:S01]  /*d730*/  UIADD3 UR14, UR8, 0x21400, URZ ;  /* 0x00021400080e7890 */ /* 0x000fe2000fffe03f */
[----:B------:R4:W-:Y:S01]  /*d740*/  STL [R1+0xc], R0 ;  /* 0x00000c0001007387 */ /* 0x0009e20000100800 */
[----:B------:R-:W-:Y:S02]  /*d750*/  UIADD3 UR15, UR8, 0x24c00, URZ ;  /* 0x00024c00080f7890 */ /* 0x000fe4000fffe03f */
[----:B------:R-:W-:-:S03]  /*d760*/  UIADD3 UR17, UR8, 0x28400, URZ ;  /* 0x0002840008117890 */ /* 0x000fc6000fffe03f */
[----:B------:R-:W-:Y:S01]  /*d770*/  UMOV UR8, UR14 ;  /* 0x0000000e00087c82 */ /* 0x000fe20008000000 */
[----:B------:R-:W-:Y:S01]  /*d780*/  UMOV UR14, 0x80 ;  /* 0x00000080000e7882 */ /* 0x000fe20000000000 */
[----:B---3--:R-:W-:-:S13]  /*d790*/  R2UR UR11, R2 ;  /* 0x00000000020b72ca */ /* 0x008fda00000e0000 */
[----:B------:R-:W-:-:S09]  /*d7a0*/  UIMAD UR11, UR11, 0x70, URZ ;  /* 0x000000700b0b78a4 */ /* 0x000fd2000f8e023f */
[----:B------:R0:W-:Y:S02]  /*d7b0*/  UTMALDG.4D [UR8], [UR4], desc[UR6] ;  /* 0x00000608040075b4 */ /* 0x0001e40008019000 */
[----:B0-----:R-:W-:Y:S01]  /*d7c0*/  UMOV UR8, UR15 ;  /* 0x0000000f00087c82 */ /* 0x001fe20008000000 */
[----:B------:R-:W-:Y:S02]  /*d7d0*/  UMOV UR10, UR16 ;  /* 0x00000010000a7c82 */ /* 0x000fe40008000000 */
[----:B------:R0:W-:Y:S02]  /*d7e0*/  UTMALDG.4D [UR8], [UR4], desc[UR6] ;  /* 0x00000608040075b4 */ /* 0x0001e40008019000 */
[----:B0-----:R-:W-:Y:S01]  /*d7f0*/  UMOV UR8, UR17 ;  /* 0x0000001100087c82 */ /* 0x001fe20008000000 */
[----:B------:R-:W-:Y:S02]  /*d800*/  UMOV UR10, UR14 ;  /* 0x0000000e000a7c82 */ /* 0x000fe40008000000 */
[----:B------:R4:W-:Y:S02]  /*d810*/  UTMALDG.4D [UR8], [UR4], desc[UR6] ;  /* 0x00000608040075b4 */ /* 0x0009e40008019000 */
[----:B----4-:R-:W-:Y:S01]  /*d820*/  NOP ;  /* 0x0000000000007918 */ /* 0x010fe20000000000 */
.L_x_43:
[----:B------:R-:W-:Y:S05]  /*d830*/  WARPSYNC.ALL ;  /* 0x0000000000007948 */ /* 0x000fea0003800000 */
[----:B------:R-:W-:Y:S01]  /*d840*/  UIADD3 UR4, UR36, 0x15400, URZ ;  /* 0x0001540024047890 */ /* 0x000fe2000fffe03f */
[----:B------:R-:W-:Y:S03]  /*d850*/  BAR.SYNC.DEFER_BLOCKING 0x8, 0x180 ;  /* 0x0206000000007b1d */ /* 0x000fe60000010000 */
[----:B------:R-:W-:-:S06]  /*d860*/  ULOP3.LUT UP0, URZ, UR4, 0x3ff, URZ, 0xc0, !UPT ;  /* 0x000003ff043f7892 */ /* 0x000fcc000f80c03f */
[----:B------:R-:W-:-:S13]  /*d870*/  PLOP3.LUT P0, PT, PT, PT, UP0, 0x80, 0x0 ;  /* 0x000000000000781c */ /* 0x000fda0003f0f008 */
[----:B------:R-:W-:Y:S05]  /*d880*/  @!P0 BRA `(.L_x_48) ;  /* 0x0000000000408947 */ /* 0x000fea0003800000 */
[----:B------:R-:W-:Y:S01]  /*d890*/  MOV R2, 0x0 ;  /* 0x0000000000027802 */ /* 0x000fe20000000f00 */
[----:B------:R-:W-:Y:S01]  /*d8a0*/  ULDC.64 UR6, c[0x4][0xa8] ;  /* 0x01002a0000067ab9 */ /* 0x000fe20000000a00 */
[----:B------:R-:W-:Y:S01]  /*d8b0*/  ULDC.64 UR8, c[0x4][0xb0] ;  /* 0x01002c0000087ab9 */ /* 0x000fe20000000a00 */
[----:B------:R-:W-:Y:S01]  /*d8c0*/  ULDC.64 UR4, c[0x4][0x20] ;  /* 0x0100080000047ab9 */ /* 0x000fe20000000a00 */
[----:B------:R-:W-:Y:S01]  /*d8d0*/  IMAD.U32 R4, RZ, RZ, UR6 ;  /* 0x00000006ff047e24 */ /* 0x000fe2000f8e00ff */
[----:B------:R-:W-:Y:S01]  /*d8e0*/  MOV R7, UR9 ;  /* 0x0000000900077c02 */ /* 0x000fe20008000f00 */
[----:B------:R-:W3:Y:S01]  /*d8f0*/  LDC.64 R2, c[0x4][R2] ;  /* 0x0100000002027b82 */ /* 0x000ee20000000a00 */
[----:B------:R-:W-:Y:S02]  /*d900*/  IMAD.U32 R5, RZ, RZ, UR7 ;  /* 0x00000007ff057e24 */ /* 0x000fe4000f8e00ff */
[----:B------:R-:W-:Y:S02]  /*d910*/  IMAD.U32 R6, RZ, RZ, UR8 ;  /* 0x00000008ff067e24 */ /* 0x000fe4000f8e00ff */
[----:B------:R-:W-:-:S02]  /*d920*/  IMAD.U32 R10, RZ, RZ, UR4 ;  /* 0x00000004ff0a7e24 */ /* 0x000fc4000f8e00ff */
[----:B------:R-:W-:Y:S02]  /*d930*/  IMAD.U32 R11, RZ, RZ, UR5 ;  /* 0x00000005ff0b7e24 */ /* 0x000fe4000f8e00ff */
[----:B-1----:R-:W-:Y:S02]  /*d940*/  IMAD.MOV.U32 R8, RZ, RZ, 0x70 ;  /* 0x00000070ff087424 */ /* 0x002fe400078e00ff */
[----:B------:R-:W-:Y:S02]  /*d950*/  IMAD.MOV.U32 R12, RZ, RZ, 0x1 ;  /* 0x00000001ff0c7424 */ /* 0x000fe400078e00ff */
[----:B------:R-:W-:-:S07]  /*d960*/  IMAD.MOV.U32 R13, RZ, RZ, RZ ;  /* 0x000000ffff0d7224 */ /* 0x000fce00078e00ff */
[----:B------:R-:W-:-:S07]  /*d970*/  LEPC R20, `(.L_x_48) ;  /* 0x000000001014794e */ /* 0x000fce0000000000 */
[----:B0-23--:R-:W-:Y:S05]  /*d980*/  CALL.ABS.NOINC R2 ;  /* 0x0000000002007343 */ /* 0x00dfea0003c00000 */
.L_x_48:
[----:B------:R-:W3:Y:S01]  /*d990*/  LDL.LU R5, [R1+0x18] ;  /* 0x0000180001057983 */ /* 0x000ee20000300800 */
[----:B0-----:R-:W-:Y:S01]  /*d9a0*/  SHF.R.S32.HI R0, RZ, 0x1f, R16 ;  /* 0x0000001fff007819 */ /* 0x001fe20000011410 */
[----:B------:R-:W-:Y:S01]  /*d9b0*/  ULDC.64 UR4, c[0x0][0x2d8] ;  /* 0x0000b60000047ab9 */ /* 0x000fe20000000a00 */
[----:B-1----:R-:W0:Y:S01]  /*d9c0*/  LDC R8, c[0x0][0x448] ;  /* 0x00011200ff087b82 */ /* 0x002e220000000800 */
[----:B------:R-:W4:Y:S01]  /*d9d0*/  LDL.LU R7, [R1+0x24] ;  /* 0x0000240001077983 */ /* 0x000f220000300800 */
[----:B------:R-:W-:-:S03]  /*d9e0*/  ULDC.64 UR6, c[0x0][0x280] ;  /* 0x0000a00000067ab9 */ /* 0x000fc60000000a00 */
[----:B------:R-:W2:Y:S01]  /*d9f0*/  LDL R4, [R1+0x28] ;  /* 0x0000280001047983 */ /* 0x000ea20000100800 */
[----:B------:R-:W-:Y:S02]  /*da00*/  IMAD R0, R0, UR4, RZ ;  /* 0x0000000400007c24 */ /* 0x000fe4000f8e02ff */
[C---:B------:R-:W-:Y:S01]  /*da10*/  IMAD.WIDE.U32 R2, R16.reuse, UR4, RZ ;  /* 0x0000000410027c25 */ /* 0x040fe2000f8e00ff */
[----:B------:R-:W1:Y:S03]  /*da20*/  S2R R11, SR_TID.X ;  /* 0x00000000000b7919 */ /* 0x000e660000002100 */
[----:B------:R-:W-:Y:S01]  /*da30*/  IMAD R0, R16, UR5, R0 ;  /* 0x0000000510007c24 */ /* 0x000fe2000f8e0200 */
[----:B------:R-:W-:-:S03]  /*da40*/  ULDC.64 UR4, c[0x0][0x2e0] ;  /* 0x0000b80000047ab9 */ /* 0x000fc60000000a00 */
[----:B------:R-:W-:Y:S01]  /*da50*/  IMAD.IADD R3, R3, 0x1, R0 ;  /* 0x0000000103037824 */ /* 0x000fe200078e0200 */
[----:B0-----:R-:W-:-:S13]  /*da60*/  ISETP.NE.AND P0, PT, R8, 0x1, PT ;  /* 0x000000010800780c */ /* 0x001fda0003f05270 */
[----:B------:R-:W0:Y:S01]  /*da70*/  @P0 LDC R6, c[0x0][0x44c] ;  /* 0x00011300ff060b82 */ /* 0x000e220000000800 */
[----:B-1----:R-:W-:-:S04]  /*da80*/  SHF.L.U32 R11, R11, 0x3, RZ ;  /* 0x000000030b0b7819 */ /* 0x002fc800000006ff */
[----:B------:R-:W-:-:S04]  /*da90*/  LOP3.LUT R11, R11, 0x38, RZ, 0xc0, !PT ;  /* 0x000000380b0b7812 */ /* 0x000fc800078ec0ff */
[----:B------:R-:W-:Y:S02]  /*daa0*/  LOP3.LUT R10, R11, 0x40, RZ, 0xfc, !PT ;  /* 0x000000400b0a7812 */ /* 0x000fe400078efcff */
[----:B---3--:R-:W-:Y:S01]  /*dab0*/  SHF.R.S32.HI R0, RZ, 0x1f, R5 ;  /* 0x0000001fff007819 */ /* 0x008fe20000011405 */
[----:B------:R-:W-:-:S04]  /*dac0*/  IMAD.WIDE.U32 R2, R5, UR4, R2 ;  /* 0x0000000405027c25 */ /* 0x000fc8000f8e0002 */
[----:B------:R-:W-:Y:S01]  /*dad0*/  IMAD R0, R0, UR4, RZ ;  /* 0x0000000400007c24 */ /* 0x000fe2000f8e02ff */
[----:B------:R-:W-:-:S03]  /*dae0*/  ULDC UR4, c[0x0][0xc38] ;  /* 0x00030e0000047ab9 */ /* 0x000fc60000000800 */
[----:B------:R-:W-:Y:S02]  /*daf0*/  IMAD R0, R5, UR5, R0 ;  /* 0x0000000505007c24 */ /* 0x000fe4000f8e0200 */
[----:B------:R-:W1:Y:S03]  /*db00*/  S2R R5, SR_TID.X ;  /* 0x0000000000057919 */ /* 0x000e660000002100 */
[----:B------:R-:W-:Y:S01]  /*db10*/  IADD3 R3, R3, R0, RZ ;  /* 0x0000000003037210 */ /* 0x000fe20007ffe0ff */
[----:B----4-:R-:W-:Y:S02]  /*db20*/  IMAD.MOV R0, RZ, RZ, -R7 ;  /* 0x000000ffff007224 */ /* 0x010fe400078e0a07 */
[----:B------:R-:W3:Y:S02]  /*db30*/  @P0 LDC R7, c[0x0][0x450] ;  /* 0x00011400ff070b82 */ /* 0x000ee40000000800 */
[----:B--2---:R-:W-:Y:S01]  /*db40*/  IMAD R0, R0, UR4, R4 ;  /* 0x0000000400007c24 */ /* 0x004fe2000f8e0204 */
[----:B------:R-:W-:-:S03]  /*db50*/  ULDC.64 UR4, c[0x0][0x2d0] ;  /* 0x0000b40000047ab9 */ /* 0x000fc60000000a00 */
[----:B------:R-:W-:Y:S01]  /*db60*/  IMAD.SHL.U32 R4, R0, 0x80, RZ ;  /* 0x0000008000047824 */ /* 0x000fe200078e00ff */
[----:B-1----:R-:W-:-:S04]  /*db70*/  LOP3.LUT R5, R5, 0x7f, RZ, 0xc0, !PT ;  /* 0x0000007f05057812 */ /* 0x002fc800078ec0ff */
[----:B------:R-:W-:Y:S02]  /*db80*/  SHF.R.U32.HI R9, RZ, 0x3, R5 ;  /* 0x00000003ff097819 */ /* 0x000fe40000011605 */
[----:B------:R-:W1:Y:S02]  /*db90*/  S2R R5, SR_TID.X ;  /* 0x0000000000057919 */ /* 0x000e640000002100 */
[----:B-1----:R-:W-:-:S05]  /*dba0*/  IMAD.SHL.U32 R5, R5, 0x10, RZ ;  /* 0x0000001005057824 */ /* 0x002fca00078e00ff */
[----:B------:R-:W-:Y:S02]  /*dbb0*/  LOP3.LUT R5, R9, 0x70, R5, 0xf8, !PT ;  /* 0x0000007009057812 */ /* 0x000fe400078ef805 */
[----:B------:R-:W-:Y:S02]  /*dbc0*/  LOP3.LUT R9, R11, 0x80, RZ, 0xfc, !PT ;  /* 0x000000800b097812 */ /* 0x000fe400078efcff */
[----:B------:R-:W-:-:S05]  /*dbd0*/  LOP3.LUT R0, R5, R4, RZ, 0xfc, !PT ;  /* 0x0000000405007212 */ /* 0x000fca00078efcff */
[----:B0-----:R-:W-:-:S04]  /*dbe0*/  @P0 IMAD.HI.U32 R6, R0, R6, RZ ;  /* 0x0000000600060227 */ /* 0x001fc800078e00ff */
[----:B------:R-:W-:Y:S01]  /*dbf0*/  IMAD.MOV.U32 R5, RZ, RZ, R0 ;  /* 0x000000ffff057224 */ /* 0x000fe200078e0000 */
[----:B---3--:R-:W-:-:S05]  /*dc00*/  @P0 SHF.R.U32.HI R5, RZ, R7, R6 ;  /* 0x00000007ff050219 */ /* 0x008fca0000011606 */
[----:B------:R-:W-:Y:S02]  /*dc10*/  IMAD.MOV R6, RZ, RZ, -R5 ;  /* 0x000000ffff067224 */ /* 0x000fe400078e0a05 */
[----:B------:R-:W-:-:S04]  /*dc20*/  IMAD.WIDE.U32 R2, R5, UR4, R2 ;  /* 0x0000000405027c25 */ /* 0x000fc8000f8e0002 */
[----:B------:R-:W-:Y:S01]  /*dc30*/  IMAD R0, R8, R6, R0 ;  /* 0x0000000608007224 */ /* 0x000fe200078e0200 */
[----:B------:R-:W-:-:S05]  /*dc40*/  SHF.R.S32.HI R6, RZ, 0x1f, R5 ;  /* 0x0000001fff067819 */ /* 0x000fca0000011405 */
[----:B------:R-:W-:-:S04]  /*dc50*/  IMAD R6, R6, UR4, RZ ;  /* 0x0000000406067c24 */ /* 0x000fc8000f8e02ff */
[----:B------:R-:W-:Y:S01]  /*dc60*/  IMAD R6, R5, UR5, R6 ;  /* 0x0000000505067c24 */ /* 0x000fe2000f8e0206 */
[----:B------:R-:W-:Y:S01]  /*dc70*/  SHF.R.S32.HI R5, RZ, 0x1f, R0 ;  /* 0x0000001fff057819 */ /* 0x000fe20000011400 */
[----:B------:R-:W-:Y:S02]  /*dc80*/  ULDC.64 UR4, c[0x0][0x2c8] ;  /* 0x0000b20000047ab9 */ /* 0x000fe40000000a00 */
[----:B------:R-:W-:Y:S02]  /*dc90*/  IMAD.IADD R3, R3, 0x1, R6 ;  /* 0x0000000103037824 */ /* 0x000fe400078e0206 */
[----:B------:R-:W-:Y:S02]  /*dca0*/  IMAD R5, R5, UR4, RZ ;  /* 0x0000000405057c24 */ /* 0x000fe4000f8e02ff */
[----:B------:R-:W-:Y:S01]  /*dcb0*/  IMAD.WIDE.U32 R2, R0, UR4, R2 ;  /* 0x0000000400027c25 */ /* 0x000fe2000f8e0002 */
[----:B------:R-:W-:Y:S02]  /*dcc0*/  ULDC UR4, c[0x0][0x2b8] ;  /* 0x0000ae0000047ab9 */ /* 0x000fe40000000800 */
[----:B------:R-:W-:Y:S01]  /*dcd0*/  ISETP.GE.AND P1, PT, R10, UR4, PT ;  /* 0x000000040a007c0c */ /* 0x000fe2000bf26270 */
[----:B------:R-:W-:Y:S01]  /*dce0*/  IMAD R5, R0, UR5, R5 ;  /* 0x0000000500057c24 */ /* 0x000fe2000f8e0205 */
[----:B------:R0:W5:Y:S01]  /*dcf0*/  LDL R10, [R1+0x14] ;  /* 0x00001400010a7983 */ /* 0x0001620000100800 */
[----:B------:R-:W-:-:S02]  /*dd00*/  LEA R0, P3, R2, UR6, 0x1 ;  /* 0x0000000602007c11 */ /* 0x000fc4000f8608ff */
[----:B------:R-:W-:Y:S01]  /*dd10*/  IMAD.IADD R5, R3, 0x1, R5 ;  /* 0x0000000103057824 */ /* 0x000fe200078e0205 */
[----:B------:R-:W-:Y:S02]  /*dd20*/  ISETP.GE.AND P0, PT, R11, UR4, PT ;  /* 0x000000040b007c0c */ /* 0x000fe4000bf06270 */
[----:B------:R-:W-:Y:S01]  /*dd30*/  ISETP.GE.AND P2, PT, R9, UR4, PT ;  /* 0x0000000409007c0c */ /* 0x000fe2000bf46270 */
[----:B------:R-:W-:Y:S01]  /*dd40*/  UMOV UR4, 0xffffffff ;  /* 0xffffffff00047882 */ /* 0x000fe20000000000 */
[----:B------:R-:W-:Y:S02]  /*dd50*/  LEA.HI.X R2, R2, UR7, R5, 0x1, P3 ;  /* 0x0000000702027c11 */ /* 0x000fe400098f0c05 */
[----:B0-----:R-:W-:Y:S09]  /*dd60*/  BRA.DIV UR4, `(.L_x_49) ;  /* 0x0000003604b87947 */ /* 0x001ff2000b800000 */
[----:B------:R-:W0:Y:S01]  /*dd70*/  S2R R6, SR_TID.X ;  /* 0x0000000000067919 */ /* 0x000e220000002100 */
[----:B------:R-:W-:Y:S02]  /*dd80*/  ULDC UR4, c[0x0][0x288] ;  /* 0x0000a20000047ab9 */ /* 0x000fe40000000800 */
[----:B------:R-:W-:Y:S01]  /*dd90*/  IMAD R3, R8, UR4, RZ ;  /* 0x0000000408037c24 */ /* 0x000fe2000f8e02ff */
[----:B------:R-:W1:Y:S01]  /*dda0*/  S2R R11, SR_TID.X ;  /* 0x00000000000b7919 */ /* 0x000e620000002100 */
[----:B------:R-:W2:Y:S04]  /*ddb0*/  SHFL.IDX PT, R7, R0, RZ, 0x181f ;  /* 0x00181fff00077589 */ /* 0x000ea800000e0000 */
[----:B------:R-:W-:Y:S01]  /*ddc0*/  SHFL.IDX PT, R9, R2, 0x1, 0x181f ;  /* 0x00381f0002097f89 */ /* 0x000fe200000e0000 */
[----:B0-----:R-:W-:-:S04]  /*ddd0*/  LOP3.LUT R6, R6, 0x7f, RZ, 0xc0, !PT ;  /* 0x0000007f06067812 */ /* 0x001fc800078ec0ff */
[----:B------:R-:W-:Y:S01]  /*dde0*/  SHF.R.U32.HI R6, RZ, 0x3, R6 ;  /* 0x00000003ff067819 */ /* 0x000fe20000011606 */
[----:B-1----:R-:W-:-:S04]  /*ddf0*/  IMAD.SHL.U32 R11, R11, 0x8, RZ ;  /* 0x000000080b0b7824 */ /* 0x002fc800078e00ff */
[----:B------:R-:W-:Y:S01]  /*de00*/  IMAD.IADD R4, R6, 0x1, R4 ;  /* 0x0000000106047824 */ /* 0x000fe200078e0204 */
[----:B------:R-:W-:Y:S01]  /*de10*/  LOP3.LUT R11, R11, 0x38, RZ, 0xc0, !PT ;  /* 0x000000380b0b7812 */ /* 0x000fe200078ec0ff */
[----:B------:R-:W0:Y:S02]  /*de20*/  SHFL.IDX PT, R6, R2, RZ, 0x181f ;  /* 0x00181fff02067589 */ /* 0x000e2400000e0000 */
[C---:B------:R-:W-:Y:S01]  /*de30*/  VIADD R5, R4.reuse, 0x10 ;  /* 0x0000001004057836 */ /* 0x040fe20000000000 */
[----:B------:R-:W-:-:S04]  /*de40*/  ISETP.GE.AND P4, PT, R4, R3, PT ;  /* 0x000000030400720c */ /* 0x000fc80003f86270 */
[----:B------:R-:W-:Y:S02]  /*de50*/  ISETP.GE.AND P3, PT, R5, R3, PT ;  /* 0x000000030500720c */ /* 0x000fe40003f66270 */
[----:B------:R-:W1:Y:S07]  /*de60*/  SHFL.IDX PT, R5, R0, 0x1, 0x181f ;  /* 0x00381f0000057f89 */ /* 0x000e6e00000e0000 */
[----:B--2---:R-:W-:-:S05]  /*de70*/  @!P4 LEA R7, P5, R11, R7, 0x1 ;  /* 0x000000070b07c211 */ /* 0x004fca00078a08ff */
[----:B0-----:R-:W-:-:S05]  /*de80*/  @!P4 IMAD.X R6, RZ, RZ, R6, P5 ;  /* 0x000000ffff06c224 */ /* 0x001fca00028e0606 */
[----:B------:R-:W-:-:S04]  /*de90*/  @!P4 LOP3.LUT R7, R7, R6, RZ, 0x3c, !PT ;  /* 0x000000060707c212 */ /* 0x000fc800078e3cff */
[----:B------:R-:W-:Y:S02]  /*dea0*/  @!P4 LOP3.LUT R6, R7, R6, RZ, 0x3c, !PT ;  /* 0x000000060706c212 */ /* 0x000fe400078e3cff */
[----:B-1----:R-:W-:Y:S02]  /*deb0*/  @!P3 LEA R8, P5, R11, R5, 0x1 ;  /* 0x000000050b08b211 */ /* 0x002fe400078a08ff */
[----:B------:R-:W-:-:S03]  /*dec0*/  @!P4 LOP3.LUT R7, R7, R6, RZ, 0x3c, !PT ;  /* 0x000000060707c212 */ /* 0x000fc600078e3cff */
[----:B------:R-:W-:Y:S02]  /*ded0*/  @!P3 IMAD.X R5, RZ, RZ, R9, P5 ;  /* 0x000000ffff05b224 */ /* 0x000fe400028e0609 */
[----:B-----5:R-:W-:Y:S04]  /*dee0*/  @!P4 LDGSTS.E.BYPASS.LTC128B.128 [R10+0x15400], desc[UR60][R6.64], !P0 ;  /* 0x15400000060acfae */ /* 0x020fe8000c101d7c */
[----:B------:R-:W-:Y:S04]  /*def0*/  @!P4 LDGSTS.E.BYPASS.LTC128B.128 [R10+0x19400], desc[UR60][R6.64+0x80], !P1 ;  /* 0x19400080060acfae */ /* 0x000fe8000c901d7c */
[----:B------:R0:W-:Y:S02]  /*df00*/  @!P4 LDGSTS.E.BYPASS.LTC128B.128 [R10+0x1d400], desc[UR60][R6.64+0x100], !P2 ;  /* 0x1d400100060acfae */ /* 0x0001e4000d101d7c */
[----:B0-----:R-:W-:Y:S01]  /*df10*/  @!P3 MOV R6, R8 ;  /* 0x000000080006b202 */ /* 0x001fe20000000f00 */
[----:B------:R-:W-:Y:S01]  /*df20*/  @!P3 IMAD.MOV.U32 R7, RZ, RZ, R5 ;  /* 0x000000ffff07b224 */ /* 0x000fe200078e0005 */
[----:B------:R-:W0:Y:S01]  /*df30*/  SHFL.IDX PT, R8, R0, 0x2, 0x181f ;  /* 0x00581f0000087f89 */ /* 0x000e2200000e0000 */
[----:B------:R-:W-:-:S03]  /*df40*/  VIADD R5, R4, 0x20 ;  /* 0x0000002004057836 */ /* 0x000fc60000000000 */
[----:B------:R-:W-:Y:S04]  /*df50*/  @!P3 LDGSTS.E.BYPASS.LTC128B.128 [R10+0x15c00], desc[UR60][R6.64], !P0 ;  /* 0x15c00000060abfae */ /* 0x000fe8000c101d7c */
[----:B------:R-:W-:Y:S04]  /*df60*/  @!P3 LDGSTS.E.BYPASS.LTC128B.128 [R10+0x19c00], desc[UR60][R6.64+0x80], !P1 ;  /* 0x19c00080060abfae */ /* 0x000fe8000c901d7c */
[----:B------:R1:W-:Y:S01]  /*df70*/  @!P3 LDGSTS.E.BYPASS.LTC128B.128 [R10+0x1dc00], desc[UR60][R6.64+0x100], !P2 ;  /* 0x1dc00100060abfae */ /* 0x0003e2000d101d7c */
[----:B------:R-:W-:-:S03]  /*df80*/  ISETP.GE.AND P3, PT, R5, R3, PT ;  /* 0x000000030500720c */ /* 0x000fc60003f66270 */
[----:B------:R-:W2:Y:S10]  /*df90*/  SHFL.IDX PT, R5, R2, 0x2, 0x181f ;  /* 0x00581f0002057f89 */ /* 0x000eb400000e0000 */
[----:B0-----:R-:W-:-:S05]  /*dfa0*/  @!P3 LEA R8, P4, R11, R8, 0x1 ;  /* 0x000000080b08b211 */ /* 0x001fca00078808ff */
[----:B-1----:R-:W-:Y:S02]  /*dfb0*/  @!P3 IMAD.MOV.U32 R6, RZ, RZ, R8 ;  /* 0x000000ffff06b224 */ /* 0x002fe400078e0008 */
[----:B--2---:R-:W-:Y:S02]  /*dfc0*/  @!P3 IMAD.X R9, RZ, RZ, R5, P4 ;  /* 0x000000ffff09b224 */ /* 0x004fe400020e0605 */
[----:B------:R-:W-:Y:S02]  /*dfd0*/  VIADD R5, R4, 0x30 ;  /* 0x0000003004057836 */ /* 0x000fe40000000000 */
[----:B------:R-:W-:-:S05]  /*dfe0*/  @!P3 IMAD.MOV.U32 R7, RZ, RZ, R9 ;  /* 0x000000ffff07b224 */ /* 0x000fca00078e0009 */
[----:B------:R-:W-:Y:S04]  /*dff0*/  @!P3 LDGSTS.E.BYPASS.LTC128B.128 [R10+0x16400], desc[UR60][R6.64], !P0 ;  /* 0x16400000060abfae */ /* 0x000fe8000c101d7c */
[----:B------:R-:W-:Y:S04]  /*e000*/  @!P3 LDGSTS.E.BYPASS.LTC128B.128 [R10+0x1a400], desc[UR60][R6.64+0x80], !P1 ;  /* 0x1a400080060abfae */ /* 0x000fe8000c901d7c */
[----:B------:R0:W-:Y:S01]  /*e010*/  @!P3 LDGSTS.E.BYPASS.LTC128B.128 [R10+0x1e400], desc[UR60][R6.64+0x100], !P2 ;  /* 0x1e400100060abfae */ /* 0x0001e2000d101d7c */
[----:B------:R-:W-:-:S03]  /*e020*/  ISETP.GE.AND P3, PT, R5, R3, PT ;  /* 0x000000030500720c */ /* 0x000fc60003f66270 */
[----:B------:R-:W-:Y:S04]  /*e030*/  SHFL.IDX PT, R5, R2, 0x3, 0x181f ;  /* 0x00781f0002057f89 */ /* 0x000fe800000e0000 */
[----:B0-----:R-:W0:Y:S06]  /*e040*/  SHFL.IDX PT, R6, R0, 0x3, 0x181f ;  /* 0x00781f0000067f89 */ /* 0x001e2c00000e0000 */
[----:B0-----:R-:W-:-:S04]  /*e050*/  @!P3 LEA R6, P4, R11, R6, 0x1 ;  /* 0x000000060b06b211 */ /* 0x001fc800078808ff */
[----:B------:R-:W-:-:S05]  /*e060*/  @!P3 IADD3.X R5, RZ, R5, RZ, P4, !PT ;  /* 0x00000005ff05b210 */ /* 0x000fca00027fe4ff */
[----:B------:R-:W-:Y:S02]  /*e070*/  @!P3 IMAD.MOV.U32 R7, RZ, RZ, R5 ;  /* 0x000000ffff07b224 */ /* 0x000fe400078e0005 */
[----:B------:R-:W-:-:S03]  /*e080*/  VIADD R5, R4, 0x40 ;  /* 0x0000004004057836 */ /* 0x000fc60000000000 */
[----:B------:R-:W-:Y:S04]  /*e090*/  @!P3 LDGSTS.E.BYPASS.LTC128B.128 [R10+0x16c00], desc[UR60][R6.64], !P0 ;  /* 0x16c00000060abfae */ /* 0x000fe8000c101d7c */
[----:B------:R-:W-:Y:S04]  /*e0a0*/  @!P3 LDGSTS.E.BYPASS.LTC128B.128 [R10+0x1ac00], desc[UR60][R6.64+0x80], !P1 ;  /* 0x1ac00080060abfae */ /* 0x000fe8000c901d7c */
[----:B------:R0:W-:Y:S01]  /*e0b0*/  @!P3 LDGSTS.E.BYPASS.LTC128B.128 [R10+0x1ec00], desc[UR60][R6.64+0x100], !P2 ;  /* 0x1ec00100060abfae */ /* 0x0001e2000d101d7c */
[----:B------:R-:W-:-:S03]  /*e0c0*/  ISETP.GE.AND P3, PT, R5, R3, PT ;  /* 0x000000030500720c */ /* 0x000fc60003f66270 */
[----:B------:R-:W-:Y:S04]  /*e0d0*/  SHFL.IDX PT, R5, R2, 0x4, 0x181f ;  /* 0x00981f0002057f89 */ /* 0x000fe800000e0000 */
[----:B0-----:R-:W0:Y:S06]  /*e0e0*/  SHFL.IDX PT, R6, R0, 0x4, 0x181f ;  /* 0x00981f0000067f89 */ /* 0x001e2c00000e0000 */
[----:B0-----:R-:W-:-:S05]  /*e0f0*/  @!P3 LEA R6, P4, R11, R6, 0x1 ;  /* 0x000000060b06b211 */ /* 0x001fca00078808ff */
[----:B------:R-:W-:-:S04]  /*e100*/  @!P3 IMAD.X R5, RZ, RZ, R5, P4 ;  /* 0x000000ffff05b224 */ /* 0x000fc800020e0605 */
        /* <DEDUP_REMOVED lines=9> */
[----:B------:R-:W-:-:S05]  /*e1a0*/  @!P3 IMAD.X R5, RZ, RZ, R5, P4 ;  /* 0x000000ffff05b224 */ /* 0x000fca00020e0605 */
[----:B------:R-:W-:Y:S01]  /*e1b0*/  @!P3 MOV R7, R5 ;  /* 0x000000050007b202 */ /* 0x000fe20000000f00 */
[----:B------:R-:W-:-:S04]  /*e1c0*/  VIADD R5, R4, 0x60 ;  /* 0x0000006004057836 */ /* 0x000fc80000000000 */
[----:B------:R-:W-:Y:S01]  /*e1d0*/  @!P3 LDGSTS.E.BYPASS.LTC128B.128 [R10+0x17c00], desc[UR60][R6.64], !P0 ;  /* 0x17c00000060abfae */ /* 0x000fe2000c101d7c */
[----:B------:R-:W-:-:S03]  /*e1e0*/  ISETP.GE.AND P4, PT, R5, R3, PT ;  /* 0x000000030500720c */ /* 0x000fc60003f86270 */
[----:B------:R-:W-:Y:S04]  /*e1f0*/  @!P3 LDGSTS.E.BYPASS.LTC128B.128 [R10+0x1bc00], desc[UR60][R6.64+0x80], !P1 ;  /* 0x1bc00080060abfae */ /* 0x000fe8000c901d7c */
[----:B------:R0:W-:Y:S04]  /*e200*/  @!P3 LDGSTS.E.BYPASS.LTC128B.128 [R10+0x1fc00], desc[UR60][R6.64+0x100], !P2 ;  /* 0x1fc00100060abfae */ /* 0x0001e8000d101d7c */
[----:B------:R-:W-:Y:S04]  /*e210*/  SHFL.IDX PT, R5, R2, 0x6, 0x181f ;  /* 0x00d81f0002057f89 */ /* 0x000fe800000e0000 */
[----:B0-----:R-:W0:Y:S04]  /*e220*/  SHFL.IDX PT, R6, R0, 0x6, 0x181f ;  /* 0x00d81f0000067f89 */ /* 0x001e2800000e0000 */
[----:B------:R-:W1:Y:S01]  /*e230*/  SHFL.IDX PT, R0, R0, 0x7, 0x181f ;  /* 0x00f81f0000007f89 */ /* 0x000e6200000e0000 */
[----:B0-----:R-:W-:-:S05]  /*e240*/  @!P4 LEA R6, P3, R11, R6, 0x1 ;  /* 0x000000060b06c211 */ /* 0x001fca00078608ff */
[----:B------:R-:W-:-:S04]  /*e250*/  @!P4 IMAD.X R5, RZ, RZ, R5, P3 ;  /* 0x000000ffff05c224 */ /* 0x000fc800018e0605 */
[----:B------:R-:W-:Y:S02]  /*e260*/  @!P4 IMAD.MOV.U32 R7, RZ, RZ, R5 ;  /* 0x000000ffff07c224 */ /* 0x000fe400078e0005 */
[----:B------:R0:W2:Y:S04]  /*e270*/  SHFL.IDX PT, R5, R2, 0x7, 0x181f ;  /* 0x00f81f0002057f89 */ /* 0x0000a800000e0000 */
[----:B------:R0:W-:Y:S04]  /*e280*/  @!P4 LDGSTS.E.BYPASS.LTC128B.128 [R10+0x18400], desc[UR60][R6.64], !P0 ;  /* 0x18400000060acfae */ /* 0x0001e8000c101d7c */
[----:B------:R0:W-:Y:S04]  /*e290*/  @!P4 LDGSTS.E.BYPASS.LTC128B.128 [R10+0x1c400], desc[UR60][R6.64+0x80], !P1 ;  /* 0x1c400080060acfae */ /* 0x0001e8000c901d7c */
[----:B-1----:R0:W-:Y:S02]  /*e2a0*/  @!P4 LDGSTS.E.BYPASS.LTC128B.128 [R10+0x20400], desc[UR60][R6.64+0x100], !P2 ;  /* 0x20400100060acfae */ /* 0x0021e4000d101d7c */
.L_x_155:
[----:B------:R-:W-:Y:S01]  /*e2b0*/  VIADD R4, R4, 0x70 ;  /* 0x0000007004047836 */ /* 0x000fe20000000000 */
[----:B------:R-:W-:Y:S04]  /*e2c0*/  BSSY B0, `(.L_x_50) ;  /* 0x000000e000007945 */ /* 0x000fe80003800000 */
[----:B------:R-:W-:-:S13]  /*e2d0*/  ISETP.GE.AND P3, PT, R4, R3, PT ;  /* 0x000000030400720c */ /* 0x000fda0003f66270 */
[----:B------:R-:W-:Y:S05]  /*e2e0*/  @P3 BRA `(.L_x_51) ;  /* 0x00000000002c3947 */ /* 0x000fea0003800000 */
[----:B0-----:R-:W0:Y:S02]  /*e2f0*/  S2R R2, SR_TID.X ;  /* 0x0000000000027919 */ /* 0x001e240000002100 */
[----:B0-----:R-:W-:-:S05]  /*e300*/  IMAD.SHL.U32 R2, R2, 0x8, RZ ;  /* 0x0000000802027824 */ /* 0x001fca00078e00ff */
[----:B------:R-:W-:-:S04]  /*e310*/  LOP3.LUT R2, R2, 0x38, RZ, 0xc0, !PT ;  /* 0x0000003802027812 */ /* 0x000fc800078ec0ff */
[----:B------:R-:W-:-:S05]  /*e320*/  LEA R2, P3, R2, R0, 0x1 ;  /* 0x0000000002027211 */ /* 0x000fca00078608ff */
[----:B--2---:R-:W-:-:S05]  /*e330*/  IMAD.X R3, RZ, RZ, R5, P3 ;  /* 0x000000ffff037224 */ /* 0x004fca00018e0605 */
[----:B------:R-:W-:Y:S01]  /*e340*/  @!PT LDS RZ, [RZ] ;  /* 0x00000000fffff984 */ /* 0x000fe20000000800 */
[----:B------:R-:W-:Y:S01]  /*e350*/  @!PT LDS RZ, [RZ] ;  /* 0x00000000fffff984 */ /* 0x000fe20000000800 */
[----:B------:R-:W-:Y:S01]  /*e360*/  @!PT LDS RZ, [RZ] ;  /* 0x00000000fffff984 */ /* 0x000fe20000000800 */
[----:B------:R3:W-:Y:S04]  /*e370*/  LDGSTS.E.BYPASS.LTC128B.128 [R10+0x18c00], desc[UR60][R2.64], !P0 ;  /* 0x18c00000020a7fae */ /* 0x0007e8000c101d7c */
[----:B------:R3:W-:Y:S04]  /*e380*/  LDGSTS.E.BYPASS.LTC128B.128 [R10+0x1cc00], desc[UR60][R2.64+0x80], !P1 ;  /* 0x1cc00080020a7fae */ /* 0x0007e8000c901d7c */
[----:B------:R3:W-:Y:S02]  /*e390*/  LDGSTS.E.BYPASS.LTC128B.128 [R10+0x20c00], desc[UR60][R2.64+0x100], !P2 ;  /* 0x20c00100020a7fae */ /* 0x0007e4000d101d7c */
.L_x_51:
[----:B------:R-:W-:Y:S05]  /*e3a0*/  BSYNC B0 ;  /* 0x0000000000007941 */ /* 0x000fea0003800000 */
.L_x_50:
[----:B0--3--:R-:W3:Y:S01]  /*e3b0*/  LDL R2, [R1+0x30] ;  /* 0x0000300001027983 */ /* 0x009ee20000100800 */
[----:B------:R-:W-:Y:S01]  /*e3c0*/  NOP ;  /* 0x0000000000007918 */ /* 0x000fe20000000000 */
[----:B------:R-:W-:Y:S02]  /*e3d0*/  SYNCS.ARRIVE.TRANS64.RED.A0T1 RZ, [UR36+0x36800], RZ ;  /* 0x036800ffffff79a7 */ /* 0x000fe40008200424 */
[----:B------:R-:W-:Y:S01]  /*e3e0*/  ARRIVES.LDGSTSBAR.64.TRANSCNT [UR36+0x36800] ;  /* 0x03680000ff0079b0 */ /* 0x000fe20008000aa4 */
[----:B---3--:R-:W-:-:S04]  /*e3f0*/  LOP3.LUT R0, R2, 0x1, RZ, 0xc, !PT ;  /* 0x0000000102007812 */ /* 0x008fc800078e0cff */
[----:B------:R-:W-:Y:S01]  /*e400*/  SHF.L.U32 R0, R0, 0x1f, RZ ;  /* 0x0000001f00007819 */ /* 0x000fe200000006ff */
[----:B------:R-:W-:Y:S01]  /*e410*/  NOP ;  /* 0x0000000000007918 */ /* 0x000fe20000000000 */
[----:B------:R-:W3:Y:S01]  /*e420*/  LDL.LU R2, [R1+0x2c] ;  /* 0x00002c0001027983 */ /* 0x000ee20000300800 */
[----:B------:R-:W-:Y:S01]  /*e430*/  SYNCS.ARRIVE.TRANS64.A1T0 RZ, [UR36+0x36800], RZ ;  /* 0x036800ffffff79a7 */ /* 0x000fe20008100024 */
[----:B------:R-:W-:Y:S01]  /*e440*/  BSSY B0, `(.L_x_52) ;  /* 0x0000005000007945 */ /* 0x000fe20003800000 */
[----:B------:R-:W-:Y:S01]  /*e450*/  MOV R9, UR36 ;  /* 0x0000002400097c02 */ /* 0x000fe20008000f00 */
[----:B------:R-:W0:Y:S01]  /*e460*/  SYNCS.PHASECHK.TRANS64.TRYWAIT P0, [UR36+0x36820], R0 ;  /* 0x03682000ff0075a7 */ /* 0x000e220008000164 */
[----:B---3--:R-:W-:Y:S01]  /*e470*/  ISETP.GE.AND P1, PT, R2, 0x71, PT ;  /* 0x000000710200780c */ /* 0x008fe20003f26270 */
[----:B0-----:R-:W-:-:S12]  /*e480*/  @!P0 BRA `(.L_x_53) ;  /* 0x0000003800e48947 */ /* 0x001fd80003800000 */
.L_x_156:
[----:B------:R-:W-:Y:S05]  /*e490*/  BSYNC B0 ;  /* 0x0000000000007941 */ /* 0x000fea0003800000 */
.L_x_52:
[----:B------:R-:W-:Y:S01]  /*e4a0*/  VIADD R11, R9, 0x36800 ;  /* 0x00036800090b7836 */ /* 0x000fe20000000000 */
[----:B------:R-:W-:Y:S06]  /*e4b0*/  @!P1 BRA `(.L_x_54) ;  /* 0x0000002000bc9947 */ /* 0x000fec0003800000 */
[----:B------:R-:W3:Y:S01]  /*e4c0*/  LDL R2, [R1+0x20] ;  /* 0x0000200001027983 */ /* 0x000ee20000100800 */
[----:B0-----:R-:W-:Y:S02]  /*e4d0*/  IMAD.MOV.U32 R0, RZ, RZ, 0x1 ;  /* 0x00000001ff007424 */ /* 0x001fe400078e00ff */
[----:B---3--:R-:W-:-:S05]  /*e4e0*/  IMAD.MOV R8, RZ, RZ, -R2 ;  /* 0x000000ffff087224 */ /* 0x008fca00078e0a02 */
[----:B------:R-:W-:-:S05]  /*e4f0*/  VIADDMNMX R8, R8, R0, 0xffffffff, !PT ;  /* 0xffffffff08087446 */ /* 0x000fca0007800100 */
[----:B------:R-:W-:-:S05]  /*e500*/  IMAD.IADD R0, R2, 0x1, R8 ;  /* 0x0000000102007824 */ /* 0x000fca00078e0208 */
[----:B------:R-:W-:-:S04]  /*e510*/  LOP3.LUT R0, R0, 0x1, RZ, 0xc0, !PT ;  /* 0x0000000100007812 */ /* 0x000fc800078ec0ff */
[----:B------:R-:W-:Y:S01]  /*e520*/  ISETP.NE.U32.AND P0, PT, R0, 0x1, PT ;  /* 0x000000010000780c */ /* 0x000fe20003f05070 */
[----:B------:R-:W-:-:S12]  /*e530*/  VIADD R0, R2, 0xfffffffe ;  /* 0xfffffffe02007836 */ /* 0x000fd80000000000 */
[----:B------:R-:W-:Y:S05]  /*e540*/  @P0 BRA `(.L_x_55) ;  /* 0x0000000800e00947 */ /* 0x000fea0003800000 */
[----:B------:R-:W3:Y:S04]  /*e550*/  LDL R3, [R1+0xc] ;  /* 0x00000c0001037983 */ /* 0x000ee80000100800 */
[----:B------:R-:W4:Y:S01]  /*e560*/  LDL R2, [R1] ;  /* 0x0000000001027983 */ /* 0x000f220000100800 */
[----:B------:R-:W-:Y:S01]  /*e570*/  VIADD R4, R18, 0x1 ;  /* 0x0000000112047836 */ /* 0x000fe20000000000 */
[----:B------:R-:W-:Y:S04]  /*e580*/  BSSY B0, `(.L_x_56) ;  /* 0x00000b0000007945 */ /* 0x000fe80003800000 */
[----:B------:R-:W-:-:S04]  /*e590*/  ISETP.NE.AND P0, PT, R4, 0x2, PT ;  /* 0x000000020400780c */ /* 0x000fc80003f05270 */
[----:B-1----:R-:W-:Y:S02]  /*e5a0*/  SEL R10, RZ, 0x1, P0 ;  /* 0x00000001ff0a7807 */ /* 0x002fe40000000000 */
[----:B------:R-:W-:Y:S02]  /*e5b0*/  SEL R4, R4, RZ, P0 ;  /* 0x000000ff04047207 */ /* 0x000fe40000000000 */
[----:B---3--:R-:W-:Y:S02]  /*e5c0*/  ISETP.NE.AND P2, PT, R3, RZ, PT ;  /* 0x000000ff0300720c */ /* 0x008fe40003f45270 */
[----:B----4-:R-:W-:-:S11]  /*e5d0*/  LOP3.LUT R10, R2, R10, RZ, 0x3c, !PT ;  /* 0x0000000a020a7212 */ /* 0x010fd600078e3cff */
[----:B------:R-:W-:Y:S05]  /*e5e0*/  @!P2 BRA `(.L_x_57) ;  /* 0x0000000800a4a947 */ /* 0x000fea0003800000 */
[----:B------:R-:W3:Y:S01]  /*e5f0*/  LDL R2, [R1+0x10] ;  /* 0x0000100001027983 */ /* 0x000ee20000100800 */
[----:B------:R-:W-:Y:S02]  /*e600*/  MOV R6, R17 ;  /* 0x0000001100067202 */ /* 0x000fe40000000f00 */
[----:B---3--:R-:W-:-:S13]  /*e610*/  ISETP.NE.AND P2, PT, R2, RZ, PT ;  /* 0x000000ff0200720c */ /* 0x008fda0003f45270 */
[----:B------:R-:W-:Y:S05]  /*e620*/  @!P2 BRA `(.L_x_58) ;  /* 0x00000000004ca947 */ /* 0x000fea0003800000 */
[----:B------:R-:W3:Y:S01]  /*e630*/  LDL R7, [R1+0x8] ;  /* 0x0000080001077983 */ /* 0x000ee20000100800 */
[----:B------:R-:W0:Y:S01]  /*e640*/  LDC R6, c[0x0][0x43c] ;  /* 0x00010f00ff067b82 */ /* 0x000e220000000800 */
[----:B------:R-:W-:Y:S01]  /*e650*/  ULDC.64 UR4, c[0x0][0x428] ;  /* 0x00010a0000047ab9 */ /* 0x000fe20000000a00 */
[----:B0-----:R-:W-:-:S13]  /*e660*/  ISETP.NE.AND P0, PT, R6, 0x1, PT ;  /* 0x000000010600780c */ /* 0x001fda0003f05270 */
[----:B------:R-:W2:Y:S02]  /*e670*/  @P0 LDC.64 R2, c[0x0][0x440] ;  /* 0x00011000ff020b82 */ /* 0x000ea40000000a00 */
[----:B--2---:R-:W-:-:S04]  /*e680*/  @P0 IMAD.HI.U32 R5, R0, R2, RZ ;  /* 0x0000000200050227 */ /* 0x004fc800078e00ff */
[----:B------:R-:W-:Y:S01]  /*e690*/  IMAD.MOV.U32 R2, RZ, RZ, R0 ;  /* 0x000000ffff027224 */ /* 0x000fe200078e0000 */
[----:B------:R-:W-:-:S05]  /*e6a0*/  @P0 SHF.R.U32.HI R2, RZ, R3, R5 ;  /* 0x00000003ff020219 */ /* 0x000fca0000011605 */
[----:B------:R-:W-:-:S04]  /*e6b0*/  IMAD.MOV R3, RZ, RZ, -R2 ;  /* 0x000000ffff037224 */ /* 0x000fc800078e0a02 */
[----:B------:R-:W-:Y:S01]  /*e6c0*/  IMAD R0, R6, R3, R0 ;  /* 0x0000000306007224 */ /* 0x000fe200078e0200 */
[----:B------:R-:W-:-:S03]  /*e6d0*/  SHF.R.S32.HI R3, RZ, 0x1f, R2 ;  /* 0x0000001fff037819 */ /* 0x000fc60000011402 */
[----:B------:R-:W-:-:S04]  /*e6e0*/  IMAD.WIDE.U32 R2, R19, UR4, R2 ;  /* 0x0000000413027c25 */ /* 0x000fc8000f8e0002 */
[----:B---3--:R-:W-:-:S04]  /*e6f0*/  IMAD R5, R7, UR4, RZ ;  /* 0x0000000407057c24 */ /* 0x008fc8000f8e02ff */
[----:B------:R-:W-:Y:S01]  /*e700*/  IMAD R5, R19, UR5, R5 ;  /* 0x0000000513057c24 */ /* 0x000fe2000f8e0205 */
[----:B------:R-:W-:Y:S02]  /*e710*/  ULDC.64 UR4, c[0x0][0x418] ;  /* 0x0001060000047ab9 */ /* 0x000fe40000000a00 */
[----:B------:R-:W-:Y:S01]  /*e720*/  LEA R6, P0, R2, UR4, 0x2 ;  /* 0x0000000402067c11 */ /* 0x000fe2000f8010ff */
[----:B------:R-:W-:-:S05]  /*e730*/  IMAD.IADD R3, R5, 0x1, R3 ;  /* 0x0000000105037824 */ /* 0x000fca00078e0203 */
[----:B------:R-:W-:-:S05]  /*e740*/  LEA.HI.X R7, R2, UR5, R3, 0x2, P0 ;  /* 0x0000000502077c11 */ /* 0x000fca00080f1403 */
[----:B------:R0:W5:Y:S02]  /*e750*/  LDG.E R6, desc[UR60][R6.64] ;  /* 0x0000003c06067981 */ /* 0x000164000c1e1900 */
.L_x_58:
[----:B------:R-:W-:Y:S01]  /*e760*/  LEA R3, R4, UR36, 0x3 ;  /* 0x0000002404037c11 */ /* 0x000fe2000f8e18ff */
[----:B------:R-:W-:Y:S01]  /*e770*/  BSSY B1, `(.L_x_59) ;  /* 0x0000004000017945 */ /* 0x000fe20003800000 */
[----:B------:R-:W-:-:S04]  /*e780*/  SHF.L.U32 R2, R10, 0x1f, RZ ;  /* 0x0000001f0a027819 */ /* 0x000fc800000006ff */
[----:B------:R-:W1:Y:S02]  /*e790*/  SYNCS.PHASECHK.TRANS64.TRYWAIT P0, [R3+URZ+0x36840], R2 ;  /* 0x03684002030075a7 */ /* 0x000e64000800017f */
[----:B-1----:R-:W-:Y:S05]  /*e7a0*/  @!P0 BRA `(.L_x_60) ;  /* 0x0000003800308947 */ /* 0x002fea0003800000 */
.L_x_157:
[----:B------:R-:W-:Y:S05]  /*e7b0*/  BSYNC B1 ;  /* 0x0000000000017941 */ /* 0x000fea0003800000 */
.L_x_59:
[----:B--2---:R-:W2:Y:S01]  /*e7c0*/  S2R R5, SR_TID.X ;  /* 0x0000000000057919 */ /* 0x004ea20000002100 */
[----:B------:R-:W-:Y:S01]  /*e7d0*/  BSSY B1, `(.L_x_61) ;  /* 0x000000b000017945 */ /* 0x000fe20003800000 */
[----:B--2---:R-:W-:-:S04]  /*e7e0*/  LOP3.LUT R5, R5, 0x7f, RZ, 0xc0, !PT ;  /* 0x0000007f05057812 */ /* 0x004fc800078ec0ff */
[----:B------:R-:W-:-:S13]  /*e7f0*/  ISETP.NE.AND P1, PT, R5, RZ, PT ;  /* 0x000000ff0500720c */ /* 0x000fda0003f25270 */
[----:B------:R-:W-:Y:S05]  /*e800*/  @P1 BRA `(.L_x_62) ;  /* 0x00000000001c1947 */ /* 0x000fea0003800000 */
[----:B------:R-:W2:Y:S01]  /*e810*/  S2R R5, SR_TID.X ;  /* 0x0000000000057919 */ /* 0x000ea20000002100 */
[----:B-1----:R-:W-:-:S04]  /*e820*/  IMAD.MOV.U32 R2, RZ, RZ, 0xa800 ;  /* 0x0000a800ff027424 */ /* 0x002fc800078e00ff */
[----:B------:R3:W-:Y:S01]  /*e830*/  SYNCS.ARRIVE.TRANS64 RZ, [R3+URZ+0x36830], R2 ;  /* 0x0368300203ff79a7 */ /* 0x0007e2000800003f */
[----:B--2---:R-:W-:-:S04]  /*e840*/  LOP3.LUT R5, R5, 0x1f, RZ, 0xc0, !PT ;  /* 0x0000001f05057812 */ /* 0x004fc800078ec0ff */
[----:B------:R-:W-:-:S13]  /*e850*/  ISETP.NE.AND P0, PT, R5, RZ, PT ;  /* 0x000000ff0500720c */ /* 0x000fda0003f05270 */
[----:B---3--:R-:W-:Y:S05]  /*e860*/  @!P0 BRA `(.L_x_62) ;  /* 0x0000000000048947 */ /* 0x008fea0003800000 */
[----:B------:R-:W-:Y:S01]  /*e870*/  BPT.TRAP 0x1 ;  /* 0x000000040000795c */ /* 0x000fe20000300000 */
.L_x_62:
[----:B------:R-:W-:Y:S05]  /*e880*/  BSYNC B1 ;  /* 0x0000000000017941 */ /* 0x000fea0003800000 */
.L_x_61:
[----:B------:R-:W-:Y:S01]  /*e890*/  IMAD.MOV.U32 R14, RZ, RZ, RZ ;  /* 0x000000ffff0e7224 */ /* 0x000fe200078e00ff */
[----:B------:R-:W-:Y:S01]  /*e8a0*/  UIADD3 UR4, UP0, UR38, 0x370, URZ ;  /* 0x0000037026047890 */ /* 0x000fe2000ff1e03f */
[----:B------:R-:W-:Y:S01]  /*e8b0*/  IMAD R5, R4, 0xa800, R9 ;  /* 0x0000a80004057824 */ /* 0x000fe200078e0209 */
[----:B------:R-:W-:Y:S01]  /*e8c0*/  PLOP3.LUT P0, PT, PT, PT, PT, 0x80, 0x0 ;  /* 0x000000000000781c */ /* 0x000fe20003f0f070 */
[----:B-1----:R-:W-:Y:S01]  /*e8d0*/  IMAD R2, R0, 0x70, RZ ;  /* 0x0000007000027824 */ /* 0x002fe200078e02ff */
[----:B------:R-:W-:Y:S01]  /*e8e0*/  R2UR UR10, R14 ;  /* 0x000000000e0a72ca */ /* 0x000fe200000e0000 */
[----:B0-----:R-:W-:Y:S01]  /*e8f0*/  VIADD R7, R5, 0x21400 ;  /* 0x0002140005077836 */ /* 0x001fe20000000000 */
[----:B------:R-:W-:Y:S01]  /*e900*/  IADD3 R3, R3, 0x36830, RZ ;  /* 0x0003683003037810 */ /* 0x000fe20007ffe0ff */
[----:B------:R-:W-:Y:S01]  /*e910*/  UIADD3.X UR5, URZ, UR39, URZ, UP0, !UPT ;  /* 0x000000273f057290 */ /* 0x000fe200087fe43f */
[----:B------:R-:W-:Y:S01]  /*e920*/  UMOV UR6, 0x0 ;  /* 0x0000000000067882 */ /* 0x000fe20000000000 */
[----:B------:R-:W-:-:S10]  /*e930*/  UMOV UR7, 0x14f00000 ;  /* 0x14f0000000077882 */ /* 0x000fd40000000000 */
.L_x_63:
[----:B------:R-:W-:-:S13]  /*e940*/  @P0 ELECT P2, URZ, PT ;  /* 0x00000000003f082f */ /* 0x000fda0003840000 */
[----:B-----5:R-:W-:Y:S02]  /*e950*/  @P2 R2UR UR13, R6 ;  /* 0x00000000060d22ca */ /* 0x020fe400000e0000 */
[----:B------:R-:W-:Y:S02]  /*e960*/  @P2 R2UR UR12, R16 ;  /* 0x00000000100c22ca */ /* 0x000fe400000e0000 */
[----:B------:R-:W-:Y:S02]  /*e970*/  @P2 R2UR UR11, R2 ;  /* 0x00000000020b22ca */ /* 0x000fe400000e0000 */
[----:B------:R-:W-:Y:S02]  /*e980*/  @P2 R2UR UR9, R3 ;  /* 0x00000000030922ca */ /* 0x000fe400000e0000 */
[----:B------:R-:W-:Y:S02]  /*e990*/  @P2 R2UR UR8, R7 ;  /* 0x00000000070822ca */ /* 0x000fe400000e0000 */
[----:B------:R-:W-:-:S02]  /*e9a0*/  @P2 PLOP3.LUT P0, PT, P2, PT, PT, 0x8, 0x0 ;  /* 0x000000000000281c */ /* 0x000fc4000170e170 */
[----:B------:R-:W-:-:S09]  /*e9b0*/  PLOP3.LUT P2, PT, PT, PT, PT, 0x8, 0x0 ;  /* 0x000000000000781c */ /* 0x000fd20003f4e170 */
[----:B------:R0:W-:Y:S02]  /*e9c0*/  UTMALDG.4D [UR8], [UR4], desc[UR6] ;  /* 0x00000608040075b4 */ /* 0x0001e40008019000 */
[----:B0-----:R-:W-:Y:S05]  /*e9d0*/  @P0 BRA.U.ANY `(.L_x_63) ;  /* 0xfffffffd00d80947 */ /* 0x001fea000393ffff */
[----:B------:R-:W-:Y:S01]  /*e9e0*/  IMAD.MOV.U32 R20, RZ, RZ, 0x40 ;  /* 0x00000040ff147424 */ /* 0x000fe200078e00ff */
[----:B------:R-:W-:Y:S01]  /*e9f0*/  PLOP3.LUT P0, PT, PT, PT, PT, 0x80, 0x0 ;  /* 0x000000000000781c */ /* 0x000fe20003f0f070 */
[----:B------:R-:W-:Y:S01]  /*ea00*/  VIADD R7, R5, 0x24c00 ;  /* 0x00024c0005077836 */ /* 0x000fe20000000000 */
[----:B------:R-:W-:Y:S01]  /*ea10*/  UMOV UR6, 0x0 ;  /* 0x0000000000067882 */ /* 0x000fe20000000000 */
[----:B------:R-:W-:Y:S01]  /*ea20*/  UMOV UR7, 0x14f00000 ;  /* 0x14f0000000077882 */ /* 0x000fe20000000000 */
[----:B------:R-:W-:-:S15]  /*ea30*/  R2UR UR10, R20 ;  /* 0x00000000140a72ca */ /* 0x000fde00000e0000 */
.L_x_64:
[----:B------:R-:W-:-:S13]  /*ea40*/  @P0 ELECT P2, URZ, PT ;  /* 0x00000000003f082f */ /* 0x000fda0003840000 */
[----:B------:R-:W-:Y:S02]  /*ea50*/  @P2 R2UR UR13, R6 ;  /* 0x00000000060d22ca */ /* 0x000fe400000e0000 */
        /* <DEDUP_REMOVED lines=14> */
.L_x_65:
        /* <DEDUP_REMOVED lines=10> */
[----:B------:R-:W2:Y:S01]  /*ebe0*/  LDL.LU R7, [R1] ;  /* 0x0000000001077983 */ /* 0x000ea20000300800 */
[----:B------:R-:W-:Y:S01]  /*ebf0*/  LEA R3, R18, R11, 0x3 ;  /* 0x0000000b12037211 */ /* 0x000fe200078e18ff */
[----:B------:R-:W-:Y:S01]  /*ec00*/  BSSY B1, `(.L_x_66) ;  /* 0x0000004000017945 */ /* 0x000fe20003800000 */
[----:B--2---:R-:W-:-:S04]  /*ec10*/  SHF.L.U32 R2, R7, 0x1f, RZ ;  /* 0x0000001f07027819 */ /* 0x004fc800000006ff */
[----:B------:R-:W0:Y:S02]  /*ec20*/  SYNCS.PHASECHK.TRANS64.TRYWAIT P0, [R3+URZ+0x60], R2 ;  /* 0x00006002030075a7 */ /* 0x000e24000800017f */
[----:B0-----:R-:W-:Y:S05]  /*ec30*/  @!P0 BRA `(.L_x_67) ;  /* 0x0000003400208947 */ /* 0x001fea0003800000 */
.L_x_158:
[----:B------:R-:W-:Y:S05]  /*ec40*/  BSYNC B1 ;  /* 0x0000000000017941 */ /* 0x000fea0003800000 */
.L_x_66:
[----:B------:R-:W-:Y:S01]  /*ec50*/  BSSY B1, `(.L_x_68) ;  /* 0x000000c000017945 */ /* 0x000fe20003800000 */
[----:B------:R-:W-:Y:S02]  /*ec60*/  IMAD.MOV.U32 R12, RZ, RZ, 0x0 ;  /* 0x00000000ff0c7424 */ /* 0x000fe400078e00ff */
[----:B------:R-:W-:Y:S01]  /*ec70*/  IMAD.MOV.U32 R13, RZ, RZ, 0x14f00000 ;  /* 0x14f00000ff0d7424 */ /* 0x000fe200078e00ff */
[----:B------:R-:W-:Y:S06]  /*ec80*/  @P1 BRA `(.L_x_69) ;  /* 0x0000000000201947 */ /* 0x000fec0003800000 */
[----:B------:R-:W1:Y:S01]  /*ec90*/  S2R R5, SR_TID.X ;  /* 0x0000000000057919 */ /* 0x000e620000002100 */
[----:B0-----:R-:W-:Y:S01]  /*eca0*/  LEA R2, R18, UR36, 0x3 ;  /* 0x0000002412027c11 */ /* 0x001fe2000f8e18ff */
[----:B------:R-:W-:-:S04]  /*ecb0*/  IMAD.MOV.U32 R3, RZ, RZ, 0xa800 ;  /* 0x0000a800ff037424 */ /* 0x000fc800078e00ff */
[----:B------:R2:W-:Y:S01]  /*ecc0*/  SYNCS.ARRIVE.TRANS64 RZ, [R2+URZ+0x36850], R3 ;  /* 0x0368500302ff79a7 */ /* 0x0005e2000800003f */
[----:B-1----:R-:W-:-:S04]  /*ecd0*/  LOP3.LUT R5, R5, 0x1f, RZ, 0xc0, !PT ;  /* 0x0000001f05057812 */ /* 0x002fc800078ec0ff */
[----:B------:R-:W-:-:S13]  /*ece0*/  ISETP.NE.AND P0, PT, R5, RZ, PT ;  /* 0x000000ff0500720c */ /* 0x000fda0003f05270 */
[----:B--2---:R-:W-:Y:S05]  /*ecf0*/  @!P0 BRA `(.L_x_69) ;  /* 0x0000000000048947 */ /* 0x004fea0003800000 */
[----:B------:R-:W-:Y:S01]  /*ed00*/  BPT.TRAP 0x1 ;  /* 0x000000040000795c */ /* 0x000fe20000300000 */
.L_x_69:
[----:B------:R-:W-:Y:S05]  /*ed10*/  BSYNC B1 ;  /* 0x0000000000017941 */ /* 0x000fea0003800000 */
.L_x_68:
[----:B------:R-:W2:Y:S01]  /*ed20*/  LDL.LU R5, [R1+0x4] ;  /* 0x0000040001057983 */ /* 0x000ea20000300800 */
[----:B------:R-:W-:Y:S01]  /*ed30*/  R2UR UR10, R14 ;  /* 0x000000000e0a72ca */ /* 0x000fe200000e0000 */
[----:B0-----:R-:W-:Y:S01]  /*ed40*/  IMAD R2, R18, 0xa800, R9 ;  /* 0x0000a80012027824 */ /* 0x001fe200078e0209 */
[----:B------:R-:W-:Y:S01]  /*ed50*/  R2UR UR6, R12 ;  /* 0x000000000c0672ca */ /* 0x000fe200000e0000 */
[----:B------:R-:W-:Y:S01]  /*ed60*/  UIADD3 UR4, UP0, UR38, 0x470, URZ ;  /* 0x0000047026047890 */ /* 0x000fe2000ff1e03f */
[----:B------:R-:W-:Y:S01]  /*ed70*/  R2UR UR7, R13 ;  /* 0x000000000d0772ca */ /* 0x000fe200000e0000 */
[----:B------:R-:W-:Y:S01]  /*ed80*/  VIADD R7, R2, 0x400 ;  /* 0x0000040002077836 */ /* 0x000fe20000000000 */
[----:B------:R-:W-:Y:S01]  /*ed90*/  LEA R3, R18, UR36, 0x3 ;  /* 0x0000002412037c11 */ /* 0x000fe2000f8e18ff */
[----:B------:R-:W-:Y:S01]  /*eda0*/  UIADD3.X UR5, URZ, UR39, URZ, UP0, !UPT ;  /* 0x000000273f057290 */ /* 0x000fe200087fe43f */
[----:B------:R-:W-:-:S03]  /*edb0*/  PLOP3.LUT P0, PT, PT, PT, PT, 0x80, 0x0 ;  /* 0x000000000000781c */ /* 0x000fc60003f0f070 */
[----:B------:R-:W-:Y:S02]  /*edc0*/  VIADD R3, R3, 0x36850 ;  /* 0x0003685003037836 */ /* 0x000fe40000000000 */
[----:B--2---:R-:W-:-:S08]  /*edd0*/  IMAD R5, R5, 0x70, RZ ;  /* 0x0000007005057824 */ /* 0x004fd000078e02ff */
.L_x_70:
        /* <DEDUP_REMOVED lines=10> */
[----:B------:R-:W-:Y:S02]  /*ee80*/  R2UR UR10, R20 ;  /* 0x00000000140a72ca */ /* 0x000fe400000e0000 */
[----:B------:R-:W-:Y:S02]  /*ee90*/  R2UR UR6, R12 ;  /* 0x000000000c0672ca */ /* 0x000fe400000e0000 */
[----:B------:R-:W-:Y:S02]  /*eea0*/  R2UR UR7, R13 ;  /* 0x000000000d0772ca */ /* 0x000fe400000e0000 */
[----:B------:R-:W-:Y:S02]  /*eeb0*/  PLOP3.LUT P0, PT, PT, PT, PT, 0x80, 0x0 ;  /* 0x000000000000781c */ /* 0x000fe40003f0f070 */
[----:B------:R-:W-:-:S11]  /*eec0*/  IADD3 R7, R2, 0x3c00, RZ ;  /* 0x00003c0002077810 */ /* 0x000fd60007ffe0ff */
.L_x_71:
        /* <DEDUP_REMOVED lines=10> */
[----:B------:R-:W-:Y:S01]  /*ef70*/  R2UR UR10, R15 ;  /* 0x000000000f0a72ca */ /* 0x000fe200000e0000 */
[----:B------:R-:W-:Y:S01]  /*ef80*/  VIADD R2, R2, 0x7400 ;  /* 0x0000740002027836 */ /* 0x000fe20000000000 */
[----:B------:R-:W-:Y:S02]  /*ef90*/  R2UR UR6, R12 ;  /* 0x000000000c0672ca */ /* 0x000fe400000e0000 */
[----:B------:R-:W-:Y:S02]  /*efa0*/  R2UR UR7, R13 ;  /* 0x000000000d0772ca */ /* 0x000fe400000e0000 */
[----:B------:R-:W-:-:S13]  /*efb0*/  PLOP3.LUT P0, PT, PT, PT, PT, 0x80, 0x0 ;  /* 0x000000000000781c */ /* 0x000fda0003f0f070 */
.L_x_72:
        /* <DEDUP_REMOVED lines=10> */
[----:B------:R0:W-:Y:S01]  /*f060*/  STL [R1+0x4], R0 ;  /* 0x0000040001007387 */ /* 0x0001e20000100800 */
[----:B------:R-:W-:-:S07]  /*f070*/  IMAD.MOV.U32 R17, RZ, RZ, R6 ;  /* 0x000000ffff117224 */ /* 0x000fce00078e0006 */
.L_x_57:
[----:B------:R-:W-:Y:S05]  /*f080*/  BSYNC B0 ;  /* 0x0000000000007941 */ /* 0x000fea0003800000 */
.L_x_56:
[----:B0-----:R-:W3:Y:S01]  /*f090*/  LDL.LU R0, [R1+0x20] ;  /* 0x0000200001007983 */ /* 0x001ee20000300800 */
[----:B------:R-:W-:-:S03]  /*f0a0*/  IMAD.MOV.U32 R18, RZ, RZ, R4 ;  /* 0x000000ffff127224 */ /* 0x000fc600078e0004 */
[----:B------:R0:W-:Y:S02]  /*f0b0*/  STL [R1], R10 ;  /* 0x0000000a01007387 */ /* 0x0001e40000100800 */
[----:B0--3--:R-:W-:-:S07]  /*f0c0*/  VIADD R0, R0, 0xfffffffd ;  /* 0xfffffffd00007836 */ /* 0x009fce0000000000 */
.L_x_55:
[----:B------:R-:W3:Y:S01]  /*f0d0*/  LDL.LU R2, [R1+0x1c] ;  /* 0x00001c0001027983 */ /* 0x000ee20000300800 */
[----:B------:R-:W-:Y:S01]  /*f0e0*/  IMAD.MOV R8, RZ, RZ, -R8 ;  /* 0x000000ffff087224 */ /* 0x000fe200078e0a08 */
[----:B------:R-:W-:Y:S04]  /*f0f0*/  BSSY B0, `(.L_x_54) ;  /* 0x000016b000007945 */ /* 0x000fe80003800000 */
[----:B---3--:R-:W-:-:S13]  /*f100*/  ISETP.NE.AND P0, PT, R2, R8, PT ;  /* 0x000000080200720c */ /* 0x008fda0003f05270 */
[----:B------:R-:W-:Y:S05]  /*f110*/  @!P0 BRA `(.L_x_73) ;  /* 0x0000001400a08947 */ /* 0x000fea0003800000 */
[----:B------:R-:W-:-:S07]  /*f120*/  MOV R4, R17 ;  /* 0x0000001100047202 */ /* 0x000fce0000000f00 */
.L_x_108:
[----:B---3--:R-:W3:Y:S04]  /*f130*/  LDL R3, [R1+0xc] ;  /* 0x00000c0001037983 */ /* 0x008ee80000100800 */
[----:B------:R-:W4:Y:S01]  /*f140*/  LDL R2, [R1] ;  /* 0x0000000001027983 */ /* 0x000f220000100800 */
[----:B-1----:R-:W-:Y:S01]  /*f150*/  VIADD R6, R18, 0x1 ;  /* 0x0000000112067836 */ /* 0x002fe20000000000 */
[----:B------:R-:W-:Y:S04]  /*f160*/  BSSY B1, `(.L_x_74) ;  /* 0x00000ae000017945 */ /* 0x000fe80003800000 */
[----:B------:R-:W-:-:S04]  /*f170*/  ISETP.NE.AND P0, PT, R6, 0x2, PT ;  /* 0x000000020600780c */ /* 0x000fc80003f05270 */
[----:B------:R-:W-:Y:S02]  /*f180*/  SEL R7, RZ, 0x1, P0 ;  /* 0x00000001ff077807 */ /* 0x000fe40000000000 */
[----:B------:R-:W-:Y:S02]  /*f190*/  SEL R6, R6, RZ, P0 ;  /* 0x000000ff06067207 */ /* 0x000fe40000000000 */
[----:B---3--:R-:W-:Y:S02]  /*f1a0*/  ISETP.NE.AND P1, PT, R3, RZ, PT ;  /* 0x000000ff0300720c */ /* 0x008fe40003f25270 */
[----:B----4-:R-:W-:-:S11]  /*f1b0*/  LOP3.LUT R7, R2, R7, RZ, 0x3c, !PT ;  /* 0x0000000702077212 */ /* 0x010fd600078e3cff */
[----:B0-----:R-:W-:Y:S05]  /*f1c0*/  @!P1 BRA `(.L_x_75) ;  /* 0x00000008009c9947 */ /* 0x001fea0003800000 */
[----:B------:R-:W3:Y:S01]  /*f1d0*/  LDL R2, [R1+0x10] ;  /* 0x0000100001027983 */ /* 0x000ee20000100800 */
[----:B------:R-:W-:Y:S01]  /*f1e0*/  IMAD.MOV.U32 R8, RZ, RZ, R0 ;  /* 0x000000ffff087224 */ /* 0x000fe200078e0000 */
[----:B---3--:R-:W-:-:S13]  /*f1f0*/  ISETP.NE.AND P1, PT, R2, RZ, PT ;  /* 0x000000ff0200720c */ /* 0x008fda0003f25270 */
[----:B------:R-:W-:Y:S05]  /*f200*/  @!P1 BRA `(.L_x_76) ;  /* 0x00000000004c9947 */ /* 0x000fea0003800000 */
[----:B------:R-:W3:Y:S01]  /*f210*/  LDL R10, [R1+0x8] ;  /* 0x00000800010a7983 */ /* 0x000ee20000100800 */
[----:B--2---:R-:W0:Y:S01]  /*f220*/  LDC R5, c[0x0][0x43c] ;  /* 0x00010f00ff057b82 */ /* 0x004e220000000800 */
[----:B------:R-:W-:Y:S01]  /*f230*/  ULDC.64 UR4, c[0x0][0x428] ;  /* 0x00010a0000047ab9 */ /* 0x000fe20000000a00 */
[----:B0-----:R-:W-:-:S13]  /*f240*/  ISETP.NE.AND P0, PT, R5, 0x1, PT ;  /* 0x000000010500780c */ /* 0x001fda0003f05270 */
[----:B------:R-:W0:Y:S02]  /*f250*/  @P0 LDC.64 R2, c[0x0][0x440] ;  /* 0x00011000ff020b82 */ /* 0x000e240000000a00 */
[----:B0-----:R-:W-:-:S04]  /*f260*/  @P0 IMAD.HI.U32 R4, R0, R2, RZ ;  /* 0x0000000200040227 */ /* 0x001fc800078e00ff */
[----:B------:R-:W-:Y:S01]  /*f270*/  IMAD.MOV.U32 R2, RZ, RZ, R0 ;  /* 0x000000ffff027224 */ /* 0x000fe200078e0000 */
[----:B------:R-:W-:-:S04]  /*f280*/  @P0 SHF.R.U32.HI R2, RZ, R3, R4 ;  /* 0x00000003ff020219 */ /* 0x000fc80000011604 */
[--C-:B------:R-:W-:Y:S01]  /*f290*/  SHF.R.S32.HI R3, RZ, 0x1f, R2.reuse ;  /* 0x0000001fff037819 */ /* 0x100fe20000011402 */
[--C-:B------:R-:W-:Y:S02]  /*f2a0*/  IMAD.MOV R8, RZ, RZ, -R2.reuse ;  /* 0x000000ffff087224 */ /* 0x100fe400078e0a02 */
[----:B------:R-:W-:-:S04]  /*f2b0*/  IMAD.WIDE.U32 R2, R19, UR4, R2 ;  /* 0x0000000413027c25 */ /* 0x000fc8000f8e0002 */
[----:B------:R-:W-:Y:S02]  /*f2c0*/  IMAD R8, R5, R8, R0 ;  /* 0x0000000805087224 */ /* 0x000fe400078e0200 */
[----:B---3--:R-:W-:-:S04]  /*f2d0*/  IMAD R4, R10, UR4, RZ ;  /* 0x000000040a047c24 */ /* 0x008fc8000f8e02ff */
[----:B------:R-:W-:Y:S01]  /*f2e0*/  IMAD R4, R19, UR5, R4 ;  /* 0x0000000513047c24 */ /* 0x000fe2000f8e0204 */
[----:B------:R-:W-:-:S03]  /*f2f0*/  ULDC.64 UR4, c[0x0][0x418] ;  /* 0x0001060000047ab9 */ /* 0x000fc60000000a00 */
[----:B------:R-:W-:Y:S01]  /*f300*/  IMAD.IADD R3, R4, 0x1, R3 ;  /* 0x0000000104037824 */ /* 0x000fe200078e0203 */
[----:B------:R-:W-:-:S04]  /*f310*/  LEA R4, P0, R2, UR4, 0x2 ;  /* 0x0000000402047c11 */ /* 0x000fc8000f8010ff */
[----:B------:R-:W-:-:S05]  /*f320*/  LEA.HI.X R5, R2, UR5, R3, 0x2, P0 ;  /* 0x0000000502057c11 */ /* 0x000fca00080f1403 */
[----:B------:R0:W5:Y:S04]  /*f330*/  LDG.E R4, desc[UR60][R4.64] ;  /* 0x0000003c04047981 */ /* 0x000168000c1e1900 */
.L_x_76:
[----:B------:R-:W-:Y:S01]  /*f340*/  LEA R3, R6, UR36, 0x3 ;  /* 0x0000002406037c11 */ /* 0x000fe2000f8e18ff */
[----:B------:R-:W-:Y:S01]  /*f350*/  BSSY B2, `(.L_x_77) ;  /* 0x0000004000027945 */ /* 0x000fe20003800000 */
[----:B------:R-:W-:-:S04]  /*f360*/  SHF.L.U32 R2, R7, 0x1f, RZ ;  /* 0x0000001f07027819 */ /* 0x000fc800000006ff */
[----:B------:R-:W1:Y:S02]  /*f370*/  SYNCS.PHASECHK.TRANS64.TRYWAIT P0, [R3+URZ+0x36840], R2 ;  /* 0x03684002030075a7 */ /* 0x000e64000800017f */
[----:B-1----:R-:W-:Y:S05]  /*f380*/  @!P0 BRA `(.L_x_78) ;  /* 0x0000002c00608947 */ /* 0x002fea0003800000 */
.L_x_159:
[----:B------:R-:W-:Y:S05]  /*f390*/  BSYNC B2 ;  /* 0x0000000000027941 */ /* 0x000fea0003800000 */
.L_x_77:
[----:B0-2---:R-:W0:Y:S01]  /*f3a0*/  S2R R5, SR_TID.X ;  /* 0x0000000000057919 */ /* 0x005e220000002100 */
[----:B------:R-:W-:Y:S01]  /*f3b0*/  BSSY B2, `(.L_x_79) ;  /* 0x000000b000027945 */ /* 0x000fe20003800000 */
[----:B0-----:R-:W-:-:S04]  /*f3c0*/  LOP3.LUT R5, R5, 0x7f, RZ, 0xc0, !PT ;  /* 0x0000007f05057812 */ /* 0x001fc800078ec0ff */
[----:B------:R-:W-:-:S13]  /*f3d0*/  ISETP.NE.AND P1, PT, R5, RZ, PT ;  /* 0x000000ff0500720c */ /* 0x000fda0003f25270 */
[----:B------:R-:W-:Y:S05]  /*f3e0*/  @P1 BRA `(.L_x_80) ;  /* 0x00000000001c1947 */ /* 0x000fea0003800000 */
[----:B------:R-:W0:Y:S01]  /*f3f0*/  S2R R5, SR_TID.X ;  /* 0x0000000000057919 */ /* 0x000e220000002100 */
[----:B-1----:R-:W-:-:S04]  /*f400*/  MOV R2, 0xa800 ;  /* 0x0000a80000027802 */ /* 0x002fc80000000f00 */
[----:B------:R2:W-:Y:S01]  /*f410*/  SYNCS.ARRIVE.TRANS64 RZ, [R3+URZ+0x36830], R2 ;  /* 0x0368300203ff79a7 */ /* 0x0005e2000800003f */
[----:B0-----:R-:W-:-:S04]  /*f420*/  LOP3.LUT R5, R5, 0x1f, RZ, 0xc0, !PT ;  /* 0x0000001f05057812 */ /* 0x001fc800078ec0ff */
[----:B------:R-:W-:-:S13]  /*f430*/  ISETP.NE.AND P0, PT, R5, RZ, PT ;  /* 0x000000ff0500720c */ /* 0x000fda0003f05270 */
[----:B--2---:R-:W-:Y:S05]  /*f440*/  @!P0 BRA `(.L_x_80) ;  /* 0x0000000000048947 */ /* 0x004fea0003800000 */
[----:B------:R-:W-:Y:S01]  /*f450*/  BPT.TRAP 0x1 ;  /* 0x000000040000795c */ /* 0x000fe20000300000 */
.L_x_80:
[----:B------:R-:W-:Y:S05]  /*f460*/  BSYNC B2 ;  /* 0x0000000000027941 */ /* 0x000fea0003800000 */
.L_x_79:
[----:B------:R-:W-:Y:S01]  /*f470*/  IMAD.MOV.U32 R14, RZ, RZ, RZ ;  /* 0x000000ffff0e7224 */ /* 0x000fe200078e00ff */
[----:B------:R-:W-:Y:S01]  /*f480*/  UIADD3 UR4, UP0, UR38, 0x370, URZ ;  /* 0x0000037026047890 */ /* 0x000fe2000ff1e03f */
[----:B------:R-:W-:Y:S01]  /*f490*/  IMAD R5, R6, 0xa800, R9 ;  /* 0x0000a80006057824 */ /* 0x000fe200078e0209 */
[----:B------:R-:W-:Y:S01]  /*f4a0*/  PLOP3.LUT P0, PT, PT, PT, PT, 0x80, 0x0 ;  /* 0x000000000000781c */ /* 0x000fe20003f0f070 */
[----:B-1----:R-:W-:Y:S01]  /*f4b0*/  VIADD R3, R3, 0x36830 ;  /* 0x0003683003037836 */ /* 0x002fe20000000000 */
[----:B------:R-:W-:Y:S01]  /*f4c0*/  R2UR UR10, R14 ;  /* 0x000000000e0a72ca */ /* 0x000fe200000e0000 */
[----:B------:R-:W-:Y:S01]  /*f4d0*/  IMAD R2, R8, 0x70, RZ ;  /* 0x0000007008027824 */ /* 0x000fe200078e02ff */
[----:B------:R-:W-:Y:S01]  /*f4e0*/  UIADD3.X UR5, URZ, UR39, URZ, UP0, !UPT ;  /* 0x000000273f057290 */ /* 0x000fe200087fe43f */
[----:B------:R-:W-:Y:S01]  /*f4f0*/  VIADD R10, R5, 0x21400 ;  /* 0x00021400050a7836 */ /* 0x000fe20000000000 */
[----:B------:R-:W-:Y:S01]  /*f500*/  UMOV UR6, 0x0 ;  /* 0x0000000000067882 */ /* 0x000fe20000000000 */
[----:B------:R-:W-:-:S10]  /*f510*/  UMOV UR7, 0x14f00000 ;  /* 0x14f0000000077882 */ /* 0x000fd40000000000 */
.L_x_81:
        /* <DEDUP_REMOVED lines=16> */
.L_x_82:
        /* <DEDUP_REMOVED lines=10> */
[----:B------:R-:W-:Y:S01]  /*f6c0*/  MOV R10, 0x80 ;  /* 0x00000080000a7802 */ /* 0x000fe20000000f00 */
[----:B------:R-:W-:Y:S01]  /*f6d0*/  VIADD R5, R5, 0x28400 ;  /* 0x0002840005057836 */ /* 0x000fe20000000000 */
[----:B------:R-:W-:Y:S01]  /*f6e0*/  PLOP3.LUT P0, PT, PT, PT, PT, 0x80, 0x0 ;  /* 0x000000000000781c */ /* 0x000fe20003f0f070 */
[----:B------:R-:W-:Y:S01]  /*f6f0*/  UMOV UR6, 0x0 ;  /* 0x0000000000067882 */ /* 0x000fe20000000000 */
[----:B------:R-:W-:Y:S01]  /*f700*/  R2UR UR10, R10 ;  /* 0x000000000a0a72ca */ /* 0x000fe200000e0000 */
[----:B------:R-:W-:-:S14]  /*f710*/  UMOV UR7, 0x14f00000 ;  /* 0x14f0000000077882 */ /* 0x000fdc0000000000 */
.L_x_83:
        /* <DEDUP_REMOVED lines=11> */
[----:B------:R-:W-:Y:S01]  /*f7d0*/  IMAD R2, R18, 0x8, R11 ;  /* 0x0000000812027824 */ /* 0x000fe200078e020b */
[----:B------:R-:W-:Y:S01]  /*f7e0*/  BSSY B2, `(.L_x_84) ;  /* 0x0000004000027945 */ /* 0x000fe20003800000 */
[----:B--2---:R-:W-:-:S04]  /*f7f0*/  SHF.L.U32 R3, R12, 0x1f, RZ ;  /* 0x0000001f0c037819 */ /* 0x004fc800000006ff */
[----:B------:R-:W0:Y:S02]  /*f800*/  SYNCS.PHASECHK.TRANS64.TRYWAIT P0, [R2+URZ+0x60], R3 ;  /* 0x00006003020075a7 */ /* 0x000e24000800017f */
[----:B0-----:R-:W-:Y:S05]  /*f810*/  @!P0 BRA `(.L_x_85) ;  /* 0x0000002800508947 */ /* 0x001fea0003800000 */
.L_x_160:
[----:B------:R-:W-:Y:S05]  /*f820*/  BSYNC B2 ;  /* 0x0000000000027941 */ /* 0x000fea0003800000 */
.L_x_84:
[----:B------:R-:W-:Y:S01]  /*f830*/  BSSY B2, `(.L_x_86) ;  /* 0x000000b000027945 */ /* 0x000fe20003800000 */
[----:B------:R-:W-:Y:S02]  /*f840*/  IMAD.MOV.U32 R12, RZ, RZ, 0x0 ;  /* 0x00000000ff0c7424 */ /* 0x000fe400078e00ff */
[----:B------:R-:W-:Y:S01]  /*f850*/  IMAD.MOV.U32 R13, RZ, RZ, 0x14f00000 ;  /* 0x14f00000ff0d7424 */ /* 0x000fe200078e00ff */
[----:B------:R-:W-:Y:S06]  /*f860*/  @P1 BRA `(.L_x_87) ;  /* 0x00000000001c1947 */ /* 0x000fec0003800000 */
[----:B------:R-:W1:Y:S01]  /*f870*/  S2R R5, SR_TID.X ;  /* 0x0000000000057919 */ /* 0x000e620000002100 */
[----:B0-----:R-:W-:-:S04]  /*f880*/  IMAD.MOV.U32 R3, RZ, RZ, 0xa800 ;  /* 0x0000a800ff037424 */ /* 0x001fc800078e00ff */
[----:B------:R2:W-:Y:S01]  /*f890*/  SYNCS.ARRIVE.TRANS64 RZ, [R2+URZ+0x50], R3 ;  /* 0x0000500302ff79a7 */ /* 0x0005e2000800003f */
[----:B-1----:R-:W-:-:S04]  /*f8a0*/  LOP3.LUT R5, R5, 0x1f, RZ, 0xc0, !PT ;  /* 0x0000001f05057812 */ /* 0x002fc800078ec0ff */
[----:B------:R-:W-:-:S13]  /*f8b0*/  ISETP.NE.AND P0, PT, R5, RZ, PT ;  /* 0x000000ff0500720c */ /* 0x000fda0003f05270 */
[----:B--2---:R-:W-:Y:S05]  /*f8c0*/  @!P0 BRA `(.L_x_87) ;  /* 0x0000000000048947 */ /* 0x004fea0003800000 */
[----:B------:R-:W-:Y:S01]  /*f8d0*/  BPT.TRAP 0x1 ;  /* 0x000000040000795c */ /* 0x000fe20000300000 */
.L_x_87:
[----:B------:R-:W-:Y:S05]  /*f8e0*/  BSYNC B2 ;  /* 0x0000000000027941 */ /* 0x000fea0003800000 */
.L_x_86:
[----:B0-----:R-:W2:Y:S01]  /*f8f0*/  LDL.LU R3, [R1+0x4] ;  /* 0x0000040001037983 */ /* 0x001ea20000300800 */
[----:B------:R-:W-:Y:S01]  /*f900*/  R2UR UR10, R14 ;  /* 0x000000000e0a72ca */ /* 0x000fe200000e0000 */
[----:B------:R-:W-:Y:S01]  /*f910*/  IMAD R18, R18, 0xa800, R9 ;  /* 0x0000a80012127824 */ /* 0x000fe200078e0209 */
[----:B------:R-:W-:Y:S01]  /*f920*/  R2UR UR6, R12 ;  /* 0x000000000c0672ca */ /* 0x000fe200000e0000 */
[----:B------:R-:W-:Y:S01]  /*f930*/  UIADD3 UR4, UP0, UR38, 0x470, URZ ;  /* 0x0000047026047890 */ /* 0x000fe2000ff1e03f */
[----:B------:R-:W-:Y:S01]  /*f940*/  R2UR UR7, R13 ;  /* 0x000000000d0772ca */ /* 0x000fe200000e0000 */
[----:B------:R-:W-:Y:S01]  /*f950*/  VIADD R5, R18, 0x400 ;  /* 0x0000040012057836 */ /* 0x000fe20000000000 */
[----:B------:R-:W-:Y:S01]  /*f960*/  PLOP3.LUT P0, PT, PT, PT, PT, 0x80, 0x0 ;  /* 0x000000000000781c */ /* 0x000fe20003f0f070 */
[----:B------:R-:W-:Y:S01]  /*f970*/  UIADD3.X UR5, URZ, UR39, URZ, UP0, !UPT ;  /* 0x000000273f057290 */ /* 0x000fe200087fe43f */
[----:B------:R-:W-:Y:S01]  /*f980*/  IADD3 R2, R2, 0x50, RZ ;  /* 0x0000005002027810 */ /* 0x000fe20007ffe0ff */
[----:B--2---:R-:W-:-:S10]  /*f990*/  IMAD R3, R3, 0x70, RZ ;  /* 0x0000007003037824 */ /* 0x004fd400078e02ff */
.L_x_88:
        /* <DEDUP_REMOVED lines=15> */
.L_x_89:
        /* <DEDUP_REMOVED lines=15> */
.L_x_90:
        /* <DEDUP_REMOVED lines=12> */
.L_x_75:
[----:B------:R-:W-:Y:S05]  /*fc40*/  BSYNC B1 ;  /* 0x0000000000017941 */ /* 0x000fea0003800000 */
.L_x_74:
[----:B------:R-:W3:Y:S01]  /*fc50*/  LDL R2, [R1+0xc] ;  /* 0x00000c0001027983 */ /* 0x000ee20000100800 */
[----:B------:R-:W-:Y:S01]  /*fc60*/  VIADD R18, R6, 0x1 ;  /* 0x0000000106127836 */ /* 0x000fe20000000000 */
[----:B------:R-:W-:Y:S04]  /*fc70*/  BSSY B1, `(.L_x_91) ;  /* 0x00000af000017945 */ /* 0x000fe80003800000 */
[----:B------:R-:W-:-:S04]  /*fc80*/  ISETP.NE.AND P0, PT, R18, 0x2, PT ;  /* 0x000000021200780c */ /* 0x000fc80003f05270 */
[----:B------:R-:W-:Y:S02]  /*fc90*/  SEL R18, R18, RZ, P0 ;  /* 0x000000ff12127207 */ /* 0x000fe40000000000 */
[----:B---3--:R-:W-:Y:S02]  /*fca0*/  ISETP.NE.AND P1, PT, R2, RZ, PT ;  /* 0x000000ff0200720c */ /* 0x008fe40003f25270 */
[----:B------:R-:W-:-:S04]  /*fcb0*/  SEL R2, RZ, 0x1, P0 ;  /* 0x00000001ff027807 */ /* 0x000fc80000000000 */
[----:B------:R-:W-:-:S05]  /*fcc0*/  LOP3.LUT R10, R7, R2, RZ, 0x3c, !PT ;  /* 0x00000002070a7212 */ /* 0x000fca00078e3cff */
[----:B------:R1:W-:Y:S02]  /*fcd0*/  STL [R1], R10 ;  /* 0x0000000a01007387 */ /* 0x0003e40000100800 */
[----:B------:R-:W-:Y:S05]  /*fce0*/  @!P1 BRA `(.L_x_92) ;  /* 0x00000008009c9947 */ /* 0x000fea0003800000 */
[----:B------:R-:W3:Y:S01]  /*fcf0*/  LDL R3, [R1+0x10] ;  /* 0x0000100001037983 */ /* 0x000ee20000100800 */
[----:B0-----:R-:W-:Y:S02]  /*fd00*/  IADD3 R8, R0, -0x1, RZ ;  /* 0xffffffff00087810 */ /* 0x001fe40007ffe0ff */
        /* <DEDUP_REMOVED lines=16> */
[----:B------:R-:W-:-:S03]  /*fe10*/  ULDC.64 UR4, c[0x0][0x418] ;  /* 0x0001060000047ab9 */ /* 0x000fc60000000a00 */
[----:B------:R-:W-:Y:S01]  /*fe20*/  IMAD.IADD R3, R4, 0x1, R3 ;  /* 0x0000000104037824 */ /* 0x000fe200078e0203 */
[----:B------:R-:W-:-:S04]  /*fe30*/  LEA R4, P0, R2, UR4, 0x2 ;  /* 0x0000000402047c11 */ /* 0x000fc8000f8010ff */
[----:B------:R-:W-:-:S05]  /*fe40*/  LEA.HI.X R5, R2, UR5, R3, 0x2, P0 ;  /* 0x0000000502057c11 */ /* 0x000fca00080f1403 */
[----:B------:R0:W5:Y:S04]  /*fe50*/  LDG.E R4, desc[UR60][R4.64] ;  /* 0x0000003c04047981 */ /* 0x000168000c1e1900 */
.L_x_93:
[----:B------:R-:W-:Y:S01]  /*fe60*/  LEA R2, R18, UR36, 0x3 ;  /* 0x0000002412027c11 */ /* 0x000fe2000f8e18ff */
[----:B------:R-:W-:Y:S01]  /*fe70*/  BSSY B2, `(.L_x_94) ;  /* 0x0000004000027945 */ /* 0x000fe20003800000 */
[----:B------:R-:W-:-:S04]  /*fe80*/  SHF.L.U32 R3, R10, 0x1f, RZ ;  /* 0x0000001f0a037819 */ /* 0x000fc800000006ff */
[----:B------:R-:W3:Y:S02]  /*fe90*/  SYNCS.PHASECHK.TRANS64.TRYWAIT P0, [R2+URZ+0x36840], R3 ;  /* 0x03684003020075a7 */ /* 0x000ee4000800017f */
[----:B---3--:R-:W-:Y:S05]  /*fea0*/  @!P0 BRA `(.L_x_95) ;  /* 0x0000002000c08947 */ /* 0x008fea0003800000 */
.L_x_161:
[----:B------:R-:W-:Y:S05]  /*feb0*/  BSYNC B2 ;  /* 0x0000000000027941 */ /* 0x000fea0003800000 */
.L_x_94:
[----:B0-2---:R-:W0:Y:S01]  /*fec0*/  S2R R5, SR_TID.X ;  /* 0x0000000000057919 */ /* 0x005e220000002100 */
[----:B------:R-:W-:Y:S01]  /*fed0*/  BSSY B2, `(.L_x_96) ;  /* 0x000000b000027945 */ /* 0x000fe20003800000 */
[----:B0-----:R-:W-:-:S04]  /*fee0*/  LOP3.LUT R5, R5, 0x7f, RZ, 0xc0, !PT ;  /* 0x0000007f05057812 */ /* 0x001fc800078ec0ff */
[----:B------:R-:W-:-:S13]  /*fef0*/  ISETP.NE.AND P1, PT, R5, RZ, PT ;  /* 0x000000ff0500720c */ /* 0x000fda0003f25270 */
[----:B------:R-:W-:Y:S05]  /*ff00*/  @P1 BRA `(.L_x_97) ;  /* 0x00000000001c1947 */ /* 0x000fea0003800000 */
[----:B------:R-:W0:Y:S01]  /*ff10*/  S2R R5, SR_TID.X ;  /* 0x0000000000057919 */ /* 0x000e220000002100 */
[----:B---3--:R-:W-:-:S04]  /*ff20*/  IMAD.MOV.U32 R3, RZ, RZ, 0xa800 ;  /* 0x0000a800ff037424 */ /* 0x008fc800078e00ff */
[----:B------:R2:W-:Y:S01]  /*ff30*/  SYNCS.ARRIVE.TRANS64 RZ, [R2+URZ+0x36830], R3 ;  /* 0x0368300302ff79a7 */ /* 0x0005e2000800003f */
[----:B0-----:R-:W-:-:S04]  /*ff40*/  LOP3.LUT R5, R5, 0x1f, RZ, 0xc0, !PT ;  /* 0x0000001f05057812 */ /* 0x001fc800078ec0ff */
[----:B------:R-:W-:-:S13]  /*ff50*/  ISETP.NE.AND P0, PT, R5, RZ, PT ;  /* 0x000000ff0500720c */ /* 0x000fda0003f05270 */
[----:B--2---:R-:W-:Y:S05]  /*ff60*/  @!P0 BRA `(.L_x_97) ;  /* 0x0000000000048947 */ /* 0x004fea0003800000 */
[----:B------:R-:W-:Y:S01]  /*ff70*/  BPT.TRAP 0x1 ;  /* 0x000000040000795c */ /* 0x000fe20000300000 */
.L_x_97:
[----:B------:R-:W-:Y:S05]  /*ff80*/  BSYNC B2 ;  /* 0x0000000000027941 */ /* 0x000fea0003800000 */
.L_x_96:
[----:B------:R-:W-:Y:S01]  /*ff90*/  IMAD.MOV.U32 R14, RZ, RZ, RZ ;  /* 0x000000ffff0e7224 */ /* 0x000fe200078e00ff */
[C---:B---3--:R-:W-:Y:S01]  /*ffa0*/  LEA R3, R18.reuse, R11, 0x3 ;  /* 0x0000000b12037211 */ /* 0x048fe200078e18ff */
[----:B------:R-:W-:Y:S01]  /*ffb0*/  IMAD R5, R18, 0xa800, R9 ;  /* 0x0000a80012057824 */ /* 0x000fe200078e0209 */
[----:B------:R-:W-:Y:S01]  /*ffc0*/  UIADD3 UR4, UP0, UR38, 0x370, URZ ;  /* 0x0000037026047890 */ /* 0x000fe2000ff1e03f */
[----:B------:R-:W-:Y:S01]  /*ffd0*/  PLOP3.LUT P0, PT, PT, PT, PT, 0x80, 0x0 ;  /* 0x000000000000781c */ /* 0x000fe20003f0f070 */
[----:B------:R-:W-:Y:S01]  /*ffe0*/  IMAD R2, R8, 0x70, RZ ;  /* 0x0000007008027824 */ /* 0x000fe200078e02ff */
[----:B------:R-:W-:Y:S01]  /*fff0*/  R2UR UR10, R14 ;  /* 0x000000000e0a72ca */ /* 0x000fe200000e0000 */
[----:B------:R-:W-:Y:S01]  /*10000*/  VIADD R3, R3, 0x30 ;  /* 0x0000003003037836 */ /* 0x000fe20000000000 */
[----:B------:R-:W-:Y:S01]  /*10010*/  UIADD3.X UR5, URZ, UR39, URZ, UP0, !UPT ;  /* 0x000000273f057290 */ /* 0x000fe200087fe43f */
[----:B-1----:R-:W-:Y:S01]  /*10020*/  VIADD R10, R5, 0x21400 ;  /* 0x00021400050a7836 */ /* 0x002fe20000000000 */
[----:B------:R-:W-:Y:S01]  /*10030*/  UMOV UR6, 0x0 ;  /* 0x0000000000067882 */ /* 0x000fe20000000000 */
[----:B------:R-:W-:-:S10]  /*10040*/  UMOV UR7, 0x14f00000 ;  /* 0x14f0000000077882 */ /* 0x000fd40000000000 */
.L_x_98:
        /* <DEDUP_REMOVED lines=16> */
.L_x_99:
        /* <DEDUP_REMOVED lines=12> */
[----:B------:R-:W-:Y:S01]  /*10210*/  UMOV UR6, 0x0 ;  /* 0x0000000000067882 */ /* 0x000fe20000000000 */
[----:B------:R-:W-:Y:S01]  /*10220*/  IADD3 R5, R5, 0x28400, RZ ;  /* 0x0002840005057810 */ /* 0x000fe20007ffe0ff */
[----:B------:R-:W-:Y:S01]  /*10230*/  UMOV UR7, 0x14f00000 ;  /* 0x14f0000000077882 */ /* 0x000fe20000000000 */
[----:B------:R-:W-:-:S15]  /*10240*/  R2UR UR10, R10 ;  /* 0x000000000a0a72ca */ /* 0x000fde00000e0000 */
.L_x_100:
        /* <DEDUP_REMOVED lines=10> */
[----:B------:R-:W-:Y:S01]  /*102f0*/  SHF.L.U32 R7, R7, 0x1f, RZ ;  /* 0x0000001f07077819 */ /* 0x000fe200000006ff */
[----:B------:R-:W-:Y:S01]  /*10300*/  IMAD R2, R6, 0x8, R11 ;  /* 0x0000000806027824 */ /* 0x000fe200078e020b */
[----:B------:R-:W-:Y:S03]  /*10310*/  BSSY B2, `(.L_x_101) ;  /* 0x0000003000027945 */ /* 0x000fe60003800000 */
[----:B------:R-:W0:Y:S02]  /*10320*/  SYNCS.PHASECHK.TRANS64.TRYWAIT P0, [R2+URZ+0x60], R7 ;  /* 0x00006007020075a7 */ /* 0x000e24000800017f */
[----:B0-----:R-:W-:Y:S05]  /*10330*/  @!P0 BRA `(.L_x_102) ;  /* 0x0000001c00b08947 */ /* 0x001fea0003800000 */
.L_x_162:
[----:B------:R-:W-:Y:S05]  /*10340*/  BSYNC B2 ;  /* 0x0000000000027941 */ /* 0x000fea0003800000 */
.L_x_101:
[----:B------:R-:W-:Y:S01]  /*10350*/  BSSY B2, `(.L_x_103) ;  /* 0x000000b000027945 */ /* 0x000fe20003800000 */
[----:B------:R-:W-:Y:S02]  /*10360*/  IMAD.MOV.U32 R12, RZ, RZ, 0x0 ;  /* 0x00000000ff0c7424 */ /* 0x000fe400078e00ff */
[----:B------:R-:W-:Y:S01]  /*10370*/  IMAD.MOV.U32 R13, RZ, RZ, 0x14f00000 ;  /* 0x14f00000ff0d7424 */ /* 0x000fe200078e00ff */
[----:B------:R-:W-:Y:S06]  /*10380*/  @P1 BRA `(.L_x_104) ;  /* 0x00000000001c1947 */ /* 0x000fec0003800000 */
[----:B------:R-:W1:Y:S01]  /*10390*/  S2R R5, SR_TID.X ;  /* 0x0000000000057919 */ /* 0x000e620000002100 */
[----:B------:R-:W-:-:S04]  /*103a0*/  IMAD.MOV.U32 R3, RZ, RZ, 0xa800 ;  /* 0x0000a800ff037424 */ /* 0x000fc800078e00ff */
[----:B------:R2:W-:Y:S01]  /*103b0*/  SYNCS.ARRIVE.TRANS64 RZ, [R2+URZ+0x50], R3 ;  /* 0x0000500302ff79a7 */ /* 0x0005e2000800003f */
[----:B-1----:R-:W-:-:S04]  /*103c0*/  LOP3.LUT R5, R5, 0x1f, RZ, 0xc0, !PT ;  /* 0x0000001f05057812 */ /* 0x002fc800078ec0ff */
[----:B------:R-:W-:-:S13]  /*103d0*/  ISETP.NE.AND P0, PT, R5, RZ, PT ;  /* 0x000000ff0500720c */ /* 0x000fda0003f05270 */
[----:B--2---:R-:W-:Y:S05]  /*103e0*/  @!P0 BRA `(.L_x_104) ;  /* 0x0000000000048947 */ /* 0x004fea0003800000 */
[----:B------:R-:W-:Y:S01]  /*103f0*/  BPT.TRAP 0x1 ;  /* 0x000000040000795c */ /* 0x000fe20000300000 */
.L_x_104:
[----:B------:R-:W-:Y:S05]  /*10400*/  BSYNC B2 ;  /* 0x0000000000027941 */ /* 0x000fea0003800000 */
.L_x_103:
[----:B------:R-:W2:Y:S01]  /*10410*/  LDL.LU R3, [R1+0x4] ;  /* 0x0000040001037983 */ /* 0x000ea20000300800 */
[----:B------:R-:W-:Y:S01]  /*10420*/  R2UR UR10, R14 ;  /* 0x000000000e0a72ca */ /* 0x000fe200000e0000 */
[----:B------:R-:W-:Y:S01]  /*10430*/  IMAD R6, R6, 0xa800, R9 ;  /* 0x0000a80006067824 */ /* 0x000fe200078e0209 */
[----:B------:R-:W-:Y:S01]  /*10440*/  R2UR UR6, R12 ;  /* 0x000000000c0672ca */ /* 0x000fe200000e0000 */
[----:B------:R-:W-:Y:S01]  /*10450*/  UIADD3 UR4, UP0, UR38, 0x470, URZ ;  /* 0x0000047026047890 */ /* 0x000fe2000ff1e03f */
[----:B------:R-:W-:Y:S01]  /*10460*/  R2UR UR7, R13 ;  /* 0x000000000d0772ca */ /* 0x000fe200000e0000 */
[----:B0-----:R-:W-:Y:S01]  /*10470*/  VIADD R2, R2, 0x50 ;  /* 0x0000005002027836 */ /* 0x001fe20000000000 */
[----:B------:R-:W-:Y:S01]  /*10480*/  PLOP3.LUT P0, PT, PT, PT, PT, 0x80, 0x0 ;  /* 0x000000000000781c */ /* 0x000fe20003f0f070 */
[----:B------:R-:W-:Y:S01]  /*10490*/  UIADD3.X UR5, URZ, UR39, URZ, UP0, !UPT ;  /* 0x000000273f057290 */ /* 0x000fe200087fe43f */
[----:B------:R-:W-:Y:S01]  /*104a0*/  IADD3 R5, R6, 0x400, RZ ;  /* 0x0000040006057810 */ /* 0x000fe20007ffe0ff */
[----:B--2---:R-:W-:-:S10]  /*104b0*/  IMAD R3, R3, 0x70, RZ ;  /* 0x0000007003037824 */ /* 0x004fd400078e02ff */
.L_x_105:
        /* <DEDUP_REMOVED lines=15> */
.L_x_106:
        /* <DEDUP_REMOVED lines=15> */
.L_x_107:
        /* <DEDUP_REMOVED lines=12> */
.L_x_92:
[----:B------:R-:W-:Y:S05]  /*10760*/  BSYNC B1 ;  /* 0x0000000000017941 */ /* 0x000fea0003800000 */
.L_x_91:
[C---:B------:R-:W-:Y:S01]  /*10770*/  ISETP.GT.AND P0, PT, R0.reuse, 0x1, PT ;  /* 0x000000010000780c */ /* 0x040fe20003f04270 */
[----:B------:R-:W-:-:S12]  /*10780*/  VIADD R0, R0, 0xfffffffe ;  /* 0xfffffffe00007836 */ /* 0x000fd80000000000 */
[----:B------:R-:W-:Y:S05]  /*10790*/  @P0 BRA `(.L_x_108) ;  /* 0xffffffe800640947 */ /* 0x000fea000383ffff */
.L_x_73:
[----:B------:R-:W-:Y:S05]  /*107a0*/  BSYNC B0 ;  /* 0x0000000000007941 */ /* 0x000fea0003800000 */
.L_x_54:
[----:B0-----:R-:W4:Y:S01]  /*107b0*/  LDL.LU R0, [R1+0xc] ;  /* 0x00000c0001007983 */ /* 0x001f220000300800 */
[----:B------:R-:W-:Y:S01]  /*107c0*/  BSSY B0, `(.L_x_109) ;  /* 0x000004a000007945 */ /* 0x000fe20003800000 */
[----:B----4-:R-:W-:-:S13]  /*107d0*/  ISETP.NE.AND P0, PT, R0, RZ, PT ;  /* 0x000000ff0000720c */ /* 0x010fda0003f05270 */
[----:B------:R-:W-:Y:S05]  /*107e0*/  @!P0 BRA `(.L_x_110) ;  /* 0x00000004001c8947 */ /* 0x000fea0003800000 */
[----:B------:R-:W4:Y:S01]  /*107f0*/  LDL R3, [R1] ;  /* 0x0000000001037983 */ /* 0x000f220000100800 */
[----:B------:R-:W-:Y:S01]  /*10800*/  LEA R0, R18, UR36, 0x3 ;  /* 0x0000002412007c11 */ /* 0x000fe2000f8e18ff */
[----:B------:R-:W-:Y:S01]  /*10810*/  BSSY B1, `(.L_x_111) ;  /* 0x0000007000017945 */ /* 0x000fe20003800000 */
[----:B------:R-:W0:Y:S02]  /*10820*/  S2R R2, SR_TID.X ;  /* 0x0000000000027919 */ /* 0x000e240000002100 */
[----:B0-----:R-:W-:-:S04]  /*10830*/  LOP3.LUT R2, R2, 0x7f, RZ, 0xc0, !PT ;  /* 0x0000007f02027812 */ /* 0x001fc800078ec0ff */
[----:B------:R-:W-:Y:S02]  /*10840*/  ISETP.NE.AND P1, PT, R2, RZ, PT ;  /* 0x000000ff0200720c */ /* 0x000fe40003f25270 */
[----:B----4-:R-:W-:-:S04]  /*10850*/  SHF.L.U32 R3, R3, 0x1f, RZ ;  /* 0x0000001f03037819 */ /* 0x010fc800000006ff */
[----:B------:R-:W0:Y:S02]  /*10860*/  SYNCS.PHASECHK.TRANS64.TRYWAIT P0, [R0+URZ+0x36860], R3 ;  /* 0x03686003000075a7 */ /* 0x000e24000800017f */
[----:B0-----:R-:W-:Y:S05]  /*10870*/  @!P0 BRA `(.L_x_112) ;  /* 0x0000001800748947 */ /* 0x001fea0003800000 */
.L_x_163:
[----:B------:R-:W-:Y:S05]  /*10880*/  BSYNC B1 ;  /* 0x0000000000017941 */ /* 0x000fea0003800000 */
.L_x_111:
[----:B------:R-:W-:Y:S04]  /*10890*/  BSSY B1, `(.L_x_113) ;  /* 0x0000009000017945 */ /* 0x000fe80003800000 */
[----:B------:R-:W-:Y:S05]  /*108a0*/  @P1 BRA `(.L_x_114) ;  /* 0x00000000001c1947 */ /* 0x000fea0003800000 */
[----:B------:R-:W4:Y:S01]  /*108b0*/  S2R R2, SR_TID.X ;  /* 0x0000000000027919 */ /* 0x000f220000002100 */
[----:B0-----:R-:W-:-:S04]  /*108c0*/  IMAD.MOV.U32 R3, RZ, RZ, 0xa800 ;  /* 0x0000a800ff037424 */ /* 0x001fc800078e00ff */
[----:B------:R0:W-:Y:S01]  /*108d0*/  SYNCS.ARRIVE.TRANS64 RZ, [R0+URZ+0x36850], R3 ;  /* 0x0368500300ff79a7 */ /* 0x0001e2000800003f */
[----:B----4-:R-:W-:-:S04]  /*108e0*/  LOP3.LUT R2, R2, 0x1f, RZ, 0xc0, !PT ;  /* 0x0000001f02027812 */ /* 0x010fc800078ec0ff */
[----:B------:R-:W-:-:S13]  /*108f0*/  ISETP.NE.AND P0, PT, R2, RZ, PT ;  /* 0x000000ff0200720c */ /* 0x000fda0003f05270 */
[----:B0-----:R-:W-:Y:S05]  /*10900*/  @!P0 BRA `(.L_x_114) ;  /* 0x0000000000048947 */ /* 0x001fea0003800000 */
[----:B------:R-:W-:Y:S01]  /*10910*/  BPT.TRAP 0x1 ;  /* 0x000000040000795c */ /* 0x000fe20000300000 */
.L_x_114:
[----:B------:R-:W-:Y:S05]  /*10920*/  BSYNC B1 ;  /* 0x0000000000017941 */ /* 0x000fea0003800000 */
.L_x_113:
[----:B------:R-:W4:Y:S01]  /*10930*/  LDL R2, [R1+0x4] ;  /* 0x0000040001027983 */ /* 0x000f220000100800 */
[----:B------:R-:W-:Y:S01]  /*10940*/  IMAD R9, R18, 0xa800, R9 ;  /* 0x0000a80012097824 */ /* 0x000fe200078e0209 */
[----:B------:R-:W-:Y:S01]  /*10950*/  UIADD3 UR4, UP0, UR38, 0x470, URZ ;  /* 0x0000047026047890 */ /* 0x000fe2000ff1e03f */
[----:B------:R-:W-:Y:S01]  /*10960*/  PLOP3.LUT P0, PT, PT, PT, PT, 0x80, 0x0 ;  /* 0x000000000000781c */ /* 0x000fe20003f0f070 */
[----:B------:R-:W-:Y:S01]  /*10970*/  UMOV UR6, 0x0 ;  /* 0x0000000000067882 */ /* 0x000fe20000000000 */
[----:B0-----:R-:W-:Y:S01]  /*10980*/  IADD3 R0, R0, 0x36850, RZ ;  /* 0x0003685000007810 */ /* 0x001fe20007ffe0ff */
[----:B------:R-:W-:Y:S01]  /*10990*/  VIADD R3, R9, 0x400 ;  /* 0x0000040009037836 */ /* 0x000fe20000000000 */
[----:B------:R-:W-:Y:S01]  /*109a0*/  UIADD3.X UR5, URZ, UR39, URZ, UP0, !UPT ;  /* 0x000000273f057290 */ /* 0x000fe200087fe43f */
[----:B------:R-:W-:Y:S01]  /*109b0*/  UMOV UR7, 0x14f00000 ;  /* 0x14f0000000077882 */ /* 0x000fe20000000000 */
[----:B------:R-:W-:Y:S01]  /*109c0*/  UMOV UR10, URZ ;  /* 0x0000003f000a7c82 */ /* 0x000fe20008000000 */
[----:B----4-:R-:W-:-:S09]  /*109d0*/  IMAD R2, R2, 0x70, RZ ;  /* 0x0000007002027824 */ /* 0x010fd200078e02ff */
.L_x_115:
        /* <DEDUP_REMOVED lines=10> */
[----:B------:R-:W-:Y:S01]  /*10a80*/  PLOP3.LUT P0, PT, PT, PT, PT, 0x80, 0x0 ;  /* 0x000000000000781c */ /* 0x000fe20003f0f070 */
[----:B------:R-:W-:Y:S01]  /*10a90*/  VIADD R3, R9, 0x3c00 ;  /* 0x00003c0009037836 */ /* 0x000fe20000000000 */
[----:B------:R-:W-:Y:S01]  /*10aa0*/  UMOV UR6, 0x0 ;  /* 0x0000000000067882 */ /* 0x000fe20000000000 */
[----:B------:R-:W-:Y:S01]  /*10ab0*/  UMOV UR7, 0x14f00000 ;  /* 0x14f0000000077882 */ /* 0x000fe20000000000 */
[----:B------:R-:W-:-:S09]  /*10ac0*/  UMOV UR10, 0x40 ;  /* 0x00000040000a7882 */ /* 0x000fd20000000000 */
.L_x_116:
        /* <DEDUP_REMOVED lines=15> */
.L_x_117:
        /* <DEDUP_REMOVED lines=10> */
.L_x_110:
[----:B------:R-:W-:Y:S05]  /*10c60*/  BSYNC B0 ;  /* 0x0000000000007941 */ /* 0x000fea0003800000 */
.L_x_109:
[----:B--2---:R-:W2:Y:S01]  /*10c70*/  LDL.LU R5, [R1+0x28] ;  /* 0x0000280001057983 */ /* 0x004ea20000300800 */
[----:B------:R-:W-:Y:S01]  /*10c80*/  VIADD R18, R18, 0x1 ;  /* 0x0000000112127836 */ /* 0x000fe20000000000 */
[----:B------:R-:W-:Y:S02]  /*10c90*/  ULDC UR4, c[0x0][0xc34] ;  /* 0x00030d0000047ab9 */ /* 0x000fe40000000800 */
[----:B------:R-:W4:Y:S04]  /*10ca0*/  LDL.LU R4, [R1] ;  /* 0x0000000001047983 */ /* 0x000f280000300800 */
[----:B------:R-:W5:Y:S01]  /*10cb0*/  LDL.LU R3, [R1+0x30] ;  /* 0x0000300001037983 */ /* 0x000f620000300800 */
[----:B------:R-:W-:-:S04]  /*10cc0*/  ISETP.NE.AND P0, PT, R18, 0x2, PT ;  /* 0x000000021200780c */ /* 0x000fc80003f05270 */
[----:B------:R-:W-:Y:S02]  /*10cd0*/  SEL R0, RZ, 0x1, P0 ;  /* 0x00000001ff007807 */ /* 0x000fe40000000000 */
[----:B------:R-:W-:Y:S01]  /*10ce0*/  SEL R18, R18, RZ, P0 ;  /* 0x000000ff12127207 */ /* 0x000fe20000000000 */
[----:B--2---:R-:W-:Y:S01]  /*10cf0*/  VIADD R5, R5, UR37 ;  /* 0x0000002505057c36 */ /* 0x004fe20008000000 */
[----:B----4-:R-:W-:-:S04]  /*10d00*/  LOP3.LUT R4, R4, R0, RZ, 0x3c, !PT ;  /* 0x0000000004047212 */ /* 0x010fc800078e3cff */
[----:B------:R0:W-:Y:S01]  /*10d10*/  STL [R1+0x28], R5 ;  /* 0x0000280501007387 */ /* 0x0001e20000100800 */
[----:B------:R-:W-:Y:S02]  /*10d20*/  ISETP.GE.AND P1, PT, R5, UR4, PT ;  /* 0x0000000405007c0c */ /* 0x000fe4000bf26270 */
[----:B-----5:R-:W-:-:S05]  /*10d30*/  IADD3 R3, R3, 0x1, RZ ;  /* 0x0000000103037810 */ /* 0x020fca0007ffe0ff */
[----:B------:R0:W-:Y:S04]  /*10d40*/  STL [R1+0x30], R3 ;  /* 0x0000300301007387 */ /* 0x0001e80000100800 */
[----:B------:R0:W-:Y:S02]  /*10d50*/  STL [R1], R4 ;  /* 0x0000000401007387 */ /* 0x0001e40000100800 */
[----:B------:R-:W-:Y:S05]  /*10d60*/  @!P1 BRA `(.L_x_118) ;  /* 0xffffffbc00bc9947 */ /* 0x000fea000383ffff */
[----:B------:R-:W-:-:S07]  /*10d70*/  LOP3.LUT R2, R3, 0x1, RZ, 0xc, !PT ;  /* 0x0000000103027812 */ /* 0x000fce00078e0cff */
.L_x_38:
[----:B0-----:R-:W0:Y:S01]  /*10d80*/  S2R R3, SR_CgaCtaId ;  /* 0x0000000000037919 */ /* 0x001e220000008800 */
[----:B------:R-:W-:Y:S01]  /*10d90*/  MOV R0, 0x400 ;  /* 0x0000040000007802 */ /* 0x000fe20000000f00 */
[----:B------:R-:W-:Y:S03]  /*10da0*/  BSSY B0, `(.L_x_119) ;  /* 0x0000005000007945 */ /* 0x000fe60003800000 */
[----:B0-----:R-:W-:Y:S02]  /*10db0*/  LEA R0, R3, R0, 0x18 ;  /* 0x0000000003007211 */ /* 0x001fe400078ec0ff */
[----:B------:R-:W-:-:S04]  /*10dc0*/  SHF.L.U32 R3, R2, 0x1f, RZ ;  /* 0x0000001f02037819 */ /* 0x000fc800000006ff */
[----:B------:R-:W0:Y:S02]  /*10dd0*/  SYNCS.PHASECHK.TRANS64.TRYWAIT P0, [R0+URZ+0x36820], R3 ;  /* 0x03682003000075a7 */ /* 0x000e24000800017f */
[----:B0-----:R-:W-:Y:S05]  /*10de0*/  @!P0 BRA `(.L_x_120) ;  /* 0x00000014002c8947 */ /* 0x001fea0003800000 */
.L_x_164:
[----:B------:R-:W-:Y:S05]  /*10df0*/  BSYNC B0 ;  /* 0x0000000000007941 */ /* 0x000fea0003800000 */
.L_x_119:
[----:B------:R-:W-:-:S03]  /*10e00*/  UMOV UR4, 0xffffffff ;  /* 0xffffffff00047882 */ /* 0x000fc60000000000 */
[----:B------:R-:W-:Y:S05]  /*10e10*/  BRA.DIV UR4, `(.L_x_121) ;  /* 0x0000001604347947 */ /* 0x000fea000b800000 */
[----:B------:R-:W2:Y:S02]  /*10e20*/  S2R R2, SR_TID.X ;  /* 0x0000000000027919 */ /* 0x000ea40000002100 */
[----:B--2---:R-:W-:-:S04]  /*10e30*/  SHF.R.U32.HI R2, RZ, 0x5, R2 ;  /* 0x00000005ff027819 */ /* 0x004fc80000011602 */
[----:B------:R-:W-:-:S05]  /*10e40*/  LOP3.LUT R2, R2, 0x3, RZ, 0xc0, !PT ;  /* 0x0000000302027812 */ /* 0x000fca00078ec0ff */
[----:B------:R2:W4:Y:S02]  /*10e50*/  SHFL.IDX PT, R14, R2, RZ, 0x1f ;  /* 0x00001fff020e7589 */ /* 0x00052400000e0000 */
.L_x_167:
[----:B----4-:R-:W-:Y:S01]  /*10e60*/  ISETP.NE.AND P0, PT, R14, RZ, PT ;  /* 0x000000ff0e00720c */ /* 0x010fe20003f05270 */
[----:B------:R-:W-:-:S12]  /*10e70*/  BSSY B0, `(.L_x_122) ;  /* 0x0000025000007945 */ /* 0x000fd80003800000 */
[----:B------:R-:W-:Y:S05]  /*10e80*/  @P0 BRA `(.L_x_123) ;  /* 0x00000000008c0947 */ /* 0x000fea0003800000 */
[----:B------:R-:W-:-:S03]  /*10e90*/  UMOV UR4, 0xffffffff ;  /* 0xffffffff00047882 */ /* 0x000fc60000000000 */
[----:B------:R-:W-:Y:S05]  /*10ea0*/  BRA.DIV UR4, `(.L_x_124) ;  /* 0x0000001604447947 */ /* 0x000fea000b800000 */
[----:B------:R-:W-:-:S13]  /*10eb0*/  ELECT P6, URZ, PT ;  /* 0x00000000003f782f */ /* 0x000fda00038c0000 */
.L_x_170:
[----:B------:R-:W-:Y:S05]  /*10ec0*/  @!P6 BRA `(.L_x_123) ;  /* 0x00000000007ce947 */ /* 0x000fea0003800000 */
[----:B--2---:R-:W2:Y:S02]  /*10ed0*/  LDL.LU R2, [R1+0x34] ;  /* 0x0000340001027983 */ /* 0x004ea40000300800 */
[----:B--2---:R-:W-:-:S04]  /*10ee0*/  LOP3.LUT R2, R2, 0x2, RZ, 0xfc, !PT ;  /* 0x0000000202027812 */ /* 0x004fc800078efcff */
[----:B------:R-:W-:-:S13]  /*10ef0*/  ISETP.NE.AND P2, PT, R2, 0x3, PT ;  /* 0x000000030200780c */ /* 0x000fda0003f45270 */
[----:B------:R-:W-:Y:S05]  /*10f00*/  @!P2 BRA `(.L_x_125) ;  /* 0x000000000004a947 */ /* 0x000fea0003800000 */
[----:B------:R-:W-:Y:S01]  /*10f10*/  BPT.TRAP 0x1 ;  /* 0x000000040000795c */ /* 0x000fe20000300000 */
.L_x_125:
[----:B-1----:R-:W2:Y:S01]  /*10f20*/  LDL.LU R7, [R1] ;  /* 0x0000000001077983 */ /* 0x002ea20000300800 */
[----:B0-----:R-:W-:Y:S02]  /*10f30*/  VIADD R3, R0, 0x36840 ;  /* 0x0003684000037836 */ /* 0x001fe40000000000 */
[C---:B------:R-:W-:Y:S02]  /*10f40*/  VIADD R2, R18.reuse, 0x1 ;  /* 0x0000000112027836 */ /* 0x040fe40000000000 */
[----:B------:R-:W-:-:S03]  /*10f50*/  IMAD R6, R18, 0x8, R3 ;  /* 0x0000000812067824 */ /* 0x000fc600078e0203 */
[----:B------:R-:W-:-:S04]  /*10f60*/  ISETP.NE.AND P1, PT, R2, 0x2, PT ;  /* 0x000000020200780c */ /* 0x000fc80003f25270 */
[----:B------:R-:W-:Y:S02]  /*10f70*/  SEL R4, RZ, 0x1, P1 ;  /* 0x00000001ff047807 */ /* 0x000fe40000800000 */
[C---:B--2---:R-:W-:Y:S02]  /*10f80*/  SHF.L.U32 R5, R7.reuse, 0x1f, RZ ;  /* 0x0000001f07057819 */ /* 0x044fe400000006ff */
[----:B------:R-:W-:Y:S02]  /*10f90*/  LOP3.LUT R7, R7, R4, RZ, 0x3c, !PT ;  /* 0x0000000407077212 */ /* 0x000fe400078e3cff */
[----:B------:R-:W0:Y:S01]  /*10fa0*/  SYNCS.PHASECHK.TRANS64.TRYWAIT P0, [R6+URZ], R5 ;  /* 0x00000005060075a7 */ /* 0x000e22000800017f */
[----:B------:R-:W-:Y:S02]  /*10fb0*/  SEL R4, R2, RZ, P1 ;  /* 0x000000ff02047207 */ /* 0x000fe40000800000 */
[----:B------:R-:W-:-:S03]  /*10fc0*/  SHF.L.U32 R2, R7, 0x1f, RZ ;  /* 0x0000001f07027819 */ /* 0x000fc600000006ff */
[----:B------:R-:W-:Y:S01]  /*10fd0*/  IMAD R3, R4, 0x8, R3 ;  /* 0x0000000804037824 */ /* 0x000fe200078e0203 */
[----:B0-----:R-:W-:Y:S06]  /*10fe0*/  @!P0 BRA `(.L_x_126) ;  /* 0x0000001400148947 */ /* 0x001fec0003800000 */
.L_x_171:
[----:B------:R-:W1:Y:S02]  /*10ff0*/  SYNCS.PHASECHK.TRANS64.TRYWAIT P0, [R3+URZ], R2 ;  /* 0x00000002030075a7 */ /* 0x000e64000800017f */
[----:B-1----:R-:W-:Y:S05]  /*11000*/  @!P0 BRA `(.L_x_127) ;  /* 0x0000001400208947 */ /* 0x002fea0003800000 */
.L_x_172:
[----:B------:R-:W-:Y:S05]  /*11010*/  @!P2 BRA `(.L_x_128) ;  /* 0x000000000004a947 */ /* 0x000fea0003800000 */
[----:B------:R-:W-:Y:S01]  /*11020*/  BPT.TRAP 0x1 ;  /* 0x000000040000795c */ /* 0x000fe20000300000 */
.L_x_128:
[----:B-1----:R-:W-:-:S05]  /*11030*/  VIADD R3, R0, 0x36860 ;  /* 0x0003686000037836 */ /* 0x002fca0000000000 */
[----:B------:R-:W-:-:S04]  /*11040*/  LEA R18, R18, R3, 0x3 ;  /* 0x0000000312127211 */ /* 0x000fc800078e18ff */
[----:B------:R-:W1:Y:S02]  /*11050*/  SYNCS.PHASECHK.TRANS64.TRYWAIT P0, [R18+URZ], R5 ;  /* 0x00000005120075a7 */ /* 0x000e64000800017f */
[----:B-1----:R-:W-:Y:S05]  /*11060*/  @!P0 BRA `(.L_x_129) ;  /* 0x00000014001c8947 */ /* 0x002fea0003800000 */
.L_x_173:
[----:B------:R-:W-:-:S07]  /*11070*/  IMAD R3, R4, 0x8, R3 ;  /* 0x0000000804037824 */ /* 0x000fce00078e0203 */
.L_x_130:
[----:B--2---:R2:W4:Y:S02]  /*11080*/  SYNCS.PHASECHK.TRANS64.TRYWAIT P0, [R3+URZ], R2 ;  /* 0x00000002030075a7 */ /* 0x004524000800017f */
[----:B----4-:R-:W-:Y:S05]  /*11090*/  @!P0 NANOSLEEP.SYNCS 0x989680 ;  /* 0x009896800000895d */ /* 0x010fea0003900000 */
[----:B------:R-:W4:Y:S02]  /*110a0*/  @!P0 SYNCS.PHASECHK.TRANS64 P0, [R3+URZ], R2 ;  /* 0x00000002030085a7 */ /* 0x000f24000800007f */
[----:B----4-:R-:W-:Y:S05]  /*110b0*/  @!P0 BRA `(.L_x_130) ;  /* 0xfffffffc00f08947 */ /* 0x010fea000383ffff */
.L_x_123:
[----:B------:R-:W-:Y:S05]  /*110c0*/  BSYNC B0 ;  /* 0x0000000000007941 */ /* 0x000fea0003800000 */
.L_x_122:
[----:B------:R-:W-:Y:S05]  /*110d0*/  EXIT ;  /* 0x000000000000794d */ /* 0x000fea0003800000 */
.L_x_10:
[----:B0-----:R-:W-:-:S04]  /*110e0*/  IMAD.U32 R3, RZ, RZ, UR37 ;  /* 0x00000025ff037e24 */ /* 0x001fc8000f8e00ff */
[----:B------:R0:W1:Y:S03]  /*110f0*/  SYNCS.PHASECHK.TRANS64.TRYWAIT P1, [R3+URZ+0x36800], R0 ;  /* 0x03680000030075a7 */ /* 0x000066000802017f */
[----:B-1----:R-:W-:Y:S05]  /*11100*/  @!P1 NANOSLEEP.SYNCS 0x989680 ;  /* 0x009896800000995d */ /* 0x002fea0003900000 */
[----:B------:R-:W1:Y:S02]  /*11110*/  @!P1 SYNCS.PHASECHK.TRANS64 P1, [R3+URZ+0x36800], R0 ;  /* 0x03680000030095a7 */ /* 0x000e64000802007f */
[----:B-1----:R-:W-:Y:S05]  /*11120*/  @!P1 BRA `(.L_x_10) ;  /* 0xfffffffc00ec9947 */ /* 0x002fea000383ffff */
[----:B------:R-:W-:Y:S05]  /*11130*/  BRA `(.L_x_131) ;  /* 0xffffff00001c7947 */ /* 0x000fea000383ffff */
.L_x_14:
[----:B-1----:R1:W2:Y:S02]  /*11140*/  SYNCS.PHASECHK.TRANS64.TRYWAIT P2, [R0+URZ+0x36830], R3 ;  /* 0x03683003000075a7 */ /* 0x0022a4000804017f */
[----:B--2---:R-:W-:Y:S05]  /*11150*/  @!P2 NANOSLEEP.SYNCS 0x989680 ;  /* 0x009896800000a95d */ /* 0x004fea0003900000 */
[----:B------:R-:W2:Y:S02]  /*11160*/  @!P2 SYNCS.PHASECHK.TRANS64 P2, [R0+URZ+0x36830], R3 ;  /* 0x036830030000a5a7 */ /* 0x000ea4000804007f */
[----:B--2---:R-:W-:Y:S05]  /*11170*/  @!P2 BRA `(.L_x_14) ;  /* 0xfffffffc00f0a947 */ /* 0x004fea000383ffff */
[----:B------:R-:W-:Y:S05]  /*11180*/  BRA `(.L_x_13) ;  /* 0xffffff0000487947 */ /* 0x000fea000383ffff */
.L_x_19:
[----:B-1----:R-:W-:-:S04]  /*11190*/  IMAD.U32 R8, RZ, RZ, UR7 ;  /* 0x00000007ff087e24 */ /* 0x002fc8000f8e00ff */
[----:B------:R1:W2:Y:S03]  /*111a0*/  SYNCS.PHASECHK.TRANS64.TRYWAIT P2, [R8+URZ+0x36830], R5 ;  /* 0x03683005080075a7 */ /* 0x0002a6000804017f */
[----:B--2---:R-:W-:Y:S05]  /*111b0*/  @!P2 NANOSLEEP.SYNCS 0x989680 ;  /* 0x009896800000a95d */ /* 0x004fea0003900000 */
[----:B------:R-:W2:Y:S02]  /*111c0*/  @!P2 SYNCS.PHASECHK.TRANS64 P2, [R8+URZ+0x36830], R5 ;  /* 0x036830050800a5a7 */ /* 0x000ea4000804007f */
[----:B--2---:R-:W-:Y:S05]  /*111d0*/  @!P2 BRA `(.L_x_19) ;  /* 0xfffffffc00eca947 */ /* 0x004fea000383ffff */
[----:B------:R-:W-:Y:S05]  /*111e0*/  BRA `(.L_x_18) ;  /* 0xffffff4c00307947 */ /* 0x000fea000383ffff */
.L_x_23:
[----:B01----:R-:W-:-:S04]  /*111f0*/  IMAD.U32 R5, RZ, RZ, UR10 ;  /* 0x0000000aff057e24 */ /* 0x003fc8000f8e00ff */
[----:B------:R0:W1:Y:S03]  /*11200*/  SYNCS.PHASECHK.TRANS64.TRYWAIT P2, [R5+URZ+0x36850], R0 ;  /* 0x03685000050075a7 */ /* 0x000066000804017f */
[----:B-1----:R-:W-:Y:S05]  /*11210*/  @!P2 NANOSLEEP.SYNCS 0x989680 ;  /* 0x009896800000a95d */ /* 0x002fea0003900000 */
[----:B------:R-:W1:Y:S02]  /*11220*/  @!P2 SYNCS.PHASECHK.TRANS64 P2, [R5+URZ+0x36850], R0 ;  /* 0x036850000500a5a7 */ /* 0x000e64000804007f */
[----:B-1----:R-:W-:Y:S05]  /*11230*/  @!P2 BRA `(.L_x_23) ;  /* 0xfffffffc00eca947 */ /* 0x002fea000383ffff */
[----:B------:R-:W-:Y:S05]  /*11240*/  BRA `(.L_x_22) ;  /* 0xffffff70007c7947 */ /* 0x000fea000383ffff */
.L_x_28:
[----:B-1----:R-:W-:-:S04]  /*11250*/  IMAD.U32 R9, RZ, RZ, UR12 ;  /* 0x0000000cff097e24 */ /* 0x002fc8000f8e00ff */
[----:B------:R1:W2:Y:S03]  /*11260*/  SYNCS.PHASECHK.TRANS64.TRYWAIT P0, [R9+URZ+0x36850], R0 ;  /* 0x03685000090075a7 */ /* 0x0002a6000800017f */
[----:B--2---:R-:W-:Y:S05]  /*11270*/  @!P0 NANOSLEEP.SYNCS 0x989680 ;  /* 0x009896800000895d */ /* 0x004fea0003900000 */
[----:B------:R-:W2:Y:S02]  /*11280*/  @!P0 SYNCS.PHASECHK.TRANS64 P0, [R9+URZ+0x36850], R0 ;  /* 0x03685000090085a7 */ /* 0x000ea4000800007f */
[----:B--2---:R-:W-:Y:S05]  /*11290*/  @!P0 BRA `(.L_x_28) ;  /* 0xfffffffc00ec8947 */ /* 0x004fea000383ffff */
[----:B------:R-:W-:Y:S05]  /*112a0*/  BRA `(.L_x_27) ;  /* 0xffffff9400087947 */ /* 0x000fea000383ffff */
.L_x_42:
[----:B0-----:R-:W0:Y:S01]  /*112b0*/  S2R R0, SR_TID.X ;  /* 0x0000000000007919 */ /* 0x001e220000002100 */
[----:B------:R-:W-:Y:S01]  /*112c0*/  BSSY B0, `(.L_x_132) ;  /* 0x000000a000007945 */ /* 0x000fe20003800000 */
[----:B------:R-:W-:Y:S02]  /*112d0*/  IMAD.MOV.U32 R12, RZ, RZ, RZ ;  /* 0x000000ffff0c7224 */ /* 0x000fe400078e00ff */
[----:B------:R-:W-:Y:S02]  /*112e0*/  IMAD.MOV.U32 R11, RZ, RZ, 0x1f ;  /* 0x0000001fff0b7424 */ /* 0x000fe400078e00ff */
[----:B------:R-:W-:Y:S01]  /*112f0*/  IMAD.MOV.U32 R15, RZ, RZ, -0x1 ;  /* 0xffffffffff0f7424 */ /* 0x000fe200078e00ff */
[----:B0-----:R-:W-:-:S04]  /*11300*/  SHF.R.U32.HI R0, RZ, 0x5, R0 ;  /* 0x00000005ff007819 */ /* 0x001fc80000011600 */
[----:B------:R-:W-:-:S04]  /*11310*/  LOP3.LUT R0, R0, 0x3, RZ, 0xc0, !PT ;  /* 0x0000000300007812 */ /* 0x000fc800078ec0ff */
[----:B------:R-:W-:-:S07]  /*11320*/  MOV R13, R0 ;  /* 0x00000000000d7202 */ /* 0x000fce0000000f00 */
[----:B--2---:R-:W-:Y:S05]  /*11330*/  WARPSYNC.COLLECTIVE R15, `(.L_x_133) ;  /* 0x000000000f087348 */ /* 0x004fea0003c00000 */
[----:B------:R0:W1:Y:S02]  /*11340*/  SHFL.IDX P6, R14, R13, R12, R11 ;  /* 0x0000000c0d0e7389 */ /* 0x00006400000c000b */
[----:B012---:R-:W-:Y:S01]  /*11350*/  ENDCOLLECTIVE ;  /* 0x000000000000791b */ /* 0x007fe20003800000 */
.L_x_133:
[----:B------:R-:W-:Y:S05]  /*11360*/  BSYNC B0 ;  /* 0x0000000000007941 */ /* 0x000fea0003800000 */
.L_x_132:
[----:B------:R-:W-:Y:S05]  /*11370*/  BRA `(.L_x_134) ;  /* 0xffffffbc00f47947 */ /* 0x000fea000383ffff */
.L_x_44:
[----:B------:R-:W-:Y:S01]  /*11380*/  BSSY B0, `(.L_x_135) ;  /* 0x0000006000007945 */ /* 0x000fe20003800000 */
[----:B------:R-:W-:-:S07]  /*11390*/  IMAD.MOV.U32 R15, RZ, RZ, -0x1 ;  /* 0xffffffffff0f7424 */ /* 0x000fce00078e00ff */
[----:B0-2---:R-:W-:Y:S05]  /*113a0*/  WARPSYNC.COLLECTIVE R15, `(.L_x_136) ;  /* 0x000000000f0c7348 */ /* 0x005fea0003c00000 */
[----:B------:R-:W-:Y:S02]  /*113b0*/  ELECT P6, UR62, PT ;  /* 0x00000000003e782f */ /* 0x000fe400038c0000 */
[----:B------:R-:W-:Y:S01]  /*113c0*/  MOV R14, UR62 ;  /* 0x0000003e000e7c02 */ /* 0x000fe20008000f00 */
[----:B0-2---:R-:W-:Y:S10]  /*113d0*/  ENDCOLLECTIVE ;  /* 0x000000000000791b */ /* 0x005ff40003800000 */
.L_x_136:
[----:B------:R-:W-:Y:S05]  /*113e0*/  BSYNC B0 ;  /* 0x0000000000007941 */ /* 0x000fea0003800000 */
.L_x_135:
[----:B------:R-:W-:Y:S05]  /*113f0*/  BRA `(.L_x_137) ;  /* 0xffffffbc00f47947 */ /* 0x000fea000383ffff */
.L_x_46:
[----:B0-----:R0:W3:Y:S02]  /*11400*/  SYNCS.PHASECHK.TRANS64.TRYWAIT P0, [R0+URZ+0x36840], R2 ;  /* 0x03684002000075a7 */ /* 0x0010e4000800017f */
[----:B---3--:R-:W-:Y:S05]  /*11410*/  @!P0 NANOSLEEP.SYNCS 0x989680 ;  /* 0x009896800000895d */ /* 0x008fea0003900000 */
[----:B------:R-:W3:Y:S02]  /*11420*/  @!P0 SYNCS.PHASECHK.TRANS64 P0, [R0+URZ+0x36840], R2 ;  /* 0x03684002000085a7 */ /* 0x000ee4000800007f */
[----:B---3--:R-:W-:Y:S05]  /*11430*/  @!P0 BRA `(.L_x_46) ;  /* 0xfffffffc00f08947 */ /* 0x008fea000383ffff */
[----:B------:R-:W-:Y:S05]  /*11440*/  BRA `(.L_x_138) ;  /* 0xffffffc000507947 */ /* 0x000fea000383ffff */
.L_x_49:
[----:B------:R-:W-:Y:S01]  /*11450*/  IMAD.MOV.U32 R13, RZ, RZ, R2 ;  /* 0x000000ffff0d7224 */ /* 0x000fe200078e0002 */
[----:B------:R-:W-:Y:S01]  /*11460*/  MOV R12, RZ ;  /* 0x000000ff000c7202 */ /* 0x000fe20000000f00 */
[----:B------:R-:W-:Y:S01]  /*11470*/  IMAD.MOV.U32 R11, RZ, RZ, 0x181f ;  /* 0x0000181fff0b7424 */ /* 0x000fe200078e00ff */
[----:B------:R-:W0:Y:S01]  /*11480*/  S2R R9, SR_TID.X ;  /* 0x0000000000097919 */ /* 0x000e220000002100 */
[----:B------:R-:W-:-:S07]  /*11490*/  IMAD.MOV.U32 R15, RZ, RZ, -0x1 ;  /* 0xffffffffff0f7424 */ /* 0x000fce00078e00ff */
[----:B0----5:R-:W-:Y:S05]  /*114a0*/  WARPSYNC.COLLECTIVE R15, `(.L_x_139) ;  /* 0x000000000f087348 */ /* 0x021fea0003c00000 */
[----:B------:R1:W2:Y:S02]  /*114b0*/  SHFL.IDX P6, R14, R13, R12, R11 ;  /* 0x0000000c0d0e7389 */ /* 0x0002a400000c000b */
[----:B012--5:R-:W-:Y:S01]  /*114c0*/  ENDCOLLECTIVE ;  /* 0x000000000000791b */ /* 0x027fe20003800000 */
.L_x_139:
[----:B------:R-:W-:Y:S02]  /*114d0*/  IMAD.MOV.U32 R13, RZ, RZ, R0 ;  /* 0x000000ffff0d7224 */ /* 0x000fe400078e0000 */
[----:B------:R-:W-:-:S07]  /*114e0*/  IMAD.MOV.U32 R6, RZ, RZ, R14 ;  /* 0x000000ffff067224 */ /* 0x000fce00078e000e */
[----:B------:R-:W-:Y:S05]  /*114f0*/  WARPSYNC.COLLECTIVE R15, `(.L_x_140) ;  /* 0x000000000f087348 */ /* 0x000fea0003c00000 */
[----:B------:R0:W1:Y:S02]  /*11500*/  SHFL.IDX P6, R14, R13, R12, R11 ;  /* 0x0000000c0d0e7389 */ /* 0x00006400000c000b */
[----:B01----:R-:W-:Y:S01]  /*11510*/  ENDCOLLECTIVE ;  /* 0x000000000000791b */ /* 0x003fe20003800000 */
.L_x_140:
[----:B------:R-:W-:Y:S01]  /*11520*/  ULDC UR4, c[0x0][0x288] ;  /* 0x0000a20000047ab9 */ /* 0x000fe20000000800 */
[----:B------:R-:W-:Y:S01]  /*11530*/  LOP3.LUT R9, R9, 0x7f, RZ, 0xc0, !PT ;  /* 0x0000007f09097812 */ /* 0x000fe200078ec0ff */
[----:B------:R-:W-:Y:S02]  /*11540*/  IMAD R3, R8, UR4, RZ ;  /* 0x0000000408037c24 */ /* 0x000fe4000f8e02ff */
[----:B------:R-:W0:Y:S01]  /*11550*/  S2R R8, SR_TID.X ;  /* 0x0000000000087919 */ /* 0x000e220000002100 */
[----:B------:R-:W-:-:S05]  /*11560*/  SHF.R.U32.HI R9, RZ, 0x3, R9 ;  /* 0x00000003ff097819 */ /* 0x000fca0000011609 */
[----:B------:R-:W-:Y:S02]  /*11570*/  IMAD.IADD R4, R9, 0x1, R4 ;  /* 0x0000000109047824 */ /* 0x000fe400078e0204 */
[----:B------:R-:W-:Y:S02]  /*11580*/  IMAD.MOV.U32 R13, RZ, RZ, R2 ;  /* 0x000000ffff0d7224 */ /* 0x000fe400078e0002 */
[----:B------:R-:W-:Y:S01]  /*11590*/  IMAD.MOV.U32 R12, RZ, RZ, 0x1 ;  /* 0x00000001ff0c7424 */ /* 0x000fe200078e00ff */
[C---:B------:R-:W-:Y:S01]  /*115a0*/  ISETP.GE.AND P3, PT, R4.reuse, R3, PT ;  /* 0x000000030400720c */ /* 0x040fe20003f66270 */
[----:B------:R-:W-:Y:S02]  /*115b0*/  VIADD R5, R4, 0x10 ;  /* 0x0000001004057836 */ /* 0x000fe40000000000 */
[----:B------:R-:W-:-:S10]  /*115c0*/  IMAD.MOV.U32 R7, RZ, RZ, R14 ;  /* 0x000000ffff077224 */ /* 0x000fd400078e000e */
[----:B0-----:R-:W-:Y:S05]  /*115d0*/  WARPSYNC.COLLECTIVE R15, `(.L_x_141) ;  /* 0x000000000f087348 */ /* 0x001fea0003c00000 */
[----:B------:R1:W2:Y:S02]  /*115e0*/  SHFL.IDX P6, R14, R13, R12, R11 ;  /* 0x0000000c0d0e7389 */ /* 0x0002a400000c000b */
[----:B012---:R-:W-:Y:S01]  /*115f0*/  ENDCOLLECTIVE ;  /* 0x000000000000791b */ /* 0x007fe20003800000 */
.L_x_141:
[----:B------:R-:W-:Y:S01]  /*11600*/  SHF.L.U32 R8, R8, 0x3, RZ ;  /* 0x0000000308087819 */ /* 0x000fe200000006ff */
[----:B------:R-:W-:-:S03]  /*11610*/  IMAD.MOV.U32 R13, RZ, RZ, R0 ;  /* 0x000000ffff0d7224 */ /* 0x000fc600078e0000 */
[----:B------:R-:W-:-:S04]  /*11620*/  LOP3.LUT R8, R8, 0x38, RZ, 0xc0, !PT ;  /* 0x0000003808087812 */ /* 0x000fc800078ec0ff */
[----:B------:R-:W-:-:S05]  /*11630*/  @!P3 LEA R7, P5, R8, R7, 0x1 ;  /* 0x000000070807b211 */ /* 0x000fca00078a08ff */
[----:B------:R-:W-:Y:S01]  /*11640*/  @!P3 IMAD.X R6, RZ, RZ, R6, P5 ;  /* 0x000000ffff06b224 */ /* 0x000fe200028e0606 */
[----:B------:R-:W-:-:S07]  /*11650*/  MOV R9, R14 ;  /* 0x0000000e00097202 */ /* 0x000fce0000000f00 */
[----:B------:R-:W-:Y:S05]  /*11660*/  WARPSYNC.COLLECTIVE R15, `(.L_x_142) ;  /* 0x000000000f087348 */ /* 0x000fea0003c00000 */
[----:B------:R0:W1:Y:S02]  /*11670*/  SHFL.IDX P6, R14, R13, R12, R11 ;  /* 0x0000000c0d0e7389 */ /* 0x00006400000c000b */
[----:B01----:R-:W-:Y:S01]  /*11680*/  ENDCOLLECTIVE ;  /* 0x000000000000791b */ /* 0x003fe20003800000 */
.L_x_142:
[----:B------:R-:W-:-:S04]  /*11690*/  @!P3 LOP3.LUT R7, R7, R6, RZ, 0x3c, !PT ;  /* 0x000000060707b212 */ /* 0x000fc800078e3cff */
[----:B------:R-:W-:-:S04]  /*116a0*/  @!P3 LOP3.LUT R6, R7, R6, RZ, 0x3c, !PT ;  /* 0x000000060706b212 */ /* 0x000fc800078e3cff */
[----:B------:R-:W-:Y:S01]  /*116b0*/  @!P3 LOP3.LUT R7, R7, R6, RZ, 0x3c, !PT ;  /* 0x000000060707b212 */ /* 0x000fe200078e3cff */
[----:B------:R-:W-:-:S04]  /*116c0*/  IMAD.MOV.U32 R13, RZ, RZ, R2 ;  /* 0x000000ffff0d7224 */ /* 0x000fc800078e0002 */
[----:B------:R-:W-:Y:S01]  /*116d0*/  @!PT LDS RZ, [RZ] ;  /* 0x00000000fffff984 */ /* 0x000fe20000000800 */
[----:B------:R-:W-:Y:S01]  /*116e0*/  @!PT LDS RZ, [RZ] ;  /* 0x00000000fffff984 */ /* 0x000fe20000000800 */
[----:B------:R-:W-:Y:S01]  /*116f0*/  @!PT LDS RZ, [RZ] ;  /* 0x00000000fffff984 */ /* 0x000fe20000000800 */
[----:B------:R0:W-:Y:S01]  /*11700*/  @!P3 LDGSTS.E.BYPASS.LTC128B.128 [R10+0x15400], desc[UR60][R6.64], !P0 ;  /* 0x15400000060abfae */ /* 0x0001e2000c101d7c */
[----:B------:R-:W-:-:S03]  /*11710*/  IMAD.MOV.U32 R12, RZ, RZ, 0x2 ;  /* 0x00000002ff0c7424 */ /* 0x000fc600078e00ff */
[----:B------:R0:W-:Y:S04]  /*11720*/  @!P3 LDGSTS.E.BYPASS.LTC128B.128 [R10+0x19400], desc[UR60][R6.64+0x80], !P1 ;  /* 0x19400080060abfae */ /* 0x0001e8000c901d7c */
[----:B------:R0:W-:Y:S01]  /*11730*/  @!P3 LDGSTS.E.BYPASS.LTC128B.128 [R10+0x1d400], desc[UR60][R6.64+0x100], !P2 ;  /* 0x1d400100060abfae */ /* 0x0001e2000d101d7c */
[----:B------:R-:W-:Y:S01]  /*11740*/  ISETP.GE.AND P3, PT, R5, R3, PT ;  /* 0x000000030500720c */ /* 0x000fe20003f66270 */
[----:B------:R-:W-:-:S12]  /*11750*/  IMAD.MOV.U32 R5, RZ, RZ, R14 ;  /* 0x000000ffff057224 */ /* 0x000fd800078e000e */
[----:B0-----:R-:W-:Y:S05]  /*11760*/  WARPSYNC.COLLECTIVE R15, `(.L_x_143) ;  /* 0x000000000f087348 */ /* 0x001fea0003c00000 */
[----:B------:R1:W2:Y:S02]  /*11770*/  SHFL.IDX P6, R14, R13, R12, R11 ;  /* 0x0000000c0d0e7389 */ /* 0x0002a400000c000b */
[----:B012---:R-:W-:Y:S01]  /*11780*/  ENDCOLLECTIVE ;  /* 0x000000000000791b */ /* 0x007fe20003800000 */
.L_x_143:
[----:B------:R-:W-:Y:S01]  /*11790*/  @!P3 LEA R8, P5, R8, R5, 0x1 ;  /* 0x000000050808b211 */ /* 0x000fe200078a08ff */
[----:B------:R-:W-:-:S04]  /*117a0*/  IMAD.MOV.U32 R13, RZ, RZ, R0 ;  /* 0x000000ffff0d7224 */ /* 0x000fc800078e0000 */
[----:B------:R-:W-:Y:S02]  /*117b0*/  @!P3 IMAD.X R5, RZ, RZ, R9, P5 ;  /* 0x000000ffff05b224 */ /* 0x000fe400028e0609 */
[----:B------:R-:W0:Y:S01]  /*117c0*/  S2R R9, SR_TID.X ;  /* 0x0000000000097919 */ /* 0x000e220000002100 */
[----:B------:R-:W-:Y:S02]  /*117d0*/  @!P3 IMAD.MOV.U32 R6, RZ, RZ, R8 ;  /* 0x000000ffff06b224 */ /* 0x000fe400078e0008 */
[----:B------:R-:W-:Y:S01]  /*117e0*/  @!P3 IMAD.MOV.U32 R7, RZ, RZ, R5 ;  /* 0x000000ffff07b224 */ /* 0x000fe200078e0005 */
[----:B------:R-:W-:-:S04]  /*117f0*/  IADD3 R5, R4, 0x20, RZ ;  /* 0x0000002004057810 */ /* 0x000fc80007ffe0ff */
[----:B------:R-:W-:Y:S01]  /*11800*/  @!PT LDS RZ, [RZ] ;  /* 0x00000000fffff984 */ /* 0x000fe20000000800 */
[----:B------:R-:W-:Y:S01]  /*11810*/  @!PT LDS RZ, [RZ] ;  /* 0x00000000fffff984 */ /* 0x000fe20000000800 */
[----:B------:R-:W-:Y:S01]  /*11820*/  @!PT LDS RZ, [RZ] ;  /* 0x00000000fffff984 */ /* 0x000fe20000000800 */
[----:B------:R1:W-:Y:S04]  /*11830*/  @!P3 LDGSTS.E.BYPASS.LTC128B.128 [R10+0x15c00], desc[UR60][R6.64], !P0 ;  /* 0x15c00000060abfae */ /* 0x0003e8000c101d7c */
[----:B------:R1:W-:Y:S04]  /*11840*/  @!P3 LDGSTS.E.BYPASS.LTC128B.128 [R10+0x19c00], desc[UR60][R6.64+0x80], !P1 ;  /* 0x19c00080060abfae */ /* 0x0003e8000c901d7c */
[----:B------:R1:W-:Y:S01]  /*11850*/  @!P3 LDGSTS.E.BYPASS.LTC128B.128 [R10+0x1dc00], desc[UR60][R6.64+0x100], !P2 ;  /* 0x1dc00100060abfae */ /* 0x0003e2000d101d7c */
[----:B------:R-:W-:Y:S01]  /*11860*/  ISETP.GE.AND P3, PT, R5, R3, PT ;  /* 0x000000030500720c */ /* 0x000fe20003f66270 */
[----:B------:R-:W-:-:S12]  /*11870*/  IMAD.MOV.U32 R5, RZ, RZ, R14 ;  /* 0x000000ffff057224 */ /* 0x000fd800078e000e */
[----:B01----:R-:W-:Y:S05]  /*11880*/  WARPSYNC.COLLECTIVE R15, `(.L_x_144) ;  /* 0x000000000f087348 */ /* 0x003fea0003c00000 */
[----:B------:R2:W3:Y:S02]  /*11890*/  SHFL.IDX P6, R14, R13, R12, R11 ;  /* 0x0000000c0d0e7389 */ /* 0x0004e400000c000b */
[----:B0123--:R-:W-:Y:S01]  /*118a0*/  ENDCOLLECTIVE ;  /* 0x000000000000791b */ /* 0x00ffe20003800000 */
.L_x_144:
[----:B------:R-:W-:Y:S02]  /*118b0*/  IMAD.SHL.U32 R9, R9, 0x8, RZ ;  /* 0x0000000809097824 */ /* 0x000fe400078e00ff */
[----:B------:R-:W-:Y:S01]  /*118c0*/  IMAD.MOV.U32 R13, RZ, RZ, R2 ;  /* 0x000000ffff0d7224 */ /* 0x000fe200078e0002 */
[----:B------:R-:W-:Y:S02]  /*118d0*/  MOV R12, 0x3 ;  /* 0x00000003000c7802 */ /* 0x000fe40000000f00 */
[----:B------:R-:W-:Y:S02]  /*118e0*/  LOP3.LUT R9, R9, 0x38, RZ, 0xc0, !PT ;  /* 0x0000003809097812 */ /* 0x000fe400078ec0ff */
[----:B------:R-:W-:-:S07]  /*118f0*/  MOV R8, R14 ;  /* 0x0000000e00087202 */ /* 0x000fce0000000f00 */
[----:B------:R-:W-:Y:S05]  /*11900*/  WARPSYNC.COLLECTIVE R15, `(.L_x_145) ;  /* 0x000000000f087348 */ /* 0x000fea0003c00000 */
[----:B------:R0:W1:Y:S02]  /*11910*/  SHFL.IDX P6, R14, R13, R12, R11 ;  /* 0x0000000c0d0e7389 */ /* 0x00006400000c000b */
[----:B01----:R-:W-:Y:S01]  /*11920*/  ENDCOLLECTIVE ;  /* 0x000000000000791b */ /* 0x003fe20003800000 */
.L_x_145:
[----:B------:R-:W-:-:S05]  /*11930*/  @!P3 LEA R8, P4, R9, R8, 0x1 ;  /* 0x000000080908b211 */ /* 0x000fca00078808ff */
[----:B------:R-:W-:Y:S02]  /*11940*/  @!P3 IMAD.X R9, RZ, RZ, R5, P4 ;  /* 0x000000ffff09b224 */ /* 0x000fe400020e0605 */
[----:B------:R-:W-:Y:S02]  /*11950*/  @!P3 IMAD.MOV.U32 R6, RZ, RZ, R8 ;  /* 0x000000ffff06b224 */ /* 0x000fe400078e0008 */
[----:B------:R-:W-:Y:S02]  /*11960*/  @!P3 IMAD.MOV.U32 R7, RZ, RZ, R9 ;  /* 0x000000ffff07b224 */ /* 0x000fe400078e0009 */
[----:B------:R-:W0:Y:S01]  /*11970*/  S2R R9, SR_TID.X ;  /* 0x0000000000097919 */ /* 0x000e220000002100 */
[C---:B------:R-:W-:Y:S02]  /*11980*/  VIADD R5, R4.reuse, 0x30 ;  /* 0x0000003004057836 */ /* 0x040fe40000000000 */
[----:B------:R-:W-:Y:S01]  /*11990*/  IMAD.MOV.U32 R13, RZ, RZ, R0 ;  /* 0x000000ffff0d7224 */ /* 0x000fe200078e0000 */
[----:B------:R-:W-:Y:S01]  /*119a0*/  @!PT LDS RZ, [RZ] ;  /* 0x00000000fffff984 */ /* 0x000fe20000000800 */
[----:B------:R-:W-:Y:S01]  /*119b0*/  @!PT LDS RZ, [RZ] ;  /* 0x00000000fffff984 */ /* 0x000fe20000000800 */
[----:B------:R-:W-:Y:S01]  /*119c0*/  @!PT LDS RZ, [RZ] ;  /* 0x00000000fffff984 */ /* 0x000fe20000000800 */
[----:B------:R1:W-:Y:S01]  /*119d0*/  @!P3 LDGSTS.E.BYPASS.LTC128B.128 [R10+0x16400], desc[UR60][R6.64], !P0 ;  /* 0x16400000060abfae */ /* 0x0003e2000c101d7c */
[----:B------:R-:W-:-:S03]  /*119e0*/  VIADD R8, R4, 0x60 ;  /* 0x0000006004087836 */ /* 0x000fc60000000000 */
[----:B------:R1:W-:Y:S04]  /*119f0*/  @!P3 LDGSTS.E.BYPASS.LTC128B.128 [R10+0x1a400], desc[UR60][R6.64+0x80], !P1 ;  /* 0x1a400080060abfae */ /* 0x0003e8000c901d7c */
[----:B------:R1:W-:Y:S01]  /*11a00*/  @!P3 LDGSTS.E.BYPASS.LTC128B.128 [R10+0x1e400], desc[UR60][R6.64+0x100], !P2 ;  /* 0x1e400100060abfae */ /* 0x0003e2000d101d7c */
[----:B------:R-:W-:Y:S01]  /*11a10*/  ISETP.GE.AND P3, PT, R5, R3, PT ;  /* 0x000000030500720c */ /* 0x000fe20003f66270 */
[----:B------:R-:W-:-:S12]  /*11a20*/  IMAD.MOV.U32 R5, RZ, RZ, R14 ;  /* 0x000000ffff057224 */ /* 0x000fd800078e000e */
[----:B01----:R-:W-:Y:S05]  /*11a30*/  WARPSYNC.COLLECTIVE R15, `(.L_x_146) ;  /* 0x000000000f087348 */ /* 0x003fea0003c00000 */
[----:B------:R2:W3:Y:S02]  /*11a40*/  SHFL.IDX P6, R14, R13, R12, R11 ;  /* 0x0000000c0d0e7389 */ /* 0x0004e400000c000b */
[----:B0123--:R-:W-:Y:S01]  /*11a50*/  ENDCOLLECTIVE ;  /* 0x000000000000791b */ /* 0x00ffe20003800000 */
.L_x_146:
[----:B------:R-:W-:Y:S02]  /*11a60*/  IMAD.MOV.U32 R13, RZ, RZ, R2 ;  /* 0x000000ffff0d7224 */ /* 0x000fe400078e0002 */
[----:B------:R-:W-:Y:S02]  /*11a70*/  IMAD.MOV.U32 R12, RZ, RZ, 0x4 ;  /* 0x00000004ff0c7424 */ /* 0x000fe400078e00ff */
[----:B------:R-:W-:-:S05]  /*11a80*/  IMAD.SHL.U32 R9, R9, 0x8, RZ ;  /* 0x0000000809097824 */ /* 0x000fca00078e00ff */
[----:B------:R-:W-:Y:S01]  /*11a90*/  LOP3.LUT R9, R9, 0x38, RZ, 0xc0, !PT ;  /* 0x0000003809097812 */ /* 0x000fe200078ec0ff */
[----:B------:R-:W-:-:S07]  /*11aa0*/  IMAD.MOV.U32 R6, RZ, RZ, R14 ;  /* 0x000000ffff067224 */ /* 0x000fce00078e000e */
[----:B------:R-:W-:Y:S05]  /*11ab0*/  WARPSYNC.COLLECTIVE R15, `(.L_x_147) ;  /* 0x000000000f087348 */ /* 0x000fea0003c00000 */
[----:B------:R0:W1:Y:S02]  /*11ac0*/  SHFL.IDX P6, R14, R13, R12, R11 ;  /* 0x0000000c0d0e7389 */ /* 0x00006400000c000b */
[----:B01----:R-:W-:Y:S01]  /*11ad0*/  ENDCOLLECTIVE ;  /* 0x000000000000791b */ /* 0x003fe20003800000 */
.L_x_147:
[----:B------:R-:W-:-:S05]  /*11ae0*/  @!P3 LEA R6, P4, R9, R6, 0x1 ;  /* 0x000000060906b211 */ /* 0x000fca00078808ff */
[----:B------:R-:W-:-:S05]  /*11af0*/  @!P3 IMAD.X R5, RZ, RZ, R5, P4 ;  /* 0x000000ffff05b224 */ /* 0x000fca00020e0605 */
[----:B------:R-:W-:Y:S01]  /*11b00*/  @!P3 MOV R7, R5 ;  /* 0x000000050007b202 */ /* 0x000fe20000000f00 */
[----:B------:R-:W-:Y:S02]  /*11b10*/  VIADD R5, R4, 0x40 ;  /* 0x0000004004057836 */ /* 0x000fe40000000000 */
[----:B------:R-:W-:Y:S02]  /*11b20*/  IMAD.MOV.U32 R13, RZ, RZ, R0 ;  /* 0x000000ffff0d7224 */ /* 0x000fe400078e0000 */
        /* <DEDUP_REMOVED lines=8> */
[----:B0-----:R-:W-:Y:S05]  /*11bb0*/  WARPSYNC.COLLECTIVE R15, `(.L_x_148) ;  /* 0x000000000f087348 */ /* 0x001fea0003c00000 */
[----:B------:R1:W2:Y:S02]  /*11bc0*/  SHFL.IDX P6, R14, R13, R12, R11 ;  /* 0x0000000c0d0e7389 */ /* 0x0002a400000c000b */
[----:B012---:R-:W-:Y:S01]  /*11bd0*/  ENDCOLLECTIVE ;  /* 0x000000000000791b */ /* 0x007fe20003800000 */
.L_x_148:
[----:B------:R-:W-:Y:S02]  /*11be0*/  IMAD.MOV.U32 R13, RZ, RZ, R2 ;  /* 0x000000ffff0d7224 */ /* 0x000fe400078e0002 */
[----:B------:R-:W-:Y:S01]  /*11bf0*/  IMAD.MOV.U32 R12, RZ, RZ, 0x5 ;  /* 0x00000005ff0c7424 */ /* 0x000fe200078e00ff */
[----:B------:R-:W-:-:S07]  /*11c00*/  MOV R6, R14 ;  /* 0x0000000e00067202 */ /* 0x000fce0000000f00 */
[----:B------:R-:W-:Y:S05]  /*11c10*/  WARPSYNC.COLLECTIVE R15, `(.L_x_149) ;  /* 0x000000000f087348 */ /* 0x000fea0003c00000 */
[----:B------:R0:W1:Y:S02]  /*11c20*/  SHFL.IDX P6, R14, R13, R12, R11 ;  /* 0x0000000c0d0e7389 */ /* 0x00006400000c000b */
[----:B01----:R-:W-:Y:S01]  /*11c30*/  ENDCOLLECTIVE ;  /* 0x000000000000791b */ /* 0x003fe20003800000 */
.L_x_149:
[----:B------:R-:W-:-:S05]  /*11c40*/  @!P3 LEA R6, P4, R9, R6, 0x1 ;  /* 0x000000060906b211 */ /* 0x000fca00078808ff */
[----:B------:R-:W-:-:S04]  /*11c50*/  @!P3 IMAD.X R5, RZ, RZ, R5, P4 ;  /* 0x000000ffff05b224 */ /* 0x000fc800020e0605 */
[----:B------:R-:W-:Y:S02]  /*11c60*/  @!P3 IMAD.MOV.U32 R7, RZ, RZ, R5 ;  /* 0x000000ffff07b224 */ /* 0x000fe400078e0005 */
[----:B------:R-:W-:Y:S02]  /*11c70*/  VIADD R5, R4, 0x50 ;  /* 0x0000005004057836 */ /* 0x000fe40000000000 */
[----:B------:R-:W-:Y:S01]  /*11c80*/  IMAD.MOV.U32 R13, RZ, RZ, R0 ;  /* 0x000000ffff0d7224 */ /* 0x000fe200078e0000 */
[----:B------:R-:W-:Y:S01]  /*11c90*/  @!PT LDS RZ, [RZ] ;  /* 0x00000000fffff984 */ /* 0x000fe20000000800 */
[----:B------:R-:W-:Y:S01]  /*11ca0*/  @!PT LDS RZ, [RZ] ;  /* 0x00000000fffff984 */ /* 0x000fe20000000800 */
[----:B------:R-:W-:Y:S01]  /*11cb0*/  @!PT LDS RZ, [RZ] ;  /* 0x00000000fffff984 */ /* 0x000fe20000000800 */
[----:B------:R0:W-:Y:S04]  /*11cc0*/  @!P3 LDGSTS.E.BYPASS.LTC128B.128 [R10+0x17400], desc[UR60][R6.64], !P0 ;  /* 0x17400000060abfae */ /* 0x0001e8000c101d7c */
[----:B------:R0:W-:Y:S04]  /*11cd0*/  @!P3 LDGSTS.E.BYPASS.LTC128B.128 [R10+0x1b400], desc[UR60][R6.64+0x80], !P1 ;  /* 0x1b400080060abfae */ /* 0x0001e8000c901d7c */
[----:B------:R0:W-:Y:S01]  /*11ce0*/  @!P3 LDGSTS.E.BYPASS.LTC128B.128 [R10+0x1f400], desc[UR60][R6.64+0x100], !P2 ;  /* 0x1f400100060abfae */ /* 0x0001e2000d101d7c */
[----:B------:R-:W-:-:S02]  /*11cf0*/  ISETP.GE.AND P3, PT, R5, R3, PT ;  /* 0x000000030500720c */ /* 0x000fc40003f66270 */
[----:B------:R-:W-:-:S11]  /*11d00*/  MOV R5, R14 ;  /* 0x0000000e00057202 */ /* 0x000fd60000000f00 */
[----:B0-----:R-:W-:Y:S05]  /*11d10*/  WARPSYNC.COLLECTIVE R15, `(.L_x_150) ;  /* 0x000000000f087348 */ /* 0x001fea0003c00000 */
[----:B------:R1:W2:Y:S02]  /*11d20*/  SHFL.IDX P6, R14, R13, R12, R11 ;  /* 0x0000000c0d0e7389 */ /* 0x0002a400000c000b */
[----:B012---:R-:W-:Y:S01]  /*11d30*/  ENDCOLLECTIVE ;  /* 0x000000000000791b */ /* 0x007fe20003800000 */
.L_x_150:
[----:B------:R-:W-:Y:S01]  /*11d40*/  IMAD.MOV.U32 R13, RZ, RZ, R2 ;  /* 0x000000ffff0d7224 */ /* 0x000fe200078e0002 */
[----:B------:R-:W-:Y:S01]  /*11d50*/  MOV R12, 0x6 ;  /* 0x00000006000c7802 */ /* 0x000fe20000000f00 */
[----:B------:R-:W-:-:S07]  /*11d60*/  IMAD.MOV.U32 R6, RZ, RZ, R14 ;  /* 0x000000ffff067224 */ /* 0x000fce00078e000e */
[----:B------:R-:W-:Y:S05]  /*11d70*/  WARPSYNC.COLLECTIVE R15, `(.L_x_151) ;  /* 0x000000000f087348 */ /* 0x000fea0003c00000 */
[----:B------:R0:W1:Y:S02]  /*11d80*/  SHFL.IDX P6, R14, R13, R12, R11 ;  /* 0x0000000c0d0e7389 */ /* 0x00006400000c000b */
[----:B01----:R-:W-:Y:S01]  /*11d90*/  ENDCOLLECTIVE ;  /* 0x000000000000791b */ /* 0x003fe20003800000 */
.L_x_151:
[----:B------:R-:W-:-:S05]  /*11da0*/  @!P3 LEA R6, P4, R9, R6, 0x1 ;  /* 0x000000060906b211 */ /* 0x000fca00078808ff */
[----:B------:R-:W-:Y:S01]  /*11db0*/  @!P3 IMAD.X R5, RZ, RZ, R5, P4 ;  /* 0x000000ffff05b224 */ /* 0x000fe200020e0605 */
[----:B------:R-:W-:-:S03]  /*11dc0*/  ISETP.GE.AND P4, PT, R8, R3, PT ;  /* 0x000000030800720c */ /* 0x000fc60003f86270 */
[----:B------:R-:W-:Y:S02]  /*11dd0*/  @!P3 IMAD.MOV.U32 R7, RZ, RZ, R5 ;  /* 0x000000ffff07b224 */ /* 0x000fe400078e0005 */
[----:B------:R-:W-:-:S03]  /*11de0*/  IMAD.MOV.U32 R13, RZ, RZ, R0 ;  /* 0x000000ffff0d7224 */ /* 0x000fc600078e0000 */
[----:B------:R-:W-:Y:S01]  /*11df0*/  @!PT LDS RZ, [RZ] ;  /* 0x00000000fffff984 */ /* 0x000fe20000000800 */
[----:B------:R-:W-:Y:S01]  /*11e00*/  @!PT LDS RZ, [RZ] ;  /* 0x00000000fffff984 */ /* 0x000fe20000000800 */
[----:B------:R-:W-:Y:S01]  /*11e10*/  @!PT LDS RZ, [RZ] ;  /* 0x00000000fffff984 */ /* 0x000fe20000000800 */
[----:B------:R0:W-:Y:S04]  /*11e20*/  @!P3 LDGSTS.E.BYPASS.LTC128B.128 [R10+0x17c00], desc[UR60][R6.64], !P0 ;  /* 0x17c00000060abfae */ /* 0x0001e8000c101d7c */
[----:B------:R0:W-:Y:S01]  /*11e30*/  @!P3 LDGSTS.E.BYPASS.LTC128B.128 [R10+0x1bc00], desc[UR60][R6.64+0x80], !P1 ;  /* 0x1bc00080060abfae */ /* 0x0001e2000c901d7c */
[----:B------:R-:W-:-:S03]  /*11e40*/  IMAD.MOV.U32 R5, RZ, RZ, R14 ;  /* 0x000000ffff057224 */ /* 0x000fc600078e000e */
[----:B------:R0:W-:Y:S04]  /*11e50*/  @!P3 LDGSTS.E.BYPASS.LTC128B.128 [R10+0x1fc00], desc[UR60][R6.64+0x100], !P2 ;  /* 0x1fc00100060abfae */ /* 0x0001e8000d101d7c */
[----:B0-----:R-:W-:Y:S05]  /*11e60*/  WARPSYNC.COLLECTIVE R15, `(.L_x_152) ;  /* 0x000000000f087348 */ /* 0x001fea0003c00000 */
[----:B------:R1:W2:Y:S02]  /*11e70*/  SHFL.IDX P6, R14, R13, R12, R11 ;  /* 0x0000000c0d0e7389 */ /* 0x0002a400000c000b */
[----:B012---:R-:W-:Y:S01]  /*11e80*/  ENDCOLLECTIVE ;  /* 0x000000000000791b */ /* 0x007fe20003800000 */
.L_x_152:
[----:B------:R-:W-:Y:S02]  /*11e90*/  IMAD.MOV.U32 R13, RZ, RZ, R2 ;  /* 0x000000ffff0d7224 */ /* 0x000fe400078e0002 */
[----:B------:R-:W-:Y:S02]  /*11ea0*/  IMAD.MOV.U32 R12, RZ, RZ, 0x7 ;  /* 0x00000007ff0c7424 */ /* 0x000fe400078e00ff */
[----:B------:R-:W-:-:S07]  /*11eb0*/  IMAD.MOV.U32 R6, RZ, RZ, R14 ;  /* 0x000000ffff067224 */ /* 0x000fce00078e000e */
[----:B------:R-:W-:Y:S05]  /*11ec0*/  WARPSYNC.COLLECTIVE R15, `(.L_x_153) ;  /* 0x000000000f087348 */ /* 0x000fea0003c00000 */
[----:B------:R0:W1:Y:S02]  /*11ed0*/  SHFL.IDX P6, R14, R13, R12, R11 ;  /* 0x0000000c0d0e7389 */ /* 0x00006400000c000b */
[----:B01----:R-:W-:Y:S01]  /*11ee0*/  ENDCOLLECTIVE ;  /* 0x000000000000791b */ /* 0x003fe20003800000 */
.L_x_153:
[----:B------:R-:W-:-:S05]  /*11ef0*/  @!P4 LEA R6, P3, R9, R6, 0x1 ;  /* 0x000000060906c211 */ /* 0x000fca00078608ff */
[----:B------:R-:W-:-:S05]  /*11f00*/  @!P4 IMAD.X R5, RZ, RZ, R5, P3 ;  /* 0x000000ffff05c224 */ /* 0x000fca00018e0605 */
[----:B------:R-:W-:Y:S01]  /*11f10*/  @!P4 MOV R7, R5 ;  /* 0x000000050007c202 */ /* 0x000fe20000000f00 */
[----:B------:R-:W-:-:S04]  /*11f20*/  IMAD.MOV.U32 R13, RZ, RZ, R0 ;  /* 0x000000ffff0d7224 */ /* 0x000fc800078e0000 */
[----:B------:R-:W-:Y:S01]  /*11f30*/  @!PT LDS RZ, [RZ] ;  /* 0x00000000fffff984 */ /* 0x000fe20000000800 */
[----:B------:R-:W-:Y:S01]  /*11f40*/  @!PT LDS RZ, [RZ] ;  /* 0x00000000fffff984 */ /* 0x000fe20000000800 */
[----:B------:R-:W-:Y:S01]  /*11f50*/  @!PT LDS RZ, [RZ] ;  /* 0x00000000fffff984 */ /* 0x000fe20000000800 */
[----:B------:R0:W-:Y:S04]  /*11f60*/  @!P4 LDGSTS.E.BYPASS.LTC128B.128 [R10+0x18400], desc[UR60][R6.64], !P0 ;  /* 0x18400000060acfae */ /* 0x0001e8000c101d7c */
[----:B------:R0:W-:Y:S01]  /*11f70*/  @!P4 LDGSTS.E.BYPASS.LTC128B.128 [R10+0x1c400], desc[UR60][R6.64+0x80], !P1 ;  /* 0x1c400080060acfae */ /* 0x0001e2000c901d7c */
[----:B------:R-:W-:-:S07]  /*11f80*/  IMAD.MOV.U32 R5, RZ, RZ, R14 ;  /* 0x000000ffff057224 */ /* 0x000fce00078e000e */
[----:B0-----:R-:W-:Y:S05]  /*11f90*/  WARPSYNC.COLLECTIVE R15, `(.L_x_154) ;  /* 0x000000000f087348 */ /* 0x001fea0003c00000 */
[----:B------:R1:W2:Y:S02]  /*11fa0*/  SHFL.IDX P6, R14, R13, R12, R11 ;  /* 0x0000000c0d0e7389 */ /* 0x0002a400000c000b */
[----:B012---:R-:W-:Y:S01]  /*11fb0*/  ENDCOLLECTIVE ;  /* 0x000000000000791b */ /* 0x007fe20003800000 */
.L_x_154:
[----:B------:R-:W-:Y:S01]  /*11fc0*/  @!PT LDS RZ, [RZ] ;  /* 0x00000000fffff984 */ /* 0x000fe20000000800 */
[----:B------:R-:W-:Y:S01]  /*11fd0*/  @!PT LDS RZ, [RZ] ;  /* 0x00000000fffff984 */ /* 0x000fe20000000800 */
[----:B------:R-:W-:Y:S01]  /*11fe0*/  @!PT LDS RZ, [RZ] ;  /* 0x00000000fffff984 */ /* 0x000fe20000000800 */
[----:B------:R1:W-:Y:S01]  /*11ff0*/  @!P4 LDGSTS.E.BYPASS.LTC128B.128 [R10+0x20400], desc[UR60][R6.64+0x100], !P2 ;  /* 0x20400100060acfae */ /* 0x0003e2000d101d7c */
[----:B------:R-:W-:Y:S01]  /*12000*/  IMAD.MOV.U32 R0, RZ, RZ, R14 ;  /* 0x000000ffff007224 */ /* 0x000fe200078e000e */
[----:B------:R-:W-:Y:S06]  /*12010*/  BRA `(.L_x_155) ;  /* 0xffffffc000a47947 */ /* 0x000fec000383ffff */
.L_x_53:
[----:B0-----:R0:W3:Y:S02]  /*12020*/  SYNCS.PHASECHK.TRANS64.TRYWAIT P0, [R9+URZ+0x36820], R0 ;  /* 0x03682000090075a7 */ /* 0x0010e4000800017f */
[----:B---3--:R-:W-:Y:S05]  /*12030*/  @!P0 NANOSLEEP.SYNCS 0x989680 ;  /* 0x009896800000895d */ /* 0x008fea0003900000 */
[----:B------:R-:W3:Y:S02]  /*12040*/  @!P0 SYNCS.PHASECHK.TRANS64 P0, [R9+URZ+0x36820], R0 ;  /* 0x03682000090085a7 */ /* 0x000ee4000800007f */
[----:B---3--:R-:W-:Y:S05]  /*12050*/  @!P0 BRA `(.L_x_53) ;  /* 0xfffffffc00f08947 */ /* 0x008fea000383ffff */
[----:B------:R-:W-:Y:S05]  /*12060*/  BRA `(.L_x_156) ;  /* 0xffffffc400087947 */ /* 0x000fea000383ffff */
.L_x_60:
[----:B-1----:R1:W3:Y:S02]  /*12070*/  SYNCS.PHASECHK.TRANS64.TRYWAIT P0, [R3+URZ+0x36840], R2 ;  /* 0x03684002030075a7 */ /* 0x0022e4000800017f */
[----:B---3--:R-:W-:Y:S05]  /*12080*/  @!P0 NANOSLEEP.SYNCS 0x989680 ;  /* 0x009896800000895d */ /* 0x008fea0003900000 */
[----:B------:R-:W3:Y:S02]  /*12090*/  @!P0 SYNCS.PHASECHK.TRANS64 P0, [R3+URZ+0x36840], R2 ;  /* 0x03684002030085a7 */ /* 0x000ee4000800007f */
[----:B---3--:R-:W-:Y:S05]  /*120a0*/  @!P0 BRA `(.L_x_60) ;  /* 0xfffffffc00f08947 */ /* 0x008fea000383ffff */
[----:B------:R-:W-:Y:S05]  /*120b0*/  BRA `(.L_x_157) ;  /* 0xffffffc400bc7947 */ /* 0x000fea000383ffff */
.L_x_67:
[----:B0-----:R0:W1:Y:S02]  /*120c0*/  SYNCS.PHASECHK.TRANS64.TRYWAIT P0, [R3+URZ+0x60], R2 ;  /* 0x00006002030075a7 */ /* 0x001064000800017f */
[----:B-1----:R-:W-:Y:S05]  /*120d0*/  @!P0 NANOSLEEP.SYNCS 0x989680 ;  /* 0x009896800000895d */ /* 0x002fea0003900000 */
[----:B------:R-:W1:Y:S02]  /*120e0*/  @!P0 SYNCS.PHASECHK.TRANS64 P0, [R3+URZ+0x60], R2 ;  /* 0x00006002030085a7 */ /* 0x000e64000800007f */
[----:B-1----:R-:W-:Y:S05]  /*120f0*/  @!P0 BRA `(.L_x_67) ;  /* 0xfffffffc00f08947 */ /* 0x002fea000383ffff */
[----:B------:R-:W-:Y:S05]  /*12100*/  BRA `(.L_x_158) ;  /* 0xffffffc800cc7947 */ /* 0x000fea000383ffff */
.L_x_78:
[----:B-1----:R1:W3:Y:S02]  /*12110*/  SYNCS.PHASECHK.TRANS64.TRYWAIT P0, [R3+URZ+0x36840], R2 ;  /* 0x03684002030075a7 */ /* 0x0022e4000800017f */
[----:B---3--:R-:W-:Y:S05]  /*12120*/  @!P0 NANOSLEEP.SYNCS 0x989680 ;  /* 0x009896800000895d */ /* 0x008fea0003900000 */
[----:B------:R-:W3:Y:S02]  /*12130*/  @!P0 SYNCS.PHASECHK.TRANS64 P0, [R3+URZ+0x36840], R2 ;  /* 0x03684002030085a7 */ /* 0x000ee4000800007f */
[----:B---3--:R-:W-:Y:S05]  /*12140*/  @!P0 BRA `(.L_x_78) ;  /* 0xfffffffc00f08947 */ /* 0x008fea000383ffff */
[----:B------:R-:W-:Y:S05]  /*12150*/  BRA `(.L_x_159) ;  /* 0xffffffd0008c7947 */ /* 0x000fea000383ffff */
.L_x_85:
[----:B0-----:R0:W1:Y:S02]  /*12160*/  SYNCS.PHASECHK.TRANS64.TRYWAIT P0, [R2+URZ+0x60], R3 ;  /* 0x00006003020075a7 */ /* 0x001064000800017f */
[----:B-1----:R-:W-:Y:S05]  /*12170*/  @!P0 NANOSLEEP.SYNCS 0x989680 ;  /* 0x009896800000895d */ /* 0x002fea0003900000 */
[----:B------:R-:W1:Y:S02]  /*12180*/  @!P0 SYNCS.PHASECHK.TRANS64 P0, [R2+URZ+0x60], R3 ;  /* 0x00006003020085a7 */ /* 0x000e64000800007f */
[----:B-1----:R-:W-:Y:S05]  /*12190*/  @!P0 BRA `(.L_x_85) ;  /* 0xfffffffc00f08947 */ /* 0x002fea000383ffff */
[----:B------:R-:W-:Y:S05]  /*121a0*/  BRA `(.L_x_160) ;  /* 0xffffffd4009c7947 */ /* 0x000fea000383ffff */
.L_x_95:
[----:B---3--:R3:W4:Y:S02]  /*121b0*/  SYNCS.PHASECHK.TRANS64.TRYWAIT P0, [R2+URZ+0x36840], R3 ;  /* 0x03684003020075a7 */ /* 0x008724000800017f */
[----:B----4-:R-:W-:Y:S05]  /*121c0*/  @!P0 NANOSLEEP.SYNCS 0x989680 ;  /* 0x009896800000895d */ /* 0x010fea0003900000 */
[----:B------:R-:W4:Y:S02]  /*121d0*/  @!P0 SYNCS.PHASECHK.TRANS64 P0, [R2+URZ+0x36840], R3 ;  /* 0x03684003020085a7 */ /* 0x000f24000800007f */
[----:B----4-:R-:W-:Y:S05]  /*121e0*/  @!P0 BRA `(.L_x_95) ;  /* 0xfffffffc00f08947 */ /* 0x010fea000383ffff */
[----:B------:R-:W-:Y:S05]  /*121f0*/  BRA `(.L_x_161) ;  /* 0xffffffdc002c7947 */ /* 0x000fea000383ffff */
.L_x_102:
[----:B0-----:R0:W1:Y:S02]  /*12200*/  SYNCS.PHASECHK.TRANS64.TRYWAIT P0, [R2+URZ+0x60], R7 ;  /* 0x00006007020075a7 */ /* 0x001064000800017f */
[----:B-1----:R-:W-:Y:S05]  /*12210*/  @!P0 NANOSLEEP.SYNCS 0x989680 ;  /* 0x009896800000895d */ /* 0x002fea0003900000 */
[----:B------:R-:W1:Y:S02]  /*12220*/  @!P0 SYNCS.PHASECHK.TRANS64 P0, [R2+URZ+0x60], R7 ;  /* 0x00006007020085a7 */ /* 0x000e64000800007f */
[----:B-1----:R-:W-:Y:S05]  /*12230*/  @!P0 BRA `(.L_x_102) ;  /* 0xfffffffc00f08947 */ /* 0x002fea000383ffff */
[----:B------:R-:W-:Y:S05]  /*12240*/  BRA `(.L_x_162) ;  /* 0xffffffe0003c7947 */ /* 0x000fea000383ffff */
.L_x_112:
[----:B0-----:R0:W4:Y:S02]  /*12250*/  SYNCS.PHASECHK.TRANS64.TRYWAIT P0, [R0+URZ+0x36860], R3 ;  /* 0x03686003000075a7 */ /* 0x001124000800017f */
[----:B----4-:R-:W-:Y:S05]  /*12260*/  @!P0 NANOSLEEP.SYNCS 0x989680 ;  /* 0x009896800000895d */ /* 0x010fea0003900000 */
[----:B------:R-:W4:Y:S02]  /*12270*/  @!P0 SYNCS.PHASECHK.TRANS64 P0, [R0+URZ+0x36860], R3 ;  /* 0x03686003000085a7 */ /* 0x000f24000800007f */
[----:B----4-:R-:W-:Y:S05]  /*12280*/  @!P0 BRA `(.L_x_112) ;  /* 0xfffffffc00f08947 */ /* 0x010fea000383ffff */
[----:B------:R-:W-:Y:S05]  /*12290*/  BRA `(.L_x_163) ;  /* 0xffffffe400787947 */ /* 0x000fea000383ffff */
.L_x_120:
[----:B0-----:R0:W2:Y:S02]  /*122a0*/  SYNCS.PHASECHK.TRANS64.TRYWAIT P0, [R0+URZ+0x36820], R3 ;  /* 0x03682003000075a7 */ /* 0x0010a4000800017f */
[----:B--2---:R-:W-:Y:S05]  /*122b0*/  @!P0 NANOSLEEP.SYNCS 0x989680 ;  /* 0x009896800000895d */ /* 0x004fea0003900000 */
[----:B------:R-:W2:Y:S02]  /*122c0*/  @!P0 SYNCS.PHASECHK.TRANS64 P0, [R0+URZ+0x36820], R3 ;  /* 0x03682003000085a7 */ /* 0x000ea4000800007f */
[----:B--2---:R-:W-:Y:S05]  /*122d0*/  @!P0 BRA `(.L_x_120) ;  /* 0xfffffffc00f08947 */ /* 0x004fea000383ffff */
[----:B------:R-:W-:Y:S05]  /*122e0*/  BRA `(.L_x_164) ;  /* 0xffffffe800c07947 */ /* 0x000fea000383ffff */
.L_x_121:
[----:B------:R-:W2:Y:S01]  /*122f0*/  S2R R2, SR_TID.X ;  /* 0x0000000000027919 */ /* 0x000ea20000002100 */
[----:B------:R-:W-:Y:S01]  /*12300*/  BSSY B0, `(.L_x_165) ;  /* 0x000000a000007945 */ /* 0x000fe20003800000 */
[----:B------:R-:W-:Y:S02]  /*12310*/  IMAD.MOV.U32 R12, RZ, RZ, RZ ;  /* 0x000000ffff0c7224 */ /* 0x000fe400078e00ff */
[----:B------:R-:W-:Y:S02]  /*12320*/  IMAD.MOV.U32 R11, RZ, RZ, 0x1f ;  /* 0x0000001fff0b7424 */ /* 0x000fe400078e00ff */
[----:B------:R-:W-:Y:S01]  /*12330*/  IMAD.MOV.U32 R15, RZ, RZ, -0x1 ;  /* 0xffffffffff0f7424 */ /* 0x000fe200078e00ff */
[----:B--2---:R-:W-:-:S04]  /*12340*/  SHF.R.U32.HI R2, RZ, 0x5, R2 ;  /* 0x00000005ff027819 */ /* 0x004fc80000011602 */
[----:B------:R-:W-:-:S04]  /*12350*/  LOP3.LUT R2, R2, 0x3, RZ, 0xc0, !PT ;  /* 0x0000000302027812 */ /* 0x000fc800078ec0ff */
[----:B------:R-:W-:-:S07]  /*12360*/  MOV R13, R2 ;  /* 0x00000002000d7202 */ /* 0x000fce0000000f00 */
[----:B01-3--:R-:W-:Y:S05]  /*12370*/  WARPSYNC.COLLECTIVE R15, `(.L_x_166) ;  /* 0x000000000f087348 */ /* 0x00bfea0003c00000 */
[----:B------:R2:W4:Y:S02]  /*12380*/  SHFL.IDX P6, R14, R13, R12, R11 ;  /* 0x0000000c0d0e7389 */ /* 0x00052400000c000b */
[----:B01234-:R-:W-:Y:S01]  /*12390*/  ENDCOLLECTIVE ;  /* 0x000000000000791b */ /* 0x01ffe20003800000 */
.L_x_166:
[----:B------:R-:W-:Y:S05]  /*123a0*/  BSYNC B0 ;  /* 0x0000000000007941 */ /* 0x000fea0003800000 */
.L_x_165:
[----:B------:R-:W-:Y:S05]  /*123b0*/  BRA `(.L_x_167) ;  /* 0xffffffe800a87947 */ /* 0x000fea000383ffff */
.L_x_124:
[----:B------:R-:W-:Y:S01]  /*123c0*/  BSSY B1, `(.L_x_168) ;  /* 0x0000006000017945 */ /* 0x000fe20003800000 */
[----:B------:R-:W-:-:S07]  /*123d0*/  IMAD.MOV.U32 R15, RZ, RZ, -0x1 ;  /* 0xffffffffff0f7424 */ /* 0x000fce00078e00ff */
[----:B0123--:R-:W-:Y:S05]  /*123e0*/  WARPSYNC.COLLECTIVE R15, `(.L_x_169) ;  /* 0x000000000f0c7348 */ /* 0x00ffea0003c00000 */
[----:B------:R-:W-:Y:S02]  /*123f0*/  ELECT P6, UR62, PT ;  /* 0x00000000003e782f */ /* 0x000fe400038c0000 */
[----:B------:R-:W-:Y:S01]  /*12400*/  MOV R14, UR62 ;  /* 0x0000003e000e7c02 */ /* 0x000fe20008000f00 */
[----:B0123--:R-:W-:Y:S10]  /*12410*/  ENDCOLLECTIVE ;  /* 0x000000000000791b */ /* 0x00fff40003800000 */
.L_x_169:
[----:B------:R-:W-:Y:S05]  /*12420*/  BSYNC B1 ;  /* 0x0000000000017941 */ /* 0x000fea0003800000 */
.L_x_168:
[----:B------:R-:W-:Y:S05]  /*12430*/  BRA `(.L_x_170) ;  /* 0xffffffe800a07947 */ /* 0x000fea000383ffff */
.L_x_126:
[----:B0-----:R0:W1:Y:S02]  /*12440*/  SYNCS.PHASECHK.TRANS64.TRYWAIT P0, [R6+URZ], R5 ;  /* 0x00000005060075a7 */ /* 0x001064000800017f */
[----:B-1----:R-:W-:Y:S05]  /*12450*/  @!P0 NANOSLEEP.SYNCS 0x989680 ;  /* 0x009896800000895d */ /* 0x002fea0003900000 */
[----:B------:R-:W1:Y:S02]  /*12460*/  @!P0 SYNCS.PHASECHK.TRANS64 P0, [R6+URZ], R5 ;  /* 0x00000005060085a7 */ /* 0x000e64000800007f */
[----:B-1----:R-:W-:Y:S05]  /*12470*/  @!P0 BRA `(.L_x_126) ;  /* 0xfffffffc00f08947 */ /* 0x002fea000383ffff */
[----:B------:R-:W-:Y:S05]  /*12480*/  BRA `(.L_x_171) ;  /* 0xffffffe800d87947 */ /* 0x000fea000383ffff */
.L_x_127:
[----:B-1----:R1:W2:Y:S02]  /*12490*/  SYNCS.PHASECHK.TRANS64.TRYWAIT P0, [R3+URZ], R2 ;  /* 0x00000002030075a7 */ /* 0x0022a4000800017f */
[----:B--2---:R-:W-:Y:S05]  /*124a0*/  @!P0 NANOSLEEP.SYNCS 0x989680 ;  /* 0x009896800000895d */ /* 0x004fea0003900000 */
[----:B------:R-:W2:Y:S02]  /*124b0*/  @!P0 SYNCS.PHASECHK.TRANS64 P0, [R3+URZ], R2 ;  /* 0x00000002030085a7 */ /* 0x000ea4000800007f */
[----:B--2---:R-:W-:Y:S05]  /*124c0*/  @!P0 BRA `(.L_x_127) ;  /* 0xfffffffc00f08947 */ /* 0x004fea000383ffff */
[----:B------:R-:W-:Y:S05]  /*124d0*/  BRA `(.L_x_172) ;  /* 0xffffffe800cc7947 */ /* 0x000fea000383ffff */
.L_x_129:
[----:B-1----:R1:W2:Y:S02]  /*124e0*/  SYNCS.PHASECHK.TRANS64.TRYWAIT P0, [R18+URZ], R5 ;  /* 0x00000005120075a7 */ /* 0x0022a4000800017f */
[----:B--2---:R-:W-:Y:S05]  /*124f0*/  @!P0 NANOSLEEP.SYNCS 0x989680 ;  /* 0x009896800000895d */ /* 0x004fea0003900000 */
[----:B------:R-:W2:Y:S02]  /*12500*/  @!P0 SYNCS.PHASECHK.TRANS64 P0, [R18+URZ], R5 ;  /* 0x00000005120085a7 */ /* 0x000ea4000800007f */
[----:B--2---:R-:W-:Y:S05]  /*12510*/  @!P0 BRA `(.L_x_129) ;  /* 0xfffffffc00f08947 */ /* 0x004fea000383ffff */
[----:B------:R-:W-:Y:S05]  /*12520*/  BRA `(.L_x_173) ;  /* 0xffffffe800d07947 */ /* 0x000fea000383ffff */
.L_x_174:
[----:B------:R-:W-:-:S00]  /*12530*/  BRA `(.L_x_174) ;  /* 0xfffffffc00fc7947 */ /* 0x000fc0000383ffff */
[----:B------:R-:W-:-:S00]  /*12540*/  NOP ;  /* 0x0000000000007918 */ /* 0x000fc00000000000 */
        /* <DEDUP_REMOVED lines=11> */
.L_x_3235:


//--------------------- .text._ZN7cutlass13device_kernelIN5flash11enable_sm90INS1_16FlashAttnFwdSm90INS1_25CollectiveMainloopFwdSm90ILi2EN4cute5tupleIJNS5_1CILi2EEENS7_ILi1EEES9_EEENS6_IJNS7_ILi128EEENS7_ILi112EEENS7_ILi192EEEEEELi192ENS_10bfloat16_tEfNS_4arch4Sm90ELb0ELb0ELb1ELb0ELb0ELb0ELb0ELb1ELb1ELb1ELb0ELb0EEENS1_21CollectiveEpilogueFwdINS6_IJSB_SD_SC_EEESA_SF_SH_Li256ELb0ELb1ELb0ELb0EEENS1_29StaticPersistentTileSchedulerILb0EEEEEEEEEvNT_6ParamsE --------------------------
	.section	.text._ZN7cutlass13device_kernelIN5flash11enable_sm90INS1_16FlashAttnFwdSm90INS1_25CollectiveMainloopFwdSm90ILi2EN4cute5tupleIJNS5_1CILi2EEENS7_ILi1EEES9_EEENS6_IJNS7_ILi128EEENS7_ILi112EEENS7_ILi192EEEEEELi192ENS_10bfloat16_tEfNS_4arch4Sm90ELb0ELb0ELb1ELb0ELb0ELb0ELb0ELb1ELb1ELb1ELb0ELb0EEENS1_21CollectiveEpilogueFwdINS6_IJSB_SD_SC_EEESA_SF_SH_Li256ELb0ELb1ELb0ELb0EEENS1_29StaticPersistentTileSchedulerILb0EEEEEEEEEvNT_6ParamsE,"ax",@progbits
	.align	128
.text._ZN7cutlass13device_kernelIN5flash11enable_sm90INS1_16FlashAttnFwdSm90INS1_25CollectiveMainloopFwdSm90ILi2EN4cute5tupleIJNS5_1CILi2EEENS7_ILi1EEES9_EEENS6_IJNS7_ILi128EEENS7_ILi112EEENS7_ILi192EEEEEELi192ENS_10bfloat16_tEfNS_4arch4Sm90ELb0ELb0ELb1ELb0ELb0ELb0ELb0ELb1ELb1ELb1ELb0ELb0EEENS1_21CollectiveEpilogueFwdINS6_IJSB_SD_SC_EEESA_SF_SH_Li256ELb0ELb1ELb0ELb0EEENS1_29StaticPersistentTileSchedulerILb0EEEEEEEEEvNT_6ParamsE:
        .type           _ZN7cutlass13device_kernelIN5flash11enable_sm90INS1_16FlashAttnFwdSm90INS1_25CollectiveMainloopFwdSm90ILi2EN4cute5tupleIJNS5_1CILi2EEENS7_ILi1EEES9_EEENS6_IJNS7_ILi128EEENS7_ILi112EEENS7_ILi192EEEEEELi192ENS_10bfloat16_tEfNS_4arch4Sm90ELb0ELb0ELb1ELb0ELb0ELb0ELb0ELb1ELb1ELb1ELb0ELb0EEENS1_21CollectiveEpilogueFwdINS6_IJSB_SD_SC_EEESA_SF_SH_Li256ELb0ELb1ELb0ELb0EEENS1_29StaticPersistentTileSchedulerILb0EEEEEEEEEvNT_6ParamsE,@function
        .size           _ZN7cutlass13device_kernelIN5flash11enable_sm90INS1_16FlashAttnFwdSm90INS1_25CollectiveMainloopFwdSm90ILi2EN4cute5tupleIJNS5_1CILi2EEENS7_ILi1EEES9_EEENS6_IJNS7_ILi128EEENS7_ILi112EEENS7_ILi192EEEEEELi192ENS_10bfloat16_tEfNS_4arch4Sm90ELb0ELb0ELb1ELb0ELb0ELb0ELb0ELb1ELb1ELb1ELb0ELb0EEENS1_21CollectiveEpilogueFwdINS6_IJSB_SD_SC_EEESA_SF_SH_Li256ELb0ELb1ELb0ELb0EEENS1_29StaticPersistentTileSchedulerILb0EEEEEEEEEvNT_6ParamsE,(.L_x_3236 - _ZN7cutlass13device_kernelIN5flash11enable_sm90INS1_16FlashAttnFwdSm90INS1_25CollectiveMainloopFwdSm90ILi2EN4cute5tupleIJNS5_1CILi2EEENS7_ILi1EEES9_EEENS6_IJNS7_ILi128EEENS7_ILi112EEENS7_ILi192EEEEEELi192ENS_10bfloat16_tEfNS_4arch4Sm90ELb0ELb0ELb1ELb0ELb0ELb0ELb0ELb1ELb1ELb1ELb0ELb0EEENS1_21CollectiveEpilogueFwdINS6_IJSB_SD_SC_EEESA_SF_SH_Li256ELb0ELb1ELb0ELb0EEENS1_29StaticPersistentTileSchedulerILb0EEEEEEEEEvNT_6ParamsE)
        .other          _ZN7cutlass13device_kernelIN5flash11enable_sm90INS1_16FlashAttnFwdSm90INS1_25CollectiveMainloopFwdSm90ILi2EN4cute5tupleIJNS5_1CILi2EEENS7_ILi1EEES9_EEENS6_IJNS7_ILi128EEENS7_ILi112EEENS7_ILi192EEEEEELi192ENS_10bfloat16_tEfNS_4arch4Sm90ELb0ELb0ELb1ELb0ELb0ELb0ELb0ELb1ELb1ELb1ELb0ELb0EEENS1_21CollectiveEpilogueFwdINS6_IJSB_SD_SC_EEESA_SF_SH_Li256ELb0ELb1ELb0ELb0EEENS1_29StaticPersistentTileSchedulerILb0EEEEEEEEEvNT_6ParamsE,@"STO_CUDA_ENTRY STV_DEFAULT"
_ZN7cutlass13device_kernelIN5flash11enable_sm90INS1_16FlashAttnFwdSm90INS1_25CollectiveMainloopFwdSm90ILi2EN4cute5tupleIJNS5_1CILi2EEENS7_ILi1EEES9_EEENS6_IJNS7_ILi128EEENS7_ILi112EEENS7_ILi192EEEEEELi192ENS_10bfloat16_tEfNS_4arch4Sm90ELb0ELb0ELb1ELb0ELb0ELb0ELb0ELb1ELb1ELb1ELb0ELb0EEENS1_21CollectiveEpilogueFwdINS6_IJSB_SD_SC_EEESA_SF_SH_Li256ELb0ELb1ELb0ELb0EEENS1_29StaticPersistentTileSchedulerILb0EEEEEEEEEvNT_6ParamsE:
        /* <DEDUP_REMOVED lines=17> */
.L_x_176:
[----:B------:R-:W-:Y:S05]  /*0110*/  BSYNC B0 ;  /* 0x0000000000007941 */ /* 0x000fea0003800000 */
.L_x_175:
[----:B------:R-:W-:Y:S01]  /*0120*/  VOTEU.ANY UP0, P0 ;  /* 0x00000000003f7886 */ /* 0x000fe20000000100 */
[----:B------:R-:W0:Y:S01]  /*0130*/  SHFL.IDX PT, R4, R2, RZ, 0x1f ;  /* 0x00001fff02047589 */ /* 0x000e2200000e0000 */
[----:B------:R-:W-:Y:S01]  /*0140*/  UMOV UR4, 0x80 ;  /* 0x0000008000047882 */ /* 0x000fe20000000000 */
[----:B------:R-:W-:Y:S01]  /*0150*/  UMOV UR7, 0x200 ;  /* 0x0000020000077882 */ /* 0x000fe20000000000 */
[----:B------:R-:W-:Y:S01]  /*0160*/  SHF.R.U32.HI R3, RZ, 0x7, R0 ;  /* 0x00000007ff037819 */ /* 0x000fe20000011600 */
[----:B------:R-:W1:Y:S01]  /*0170*/  @UP0 S2UR UR8, SR_CgaCtaId ;  /* 0x00000000000809c3 */ /* 0x000e620000008800 */
[----:B------:R-:W-:Y:S01]  /*0180*/  @UP0 UMOV UR6, 0x400 ;  /* 0x0000040000060882 */ /* 0x000fe20000000000 */
[----:B------:R-:W-:-:S04]  /*0190*/  @UP0 UIADD3 UR4, -UR4, 0x100000, URZ ;  /* 0x0010000004040890 */ /* 0x000fc8000fffe13f */
[----:B------:R-:W-:Y:S02]  /*01a0*/  @UP0 USHF.L.U32 UR5, UR4, 0xb, URZ ;  /* 0x0000000b04050899 */ /* 0x000fe4000800063f */
[----:B------:R-:W-:Y:S01]  /*01b0*/  @UP0 USHF.L.U32 UR4, UR4, 0x1, URZ ;  /* 0x0000000104040899 */ /* 0x000fe2000800063f */
[----:B------:R-:W-:Y:S01]  /*01c0*/  VOTEU.ANY UP1, P0 ;  /* 0x00000000003f7886 */ /* 0x000fe20000020100 */
[----:B------:R-:W2:Y:S01]  /*01d0*/  SHFL.IDX PT, R3, R3, RZ, 0x1f ;  /* 0x00001fff03037589 */ /* 0x000ea200000e0000 */
[----:B0-----:R-:W-:Y:S01]  /*01e0*/  ISETP.NE.AND P1, PT, R4, RZ, PT ;  /* 0x000000ff0400720c */ /* 0x001fe20003f25270 */
[----:B-1----:R-:W-:Y:S02]  /*01f0*/  @UP0 ULEA UR8, UR8, UR6, 0x18 ;  /* 0x0000000608080291 */ /* 0x002fe4000f8ec03f */
[----:B------:R-:W-:-:S04]  /*0200*/  @UP0 UIADD3 UR6, -UR7, 0x100000, URZ ;  /* 0x0010000007060890 */ /* 0x000fc8000fffe13f */
[----:B------:R-:W-:Y:S02]  /*0210*/  @UP0 USHF.L.U32 UR7, UR6, 0xb, URZ ;  /* 0x0000000b06070899 */ /* 0x000fe4000800063f */
[----:B------:R-:W-:Y:S01]  /*0220*/  @UP0 USHF.L.U32 UR6, UR6, 0x1, URZ ;  /* 0x0000000106060899 */ /* 0x000fe2000800063f */
[----:B------:R-:W-:Y:S01]  /*0230*/  VOTEU.ANY UP0, P0 ;  /* 0x00000000003f7886 */ /* 0x000fe20000000100 */
[----:B------:R-:W0:Y:S04]  /*0240*/  FENCE.VIEW.ASYNC.S ;  /* 0x00000000000073c6 */ /* 0x000e280000000000 */
[----:B0-----:R0:W1:Y:S06]  /*0250*/  @UP0 SYNCS.EXCH.64 URZ, [UR8+0x36800], UR4 ;  /* 0x03680004083f05b2 */ /* 0x00106c0008000100 */
[----:B------:R0:W3:Y:S01]  /*0260*/  @UP1 SYNCS.EXCH.64 URZ, [UR8+0x36820], UR6 ;  /* 0x03682006083f15b2 */ /* 0x0000e20008000100 */
[----:B--2---:R-:W-:Y:S05]  /*0270*/  @P1 BRA `(.L_x_177) ;  /* 0x0000000000481947 */ /* 0x004fea0003800000 */
[----:B0-----:R-:W0:Y:S01]  /*0280*/  S2UR UR5, SR_CgaCtaId ;  /* 0x00000000000579c3 */ /* 0x001e220000008800 */
[----:B------:R-:W-:Y:S01]  /*0290*/  UMOV UR4, 0x400 ;  /* 0x0000040000047882 */ /* 0x000fe20000000000 */
[----:B------:R-:W-:Y:S01]  /*02a0*/  UMOV UR6, 0x1 ;  /* 0x0000000100067882 */ /* 0x000fe20000000000 */
[----:B------:R-:W-:Y:S01]  /*02b0*/  UMOV UR7, 0x4 ;  /* 0x0000000400077882 */ /* 0x000fe20000000000 */
[----:B------:R-:W-:Y:S01]  /*02c0*/  ELECT P0, URZ, PT ;  /* 0x00000000003f782f */ /* 0x000fe20003800000 */
[----:B0-----:R-:W-:Y:S02]  /*02d0*/  ULEA UR8, UR5, UR4, 0x18 ;  /* 0x0000000405087291 */ /* 0x001fe4000f8ec03f */
[----:B------:R-:W-:-:S04]  /*02e0*/  UIADD3 UR4, -UR6, 0x100000, URZ ;  /* 0x0010000006047890 */ /* 0x000fc8000fffe13f */
[----:B------:R-:W-:Y:S02]  /*02f0*/  USHF.L.U32 UR5, UR4, 0xb, URZ ;  /* 0x0000000b04057899 */ /* 0x000fe4000800063f */
[----:B------:R-:W-:Y:S02]  /*0300*/  USHF.L.U32 UR4, UR4, 0x1, URZ ;  /* 0x0000000104047899 */ /* 0x000fe4000800063f */
[----:B------:R-:W-:-:S04]  /*0310*/  UIADD3 UR6, -UR7, 0x100000, URZ ;  /* 0x0010000007067890 */ /* 0x000fc8000fffe13f */
[----:B------:R-:W-:Y:S02]  /*0320*/  USHF.L.U32 UR7, UR6, 0xb, URZ ;  /* 0x0000000b06077899 */ /* 0x000fe4000800063f */
[----:B------:R-:W-:Y:S01]  /*0330*/  USHF.L.U32 UR6, UR6, 0x1, URZ ;  /* 0x0000000106067899 */ /* 0x000fe2000800063f */
[----:B------:R-:W0:Y:S03]  /*0340*/  FENCE.VIEW.ASYNC.S ;  /* 0x00000000000073c6 */ /* 0x000e260000000000 */
[----:B0-----:R2:W4:Y:S08]  /*0350*/  SYNCS.EXCH.64 URZ, [UR8+0x36830], UR4 ;  /* 0x03683004083f75b2 */ /* 0x0015300008000100 */
[----:B------:R2:W0:Y:S01]  /*0360*/  SYNCS.EXCH.64 URZ, [UR8+0x36840], UR6 ;  /* 0x03684006083f75b2 */ /* 0x0004220008000100 */
[----:B------:R2:W0:Y:S01]  /*0370*/  SYNCS.EXCH.64 URZ, [UR8+0x36838], UR4 ;  /* 0x03683804083f75b2 */ /* 0x0004220008000100 */
[----:B------:R2:W0:Y:S02]  /*0380*/  SYNCS.EXCH.64 URZ, [UR8+0x36848], UR6 ;  /* 0x03684806083f75b2 */ /* 0x0004240008000100 */
[----:B--2---:R-:W-:Y:S01]  /*0390*/  NOP ;  /* 0x0000000000007918 */ /* 0x004fe20000000000 */
.L_x_177:
[----:B0-----:R-:W0:Y:S01]  /*03a0*/  S2UR UR4, SR_CTAID.Y ;  /* 0x00000000000479c3 */ /* 0x001e220000002600 */
[----:B------:R-:W2:Y:S01]  /*03b0*/  SHFL.IDX PT, R8, R2, RZ, 0x1f ;  /* 0x00001fff02087589 */ /* 0x000ea200000e0000 */
[----:B------:R-:W-:Y:S01]  /*03c0*/  ULDC UR5, c[0x0][0x154] ;  /* 0x0000550000057ab9 */ /* 0x000fe20000000800 */
[----:B------:R-:W-:-:S05]  /*03d0*/  NOP ;  /* 0x0000000000007918 */ /* 0x000fca0000000000 */
[----:B------:R-:W5:Y:S08]  /*03e0*/  S2UR UR6, SR_CTAID.X ;  /* 0x00000000000679c3 */ /* 0x000f700000002500 */
[----:B------:R-:W1:Y:S01]  /*03f0*/  LDC R9, c[0x0][0x148] ;  /* 0x00005200ff097b82 */ /* 0x000e620000000800 */
[----:B0-----:R-:W-:Y:S02]  /*0400*/  I2FP.F32.U32 R5, UR4 ;  /* 0x0000000400057c45 */ /* 0x001fe40008201000 */
[----:B--2---:R-:W-:-:S03]  /*0410*/  ISETP.NE.AND P0, PT, R8, RZ, PT ;  /* 0x000000ff0800720c */ /* 0x004fc60003f05270 */
[----:B------:R-:W-:Y:S01]  /*0420*/  FMUL R7, R5, UR5 ;  /* 0x0000000505077c20 */ /* 0x000fe20008400000 */
[----:B------:R-:W-:Y:S02]  /*0430*/  SHF.R.S32.HI R5, RZ, 0x1f, R0 ;  /* 0x0000001fff057819 */ /* 0x000fe40000011400 */
[----:B-----5:R-:W-:Y:S02]  /*0440*/  I2FP.F32.U32 R6, UR6 ;  /* 0x0000000600067c45 */ /* 0x020fe40008201000 */
[----:B------:R-:W-:Y:S01]  /*0450*/  LEA.HI R5, R5, R0, RZ, 0x7 ;  /* 0x0000000005057211 */ /* 0x000fe200078f38ff */
[----:B------:R-:W0:Y:S02]  /*0460*/  F2I.U32.TRUNC.NTZ R7, R7 ;  /* 0x0000000700077305 */ /* 0x000e24000020f000 */
[----:B0-----:R-:W-:-:S04]  /*0470*/  IMAD.MOV R10, RZ, RZ, -R7 ;  /* 0x000000ffff0a7224 */ /* 0x001fc800078e0a07 */
[----:B-1----:R-:W-:Y:S01]  /*0480*/  IMAD R13, R9, R10, UR4 ;  /* 0x00000004090d7e24 */ /* 0x002fe2000f8e020a */
[----:B------:R-:W-:Y:S02]  /*0490*/  ULDC UR4, c[0x0][0x150] ;  /* 0x0000540000047ab9 */ /* 0x000fe40000000800 */
[----:B------:R-:W-:Y:S01]  /*04a0*/  FMUL R10, R6, UR4 ;  /* 0x00000004060a7c20 */ /* 0x000fe20008400000 */
[----:B------:R-:W-:Y:S06]  /*04b0*/  @P0 BRA `(.L_x_178) ;  /* 0x0000000000480947 */ /* 0x000fec0003800000 */
[----:B------:R-:W0:Y:S01]  /*04c0*/  S2UR UR5, SR_CgaCtaId ;  /* 0x00000000000579c3 */ /* 0x000e220000008800 */
        /* <DEDUP_REMOVED lines=12> */
[----:B0-----:R0:W1:Y:S08]  /*0590*/  SYNCS.EXCH.64 URZ, [UR8+0x36850], UR4 ;  /* 0x03685004083f75b2 */ /* 0x0010700008000100 */
[----:B------:R0:W2:Y:S01]  /*05a0*/  SYNCS.EXCH.64 URZ, [UR8+0x36860], UR6 ;  /* 0x03686006083f75b2 */ /* 0x0000a20008000100 */
[----:B------:R0:W0:Y:S01]  /*05b0*/  SYNCS.EXCH.64 URZ, [UR8+0x36858], UR4 ;  /* 0x03685804083f75b2 */ /* 0x0000220008000100 */
[----:B------:R0:W0:Y:S01]  /*05c0*/  SYNCS.EXCH.64 URZ, [UR8+0x36868], UR6 ;  /* 0x03686806083f75b2 */ /* 0x0000220008000100 */
[----:B------:R-:W-:Y:S01]  /*05d0*/  NOP ;  /* 0x0000000000007918 */ /* 0x000fe20000000000 */
.L_x_178:
[----:B------:R-:W5:Y:S01]  /*05e0*/  SHFL.IDX PT, R9, R2, RZ, 0x1f ;  /* 0x00001fff02097589 */ /* 0x000f6200000e0000 */
[----:B------:R-:W-:Y:S01]  /*05f0*/  LOP3.LUT R5, R5, 0xffffff80, RZ, 0xc0, !PT ;  /* 0xffffff8005057812 */ /* 0x000fe200078ec0ff */
[----:B------:R-:W0:Y:S01]  /*0600*/  LDC R12, c[0x0][0x144] ;  /* 0x00005100ff0c7b82 */ /* 0x000e220000000800 */
[----:B------:R-:W0:Y:S01]  /*0610*/  F2I.U32.TRUNC.NTZ R10, R10 ;  /* 0x0000000a000a7305 */ /* 0x000e22000020f000 */
[----:B------:R-:W-:Y:S01]  /*0620*/  SHF.R.S32.HI R11, RZ, 0x1f, R8 ;  /* 0x0000001fff0b7819 */ /* 0x000fe20000011408 */
[----:B------:R-:W-:Y:S01]  /*0630*/  NOP ;  /* 0x0000000000007918 */ /* 0x000fe20000000000 */
[----:B------:R-:W-:-:S05]  /*0640*/  IMAD.IADD R5, R0, 0x1, -R5 ;  /* 0x0000000100057824 */ /* 0x000fca00078e0a05 */
[----:B------:R-:W-:-:S04]  /*0650*/  SHF.R.S32.HI R6, RZ, 0x1f, R5 ;  /* 0x0000001fff067819 */ /* 0x000fc80000011405 */
[----:B------:R-:W-:-:S04]  /*0660*/  LEA.HI R6, R6, R5, RZ, 0x3 ;  /* 0x0000000506067211 */ /* 0x000fc800078f18ff */
[--C-:B------:R-:W-:Y:S02]  /*0670*/  SHF.R.S32.HI R7, RZ, 0x3, R6.reuse ;  /* 0x00000003ff077819 */ /* 0x100fe40000011406 */
[----:B------:R-:W-:Y:S02]  /*0680*/  SHF.R.S32.HI R6, RZ, 0x1f, R6 ;  /* 0x0000001fff067819 */ /* 0x000fe40000011406 */
[----:B-----5:R-:W-:Y:S02]  /*0690*/  ISETP.NE.AND P0, PT, R9, RZ, PT ;  /* 0x000000ff0900720c */ /* 0x020fe40003f05270 */
[----:B------:R-:W-:Y:S02]  /*06a0*/  LEA.HI R6, R6, R7, RZ, 0x2 ;  /* 0x0000000706067211 */ /* 0x000fe400078f10ff */
[----:B------:R-:W-:Y:S02]  /*06b0*/  SHF.R.S32.HI R9, RZ, 0x1f, R4 ;  /* 0x0000001fff097819 */ /* 0x000fe40000011404 */
[----:B------:R-:W-:-:S02]  /*06c0*/  LOP3.LUT R6, R6, 0xfffffffc, RZ, 0xc0, !PT ;  /* 0xfffffffc06067812 */ /* 0x000fc400078ec0ff */
[----:B------:R-:W-:-:S05]  /*06d0*/  LEA.HI R9, R9, R4, RZ, 0x2 ;  /* 0x0000000409097211 */ /* 0x000fca00078f10ff */
[----:B------:R-:W-:Y:S05]  /*06e0*/  @P0 BRA `(.L_x_179) ;  /* 0x0000000000480947 */ /* 0x000fea0003800000 */
[----:B0-----:R-:W0:Y:S01]  /*06f0*/  S2UR UR5, SR_CgaCtaId ;  /* 0x00000000000579c3 */ /* 0x001e220000008800 */
[----:B------:R-:W-:Y:S01]  /*0700*/  UMOV UR4, 0x400 ;  /* 0x0000040000047882 */ /* 0x000fe20000000000 */
[----:B------:R-:W-:Y:S01]  /*0710*/  UMOV UR6, 0x1 ;  /* 0x0000000100067882 */ /* 0x000fe20000000000 */
[----:B------:R-:W-:Y:S01]  /*0720*/  UMOV UR9, 0x2 ;  /* 0x0000000200097882 */ /* 0x000fe20000000000 */
[----:B------:R-:W-:-:S04]  /*0730*/  UIADD3 UR6, -UR6, 0x100000, URZ ;  /* 0x0010000006067890 */ /* 0x000fc8000fffe13f */
[----:B------:R-:W-:Y:S02]  /*0740*/  USHF.L.U32 UR7, UR6, 0xb, URZ ;  /* 0x0000000b06077899 */ /* 0x000fe4000800063f */
[----:B------:R-:W-:Y:S01]  /*0750*/  USHF.L.U32 UR6, UR6, 0x1, URZ ;  /* 0x0000000106067899 */ /* 0x000fe2000800063f */
[----:B------:R-:W-:Y:S01]  /*0760*/  ELECT P0, URZ, PT ;  /* 0x00000000003f782f */ /* 0x000fe20003800000 */
[----:B0-----:R-:W-:Y:S02]  /*0770*/  ULEA UR8, UR5, UR4, 0x18 ;  /* 0x0000000405087291 */ /* 0x001fe4000f8ec03f */
[----:B------:R-:W-:-:S04]  /*0780*/  UIADD3 UR4, -UR9, 0x100000, URZ ;  /* 0x0010000009047890 */ /* 0x000fc8000fffe13f */
[----:B------:R-:W-:Y:S02]  /*0790*/  USHF.L.U32 UR5, UR4, 0xb, URZ ;  /* 0x0000000b04057899 */ /* 0x000fe4000800063f */
[----:B------:R-:W-:Y:S01]  /*07a0*/  USHF.L.U32 UR4, UR4, 0x1, URZ ;  /* 0x0000000104047899 */ /* 0x000fe2000800063f */
[----:B------:R-:W0:Y:S03]  /*07b0*/  FENCE.VIEW.ASYNC.S ;  /* 0x00000000000073c6 */ /* 0x000e260000000000 */
[----:B0-----:R0:W0:Y:S08]  /*07c0*/  SYNCS.EXCH.64 URZ, [UR8+0x36870], UR6 ;  /* 0x03687006083f75b2 */ /* 0x0010300008000100 */
[----:B------:R0:W0:Y:S01]  /*07d0*/  SYNCS.EXCH.64 URZ, [UR8+0x36880], UR4 ;  /* 0x03688004083f75b2 */ /* 0x0000220008000100 */
[----:B------:R0:W0:Y:S01]  /*07e0*/  SYNCS.EXCH.64 URZ, [UR8+0x36878], UR6 ;  /* 0x03687806083f75b2 */ /* 0x0000220008000100 */
[----:B------:R0:W0:Y:S01]  /*07f0*/  SYNCS.EXCH.64 URZ, [UR8+0x36888], UR4 ;  /* 0x03688804083f75b2 */ /* 0x0000220008000100 */
[----:B------:R-:W-:Y:S01]  /*0800*/  NOP ;  /* 0x0000000000007918 */ /* 0x000fe20000000000 */
.L_x_179:
[----:B------:R-:W5:Y:S01]  /*0810*/  SHFL.IDX PT, R14, R2, RZ, 0x1f ;  /* 0x00001fff020e7589 */ /* 0x000f6200000e0000 */
[----:B------:R-:W-:Y:S01]  /*0820*/  LEA.HI R11, R11, R8, RZ, 0x2 ;  /* 0x000000080b0b7211 */ /* 0x000fe200078f10ff */
[----:B0-----:R-:W0:Y:S01]  /*0830*/  S2UR UR4, SR_CTAID.X ;  /* 0x00000000000479c3 */ /* 0x001e220000002500 */
[----:B------:R-:W-:Y:S01]  /*0840*/  LOP3.LUT R9, R9, 0x3ffffffc, RZ, 0xc0, !PT ;  /* 0x3ffffffc09097812 */ /* 0x000fe200078ec0ff */
[----:B------:R-:W-:Y:S01]  /*0850*/  IMAD.IADD R6, R7, 0x1, -R6 ;  /* 0x0000000107067824 */ /* 0x000fe200078e0a06 */
[----:B------:R-:W-:Y:S01]  /*0860*/  LOP3.LUT R11, R11, 0x3ffffffc, RZ, 0xc0, !PT ;  /* 0x3ffffffc0b0b7812 */ /* 0x000fe200078ec0ff */
[----:B------:R-:W-:Y:S01]  /*0870*/  IMAD.MOV R7, RZ, RZ, -R10 ;  /* 0x000000ffff077224 */ /* 0x000fe200078e0a0a */
[----:B------:R-:W-:Y:S01]  /*0880*/  NOP ;  /* 0x0000000000007918 */ /* 0x000fe20000000000 */
[----:B------:R-:W-:Y:S02]  /*0890*/  IMAD.IADD R9, R4, 0x1, -R9 ;  /* 0x0000000104097824 */ /* 0x000fe400078e0a09 */
[----:B------:R-:W-:-:S02]  /*08a0*/  IMAD.IADD R11, R8, 0x1, -R11 ;  /* 0x00000001080b7824 */ /* 0x000fc400078e0a0b */
[----:B------:R-:W1:Y:S01]  /*08b0*/  LDC R8, c[0x0][0x140] ;  /* 0x00005000ff087b82 */ /* 0x000e620000000800 */
[--C-:B------:R-:W-:Y:S02]  /*08c0*/  IMAD R9, R9, 0x4, R6.reuse ;  /* 0x0000000409097824 */ /* 0x100fe400078e0206 */
[----:B------:R-:W-:-:S03]  /*08d0*/  IMAD R11, R11, 0x4, R6 ;  /* 0x000000040b0b7824 */ /* 0x000fc600078e0206 */
[----:B------:R-:W-:Y:S02]  /*08e0*/  LEA.HI R4, R9, R9, RZ, 0x1 ;  /* 0x0000000909047211 */ /* 0x000fe400078f08ff */
[----:B------:R-:W-:Y:S02]  /*08f0*/  LEA.HI R6, R11, R11, RZ, 0x1 ;  /* 0x0000000b0b067211 */ /* 0x000fe400078f08ff */
[----:B------:R-:W-:Y:S02]  /*0900*/  LOP3.LUT R4, R4, 0xfffffffe, RZ, 0xc0, !PT ;  /* 0xfffffffe04047812 */ /* 0x000fe400078ec0ff */
[----:B-----5:R-:W-:Y:S01]  /*0910*/  ISETP.NE.AND P0, PT, R14, RZ, PT ;  /* 0x000000ff0e00720c */ /* 0x020fe20003f05270 */
[----:B0-----:R-:W-:Y:S01]  /*0920*/  IMAD R7, R12, R7, UR4 ;  /* 0x000000040c077e24 */ /* 0x001fe2000f8e0207 */
[----:B------:R-:W-:Y:S01]  /*0930*/  LOP3.LUT R6, R6, 0xfffffffe, RZ, 0xc0, !PT ;  /* 0xfffffffe06067812 */ /* 0x000fe200078ec0ff */
[----:B------:R-:W-:-:S04]  /*0940*/  IMAD.IADD R4, R9, 0x1, -R4 ;  /* 0x0000000109047824 */ /* 0x000fc800078e0a04 */
[----:B------:R-:W-:Y:S01]  /*0950*/  IMAD.IADD R6, R11, 0x1, -R6 ;  /* 0x000000010b067824 */ /* 0x000fe200078e0a06 */
[----:B------:R-:W-:-:S05]  /*0960*/  ISETP.NE.AND P4, PT, R4, R7, PT ;  /* 0x000000070400720c */ /* 0x000fca0003f85270 */
[----:B------:R-:W-:Y:S08]  /*0970*/  @P0 BRA `(.L_x_180) ;  /* 0x0000000000480947 */ /* 0x000ff00003800000 */
        /* <DEDUP_REMOVED lines=18> */
.L_x_180:
[----:B------:R-:W5:Y:S01]  /*0aa0*/  SHFL.IDX PT, R10, R2, RZ, 0x1f ;  /* 0x00001fff020a7589 */ /* 0x000f6200000e0000 */
[----:B------:R-:W-:Y:S01]  /*0ab0*/  IMAD.SHL.U32 R22, R9, 0x4, RZ ;  /* 0x0000000409167824 */ /* 0x000fe200078e00ff */
[----:B------:R-:W-:Y:S01]  /*0ac0*/  ISETP.NE.AND P3, PT, R6, R7, PT ;  /* 0x000000070600720c */ /* 0x000fe20003f65270 */
[----:B------:R-:W-:Y:S01]  /*0ad0*/  IMAD.SHL.U32 R6, R11, 0x4, RZ ;  /* 0x000000040b067824 */ /* 0x000fe200078e00ff */
[----:B------:R-:W-:Y:S01]  /*0ae0*/  LOP3.LUT P0, RZ, R5, 0x7, RZ, 0xc0, !PT ;  /* 0x0000000705ff7812 */ /* 0x000fe2000780c0ff */
[----:B------:R-:W-:Y:S01]  /*0af0*/  IMAD.MOV.U32 R18, RZ, RZ, 0x1 ;  /* 0x00000001ff127424 */ /* 0x000fe200078e00ff */
[----:B------:R-:W-:Y:S01]  /*0b00*/  LOP3.LUT R22, R9, 0xc, R22, 0x78, !PT ;  /* 0x0000000c09167812 */ /* 0x000fe200078e7816 */
[----:B------:R-:W-:Y:S01]  /*0b10*/  IMAD.MOV.U32 R17, RZ, RZ, 0x1 ;  /* 0x00000001ff117424 */ /* 0x000fe200078e00ff */
[----:B------:R-:W-:Y:S01]  /*0b20*/  LOP3.LUT R19, R11, 0xc, R6, 0x78, !PT ;  /* 0x0000000c0b137812 */ /* 0x000fe200078e7806 */
[----:B------:R-:W-:Y:S01]  /*0b30*/  NOP ;  /* 0x0000000000007918 */ /* 0x000fe20000000000 */
[----:B------:R-:W-:-:S02]  /*0b40*/  @P4 LEA.HI R4, R22, R22, RZ, 0x1 ;  /* 0x0000001616044211 */ /* 0x000fc400078f08ff */
[----:B------:R-:W-:Y:S02]  /*0b50*/  ISETP.LT.U32.AND P6, PT, R22, 0x2, !P0 ;  /* 0x000000021600780c */ /* 0x000fe400047c1070 */
[----:B------:R-:W-:Y:S02]  /*0b60*/  @P4 SHF.R.S32.HI R4, RZ, 0x1, R4 ;  /* 0x00000001ff044819 */ /* 0x000fe40000011404 */
[----:B------:R-:W-:Y:S02]  /*0b70*/  @P3 LEA.HI R6, R19, R19, RZ, 0x1 ;  /* 0x0000001313063211 */ /* 0x000fe400078f08ff */
[----:B------:R-:W-:Y:S02]  /*0b80*/  @P4 ISETP.NE.AND P5, PT, R4, R13, PT ;  /* 0x0000000d0400420c */ /* 0x000fe40003fa5270 */
[----:B------:R-:W-:Y:S02]  /*0b90*/  @P3 SHF.R.S32.HI R6, RZ, 0x1, R6 ;  /* 0x00000001ff063819 */ /* 0x000fe40000011406 */
[----:B------:R-:W-:-:S02]  /*0ba0*/  @P4 SEL R18, RZ, 0x1, P5 ;  /* 0x00000001ff124807 */ /* 0x000fc40002800000 */
[----:B-----5:R-:W-:Y:S02]  /*0bb0*/  ISETP.NE.AND P5, PT, R10, RZ, PT ;  /* 0x000000ff0a00720c */ /* 0x020fe40003fa5270 */
[----:B------:R-:W-:Y:S02]  /*0bc0*/  ISETP.NE.AND P2, PT, R3, RZ, PT ;  /* 0x000000ff0300720c */ /* 0x000fe40003f45270 */
[----:B------:R-:W-:Y:S02]  /*0bd0*/  @P3 ISETP.NE.AND P4, PT, R6, R13, PT ;  /* 0x0000000d0600320c */ /* 0x000fe40003f85270 */
[----:B------:R-:W-:Y:S02]  /*0be0*/  SEL R3, RZ, 0x1, !P6 ;  /* 0x00000001ff037807 */ /* 0x000fe40007000000 */
[----:B------:R-:W-:Y:S02]  /*0bf0*/  ISETP.LT.U32.AND P0, PT, R19, 0x2, !P0 ;  /* 0x000000021300780c */ /* 0x000fe40004701070 */
[----:B-1----:R-:W-:-:S02]  /*0c00*/  ISETP.EQ.U32.AND P1, PT, R8, 0x1, PT ;  /* 0x000000010800780c */ /* 0x002fc40003f22070 */
[----:B------:R-:W-:Y:S02]  /*0c10*/  LOP3.LUT R18, R18, R3, RZ, 0xc0, !PT ;  /* 0x0000000312127212 */ /* 0x000fe400078ec0ff */
[----:B------:R-:W-:Y:S02]  /*0c20*/  SEL R4, RZ, 0x1, !P0 ;  /* 0x00000001ff047807 */ /* 0x000fe40004000000 */
[----:B------:R-:W-:Y:S01]  /*0c30*/  @P3 SEL R17, RZ, 0x1, P4 ;  /* 0x00000001ff113807 */ /* 0x000fe20002000000 */
[----:B------:R-:W-:Y:S06]  /*0c40*/  @P5 BRA `(.L_x_181) ;  /* 0x0000000000485947 */ /* 0x000fec0003800000 */
        /* <DEDUP_REMOVED lines=16> */
[----:B------:R1:W0:Y:S02]  /*0d50*/  SYNCS.EXCH.64 URZ, [UR8+0x368c8], UR6 ;  /* 0x0368c806083f75b2 */ /* 0x0002240008000100 */
[----:B-1----:R-:W-:Y:S01]  /*0d60*/  NOP ;  /* 0x0000000000007918 */ /* 0x002fe20000000000 */
.L_x_181:
[----:B------:R-:W-:Y:S01]  /*0d70*/  LOP3.LUT R17, R17, R4, RZ, 0xc0, !PT ;  /* 0x0000000411117212 */ /* 0x000fe200078ec0ff */
[----:B------:R-:W-:Y:S01]  /*0d80*/  NOP ;  /* 0x0000000000007918 */ /* 0x000fe20000000000 */
[----:B------:R-:W-:Y:S05]  /*0d90*/  @!P1 BRA `(.L_x_182) ;  /* 0x0000000000089947 */ /* 0x000fea0003800000 */
[----:B0-234-:R-:W-:Y:S01]  /*0da0*/  UCGABAR_ARV ;  /* 0x00000000000079c7 */ /* 0x01dfe20008000000 */
[----:B------:R-:W-:Y:S05]  /*0db0*/  BRA `(.L_x_183) ;  /* 0x0000000000047947 */ /* 0x000fea0003800000 */
.L_x_182:
[----:B0-234-:R-:W-:Y:S01]  /*0dc0*/  NOP ;  /* 0x0000000000007918 */ /* 0x01dfe20000000000 */
.L_x_183:
[----:B------:R-:W-:Y:S05]  /*0dd0*/  @!P1 BRA `(.L_x_184) ;  /* 0x00000000000c9947 */ /* 0x000fea0003800000 */
[----:B------:R-:W-:Y:S01]  /*0de0*/  UCGABAR_WAIT ;  /* 0x0000000000007dc7 */ /* 0x000fe20008000000 */
[----:B------:R-:W-:Y:S01]  /*0df0*/  CCTL.IVALL ;  /* 0x00000000ff00798f */ /* 0x000fe20002000000 */
[----:B------:R-:W-:Y:S05]  /*0e00*/  BRA `(.L_x_185) ;  /* 0x0000000000047947 */ /* 0x000fea0003800000 */
.L_x_184:
[----:B------:R-:W-:Y:S06]  /*0e10*/  BAR.SYNC.DEFER_BLOCKING 0x0 ;  /* 0x0000000000007b1d */ /* 0x000fec0000010000 */
.L_x_185:
[----:B------:R-:W-:Y:S01]  /*0e20*/  IMAD.MOV.U32 R3, RZ, RZ, 0x1 ;  /* 0x00000001ff037424 */ /* 0x000fe200078e00ff */
[----:B------:R-:W-:-:S04]  /*0e30*/  ULDC.64 UR60, c[0x0][0x208] ;  /* 0x00008200003c7ab9 */ /* 0x000fc80000000a00 */
[----:B------:R-:W-:-:S05]  /*0e40*/  SEL R3, R3, 0x2, !P2 ;  /* 0x0000000203037807 */ /* 0x000fca0005000000 */
[----:B------:R0:W-:Y:S01]  /*0e50*/  STL [R1+0x2c], R3 ;  /* 0x00002c0301007387 */ /* 0x0001e20000100800 */
[----:B------:R-:W-:Y:S05]  /*0e60*/  @!P2 BRA `(.L_x_186) ;  /* 0x000000b800d4a947 */ /* 0x000fea0003800000 */
.L_x_187:
        /* <DEDUP_REMOVED lines=26> */
[----:B------:R-:W-:Y:S01]  /*1010*/  SHF.R.S32.HI R7, RZ, 0x1f, R210 ;  /* 0x0000001fff077819 */ /* 0x000fe200000114d2 */
[----:B------:R-:W-:Y:S01]  /*1020*/  IMAD.IADD R13, R0, 0x1, -R13 ;  /* 0x00000001000d7824 */ /* 0x000fe200078e0a0d */
        /* <DEDUP_REMOVED lines=9> */
[----:B------:R-:W-:Y:S01]  /*10c0*/  IMAD.IADD R206, R0, 0x1, -R15 ;  /* 0x0000000100ce7824 */ /* 0x000fe200078e0a0f */
[----:B------:R-:W-:Y:S02]  /*10d0*/  LOP3.LUT R11, R11, 0xfffffff8, RZ, 0xc0, !PT ;  /* 0xfffffff80b0b7812 */ /* 0x000fe400078ec0ff */
[----:B------:R-:W-:Y:S01]  /*10e0*/  LEA.HI R5, R5, R214, RZ, 0x1 ;  /* 0x000000d605057211 */ /* 0x000fe200078f08ff */
[----:B------:R-:W-:Y:S01]  /*10f0*/  IMAD.SHL.U32 R23, R206, 0x8, RZ ;  /* 0x00000008ce177824 */ /* 0x000fe200078e00ff */
[----:B------:R-:W-:Y:S01]  /*1100*/  LEA.HI R7, R7, R210, RZ, 0x5 ;  /* 0x000000d207077211 */ /* 0x000fe200078f28ff */
[----:B------:R-:W-:Y:S01]  /*1110*/  IMAD.IADD R8, R8, 0x1, -R11 ;  /* 0x0000000108087824 */ /* 0x000fe200078e0a0b */
[----:B------:R-:W-:Y:S01]  /*1120*/  LOP3.LUT R6, R6, 0xfffffc00, RZ, 0xc0, !PT ;  /* 0xfffffc0006067812 */ /* 0x000fe200078ec0ff */
[C---:B------:R-:W-:Y:S01]  /*1130*/  VIADD R205, R23.reuse, 0x40 ;  /* 0x0000004017cd7836 */ /* 0x040fe20000000000 */
[----:B------:R-:W-:Y:S01]  /*1140*/  LEA.HI R4, R4, R9, RZ, 0x1 ;  /* 0x0000000904047211 */ /* 0x000fe200078f08ff */
[----:B------:R-:W-:Y:S01]  /*1150*/  VIADD R204, R23, 0x80 ;  /* 0x0000008017cc7836 */ /* 0x000fe20000000000 */
[----:B------:R-:W-:Y:S01]  /*1160*/  LEA.HI R0, R13, R13, RZ, 0x1 ;  /* 0x0000000d0d007211 */ /* 0x000fe200078f08ff */
[----:B------:R-:W-:Y:S01]  /*1170*/  IMAD R217, R3, 0x40, R6 ;  /* 0x0000004003d97824 */ /* 0x000fe200078e0206 */
[----:B------:R-:W-:-:S02]  /*1180*/  LOP3.LUT R5, R5, 0x3fffffe, RZ, 0xc0, !PT ;  /* 0x03fffffe05057812 */ /* 0x000fc400078ec0ff */
[----:B------:R-:W-:Y:S02]  /*1190*/  SHF.R.S32.HI R7, RZ, 0x5, R7 ;  /* 0x00000005ff077819 */ /* 0x000fe40000011407 */
[----:B------:R-:W-:Y:S01]  /*11a0*/  LOP3.LUT R4, R4, 0x1ffffffe, RZ, 0xc0, !PT ;  /* 0x1ffffffe04047812 */ /* 0x000fe200078ec0ff */
[----:B------:R-:W-:Y:S01]  /*11b0*/  IMAD.IADD R5, R214, 0x1, -R5 ;  /* 0x00000001d6057824 */ /* 0x000fe200078e0a05 */
[----:B------:R-:W-:Y:S01]  /*11c0*/  LOP3.LUT R3, R2, 0x7ffffffc, RZ, 0xc0, !PT ;  /* 0x7ffffffc02037812 */ /* 0x000fe200078ec0ff */
[----:B------:R-:W-:Y:S01]  /*11d0*/  IMAD R8, R7, 0x10, R8 ;  /* 0x0000001007087824 */ /* 0x000fe200078e0208 */
[----:B------:R-:W-:Y:S01]  /*11e0*/  LOP3.LUT R0, R0, 0x1ffffffe, RZ, 0xc0, !PT ;  /* 0x1ffffffe00007812 */ /* 0x000fe200078ec0ff */
[----:B------:R-:W-:Y:S01]  /*11f0*/  IMAD.IADD R4, R9, 0x1, -R4 ;  /* 0x0000000109047824 */ /* 0x000fe200078e0a04 */
[----:B------:R-:W-:Y:S01]  /*1200*/  SHF.R.S32.HI R209, RZ, 0x3, R209 ;  /* 0x00000003ffd17819 */ /* 0x000fe200000114d1 */
[----:B------:R-:W-:Y:S01]  /*1210*/  IMAD.IADD R3, R210, 0x1, -R3 ;  /* 0x00000001d2037824 */ /* 0x000fe200078e0a03 */
[----:B------:R-:W-:Y:S01]  /*1220*/  SHF.R.S32.HI R220, RZ, 0x1f, R205 ;  /* 0x0000001fffdc7819 */ /* 0x000fe200000114cd */
[----:B------:R-:W-:Y:S01]  /*1230*/  IMAD.IADD R0, R13, 0x1, -R0 ;  /* 0x000000010d007824 */ /* 0x000fe200078e0a00 */
[----:B------:R-:W-:Y:S01]  /*1240*/  SHF.R.S32.HI R219, RZ, 0x1f, R204 ;  /* 0x0000001fffdb7819 */ /* 0x000fe200000114cc */
[----:B------:R-:W-:-:S02]  /*1250*/  IMAD R215, R5, 0x40, R8 ;  /* 0x0000004005d77824 */ /* 0x000fc400078e0208 */
[----:B------:R-:W-:Y:S02]  /*1260*/  IMAD R217, R4, 0x8, R217 ;  /* 0x0000000804d97824 */ /* 0x000fe400078e02d9 */
[----:B------:R-:W-:Y:S02]  /*1270*/  IMAD R218, R3, R218, 0x70 ;  /* 0x0000007003da7424 */ /* 0x000fe400078e02da */
[----:B------:R-:W-:Y:S01]  /*1280*/  IMAD R216, R0, 0x8, R215 ;  /* 0x0000000800d87824 */ /* 0x000fe200078e02d7 */
[----:B--2---:R-:W-:-:S07]  /*1290*/  LOP3.LUT R16, R10, 0x1, RZ, 0xfc, !PT ;  /* 0x000000010a107812 */ /* 0x004fce00078efcff */
.L_x_220:
[----:B------:R-:W0:Y:S01]  /*12a0*/  SHFL.IDX PT, R0, R214, RZ, 0x1f ;  /* 0x00001fffd6007589 */ /* 0x000e2200000e0000 */
[----:B------:R-:W1:Y:S01]  /*12b0*/  S2UR UR4, SR_CgaCtaId ;  /* 0x00000000000479c3 */ /* 0x000e620000008800 */
        /* <DEDUP_REMOVED lines=37> */
[----:B------:R-:W-:Y:S01]  /*1510*/  IMAD.U32 R212, RZ, RZ, UR6 ;  /* 0x00000006ffd47e24 */ /* 0x000fe2000f8e00ff */
[----:B------:R-:W-:Y:S01]  /*1520*/  LEA.HI.SX32 R120, R2, R3, 0x1a ;  /* 0x0000000302787211 */ /* 0x000fe200078fd2ff */
[----:B------:R-:W-:Y:S01]  /*1530*/  IMAD.U32 R211, RZ, RZ, UR4 ;  /* 0x00000004ffd37e24 */ /* 0x000fe2000f8e00ff */
[----:B------:R-:W-:-:S04]  /*1540*/  USHF.R.U32.HI UR8, URZ, 0x4, UR8 ;  /* 0x000000043f087899 */ /* 0x000fc80008011608 */
[----:B------:R-:W-:Y:S01]  /*1550*/  ULOP3.LUT UR38, UR8, 0x3fff, URZ, 0xc0, !UPT ;  /* 0x00003fff08267892 */ /* 0x000fe2000f8ec03f */
[----:B---3--:R-:W-:Y:S11]  /*1560*/  @!P0 BRA `(.L_x_188) ;  /* 0x0000000000408947 */ /* 0x008ff60003800000 */
[----:B------:R-:W-:Y:S01]  /*1570*/  MOV R0, 0x0 ;  /* 0x0000000000007802 */ /* 0x000fe20000000f00 */
[----:B------:R-:W-:Y:S01]  /*1580*/  ULDC.64 UR4, c[0x4][0xa8] ;  /* 0x01002a0000047ab9 */ /* 0x000fe20000000a00 */
[----:B------:R-:W-:Y:S01]  /*1590*/  ULDC.64 UR6, c[0x4][0x28] ;  /* 0x01000a0000067ab9 */ /* 0x000fe20000000a00 */
[----:B------:R-:W-:Y:S01]  /*15a0*/  IMAD.U32 R4, RZ, RZ, UR4 ;  /* 0x00000004ff047e24 */ /* 0x000fe2000f8e00ff */
[----:B------:R0:W1:Y:S01]  /*15b0*/  LDC.64 R2, c[0x4][R0] ;  /* 0x0100000000027b82 */ /* 0x0000620000000a00 */
[----:B------:R-:W-:Y:S01]  /*15c0*/  IMAD.U32 R5, RZ, RZ, UR5 ;  /* 0x00000005ff057e24 */ /* 0x000fe2000f8e00ff */
[----:B------:R-:W-:Y:S01]  /*15d0*/  ULDC.64 UR4, c[0x4][0xb0] ;  /* 0x01002c0000047ab9 */ /* 0x000fe20000000a00 */
        /* <DEDUP_REMOVED lines=9> */
.L_x_188:
[----:B------:R-:W-:Y:S02]  /*1670*/  LOP3.LUT R0, R208, 0x1, RZ, 0xc0, !PT ;  /* 0x00000001d0007812 */ /* 0x000fe400078ec0ff */
[----:B------:R-:W-:Y:S02]  /*1680*/  ISETP.NE.AND P0, PT, R16, 0x3, PT ;  /* 0x000000031000780c */ /* 0x000fe40003f05270 */
[----:B------:R-:W-:-:S04]  /*1690*/  SHF.L.U32 R0, R0, 0x1f, RZ ;  /* 0x0000001f00007819 */ /* 0x000fc800000006ff */
[----:B------:R-:W0:Y:S02]  /*16a0*/  SYNCS.PHASECHK.TRANS64.TRYWAIT P1, [UR37+0x36800], R0 ;  /* 0x03680000ff0075a7 */ /* 0x000e240008020165 */
[----:B0-----:R-:W-:Y:S05]  /*16b0*/  @!P1 BRA `(.L_x_189) ;  /* 0x000000fc00e89947 */ /* 0x001fea0003800000 */
.L_x_322:
[----:B------:R-:W-:Y:S05]  /*16c0*/  @!P0 BRA `(.L_x_190) ;  /* 0x0000000000048947 */ /* 0x000fea0003800000 */
[----:B------:R-:W-:Y:S01]  /*16d0*/  BPT.TRAP 0x1 ;  /* 0x000000040000795c */ /* 0x000fe20000300000 */
.L_x_190:
[----:B0-----:R-:W-:Y:S02]  /*16e0*/  IMAD.U32 R0, RZ, RZ, UR36 ;  /* 0x00000024ff007e24 */ /* 0x001fe4000f8e00ff */
[----:B------:R-:W-:-:S03]  /*16f0*/  IMAD.U32 R3, RZ, RZ, UR39 ;  /* 0x00000027ff037e24 */ /* 0x000fc6000f8e00ff */
[----:B------:R-:W-:Y:S02]  /*1700*/  LEA R0, R0, UR37, 0x3 ;  /* 0x0000002500007c11 */ /* 0x000fe4000f8e18ff */
[----:B------:R-:W-:-:S04]  /*1710*/  SHF.L.U32 R3, R3, 0x1f, RZ ;  /* 0x0000001f03037819 */ /* 0x000fc800000006ff */
[----:B------:R0:W1:Y:S01]  /*1720*/  SYNCS.PHASECHK.TRANS64.TRYWAIT P1, [R0+URZ+0x36830], R3 ;  /* 0x03683003000075a7 */ /* 0x000062000802017f */
[----:B------:R-:W-:Y:S05]  /*1730*/  @!P0 BRA `(.L_x_191) ;  /* 0x0000000000048947 */ /* 0x000fea0003800000 */
[----:B------:R-:W-:Y:S01]  /*1740*/  BPT.TRAP 0x1 ;  /* 0x000000040000795c */ /* 0x000fe20000300000 */
.L_x_191:
[----:B-1----:R-:W-:Y:S05]  /*1750*/  @P1 BRA `(.L_x_192) ;  /* 0x0000000000081947 */ /* 0x002fea0003800000 */
[----:B------:R-:W1:Y:S02]  /*1760*/  SYNCS.PHASECHK.TRANS64.TRYWAIT P1, [R0+URZ+0x36830], R3 ;  /* 0x03683003000075a7 */ /* 0x000e64000802017f */
[----:B-1----:R-:W-:Y:S05]  /*1770*/  @!P1 BRA `(.L_x_193) ;  /* 0x000000fc00d09947 */ /* 0x002fea0003800000 */
.L_x_192:
        /* <DEDUP_REMOVED lines=14> */
[----:B01----:R-:W-:Y:S01]  /*1860*/  MOV R3, UR56 ;  /* 0x0000003800037c02 */ /* 0x003fe20008000f00 */
[----:B------:R-:W-:Y:S01]  /*1870*/  UMOV UR8, UR56 ;  /* 0x0000003800087c82 */ /* 0x000fe20008000000 */
[----:B------:R-:W-:Y:S01]  /*1880*/  UMOV UR11, 0x40000040 ;  /* 0x40000040000b7882 */ /* 0x000fe20000000000 */
[----:B------:R-:W-:Y:S01]  /*1890*/  UIMAD UR6, UR36, 0xa80, UR5 ;  /* 0x00000a80240678a4 */ /* 0x000fe2000f8e0205 */
[----:B------:R-:W-:Y:S01]  /*18a0*/  UMOV UR12, UR56 ;  /* 0x00000038000c7c82 */ /* 0x000fe20008000000 */
[----:B------:R-:W-:-:S02]  /*18b0*/  UMOV UR13, UR57 ;  /* 0x00000039000d7c82 */ /* 0x000fc40008000000 */
[----:B------:R-:W-:Y:S01]  /*18c0*/  UIADD3 UR10, UR6, 0x80, URZ ;  /* 0x00000080060a7890 */ /* 0x000fe2000fffe03f */
[----:B------:R-:W-:Y:S01]  /*18d0*/  IMAD.U32 R4, RZ, RZ, UR5 ;  /* 0x00000005ff047e24 */ /* 0x000fe2000f8e00ff */
[----:B------:R-:W-:Y:S02]  /*18e0*/  UIADD3 UR14, UR6, 0x100, URZ ;  /* 0x00000100060e7890 */ /* 0x000fe4000fffe03f */
[----:B------:R-:W-:Y:S01]  /*18f0*/  UMOV UR58, UR6 ;  /* 0x00000006003a7c82 */ /* 0x000fe20008000000 */
[----:B------:R-:W-:Y:S01]  /*1900*/  UMOV UR15, 0x40000040 ;  /* 0x40000040000f7882 */ /* 0x000fe20000000000 */
[----:B------:R-:W-:Y:S01]  /*1910*/  HGMMA.64x16x16.F32.BF16 R72, gdesc[UR56], RZ, !UPT, gsb0 ;  /* 0x00200000384879f0 */ /* 0x000fe2000c0018ff */
[----:B------:R-:W-:Y:S01]  /*1920*/  UIADD3 UR18, UR6, 0x180, URZ ;  /* 0x0000018006127890 */ /* 0x000fe2000fffe03f */
[----:B------:R-:W-:Y:S01]  /*1930*/  UMOV UR16, UR56 ;  /* 0x0000003800107c82 */ /* 0x000fe20008000000 */
[----:B------:R-:W-:Y:S01]  /*1940*/  UMOV UR17, UR57 ;  /* 0x0000003900117c82 */ /* 0x000fe20008000000 */
[----:B------:R-:W-:Y:S01]  /*1950*/  UMOV UR19, 0x40000040 ;  /* 0x4000004000137882 */ /* 0x000fe20000000000 */
[----:B------:R-:W-:Y:S01]  /*1960*/  UIADD3 UR22, UR6, 0x200, URZ ;  /* 0x0000020006167890 */ /* 0x000fe2000fffe03f */
[----:B------:R-:W-:Y:S01]  /*1970*/  UMOV UR20, UR56 ;  /* 0x0000003800147c82 */ /* 0x000fe20008000000 */
[----:B------:R-:W-:Y:S01]  /*1980*/  UMOV UR21, UR57 ;  /* 0x0000003900157c82 */ /* 0x000fe20008000000 */
[----:B------:R-:W-:Y:S01]  /*1990*/  UMOV UR23, 0x40000040 ;  /* 0x4000004000177882 */ /* 0x000fe20000000000 */
[----:B------:R-:W-:Y:S01]  /*19a0*/  UIADD3 UR58, UR6, 0x280, URZ ;  /* 0x00000280063a7890 */ /* 0x000fe2000fffe03f */
[----:B------:R-:W-:Y:S01]  /*19b0*/  UMOV UR59, 0x40000040 ;  /* 0x40000040003b7882 */ /* 0x000fe20000000000 */
[----:B------:R-:W-:-:S02]  /*19c0*/  UIADD3 UR5, UR6, 0x300, URZ ;  /* 0x0000030006057890 */ /* 0x000fc4000fffe03f */
[----:B------:R-:W-:Y:S01]  /*19d0*/  UIADD3 UR26, UR6, 0x204, URZ ;  /* 0x00000204061a7890 */ /* 0x000fe2000fffe03f */
[----:B------:R-:W-:Y:S01]  /*19e0*/  UMOV UR27, 0x40000040 ;  /* 0x40000040001b7882 */ /* 0x000fe20000000000 */
        /* <DEDUP_REMOVED lines=12> */
[----:B------:R-:W-:Y:S01]  /*1ab0*/  UMOV UR39, 0x40000040 ;  /* 0x4000004000277882 */ /* 0x000fe20000000000 */
[----:B------:R-:W-:Y:S01]  /*1ac0*/  UIADD3 UR7, UR6, 0x802, URZ ;  /* 0x0000080206077890 */ /* 0x000fe2000fffe03f */
[----:B------:R-:W-:-:S02]  /*1ad0*/  WARPGROUP.DEPBAR.LE gsb0, 0x0 ;  /* 0x00008000000079c5 */ /* 0x000fc40000010000 */
[----:B------:R-:W-:-:S06]  /*1ae0*/  WARPGROUP.ARRIVE ;  /* 0x00000000000079c5 */ /* 0x000fcc0000000000 */
[----:B------:R-:W-:Y:S01]  /*1af0*/  HGMMA.64x16x16.F32.BF16 R64, gdesc[UR8], RZ, !UPT, gsb0 ;  /* 0x00200000084079f0 */ /* 0x000fe2000c0018ff */
[----:B------:R-:W-:Y:S02]  /*1b00*/  UIADD3 UR8, UR4, 0x2, URZ ;  /* 0x0000000204087890 */ /* 0x000fe4000fffe03f */
[----:B------:R-:W-:Y:S01]  /*1b10*/  UIADD3 UR10, UR6, 0x2, URZ ;  /* 0x00000002060a7890 */ /* 0x000fe2000fffe03f */
[----:B------:R-:W-:Y:S01]  /*1b20*/  UMOV UR9, 0x40000040 ;  /* 0x4000004000097882 */ /* 0x000fe20000000000 */
        /* <DEDUP_REMOVED lines=31> */
[----:B------:R-:W-:Y:S02]  /*1d20*/  UMOV UR59, 0x40000040 ;  /* 0x40000040003b7882 */ /* 0x000fe40000000000 */
        /* <DEDUP_REMOVED lines=14> */
[----:B------:R-:W-:Y:S02]  /*1e10*/  UIADD3 UR12, UR4, 0x4, URZ ;  /* 0x00000004040c7890 */ /* 0x000fe4000fffe03f */
[----:B------:R-:W-:Y:S01]  /*1e20*/  UIADD3 UR14, UR6, 0x4, URZ ;  /* 0x00000004060e7890 */ /* 0x000fe2000fffe03f */
[----:B------:R-:W-:Y:S01]  /*1e30*/  UMOV UR13, 0x40000040 ;  /* 0x40000040000d7882 */ /* 0x000fe20000000000 */
[----:B------:R-:W-:Y:S01]  /*1e40*/  UMOV UR15, 0x40000040 ;  /* 0x40000040000f7882 */ /* 0x000fe20000000000 */
[----:B------:R-:W-:Y:S02]  /*1e50*/  UMOV UR25, UR13 ;  /* 0x0000000d00197c82 */ /* 0x000fe40008000000 */
[----:B------:R-:W-:Y:S01]  /*1e60*/  UMOV UR24, UR12 ;  /* 0x0000000c00187c82 */ /* 0x000fe20008000000 */
        /* <DEDUP_REMOVED lines=355> */
[----:B------:R-:W-:Y:S01]  /*34a0*/  UMOV UR36, UR48 ;  /* 0x0000003000247c82 */ /* 0x000fe20008000000 */
[----:B------:R-:W-:Y:S01]  /*34b0*/  UMOV UR37, UR49 ;  /* 0x0000003100257c82 */ /* 0x000fe20008000000 */
        /* <DEDUP_REMOVED lines=49> */
[----:B------:R-:W-:Y:S01]  /*37d0*/  UMOV UR4, UR52 ;  /* 0x0000003400047c82 */ /* 0x000fe20008000000 */
[----:B------:R-:W-:Y:S01]  /*37e0*/  UMOV UR5, UR53 ;  /* 0x0000003500057c82 */ /* 0x000fe20008000000 */
[----:B------:R-:W-:-:S02]  /*37f0*/  WARPGROUP.DEPBAR.LE gsb0, 0x0 ;  /* 0x00008000000079c5 */ /* 0x000fc40000010000 */
[----:B------:R-:W-:-:S06]  /*3800*/  WARPGROUP.ARRIVE ;  /* 0x00000000000079c5 */ /* 0x000fcc0000000000 */
[----:B------:R-:W-:Y:S01]  /*3810*/  HGMMA.64x16x16.F32.BF16 R32, gdesc[UR48], R32, gsb0 ;  /* 0x00200000302079f0 */ /* 0x000fe20008001820 */
[----:B------:R-:W-:Y:S01]  /*3820*/  UMOV UR50, UR7 ;  /* 0x0000000700327c82 */ /* 0x000fe20008000000 */
[----:B------:R-:W-:Y:S01]  /*3830*/  UMOV UR51, 0x40000040 ;  /* 0x4000004000337882 */ /* 0x000fe20000000000 */
[----:B------:R-:W-:-:S07]  /*3840*/  UIADD3 UR7, UR6, 0x786, URZ ;  /* 0x0000078606077890 */ /* 0x000fce000fffe03f */
        /* <DEDUP_REMOVED lines=9> */
[----:B------:R-:W-:Y:S02]  /*38e0*/  UMOV UR55, 0x40000040 ;  /* 0x4000004000377882 */ /* 0x000fe40000000000 */
[----:B------:R-:W-:Y:S01]  /*38f0*/  UMOV UR6, UR11 ;  /* 0x0000000b00067c82 */ /* 0x000fe20008000000 */
        /* <DEDUP_REMOVED lines=12> */
[----:B------:R-:W-:Y:S03]  /*39c0*/  HGMMA.64x16x16.F32.BF16 R48, gdesc[UR52], R48, gsb0 ;  /* 0x00200000343079f0 */ /* 0x000fe60008001830 */
[----:B------:R-:W-:Y:S02]  /*39d0*/  WARPGROUP.DEPBAR.LE gsb0, 0x0 ;  /* 0x00008000000079c5 */ /* 0x000fe40000010000 */
[----:B------:R-:W-:-:S06]  /*39e0*/  WARPGROUP.ARRIVE ;  /* 0x00000000000079c5 */ /* 0x000fcc0000000000 */
[----:B------:R-:W-:Y:S01]  /*39f0*/  HGMMA.64x16x16.F32.BF16 R40, gdesc[UR4], R40, gsb0 ;  /* 0x00200000042879f0 */ /* 0x000fe20008001828 */
[----:B------:R-:W-:Y:S01]  /*3a00*/  UMOV UR4, UR52 ;  /* 0x0000003400047c82 */ /* 0x000fe20008000000 */
[----:B------:R-:W-:Y:S01]  /*3a10*/  UMOV UR5, UR53 ;  /* 0x0000003500057c82 */ /* 0x000fe20008000000 */
[----:B------:R-:W-:Y:S01]  /*3a20*/  UMOV UR6, UR10 ;  /* 0x0000000a00067c82 */ /* 0x000fe20008000000 */
[----:B------:R-:W-:Y:S01]  /*3a30*/  UMOV UR7, 0x40000040 ;  /* 0x4000004000077882 */ /* 0x000fe20000000000 */
        /* <DEDUP_REMOVED lines=13> */
.L_x_194:
[----:B------:R-:W-:Y:S01]  /*3b10*/  ULDC UR4, c[0x0][0x9d8] ;  /* 0x0002760000047ab9 */ /* 0x000fe20000000800 */
[----:B------:R-:W-:Y:S01]  /*3b20*/  IADD3 R21, R218, R81, RZ ;  /* 0x00000051da157210 */ /* 0x000fe20007ffe0ff */
[----:B------:R-:W-:Y:S01]  /*3b30*/  FMUL.FTZ R72, R72, UR4 ;  /* 0x0000000448487c20 */ /* 0x000fe20008410000 */
[----:B------:R-:W-:Y:S01]  /*3b40*/  FMUL.FTZ R73, R73, UR4 ;  /* 0x0000000449497c20 */ /* 0x000fe20008410000 */
[----:B------:R-:W-:Y:S01]  /*3b50*/  FMUL.FTZ R76, R76, UR4 ;  /* 0x000000044c4c7c20 */ /* 0x000fe20008410000 */
[----:B------:R-:W-:Y:S01]  /*3b60*/  FMUL.FTZ R77, R77, UR4 ;  /* 0x000000044d4d7c20 */ /* 0x000fe20008410000 */
        /* <DEDUP_REMOVED lines=11> */
[----:B------:R-:W-:Y:S01]  /*3c20*/  FMUL.FTZ R56, R56, UR4 ;  /* 0x0000000438387c20 */ /* 0x000fe20008410000 */
[----:B------:R-:W-:Y:S01]  /*3c30*/  FMUL.FTZ R79, R79, UR4 ;  /* 0x000000044f4f7c20 */ /* 0x000fe20008410000 */
[----:B------:R-:W-:Y:S01]  /*3c40*/  FMUL.FTZ R57, R57, UR4 ;  /* 0x0000000439397c20 */ /* 0x000fe20008410000 */
[----:B------:R-:W-:Y:S01]  /*3c50*/  FMUL.FTZ R60, R60, UR4 ;  /* 0x000000043c3c7c20 */ /* 0x000fe20008410000 */
[----:B------:R-:W-:Y:S01]  /*3c60*/  FMUL.FTZ R70, R70, UR4 ;  /* 0x0000000446467c20 */ /* 0x000fe20008410000 */
[----:B------:R-:W-:Y:S01]  /*3c70*/  FMUL.FTZ R61, R61, UR4 ;  /* 0x000000043d3d7c20 */ /* 0x000fe20008410000 */
[----:B------:R-:W-:Y:S01]  /*3c80*/  FMUL.FTZ R71, R71, UR4 ;  /* 0x0000000447477c20 */ /* 0x000fe20008410000 */
[----:B------:R-:W2:Y:S01]  /*3c90*/  MUFU.TANH R76, R76 ;  /* 0x0000004c004c7308 */ /* 0x000ea20000002400 */
[----:B------:R-:W-:Y:S01]  /*3ca0*/  FMUL.FTZ R48, R48, UR4 ;  /* 0x0000000430307c20 */ /* 0x000fe20008410000 */
[----:B------:R-:W-:Y:S01]  /*3cb0*/  FMUL.FTZ R58, R58, UR4 ;  /* 0x000000043a3a7c20 */ /* 0x000fe20008410000 */
[----:B------:R-:W-:Y:S01]  /*3cc0*/  FMUL.FTZ R49, R49, UR4 ;  /* 0x0000000431317c20 */ /* 0x000fe20008410000 */
[----:B------:R-:W-:Y:S01]  /*3cd0*/  FMUL.FTZ R59, R59, UR4 ;  /* 0x000000043b3b7c20 */ /* 0x000fe20008410000 */
[----:B------:R-:W-:Y:S01]  /*3ce0*/  FMUL.FTZ R52, R52, UR4 ;  /* 0x0000000434347c20 */ /* 0x000fe20008410000 */
[----:B------:R-:W-:Y:S01]  /*3cf0*/  FMUL.FTZ R62, R62, UR4 ;  /* 0x000000043e3e7c20 */ /* 0x000fe20008410000 */
[----:B------:R-:W-:Y:S01]  /*3d00*/  FMUL.FTZ R53, R53, UR4 ;  /* 0x0000000435357c20 */ /* 0x000fe20008410000 */
[----:B------:R3:W-:Y:S01]  /*3d10*/  MUFU.TANH R14, R66 ;  /* 0x00000042000e7308 */ /* 0x0007e20000002400 */
[----:B------:R-:W-:Y:S01]  /*3d20*/  FMUL.FTZ R24, R24, UR4 ;  /* 0x0000000418187c20 */ /* 0x000fe20008410000 */
[----:B------:R-:W-:Y:S01]  /*3d30*/  FMUL.FTZ R63, R63, UR4 ;  /* 0x000000043f3f7c20 */ /* 0x000fe20008410000 */
[----:B------:R-:W-:Y:S01]  /*3d40*/  FMUL.FTZ R28, R28, UR4 ;  /* 0x000000041c1c7c20 */ /* 0x000fe20008410000 */
[----:B------:R-:W-:Y:S01]  /*3d50*/  FMUL.FTZ R40, R40, UR4 ;  /* 0x0000000428287c20 */ /* 0x000fe20008410000 */
[----:B------:R-:W-:Y:S01]  /*3d60*/  FMUL.FTZ R50, R50, UR4 ;  /* 0x0000000432327c20 */ /* 0x000fe20008410000 */
[----:B------:R-:W-:Y:S01]  /*3d70*/  FMUL.FTZ R41, R41, UR4 ;  /* 0x0000000429297c20 */ /* 0x000fe20008410000 */
[----:B------:R-:W-:Y:S01]  /*3d80*/  FMUL.FTZ R32, R32, UR4 ;  /* 0x0000000420207c20 */ /* 0x000fe20008410000 */
[----:B------:R-:W4:Y:S01]  /*3d90*/  MUFU.TANH R77, R77 ;  /* 0x0000004d004d7308 */ /* 0x000f220000002400 */
[----:B---3--:R-:W-:-:S02]  /*3da0*/  IMAD R66, R120, -0x70, R21 ;  /* 0xffffff9078427824 */ /* 0x008fc400078e0215 */
[----:B------:R-:W-:Y:S01]  /*3db0*/  FMUL.FTZ R51, R51, UR4 ;  /* 0x0000000433337c20 */ /* 0x000fe20008410000 */
[----:B------:R-:W-:Y:S01]  /*3dc0*/  FMUL.FTZ R34, R34, UR4 ;  /* 0x0000000422227c20 */ /* 0x000fe20008410000 */
[----:B------:R-:W-:Y:S01]  /*3dd0*/  FMUL.FTZ R44, R44, UR4 ;  /* 0x000000042c2c7c20 */ /* 0x000fe20008410000 */
[----:B------:R-:W-:Y:S01]  /*3de0*/  FMUL.FTZ R54, R54, UR4 ;  /* 0x0000000436367c20 */ /* 0x000fe20008410000 */
[C---:B------:R-:W-:Y:S01]  /*3df0*/  ISETP.GT.AND P4, PT, R66.reuse, RZ, PT ;  /* 0x000000ff4200720c */ /* 0x040fe20003f84270 */
[----:B------:R-:W-:Y:S01]  /*3e00*/  FMUL.FTZ R45, R45, UR4 ;  /* 0x000000042d2d7c20 */ /* 0x000fe20008410000 */
[----:B------:R-:W3:Y:S01]  /*3e10*/  MUFU.TANH R64, R64 ;  /* 0x0000004000407308 */ /* 0x000ee20000002400 */
[----:B------:R-:W-:Y:S01]  /*3e20*/  ISETP.GT.AND P3, PT, R66, 0x1, PT ;  /* 0x000000014200780c */ /* 0x000fe20003f64270 */
[----:B------:R-:W-:Y:S01]  /*3e30*/  FMUL.FTZ R36, R36, UR4 ;  /* 0x0000000424247c20 */ /* 0x000fe20008410000 */
[----:B------:R-:W-:Y:S01]  /*3e40*/  ISETP.GT.AND P2, PT, R66, 0x8, PT ;  /* 0x000000084200780c */ /* 0x000fe20003f44270 */
[----:B------:R-:W-:Y:S01]  /*3e50*/  FMUL.FTZ R55, R55, UR4 ;  /* 0x0000000437377c20 */ /* 0x000fe20008410000 */
[----:B0-----:R-:W-:Y:S01]  /*3e60*/  FSEL R72, R72, -INF , P4 ;  /* 0xff80000048487808 */ /* 0x001fe20002000000 */
[----:B------:R-:W-:Y:S01]  /*3e70*/  FMUL.FTZ R33, R33, UR4 ;  /* 0x0000000421217c20 */ /* 0x000fe20008410000 */
[----:B-1----:R-:W-:Y:S01]  /*3e80*/  FSEL R73, R73, -INF , P3 ;  /* 0xff80000049497808 */ /* 0x002fe20001800000 */
[----:B------:R4:W0:Y:S01]  /*3e90*/  MUFU.TANH R2, R74 ;  /* 0x0000004a00027308 */ /* 0x0008220000002400 */
[----:B------:R-:W-:Y:S01]  /*3ea0*/  ISETP.GT.AND P1, PT, R66, 0x9, PT ;  /* 0x000000094200780c */ /* 0x000fe20003f24270 */
[----:B------:R-:W-:Y:S01]  /*3eb0*/  FMUL.FTZ R42, R42, UR4 ;  /* 0x000000042a2a7c20 */ /* 0x000fe20008410000 */
[----:B--2---:R-:W-:Y:S01]  /*3ec0*/  FSEL R76, R76, -INF , P2 ;  /* 0xff8000004c4c7808 */ /* 0x004fe20001000000 */
[----:B------:R-:W-:Y:S01]  /*3ed0*/  FMUL.FTZ R43, R43, UR4 ;  /* 0x000000042b2b7c20 */ /* 0x000fe20008410000 */
[C---:B------:R-:W-:Y:S01]  /*3ee0*/  ISETP.GT.AND P6, PT, R66.reuse, 0x10, PT ;  /* 0x000000104200780c */ /* 0x040fe20003fc4270 */
[----:B------:R-:W-:Y:S01]  /*3ef0*/  FMUL.FTZ R37, R37, UR4 ;  /* 0x0000000425257c20 */ /* 0x000fe20008410000 */
[----:B------:R-:W-:Y:S01]  /*3f00*/  ISETP.GT.AND P5, PT, R66, 0x11, PT ;  /* 0x000000114200780c */ /* 0x000fe20003fa4270 */
[----:B------:R-:W-:Y:S01]  /*3f10*/  MUFU.TANH R65, R65 ;  /* 0x0000004100417308 */ /* 0x000fe20000002400 */
[----:B----4-:R-:W-:Y:S01]  /*3f20*/  FSEL R74, R77, -INF , P1 ;  /* 0xff8000004d4a7808 */ /* 0x010fe20000800000 */
[----:B------:R-:W-:Y:S01]  /*3f30*/  FMUL.FTZ R46, R46, UR4 ;  /* 0x000000042e2e7c20 */ /* 0x000fe20008410000 */
[----:B---3--:R-:W-:Y:S01]  /*3f40*/  FSEL R64, R64, -INF , P6 ;  /* 0xff80000040407808 */ /* 0x008fe20003000000 */
[----:B------:R-:W-:Y:S01]  /*3f50*/  FMUL.FTZ R47, R47, UR4 ;  /* 0x000000042f2f7c20 */ /* 0x000fe20008410000 */
[----:B------:R-:W-:Y:S01]  /*3f60*/  FSEL R14, R14, -INF , P6 ;  /* 0xff8000000e0e7808 */ /* 0x000fe20003000000 */
[----:B------:R-:W-:Y:S01]  /*3f70*/  FMUL.FTZ R25, R25, UR4 ;  /* 0x0000000419197c20 */ /* 0x000fe20008410000 */
[----:B------:R-:W-:Y:S01]  /*3f80*/  ISETP.GT.AND P6, PT, R66, 0x28, PT ;  /* 0x000000284200780c */ /* 0x000fe20003fc4270 */
[----:B------:R-:W1:Y:S01]  /*3f90*/  MUFU.TANH R3, R75 ;  /* 0x0000004b00037308 */ /* 0x000e620000002400 */
[----:B0-----:R-:W-:Y:S01]  /*3fa0*/  FSEL R2, R2, -INF , P4 ;  /* 0xff80000002027808 */ /* 0x001fe20002000000 */
[----:B------:R-:W-:Y:S01]  /*3fb0*/  FMUL.FTZ R35, R35, UR4 ;  /* 0x0000000423237c20 */ /* 0x000fe20008410000 */
[----:B------:R-:W-:Y:S01]  /*3fc0*/  ISETP.GT.AND P4, PT, R66, 0x18, PT ;  /* 0x000000184200780c */ /* 0x000fe20003f84270 */
[----:B------:R-:W-:Y:S01]  /*3fd0*/  FMUL.FTZ R29, R29, UR4 ;  /* 0x000000041d1d7c20 */ /* 0x000fe20008410000 */
[----:B------:R-:W-:Y:S01]  /*3fe0*/  ULDC UR5, c[0x0][0x988] ;  /* 0x0002620000057ab9 */ /* 0x000fe20000000800 */
[----:B------:R-:W-:Y:S01]  /*3ff0*/  P2R R83, PR, RZ, 0x1 ;  /* 0x00000001ff537803 */ /* 0x000fe20000000000 */
[----:B------:R-:W-:Y:S01]  /*4000*/  FMUL.FTZ R38, R38, UR4 ;  /* 0x0000000426267c20 */ /* 0x000fe20008410000 */
[----:B------:R0:W2:Y:S01]  /*4010*/  MUFU.TANH R20, R67 ;  /* 0x0000004300147308 */ /* 0x0000a20000002400 */
[----:B------:R-:W-:Y:S01]  /*4020*/  FMUL.FTZ R39, R39, UR4 ;  /* 0x0000000427277c20 */ /* 0x000fe20008410000 */
[----:B------:R-:W-:Y:S01]  /*4030*/  FMUL.FTZ R26, R26, UR4 ;  /* 0x000000041a1a7c20 */ /* 0x000fe20008410000 */
[----:B------:R-:W-:Y:S01]  /*4040*/  FMUL.FTZ R27, R27, UR4 ;  /* 0x000000041b1b7c20 */ /* 0x000fe20008410000 */
[----:B------:R-:W-:Y:S01]  /*4050*/  FMUL.FTZ R30, R30, UR4 ;  /* 0x000000041e1e7c20 */ /* 0x000fe20008410000 */
[----:B------:R-:W-:Y:S01]  /*4060*/  FMUL.FTZ R31, R31, UR4 ;  /* 0x000000041f1f7c20 */ /* 0x000fe20008410000 */
[----:B------:R-:W-:-:S02]  /*4070*/  CS2R R118, SRZ ;  /* 0x0000000000767805 */ /* 0x000fc4000001ff00 */
[----:B------:R-:W-:Y:S01]  /*4080*/  CS2R R116, SRZ ;  /* 0x0000000000747805 */ /* 0x000fe2000001ff00 */
[----:B------:R-:W3:Y:S01]  /*4090*/  MUFU.TANH R68, R68 ;  /* 0x0000004400447308 */ /* 0x000ee20000002400 */
[----:B0-----:R-:W-:Y:S02]  /*40a0*/  FMNMX.FTZ R67, R72, R73, !PT ;  /* 0x0000004948437209 */ /* 0x001fe40007810000 */
[----:B-1----:R-:W-:Y:S02]  /*40b0*/  FSEL R3, R3, -INF , P3 ;  /* 0xff80000003037808 */ /* 0x002fe40001800000 */
[----:B------:R-:W-:Y:S02]  /*40c0*/  FMNMX.FTZ R67, R76, R67, !PT ;  /* 0x000000434c437209 */ /* 0x000fe40007810000 */
[----:B------:R-:W-:Y:S01]  /*40d0*/  ISETP.GT.AND P3, PT, R66, 0x19, PT ;  /* 0x000000194200780c */ /* 0x000fe20003f64270 */
[----:B------:R0:W1:Y:S01]  /*40e0*/  MUFU.TANH R10, R78 ;  /* 0x0000004e000a7308 */ /* 0x0000620000002400 */
[----:B------:R-:W-:-:S02]  /*40f0*/  FMNMX.FTZ R67, R74, R67, !PT ;  /* 0x000000434a437209 */ /* 0x000fc40007810000 */
[----:B--2---:R-:W-:Y:S02]  /*4100*/  FSEL R20, R20, -INF , P5 ;  /* 0xff80000014147808 */ /* 0x004fe40002800000 */
[----:B------:R-:W-:-:S03]  /*4110*/  FMNMX.FTZ R67, R64, R67, !PT ;  /* 0x0000004340437209 */ /* 0x000fc60007810000 */
[----:B------:R-:W2:Y:S01]  /*4120*/  MUFU.TANH R69, R69 ;  /* 0x0000004500457308 */ /* 0x000ea20000002400 */
[----:B0-----:R-:W-:Y:S02]  /*4130*/  FSEL R78, R65, -INF , P5 ;  /* 0xff800000414e7808 */ /* 0x001fe40002800000 */
[----:B---3--:R-:W-:Y:S02]  /*4140*/  FSEL R68, R68, -INF , P4 ;  /* 0xff80000044447808 */ /* 0x008fe40002000000 */
[----:B------:R-:W-:Y:S02]  /*4150*/  FMNMX.FTZ R67, R78, R67, !PT ;  /* 0x000000434e437209 */ /* 0x000fe40007810000 */
[----:B------:R-:W-:Y:S01]  /*4160*/  ISETP.GT.AND P5, PT, R66, 0x29, PT ;  /* 0x000000294200780c */ /* 0x000fe20003fa4270 */
[----:B------:R-:W0:Y:S01]  /*4170*/  MUFU.TANH R12, R79 ;  /* 0x0000004f000c7308 */ /* 0x000e220000002400 */
[----:B-1----:R-:W-:Y:S02]  /*4180*/  FSEL R10, R10, -INF , P2 ;  /* 0xff8000000a0a7808 */ /* 0x002fe40001000000 */
[----:B------:R-:W-:-:S02]  /*4190*/  ISETP.GT.AND P2, PT, R66, 0x20, PT ;  /* 0x000000204200780c */ /* 0x000fc40003f44270 */
[----:B------:R-:W-:-:S03]  /*41a0*/  FMNMX.FTZ R67, R68, R67, !PT ;  /* 0x0000004344437209 */ /* 0x000fc60007810000 */
[----:B------:R-:W1:Y:S01]  /*41b0*/  MUFU.TANH R56, R56 ;  /* 0x0000003800387308 */ /* 0x000e620000002400 */
[----:B--2---:R-:W-:-:S04]  /*41c0*/  FSEL R80, R69, -INF , P3 ;  /* 0xff80000045507808 */ /* 0x004fc80001800000 */
[----:B------:R-:W-:-:S03]  /*41d0*/  FMNMX.FTZ R67, R80, R67, !PT ;  /* 0x0000004350437209 */ /* 0x000fc60007810000 */
[----:B------:R-:W2:Y:S01]  /*41e0*/  MUFU.TANH R57, R57 ;  /* 0x0000003900397308 */ /* 0x000ea20000002400 */
[----:B0-----:R-:W-:Y:S02]  /*41f0*/  FSEL R12, R12, -INF , P1 ;  /* 0xff8000000c0c7808 */ /* 0x001fe40000800000 */
[----:B------:R-:W-:-:S05]  /*4200*/  ISETP.GT.AND P1, PT, R66, 0x21, PT ;  /* 0x000000214200780c */ /* 0x000fca0003f24270 */
[----:B------:R-:W0:Y:S01]  /*4210*/  MUFU.TANH R60, R60 ;  /* 0x0000003c003c7308 */ /* 0x000e220000002400 */
[----:B-1----:R-:W-:-:S04]  /*4220*/  FSEL R82, R56, -INF , P2 ;  /* 0xff80000038527808 */ /* 0x002fc80001000000 */
[----:B------:R-:W-:-:S03]  /*4230*/  FMNMX.FTZ R67, R82, R67, !PT ;  /* 0x0000004352437209 */ /* 0x000fc60007810000 */
[----:B------:R-:W1:Y:S01]  /*4240*/  MUFU.TANH R70, R70 ;  /* 0x0000004600467308 */ /* 0x000e620000002400 */
[----:B--2---:R-:W-:-:S04]  /*4250*/  FSEL R84, R57, -INF , P1 ;  /* 0xff80000039547808 */ /* 0x004fc80000800000 */
[----:B------:R-:W-:-:S03]  /*4260*/  FMNMX.FTZ R67, R84, R67, !PT ;  /* 0x0000004354437209 */ /* 0x000fc60007810000 */
[----:B------:R-:W2:Y:S01]  /*4270*/  MUFU.TANH R61, R61 ;  /* 0x0000003d003d7308 */ /* 0x000ea20000002400 */
[----:B0-----:R-:W-:-:S04]  /*4280*/  FSEL R86, R60, -INF , P6 ;  /* 0xff8000003c567808 */ /* 0x001fc80003000000 */
[----:B------:R-:W-:-:S03]  /*4290*/  FMNMX.FTZ R67, R86, R67, !PT ;  /* 0x0000004356437209 */ /* 0x000fc60007810000 */
[----:B------:R-:W-:Y:S08]  /*42a0*/  MUFU.TANH R71, R71 ;  /* 0x0000004700477308 */ /* 0x000ff00000002400 */
[----:B------:R-:W0:Y:S08]  /*42b0*/  MUFU.TANH R48, R48 ;  /* 0x0000003000307308 */ /* 0x000e300000002400 */
[----:B------:R-:W-:Y:S08]  /*42c0*/  MUFU.TANH R58, R58 ;  /* 0x0000003a003a7308 */ /* 0x000ff00000002400 */
[----:B------:R-:W3:Y:S08]  /*42d0*/  MUFU.TANH R49, R49 ;  /* 0x0000003100317308 */ /* 0x000ef00000002400 */
[----:B------:R-:W-:Y:S08]  /*42e0*/  MUFU.TANH R59, R59 ;  /* 0x0000003b003b7308 */ /* 0x000ff00000002400 */
[----:B------:R-:W-:Y:S08]  /*42f0*/  MUFU.TANH R52, R52 ;  /* 0x0000003400347308 */ /* 0x000ff00000002400 */
[----:B------:R-:W-:Y:S08]  /*4300*/  MUFU.TANH R62, R62 ;  /* 0x0000003e003e7308 */ /* 0x000ff00000002400 */
[----:B------:R1:W-:Y:S08]  /*4310*/  MUFU.TANH R15, R24 ;  /* 0x00000018000f7308 */ /* 0x0003f00000002400 */
[----:B------:R-:W-:Y:S01]  /*4320*/  MUFU.TANH R53, R53 ;  /* 0x0000003500357308 */ /* 0x000fe20000002400 */
[----:B-1----:R-:W-:-:S02]  /*4330*/  FSEL R24, R70, -INF , P4 ;  /* 0xff80000046187808 */ /* 0x002fc40002000000 */
[----:B------:R-:W-:Y:S02]  /*4340*/  ISETP.GT.AND P4, PT, R66, 0x30, PT ;  /* 0x000000304200780c */ /* 0x000fe40003f84270 */
[----:B--2---:R-:W-:Y:S02]  /*4350*/  FSEL R70, R61, -INF , P5 ;  /* 0xff8000003d467808 */ /* 0x004fe40002800000 */
[----:B0-----:R-:W-:Y:S01]  /*4360*/  FSEL R88, R48, -INF , P4 ;  /* 0xff80000030587808 */ /* 0x001fe20002000000 */
[----:B------:R-:W0:Y:S01]  /*4370*/  MUFU.TANH R63, R63 ;  /* 0x0000003f003f7308 */ /* 0x000e220000002400 */
[----:B------:R-:W-:-:S04]  /*4380*/  FMNMX.FTZ R67, R70, R67, !PT ;  /* 0x0000004346437209 */ /* 0x000fc80007810000 */
[----:B------:R-:W-:-:S03]  /*4390*/  FMNMX.FTZ R67, R88, R67, !PT ;  /* 0x0000004358437209 */ /* 0x000fc60007810000 */
[----:B------:R1:W-:Y:S08]  /*43a0*/  MUFU.TANH R21, R28 ;  /* 0x0000001c00157308 */ /* 0x0003f00000002400 */
[----:B------:R0:W-:Y:S01]  /*43b0*/  MUFU.TANH R5, R40 ;  /* 0x0000002800057308 */ /* 0x0001e20000002400 */
[----:B-1----:R-:W-:Y:S02]  /*43c0*/  FSEL R28, R71, -INF , P3 ;  /* 0xff800000471c7808 */ /* 0x002fe40001800000 */
[----:B------:R-:W-:-:S04]  /*43d0*/  ISETP.GT.AND P3, PT, R66, 0x31, PT ;  /* 0x000000314200780c */ /* 0x000fc80003f64270 */
[----:B---3--:R-:W-:Y:S01]  /*43e0*/  FSEL R90, R49, -INF , P3 ;  /* 0xff800000315a7808 */ /* 0x008fe20001800000 */
[----:B------:R-:W-:Y:S01]  /*43f0*/  MUFU.TANH R50, R50 ;  /* 0x0000003200327308 */ /* 0x000fe20000002400 */
[----:B0-----:R-:W-:Y:S02]  /*4400*/  FSEL R40, R63, -INF , P5 ;  /* 0xff8000003f287808 */ /* 0x001fe40002800000 */
[----:B------:R-:W-:Y:S02]  /*4410*/  FMNMX.FTZ R67, R90, R67, !PT ;  /* 0x000000435a437209 */ /* 0x000fe40007810000 */
[----:B------:R-:W-:-:S03]  /*4420*/  ISETP.GT.AND P5, PT, R66, 0x41, PT ;  /* 0x000000414200780c */ /* 0x000fc60003fa4270 */
[----:B------:R0:W-:Y:S08]  /*4430*/  MUFU.TANH R9, R32 ;  /* 0x0000002000097308 */ /* 0x0001f00000002400 */
[----:B------:R-:W1:Y:S01]  /*4440*/  MUFU.TANH R41, R41 ;  /* 0x0000002900297308 */ /* 0x000e620000002400 */
[----:B0-----:R-:W-:Y:S02]  /*4450*/  FSEL R32, R58, -INF , P2 ;  /* 0xff8000003a207808 */ /* 0x001fe40001000000 */
[----:B------:R-:W-:-:S04]  /*4460*/  ISETP.GT.AND P2, PT, R66, 0x38, PT ;  /* 0x000000384200780c */ /* 0x000fc80003f44270 */
[----:B------:R-:W-:Y:S01]  /*4470*/  FSEL R92, R52, -INF , P2 ;  /* 0xff800000345c7808 */ /* 0x000fe20001000000 */
[----:B------:R-:W0:Y:S03]  /*4480*/  MUFU.TANH R51, R51 ;  /* 0x0000003300337308 */ /* 0x000e260000002400 */
[----:B------:R-:W-:-:S05]  /*4490*/  FMNMX.FTZ R67, R92, R67, !PT ;  /* 0x000000435c437209 */ /* 0x000fca0007810000 */
[----:B------:R2:W-:Y:S01]  /*44a0*/  MUFU.TANH R11, R34 ;  /* 0x00000022000b7308 */ /* 0x0005e20000002400 */
[----:B-1----:R-:W-:-:S07]  /*44b0*/  FSEL R96, R41, -INF , P5 ;  /* 0xff80000029607808 */ /* 0x002fce0002800000 */
[----:B------:R0:W-:Y:S01]  /*44c0*/  MUFU.TANH R7, R44 ;  /* 0x0000002c00077308 */ /* 0x0001e20000002400 */
[----:B--2---:R-:W-:Y:S02]  /*44d0*/  FSEL R34, R59, -INF , P1 ;  /* 0xff8000003b227808 */ /* 0x004fe40000800000 */
[----:B------:R-:W-:-:S05]  /*44e0*/  ISETP.GT.AND P1, PT, R66, 0x39, PT ;  /* 0x000000394200780c */ /* 0x000fca0003f24270 */
[----:B------:R-:W-:Y:S01]  /*44f0*/  MUFU.TANH R54, R54 ;  /* 0x0000003600367308 */ /* 0x000fe20000002400 */
[----:B0-----:R-:W-:Y:S02]  /*4500*/  FSEL R44, R51, -INF , P3 ;  /* 0xff800000332c7808 */ /* 0x001fe40001800000 */
[----:B------:R-:W-:-:S05]  /*4510*/  ISETP.GT.AND P3, PT, R66, 0x49, PT ;  /* 0x000000494200780c */ /* 0x000fca0003f64270 */
[----:B------:R0:W-:Y:S08]  /*4520*/  MUFU.TANH R13, R36 ;  /* 0x00000024000d7308 */ /* 0x0001f00000002400 */
[----:B------:R-:W1:Y:S01]  /*4530*/  MUFU.TANH R45, R45 ;  /* 0x0000002d002d7308 */ /* 0x000e620000002400 */
[----:B0-----:R-:W-:Y:S02]  /*4540*/  FSEL R36, R62, -INF , P6 ;  /* 0xff8000003e247808 */ /* 0x001fe40003000000 */
[----:B------:R-:W-:-:S02]  /*4550*/  ISETP.GT.AND P6, PT, R66, 0x40, PT ;  /* 0x000000404200780c */ /* 0x000fc40003fc4270 */
[----:B------:R-:W-:Y:S02]  /*4560*/  FSEL R62, R53, -INF , P1 ;  /* 0xff800000353e7808 */ /* 0x000fe40000800000 */
[----:B------:R-:W-:Y:S01]  /*4570*/  FSEL R94, R5, -INF , P6 ;  /* 0xff800000055e7808 */ /* 0x000fe20003000000 */
[----:B------:R-:W0:Y:S01]  /*4580*/  MUFU.TANH R55, R55 ;  /* 0x0000003700377308 */ /* 0x000e220000002400 */
[----:B------:R-:W-:-:S04]  /*4590*/  FMNMX.FTZ R67, R62, R67, !PT ;  /* 0x000000433e437209 */ /* 0x000fc80007810000 */
[----:B------:R-:W-:-:S03]  /*45a0*/  FMNMX.FTZ R67, R94, R67, !PT ;  /* 0x000000435e437209 */ /* 0x000fc60007810000 */
[----:B------:R2:W3:Y:S01]  /*45b0*/  MUFU.TANH R6, R42 ;  /* 0x0000002a00067308 */ /* 0x0004e20000002400 */
[----:B------:R-:W-:Y:S02]  /*45c0*/  FMNMX.FTZ R67, R96, R67, !PT ;  /* 0x0000004360437209 */ /* 0x000fe40007810000 */
[----:B-1----:R-:W-:-:S05]  /*45d0*/  FSEL R100, R45, -INF , P3 ;  /* 0xff8000002d647808 */ /* 0x002fca0001800000 */
[----:B------:R-:W1:Y:S01]  /*45e0*/  MUFU.TANH R33, R33 ;  /* 0x0000002100217308 */ /* 0x000e620000002400 */
[----:B--2---:R-:W-:Y:S02]  /*45f0*/  FSEL R42, R50, -INF , P4 ;  /* 0xff800000322a7808 */ /* 0x004fe40002000000 */
[C---:B------:R-:W-:Y:S02]  /*4600*/  ISETP.GT.AND P4, PT, R66.reuse, 0x48, PT ;  /* 0x000000484200780c */ /* 0x040fe40003f84270 */
[----:B0-----:R-:W-:Y:S02]  /*4610*/  FSEL R48, R55, -INF , P1 ;  /* 0xff80000037307808 */ /* 0x001fe40000800000 */
[----:B------:R-:W-:Y:S01]  /*4620*/  FSEL R98, R7, -INF , P4 ;  /* 0xff80000007627808 */ /* 0x000fe20002000000 */
[----:B------:R-:W0:Y:S01]  /*4630*/  MUFU.TANH R43, R43 ;  /* 0x0000002b002b7308 */ /* 0x000e220000002400 */
[----:B------:R-:W-:Y:S01]  /*4640*/  ISETP.GT.AND P1, PT, R66, 0x51, PT ;  /* 0x000000514200780c */ /* 0x000fe20003f24270 */
[----:B------:R-:W-:Y:S01]  /*4650*/  IMAD.U32 R7, RZ, RZ, UR5 ;  /* 0x00000005ff077e24 */ /* 0x000fe2000f8e00ff */
[----:B------:R-:W-:-:S02]  /*4660*/  FMNMX.FTZ R67, R98, R67, !PT ;  /* 0x0000004362437209 */ /* 0x000fc40007810000 */
[----:B---3--:R-:W-:Y:S02]  /*4670*/  FSEL R50, R6, -INF , P6 ;  /* 0xff80000006327808 */ /* 0x008fe40003000000 */
[----:B------:R-:W-:Y:S01]  /*4680*/  FMNMX.FTZ R67, R100, R67, !PT ;  /* 0x0000004364437209 */ /* 0x000fe20007810000 */
[----:B------:R2:W3:Y:S01]  /*4690*/  MUFU.TANH R8, R46 ;  /* 0x0000002e00087308 */ /* 0x0004e20000002400 */
[----:B------:R-:W-:Y:S02]  /*46a0*/  ISETP.GT.AND P6, PT, R66, 0x58, PT ;  /* 0x000000584200780c */ /* 0x000fe40003fc4270 */
[----:B-1----:R-:W-:Y:S02]  /*46b0*/  FSEL R104, R33, -INF , P1 ;  /* 0xff80000021687808 */ /* 0x002fe40000800000 */
[----:B------:R-:W-:-:S03]  /*46c0*/  FSEL R106, R13, -INF , P6 ;  /* 0xff8000000d6a7808 */ /* 0x000fc60003000000 */
[----:B------:R-:W1:Y:S01]  /*46d0*/  MUFU.TANH R37, R37 ;  /* 0x0000002500257308 */ /* 0x000e620000002400 */
[----:B--2---:R-:W-:Y:S02]  /*46e0*/  FSEL R46, R54, -INF , P2 ;  /* 0xff800000362e7808 */ /* 0x004fe40001000000 */
[C---:B------:R-:W-:Y:S02]  /*46f0*/  ISETP.GT.AND P2, PT, R66.reuse, 0x50, PT ;  /* 0x000000504200780c */ /* 0x040fe40003f44270 */
[----:B0-----:R-:W-:Y:S02]  /*4700*/  FSEL R52, R43, -INF , P5 ;  /* 0xff8000002b347808 */ /* 0x001fe40002800000 */
[----:B------:R-:W-:Y:S01]  /*4710*/  FSEL R102, R9, -INF , P2 ;  /* 0xff80000009667808 */ /* 0x000fe20001000000 */
[----:B------:R-:W0:Y:S01]  /*4720*/  MUFU.TANH R47, R47 ;  /* 0x0000002f002f7308 */ /* 0x000e220000002400 */
[----:B------:R-:W-:Y:S02]  /*4730*/  ISETP.GT.AND P5, PT, R66, 0x59, PT ;  /* 0x000000594200780c */ /* 0x000fe40003fa4270 */
[----:B------:R-:W-:-:S02]  /*4740*/  FMNMX.FTZ R67, R102, R67, !PT ;  /* 0x0000004366437209 */ /* 0x000fc40007810000 */
[----:B---3--:R-:W-:Y:S02]  /*4750*/  FSEL R54, R8, -INF , P4 ;  /* 0xff80000008367808 */ /* 0x008fe40002000000 */
[----:B------:R-:W-:Y:S01]  /*4760*/  FMNMX.FTZ R67, R104, R67, !PT ;  /* 0x0000004368437209 */ /* 0x000fe20007810000 */
[----:B------:R-:W2:Y:S01]  /*4770*/  MUFU.TANH R25, R25 ;  /* 0x0000001900197308 */ /* 0x000ea20000002400 */
[----:B------:R-:W-:Y:S02]  /*4780*/  ISETP.GT.AND P4, PT, R66, 0x60, PT ;  /* 0x000000604200780c */ /* 0x000fe40003f84270 */
[----:B-1----:R-:W-:Y:S02]  /*4790*/  FSEL R8, R37, -INF , P5 ;  /* 0xff80000025087808 */ /* 0x002fe40002800000 */
[----:B------:R-:W-:Y:S02]  /*47a0*/  FMNMX.FTZ R67, R106, R67, !PT ;  /* 0x000000436a437209 */ /* 0x000fe40007810000 */
[----:B------:R-:W-:Y:S01]  /*47b0*/  FSEL R108, R15, -INF , P4 ;  /* 0xff8000000f6c7808 */ /* 0x000fe20002000000 */
[----:B------:R-:W1:Y:S01]  /*47c0*/  MUFU.TANH R35, R35 ;  /* 0x0000002300237308 */ /* 0x000e620000002400 */
[----:B0-----:R-:W-:-:S02]  /*47d0*/  FSEL R56, R47, -INF , P3 ;  /* 0xff8000002f387808 */ /* 0x001fc40001800000 */
[----:B------:R-:W-:Y:S02]  /*47e0*/  ISETP.GT.AND P3, PT, R66, 0x61, PT ;  /* 0x000000614200780c */ /* 0x000fe40003f64270 */
[----:B------:R-:W-:Y:S02]  /*47f0*/  FMNMX.FTZ R67, R8, R67, !PT ;  /* 0x0000004308437209 */ /* 0x000fe40007810000 */
[----:B------:R-:W-:Y:S01]  /*4800*/  FSEL R58, R11, -INF , P2 ;  /* 0xff8000000b3a7808 */ /* 0x000fe20001000000 */
[----:B------:R-:W0:Y:S01]  /*4810*/  MUFU.TANH R29, R29 ;  /* 0x0000001d001d7308 */ /* 0x000e220000002400 */
[----:B------:R-:W-:Y:S02]  /*4820*/  ISETP.GT.AND P2, PT, R66, 0x68, PT ;  /* 0x000000684200780c */ /* 0x000fe40003f44270 */
[----:B--2---:R-:W-:Y:S02]  /*4830*/  FSEL R110, R25, -INF , P3 ;  /* 0xff800000196e7808 */ /* 0x004fe40001800000 */
[----:B------:R-:W-:-:S02]  /*4840*/  FMNMX.FTZ R67, R108, R67, !PT ;  /* 0x000000436c437209 */ /* 0x000fc40007810000 */
[----:B------:R-:W-:Y:S01]  /*4850*/  FSEL R112, R21, -INF , P2 ;  /* 0xff80000015707808 */ /* 0x000fe20001000000 */
[----:B------:R-:W2:Y:S01]  /*4860*/  MUFU.TANH R38, R38 ;  /* 0x0000002600267308 */ /* 0x000ea20000002400 */
[----:B-1----:R-:W-:Y:S02]  /*4870*/  FSEL R60, R35, -INF , P1 ;  /* 0xff800000233c7808 */ /* 0x002fe40000800000 */
[----:B------:R-:W-:Y:S02]  /*4880*/  ISETP.GT.AND P1, PT, R66, 0x69, PT ;  /* 0x000000694200780c */ /* 0x000fe40003f24270 */
[----:B------:R-:W-:-:S03]  /*4890*/  FMNMX.FTZ R67, R110, R67, !PT ;  /* 0x000000436e437209 */ /* 0x000fc60007810000 */
[----:B------:R-:W-:Y:S01]  /*48a0*/  MUFU.TANH R39, R39 ;  /* 0x0000002700277308 */ /* 0x000fe20000002400 */
[----:B0-----:R-:W-:Y:S02]  /*48b0*/  FSEL R114, R29, -INF , P1 ;  /* 0xff8000001d727808 */ /* 0x001fe40000800000 */
[----:B------:R-:W-:-:S04]  /*48c0*/  FMNMX.FTZ R67, R112, R67, !PT ;  /* 0x0000004370437209 */ /* 0x000fc80007810000 */
[----:B------:R-:W-:Y:S01]  /*48d0*/  FMNMX.FTZ R67, R114, R67, !PT ;  /* 0x0000004372437209 */ /* 0x000fe20007810000 */
[----:B------:R-:W0:Y:S01]  /*48e0*/  MUFU.TANH R26, R26 ;  /* 0x0000001a001a7308 */ /* 0x000e220000002400 */
[----:B--2---:R-:W-:-:S03]  /*48f0*/  FSEL R38, R38, -INF , P6 ;  /* 0xff80000026267808 */ /* 0x004fc60003000000 */
[----:B------:R-:W1:Y:S04]  /*4900*/  SHFL.BFLY PT, R6, R67, 0x2, 0x1f ;  /* 0x0c401f0043067f89 */ /* 0x000e6800000e0000 */
[----:B------:R-:W2:Y:S08]  /*4910*/  MUFU.TANH R27, R27 ;  /* 0x0000001b001b7308 */ /* 0x000eb00000002400 */
[----:B------:R-:W3:Y:S01]  /*4920*/  MUFU.TANH R30, R30 ;  /* 0x0000001e001e7308 */ /* 0x000ee20000002400 */
[----:B0-----:R-:W-:-:S07]  /*4930*/  FSEL R26, R26, -INF , P4 ;  /* 0xff8000001a1a7808 */ /* 0x001fce0002000000 */
[----:B------:R-:W0:Y:S01]  /*4940*/  MUFU.TANH R31, R31 ;  /* 0x0000001f001f7308 */ /* 0x000e220000002400 */
[----:B--2---:R-:W-:Y:S02]  /*4950*/  FSEL R66, R27, -INF , P3 ;  /* 0xff8000001b427808 */ /* 0x004fe40001800000 */
[----:B-1----:R-:W-:-:S05]  /*4960*/  FMNMX.FTZ R5, R67, R6, !PT ;  /* 0x0000000643057209 */ /* 0x002fca0007810000 */
[----:B------:R-:W1:Y:S01]  /*4970*/  SHFL.BFLY PT, R6, R5, 0x1, 0x1f ;  /* 0x0c201f0005067f89 */ /* 0x000e6200000e0000 */
[----:B---3--:R-:W-:Y:S02]  /*4980*/  FSEL R30, R30, -INF , P2 ;  /* 0xff8000001e1e7808 */ /* 0x008fe40001000000 */
[----:B------:R-:W-:Y:S02]  /*4990*/  ISETP.GE.AND P2, PT, R81, 0x71, PT ;  /* 0x000000715100780c */ /* 0x000fe40003f46270 */
[----:B-1----:R-:W-:-:S04]  /*49a0*/  FMNMX.FTZ R6, R5, R6, !PT ;  /* 0x0000000605067209 */ /* 0x002fc80007810000 */
[C---:B------:R-:W-:Y:S01]  /*49b0*/  FSETP.NEU.FTZ.AND P0, PT, R6.reuse, -INF , PT ;  /* 0xff8000000600780b */ /* 0x040fe20003f1d000 */
[----:B------:R-:W-:-:S05]  /*49c0*/  FMUL.FTZ R9, R6, R7 ;  /* 0x0000000706097220 */ /* 0x000fca0000410000 */
[----:B------:R-:W-:Y:S02]  /*49d0*/  FSEL R25, R9, RZ, P0 ;  /* 0x000000ff09197208 */ /* 0x000fe40000000000 */
[----:B------:R-:W-:Y:S02]  /*49e0*/  FMNMX.FTZ R9, R2, R3, !PT ;  /* 0x0000000302097209 */ /* 0x000fe40007810000 */
[----:B------:R-:W-:Y:S01]  /*49f0*/  ISETP.NE.AND P0, PT, R83, RZ, PT ;  /* 0x000000ff5300720c */ /* 0x000fe20003f05270 */
[--C-:B------:R-:W-:Y:S01]  /*4a00*/  FFMA.FTZ R196, R64, R7, -R25.reuse ;  /* 0x0000000740c47223 */ /* 0x100fe20000010819 */
[----:B------:R-:W-:Y:S01]  /*4a10*/  FMNMX.FTZ R9, R10, R9, !PT ;  /* 0x000000090a097209 */ /* 0x000fe20007810000 */
[-CC-:B------:R-:W-:Y:S01]  /*4a20*/  FFMA.FTZ R198, R68, R7.reuse, -R25.reuse ;  /* 0x0000000744c67223 */ /* 0x180fe20000010819 */
[----:B------:R-:W-:Y:S01]  /*4a30*/  FSEL R64, R39, -INF , P5 ;  /* 0xff80000027407808 */ /* 0x000fe20002800000 */
[--C-:B------:R-:W-:Y:S01]  /*4a40*/  FFMA.FTZ R39, R8, R7, -R25.reuse ;  /* 0x0000000708277223 */ /* 0x100fe20000010819 */
[----:B------:R-:W-:Y:S01]  /*4a50*/  FMNMX.FTZ R9, R12, R9, !PT ;  /* 0x000000090c097209 */ /* 0x000fe20007810000 */
[-CC-:B------:R-:W-:Y:S01]  /*4a60*/  FFMA.FTZ R200, R72, R7.reuse, -R25.reuse ;  /* 0x0000000748c87223 */ /* 0x180fe20000010819 */
[----:B0-----:R-:W-:Y:S01]  /*4a70*/  FSEL R68, R31, -INF , P1 ;  /* 0xff8000001f447808 */ /* 0x001fe20000800000 */
        /* <DEDUP_REMOVED lines=28> */
[----:B------:R0:W-:Y:S01]  /*4c40*/  MUFU.EX2 R9, R74 ;  /* 0x0000004a00097308 */ /* 0x0001e20000000800 */
        /* <DEDUP_REMOVED lines=9> */
[----:B------:R-:W-:Y:S01]  /*4ce0*/  FFMA.FTZ R25, R114, R7, -R25 ;  /* 0x0000000772197223 */ /* 0x000fe20000010819 */
[----:B------:R-:W-:-:S02]  /*4cf0*/  CS2R R114, SRZ ;  /* 0x0000000000727805 */ /* 0x000fc4000001ff00 */
[----:B------:R-:W-:Y:S02]  /*4d00*/  CS2R R86, SRZ ;  /* 0x0000000000567805 */ /* 0x000fe4000001ff00 */
[----:B------:R-:W-:Y:S02]  /*4d10*/  FMNMX.FTZ R15, R46, R15, !PT ;  /* 0x0000000f2e0f7209 */ /* 0x000fe40007810000 */
[----:B------:R-:W-:Y:S02]  /*4d20*/  CS2R R82, SRZ ;  /* 0x0000000000527805 */ /* 0x000fe4000001ff00 */
[----:B------:R-:W-:Y:S01]  /*4d30*/  CS2R R76, SRZ ;  /* 0x00000000004c7805 */ /* 0x000fe2000001ff00 */
[----:B------:R1:W-:Y:S01]  /*4d40*/  MUFU.EX2 R11, R78 ;  /* 0x0000004e000b7308 */ /* 0x0003e20000000800 */
[----:B------:R-:W-:Y:S02]  /*4d50*/  FMNMX.FTZ R15, R48, R15, !PT ;  /* 0x0000000f300f7209 */ /* 0x000fe40007810000 */
[----:B0-----:R-:W-:-:S02]  /*4d60*/  CS2R R74, SRZ ;  /* 0x00000000004a7805 */ /* 0x001fc4000001ff00 */
[----:B------:R-:W-:Y:S02]  /*4d70*/  CS2R R72, SRZ ;  /* 0x0000000000487805 */ /* 0x000fe4000001ff00 */
[----:B------:R-:W-:Y:S01]  /*4d80*/  FMNMX.FTZ R15, R50, R15, !PT ;  /* 0x0000000f320f7209 */ /* 0x000fe20007810000 */
[----:B------:R-:W-:Y:S03]  /*4d90*/  MUFU.EX2 R198, R198 ;  /* 0x000000c600c67308 */ /* 0x000fe60000000800 */
[----:B------:R-:W-:Y:S02]  /*4da0*/  FMNMX.FTZ R21, R52, R15, !PT ;  /* 0x0000000f34157209 */ /* 0x000fe40007810000 */
[----:B-1----:R-:W-:Y:S02]  /*4db0*/  CS2R R78, SRZ ;  /* 0x00000000004e7805 */ /* 0x002fe4000001ff00 */
[----:B------:R-:W-:Y:S01]  /*4dc0*/  FMNMX.FTZ R21, R54, R21, !PT ;  /* 0x0000001536157209 */ /* 0x000fe20007810000 */
[----:B------:R0:W-:Y:S03]  /*4dd0*/  MUFU.EX2 R13, R80 ;  /* 0x00000050000d7308 */ /* 0x0001e60000000800 */
[----:B------:R-:W-:-:S04]  /*4de0*/  FMNMX.FTZ R21, R56, R21, !PT ;  /* 0x0000001538157209 */ /* 0x000fc80007810000 */
[----:B------:R-:W-:Y:S01]  /*4df0*/  FMNMX.FTZ R21, R58, R21, !PT ;  /* 0x000000153a157209 */ /* 0x000fe20007810000 */
[----:B------:R-:W-:Y:S03]  /*4e00*/  MUFU.EX2 R192, R192 ;  /* 0x000000c000c07308 */ /* 0x000fe60000000800 */
[----:B------:R-:W-:Y:S02]  /*4e10*/  FMNMX.FTZ R21, R60, R21, !PT ;  /* 0x000000153c157209 */ /* 0x000fe40007810000 */
[----:B0-----:R-:W-:Y:S02]  /*4e20*/  CS2R R80, SRZ ;  /* 0x0000000000507805 */ /* 0x001fe4000001ff00 */
        /* <DEDUP_REMOVED lines=9> */
[----:B------:R-:W-:-:S05]  /*4ec0*/  FMNMX.FTZ R21, R68, R21, !PT ;  /* 0x0000001544157209 */ /* 0x000fca0007810000 */
[----:B------:R-:W1:Y:S01]  /*4ed0*/  SHFL.BFLY PT, R62, R21, 0x2, 0x1f ;  /* 0x0c401f00153e7f89 */ /* 0x000e6200000e0000 */
[----:B------:R-:W-:Y:S01]  /*4ee0*/  MUFU.EX2 R88, R88 ;  /* 0x0000005800587308 */ /* 0x000fe20000000800 */
[----:B0-----:R-:W-:-:S07]  /*4ef0*/  CS2R R70, SRZ ;  /* 0x0000000000467805 */ /* 0x001fce000001ff00 */
[----:B------:R0:W2:Y:S08]  /*4f00*/  MUFU.EX2 R27, R90 ;  /* 0x0000005a001b7308 */ /* 0x0000b00000000800 */
[----:B------:R-:W-:Y:S01]  /*4f10*/  MUFU.EX2 R92, R92 ;  /* 0x0000005c005c7308 */ /* 0x000fe20000000800 */
[----:B0-----:R-:W-:Y:S02]  /*4f20*/  CS2R R90, SRZ ;  /* 0x00000000005a7805 */ /* 0x001fe4000001ff00 */
[----:B-1----:R-:W-:-:S05]  /*4f30*/  FMNMX.FTZ R62, R21, R62, !PT ;  /* 0x0000003e153e7209 */ /* 0x002fca0007810000 */
[----:B------:R-:W0:Y:S01]  /*4f40*/  MUFU.EX2 R31, R31 ;  /* 0x0000001f001f7308 */ /* 0x000e220000000800 */
[----:B--2---:R-:W-:Y:S01]  /*4f50*/  F2FP.BF16.F32.PACK_AB R188, R27, R88 ;  /* 0x000000581bbc723e */ /* 0x004fe200000010ff */
[----:B------:R-:W1:Y:S06]  /*4f60*/  SHFL.BFLY PT, R21, R62, 0x1, 0x1f ;  /* 0x0c201f003e157f89 */ /* 0x000e6c00000e0000 */
[----:B------:R-:W-:Y:S08]  /*4f70*/  MUFU.EX2 R94, R94 ;  /* 0x0000005e005e7308 */ /* 0x000ff00000000800 */
[----:B------:R2:W3:Y:S01]  /*4f80*/  MUFU.EX2 R33, R96 ;  /* 0x0000006000217308 */ /* 0x0004e20000000800 */
[----:B0-----:R-:W-:-:S07]  /*4f90*/  F2FP.BF16.F32.PACK_AB R190, R31, R92 ;  /* 0x0000005c1fbe723e */ /* 0x001fce00000010ff */
[----:B------:R-:W-:Y:S01]  /*4fa0*/  MUFU.EX2 R98, R98 ;  /* 0x0000006200627308 */ /* 0x000fe20000000800 */
[----:B--2---:R-:W-:Y:S02]  /*4fb0*/  CS2R R96, SRZ ;  /* 0x0000000000607805 */ /* 0x004fe4000001ff00 */
[----:B-1----:R-:W-:Y:S02]  /*4fc0*/  FMNMX.FTZ R8, R62, R21, !PT ;  /* 0x000000153e087209 */ /* 0x002fe40007810000 */
[----:B------:R-:W-:Y:S02]  /*4fd0*/  CS2R R62, SRZ ;  /* 0x00000000003e7805 */ /* 0x000fe4000001ff00 */
[C---:B------:R-:W-:Y:S01]  /*4fe0*/  FSETP.NEU.FTZ.AND P1, PT, R8.reuse, -INF , PT ;  /* 0xff8000000800780b */ /* 0x040fe20003f3d000 */
[----:B------:R-:W-:Y:S01]  /*4ff0*/  FMUL.FTZ R41, R8, R7 ;  /* 0x0000000708297220 */ /* 0x000fe20000410000 */
[----:B------:R-:W0:Y:S01]  /*5000*/  MUFU.EX2 R35, R100 ;  /* 0x0000006400237308 */ /* 0x000e220000000800 */
[----:B---3--:R-:W-:-:S03]  /*5010*/  F2FP.BF16.F32.PACK_AB R184, R33, R94 ;  /* 0x0000005e21b8723e */ /* 0x008fc600000010ff */
[----:B------:R-:W-:Y:S02]  /*5020*/  FSEL R41, R41, RZ, P1 ;  /* 0x000000ff29297208 */ /* 0x000fe40000800000 */
[----:B------:R-:W-:Y:S02]  /*5030*/  ISETP.NE.AND P1, PT, R18, RZ, PT ;  /* 0x000000ff1200720c */ /* 0x000fe40003f25270 */
        /* <DEDUP_REMOVED lines=16> */
[----:B------:R1:W2:Y:S01]  /*5140*/  MUFU.EX2 R201, R3 ;  /* 0x0000000300c97308 */ /* 0x0002a20000000800 */
[-CC-:B------:R-:W-:Y:S01]  /*5150*/  FFMA.FTZ R46, R46, R7.reuse, -R41.reuse ;  /* 0x000000072e2e7223 */ /* 0x180fe20000010829 */
[-CC-:B------:R-:W-:Y:S01]  /*5160*/  FFMA.FTZ R48, R48, R7.reuse, -R41.reuse ;  /* 0x0000000730307223 */ /* 0x180fe20000010829 */
[-CC-:B------:R-:W-:Y:S01]  /*5170*/  FFMA.FTZ R50, R50, R7.reuse, -R41.reuse ;  /* 0x0000000732327223 */ /* 0x180fe20000010829 */
[-CC-:B------:R-:W-:Y:S01]  /*5180*/  FFMA.FTZ R52, R52, R7.reuse, -R41.reuse ;  /* 0x0000000734347223 */ /* 0x180fe20000010829 */
[-CC-:B------:R-:W-:Y:S01]  /*5190*/  FFMA.FTZ R54, R54, R7.reuse, -R41.reuse ;  /* 0x0000000736367223 */ /* 0x180fe20000010829 */
[-CC-:B------:R-:W-:Y:S01]  /*51a0*/  FFMA.FTZ R56, R56, R7.reuse, -R41.reuse ;  /* 0x0000000738387223 */ /* 0x180fe20000010829 */
[-C--:B------:R-:W-:Y:S01]  /*51b0*/  FFMA.FTZ R58, R58, R7.reuse, -R41 ;  /* 0x000000073a3a7223 */ /* 0x080fe20000010829 */
[----:B------:R-:W3:Y:S01]  /*51c0*/  MUFU.EX2 R10, R10 ;  /* 0x0000000a000a7308 */ /* 0x000ee20000000800 */
[----:B-1----:R-:W-:Y:S01]  /*51d0*/  FADD.FTZ R3, R200, R5 ;  /* 0x00000005c8037221 */ /* 0x002fe20000010000 */
[----:B------:R-:W-:Y:S01]  /*51e0*/  F2FP.BF16.F32.PACK_AB R200, R5, R200 ;  /* 0x000000c805c8723e */ /* 0x000fe200000010ff */
[-CC-:B------:R-:W-:Y:S01]  /*51f0*/  FFMA.FTZ R60, R60, R7.reuse, -R41.reuse ;  /* 0x000000073c3c7223 */ /* 0x180fe20000010829 */
[-CC-:B------:R-:W-:Y:S01]  /*5200*/  FFMA.FTZ R38, R38, R7.reuse, -R41.reuse ;  /* 0x0000000726267223 */ /* 0x180fe20000010829 */
[-CC-:B------:R-:W-:Y:S01]  /*5210*/  FFMA.FTZ R64, R64, R7.reuse, -R41.reuse ;  /* 0x0000000740407223 */ /* 0x180fe20000010829 */
[-CC-:B------:R-:W-:Y:S01]  /*5220*/  FFMA.FTZ R26, R26, R7.reuse, -R41.reuse ;  /* 0x000000071a1a7223 */ /* 0x180fe20000010829 */
[-CC-:B------:R-:W-:Y:S01]  /*5230*/  FFMA.FTZ R66, R66, R7.reuse, -R41.reuse ;  /* 0x0000000742427223 */ /* 0x180fe20000010829 */
[----:B------:R1:W4:Y:S01]  /*5240*/  MUFU.EX2 R203, R12 ;  /* 0x0000000c00cb7308 */ /* 0x0003220000000800 */
[-CC-:B------:R-:W-:Y:S01]  /*5250*/  FFMA.FTZ R30, R30, R7.reuse, -R41.reuse ;  /* 0x000000071e1e7223 */ /* 0x180fe20000010829 */
[----:B------:R-:W-:Y:S01]  /*5260*/  FFMA.FTZ R41, R68, R7, -R41 ;  /* 0x0000000744297223 */ /* 0x000fe20000010829 */
[----:B0-----:R-:W-:-:S02]  /*5270*/  F2FP.BF16.F32.PACK_AB R186, R35, R98 ;  /* 0x0000006223ba723e */ /* 0x001fc400000010ff */
[----:B------:R-:W-:Y:S02]  /*5280*/  CS2R R100, SRZ ;  /* 0x0000000000647805 */ /* 0x000fe4000001ff00 */
[----:B------:R-:W-:Y:S01]  /*5290*/  CS2R R68, SRZ ;  /* 0x0000000000447805 */ /* 0x000fe2000001ff00 */
[----:B------:R-:W0:Y:S01]  /*52a0*/  MUFU.EX2 R14, R14 ;  /* 0x0000000e000e7308 */ /* 0x000e220000000800 */
[----:B-1----:R-:W-:Y:S01]  /*52b0*/  FADD.FTZ R12, R202, R3 ;  /* 0x00000003ca0c7221 */ /* 0x002fe20000010000 */
[----:B------:R-:W-:-:S03]  /*52c0*/  F2FP.BF16.F32.PACK_AB R202, R9, R202 ;  /* 0x000000ca09ca723e */ /* 0x000fc600000010ff */
[----:B------:R-:W-:-:S03]  /*52d0*/  FADD.FTZ R3, R9, R12 ;  /* 0x0000000c09037221 */ /* 0x000fc60000010000 */
[----:B------:R1:W5:Y:S01]  /*52e0*/  MUFU.EX2 R197, R20 ;  /* 0x0000001400c57308 */ /* 0x0003620000000800 */
[----:B------:R-:W-:Y:S01]  /*52f0*/  FADD.FTZ R12, R196, R3 ;  /* 0x00000003c40c7221 */ /* 0x000fe20000010000 */
[----:B--2---:R-:W-:Y:S01]  /*5300*/  FADD.FTZ R3, R2, R201 ;  /* 0x000000c902037221 */ /* 0x004fe20000010000 */
[----:B------:R-:W-:Y:S02]  /*5310*/  F2FP.BF16.F32.PACK_AB R201, R201, R2 ;  /* 0x00000002c9c9723e */ /* 0x000fe400000010ff */
[C---:B------:R-:W-:Y:S01]  /*5320*/  FADD.FTZ R43, R11.reuse, R12 ;  /* 0x0000000c0b2b7221 */ /* 0x040fe20000010000 */
[----:B---3--:R-:W-:Y:S01]  /*5330*/  FADD.FTZ R12, R10, R3 ;  /* 0x000000030a0c7221 */ /* 0x008fe20000010000 */
[----:B------:R-:W-:Y:S01]  /*5340*/  F2FP.BF16.F32.PACK_AB R196, R11, R196 ;  /* 0x000000c40bc4723e */ /* 0x000fe200000010ff */
[----:B------:R-:W2:Y:S01]  /*5350*/  MUFU.EX2 R24, R24 ;  /* 0x0000001800187308 */ /* 0x000ea20000000800 */
[----:B-1----:R-:W-:Y:S01]  /*5360*/  FADD.FTZ R20, R198, R43 ;  /* 0x0000002bc6147221 */ /* 0x002fe20000010000 */
[----:B----4-:R-:W-:Y:S01]  /*5370*/  FADD.FTZ R3, R203, R12 ;  /* 0x0000000ccb037221 */ /* 0x010fe20000010000 */
[----:B------:R-:W-:-:S02]  /*5380*/  F2FP.BF16.F32.PACK_AB R198, R13, R198 ;  /* 0x000000c60dc6723e */ /* 0x000fc400000010ff */
[----:B------:R-:W-:Y:S01]  /*5390*/  FADD.FTZ R43, R13, R20 ;  /* 0x000000140d2b7221 */ /* 0x000fe20000010000 */
[----:B0-----:R-:W-:Y:S01]  /*53a0*/  FADD.FTZ R12, R14, R3 ;  /* 0x000000030e0c7221 */ /* 0x001fe20000010000 */
[----:B------:R-:W-:Y:S01]  /*53b0*/  F2FP.BF16.F32.PACK_AB R203, R203, R10 ;  /* 0x0000000acbcb723e */ /* 0x000fe200000010ff */
[----:B------:R-:W0:Y:S01]  /*53c0*/  MUFU.EX2 R199, R28 ;  /* 0x0000001c00c77308 */ /* 0x000e220000000800 */
[----:B------:R-:W-:Y:S01]  /*53d0*/  FADD.FTZ R20, R192, R43 ;  /* 0x0000002bc0147221 */ /* 0x000fe20000010000 */
[----:B-----5:R-:W-:Y:S01]  /*53e0*/  FADD.FTZ R3, R197, R12 ;  /* 0x0000000cc5037221 */ /* 0x020fe20000010000 */
[C---:B------:R-:W-:Y:S02]  /*53f0*/  F2FP.BF16.F32.PACK_AB R192, R15.reuse, R192 ;  /* 0x000000c00fc0723e */ /* 0x040fe400000010ff */
[----:B------:R-:W-:Y:S01]  /*5400*/  FADD.FTZ R43, R15, R20 ;  /* 0x000000140f2b7221 */ /* 0x000fe20000010000 */
[----:B------:R-:W-:Y:S02]  /*5410*/  F2FP.BF16.F32.PACK_AB R197, R197, R14 ;  /* 0x0000000ec5c5723e */ /* 0x000fe400000010ff */
[----:B------:R-:W1:Y:S01]  /*5420*/  MUFU.EX2 R32, R32 ;  /* 0x0000002000207308 */ /* 0x000e620000000800 */
[----:B--2---:R-:W-:Y:S01]  /*5430*/  FADD.FTZ R12, R24, R3 ;  /* 0x00000003180c7221 */ /* 0x004fe20000010000 */
[----:B------:R-:W-:-:S02]  /*5440*/  @P1 VIADD R3, R0, 0x36840 ;  /* 0x0003684000031836 */ /* 0x000fc40000000000 */
[----:B------:R-:W-:Y:S01]  /*5450*/  FADD.FTZ R20, R194, R43 ;  /* 0x0000002bc2147221 */ /* 0x000fe20000010000 */
[----:B------:R-:W-:-:S03]  /*5460*/  F2FP.BF16.F32.PACK_AB R194, R29, R194 ;  /* 0x000000c21dc2723e */ /* 0x000fc600000010ff */
[----:B------:R-:W-:Y:S01]  /*5470*/  FADD.FTZ R45, R29, R20 ;  /* 0x000000141d2d7221 */ /* 0x000fe20000010000 */
[----:B------:R-:W2:Y:S01]  /*5480*/  MUFU.EX2 R193, R34 ;  /* 0x0000002200c17308 */ /* 0x000ea20000000800 */
[C---:B0-----:R-:W-:Y:S01]  /*5490*/  FADD.FTZ R43, R199.reuse, R12 ;  /* 0x0000000cc72b7221 */ /* 0x041fe20000010000 */
[----:B------:R-:W-:Y:S01]  /*54a0*/  @P1 PRMT R3, R22, 0x654, R3 ;  /* 0x0000065416031816 */ /* 0x000fe20000000003 */
[----:B------:R-:W-:Y:S01]  /*54b0*/  FADD.FTZ R12, R88, R45 ;  /* 0x0000002d580c7221 */ /* 0x000fe20000010000 */
[----:B------:R-:W-:Y:S02]  /*54c0*/  F2FP.BF16.F32.PACK_AB R199, R199, R24 ;  /* 0x00000018c7c7723e */ /* 0x000fe400000010ff */
[----:B------:R-:W-:Y:S01]  /*54d0*/  CS2R R88, SRZ ;  /* 0x0000000000587805 */ /* 0x000fe2000001ff00 */
[----:B------:R2:W-:Y:S01]  /*54e0*/  @P1 SYNCS.ARRIVE.TRANS64.RED.A1T0 RZ, [R3+URZ], RZ ;  /* 0x000000ff03ff19a7 */ /* 0x0005e2000810043f */
[----:B------:R-:W-:Y:S01]  /*54f0*/  CS2R R28, SRZ ;  /* 0x00000000001c7805 */ /* 0x000fe2000001ff00 */
[----:B------:R-:W0:Y:S01]  /*5500*/  MUFU.EX2 R36, R36 ;  /* 0x0000002400247308 */ /* 0x000e220000000800 */
[----:B-1----:R-:W-:Y:S01]  /*5510*/  FADD.FTZ R0, R32, R43 ;  /* 0x0000002b20007221 */ /* 0x002fe20000010000 */
[----:B------:R-:W-:-:S04]  /*5520*/  FADD.FTZ R43, R27, R12 ;  /* 0x0000000c1b2b7221 */ /* 0x000fc80000010000 */
[----:B------:R-:W-:Y:S01]  /*5530*/  FADD.FTZ R12, R92, R43 ;  /* 0x0000002b5c0c7221 */ /* 0x000fe20000010000 */
[----:B------:R-:W-:Y:S01]  /*5540*/  CS2R R92, SRZ ;  /* 0x00000000005c7805 */ /* 0x000fe2000001ff00 */
[----:B------:R-:W1:Y:S01]  /*5550*/  MUFU.EX2 R195, R40 ;  /* 0x0000002800c37308 */ /* 0x000e620000000800 */
[----:B--2---:R-:W-:Y:S01]  /*5560*/  FADD.FTZ R3, R193, R0 ;  /* 0x00000000c1037221 */ /* 0x004fe20000010000 */
[----:B------:R-:W-:Y:S01]  /*5570*/  FADD.FTZ R43, R31, R12 ;  /* 0x0000000c1f2b7221 */ /* 0x000fe20000010000 */
[----:B------:R-:W-:-:S03]  /*5580*/  F2FP.BF16.F32.PACK_AB R193, R193, R32 ;  /* 0x00000020c1c1723e */ /* 0x000fc600000010ff */
[----:B------:R-:W-:Y:S01]  /*5590*/  FADD.FTZ R12, R94, R43 ;  /* 0x0000002b5e0c7221 */ /* 0x000fe20000010000 */
[----:B------:R-:W-:Y:S01]  /*55a0*/  CS2R R94, SRZ ;  /* 0x00000000005e7805 */ /* 0x000fe2000001ff00 */
[----:B------:R-:W2:Y:S01]  /*55b0*/  MUFU.EX2 R42, R42 ;  /* 0x0000002a002a7308 */ /* 0x000ea20000000800 */
[----:B0-----:R-:W-:Y:S01]  /*55c0*/  FADD.FTZ R0, R36, R3 ;  /* 0x0000000324007221 */ /* 0x001fe20000010000 */
[----:B------:R-:W-:Y:S01]  /*55d0*/  FADD.FTZ R43, R33, R12 ;  /* 0x0000000c212b7221 */ /* 0x000fe20000010000 */
[----:B------:R-:W-:-:S03]  /*55e0*/  CS2R R32, SRZ ;  /* 0x0000000000207805 */ /* 0x000fc6000001ff00 */
[----:B------:R-:W-:Y:S01]  /*55f0*/  FADD.FTZ R12, R98, R43 ;  /* 0x0000002b620c7221 */ /* 0x000fe20000010000 */
[----:B------:R-:W-:Y:S01]  /*5600*/  CS2R R98, SRZ ;  /* 0x0000000000627805 */ /* 0x000fe2000001ff00 */
[----:B------:R0:W3:Y:S01]  /*5610*/  MUFU.EX2 R189, R44 ;  /* 0x0000002c00bd7308 */ /* 0x0000e20000000800 */
[----:B-1----:R-:W-:Y:S01]  /*5620*/  FADD.FTZ R3, R195, R0 ;  /* 0x00000000c3037221 */ /* 0x002fe20000010000 */
[----:B------:R-:W-:Y:S01]  /*5630*/  FADD.FTZ R5, R35, R12 ;  /* 0x0000000c23057221 */ /* 0x000fe20000010000 */
[----:B------:R-:W-:Y:S02]  /*5640*/  F2FP.BF16.F32.PACK_AB R195, R195, R36 ;  /* 0x00000024c3c3723e */ /* 0x000fe400000010ff */
[----:B------:R-:W-:Y:S01]  /*5650*/  CS2R R34, SRZ ;  /* 0x0000000000227805 */ /* 0x000fe2000001ff00 */
[----:B------:R-:W-:Y:S02]  /*5660*/  FADD.FTZ R12, R102, R5 ;  /* 0x00000005660c7221 */ /* 0x000fe40000010000 */
[----:B------:R-:W1:Y:S01]  /*5670*/  MUFU.EX2 R46, R46 ;  /* 0x0000002e002e7308 */ /* 0x000e620000000800 */
[----:B--2---:R-:W-:Y:S01]  /*5680*/  FADD.FTZ R0, R42, R3 ;  /* 0x000000032a007221 */ /* 0x004fe20000010000 */
[----:B0-----:R-:W-:-:S06]  /*5690*/  CS2R R44, SRZ ;  /* 0x00000000002c7805 */ /* 0x001fcc000001ff00 */
[----:B------:R0:W2:Y:S01]  /*56a0*/  MUFU.EX2 R191, R48 ;  /* 0x0000003000bf7308 */ /* 0x0000a20000000800 */
[C---:B---3--:R-:W-:Y:S01]  /*56b0*/  FADD.FTZ R3, R189.reuse, R0 ;  /* 0x00000000bd037221 */ /* 0x048fe20000010000 */
[----:B------:R-:W-:Y:S02]  /*56c0*/  F2FP.BF16.F32.PACK_AB R189, R189, R42 ;  /* 0x0000002abdbd723e */ /* 0x000fe400000010ff */
[----:B------:R-:W-:-:S04]  /*56d0*/  CS2R R42, SRZ ;  /* 0x00000000002a7805 */ /* 0x000fc8000001ff00 */
[----:B------:R-:W3:Y:S01]  /*56e0*/  MUFU.EX2 R50, R50 ;  /* 0x0000003200327308 */ /* 0x000ee20000000800 */
[----:B-1----:R-:W-:Y:S01]  /*56f0*/  FADD.FTZ R0, R46, R3 ;  /* 0x000000032e007221 */ /* 0x002fe20000010000 */
[----:B0-----:R-:W-:-:S06]  /*5700*/  CS2R R48, SRZ ;  /* 0x0000000000307805 */ /* 0x001fcc000001ff00 */
[----:B------:R0:W1:Y:S01]  /*5710*/  MUFU.EX2 R185, R52 ;  /* 0x0000003400b97308 */ /* 0x0000620000000800 */
[C---:B--2---:R-:W-:Y:S01]  /*5720*/  FADD.FTZ R3, R191.reuse, R0 ;  /* 0x00000000bf037221 */ /* 0x044fe20000010000 */
[----:B------:R-:W-:Y:S02]  /*5730*/  F2FP.BF16.F32.PACK_AB R191, R191, R46 ;  /* 0x0000002ebfbf723e */ /* 0x000fe400000010ff */
[----:B------:R-:W-:-:S04]  /*5740*/  CS2R R46, SRZ ;  /* 0x00000000002e7805 */ /* 0x000fc8000001ff00 */
[----:B------:R2:W4:Y:S01]  /*5750*/  MUFU.EX2 R37, R104 ;  /* 0x0000006800257308 */ /* 0x0005220000000800 */
[----:B---3--:R-:W-:Y:S01]  /*5760*/  FADD.FTZ R0, R50, R3 ;  /* 0x0000000332007221 */ /* 0x008fe20000010000 */
[----:B0-----:R-:W-:-:S06]  /*5770*/  CS2R R52, SRZ ;  /* 0x0000000000347805 */ /* 0x001fcc000001ff00 */
[----:B------:R-:W0:Y:S01]  /*5780*/  MUFU.EX2 R54, R54 ;  /* 0x0000003600367308 */ /* 0x000e220000000800 */
[C---:B-1----:R-:W-:Y:S01]  /*5790*/  FADD.FTZ R3, R185.reuse, R0 ;  /* 0x00000000b9037221 */ /* 0x042fe20000010000 */
[----:B------:R-:W-:Y:S02]  /*57a0*/  F2FP.BF16.F32.PACK_AB R185, R185, R50 ;  /* 0x00000032b9b9723e */ /* 0x000fe400000010ff */
[----:B--2---:R-:W-:Y:S02]  /*57b0*/  CS2R R104, SRZ ;  /* 0x0000000000687805 */ /* 0x004fe4000001ff00 */
[----:B------:R-:W-:Y:S02]  /*57c0*/  CS2R R50, SRZ ;  /* 0x0000000000327805 */ /* 0x000fe4000001ff00 */
[----:B------:R-:W1:Y:S01]  /*57d0*/  MUFU.EX2 R106, R106 ;  /* 0x0000006a006a7308 */ /* 0x000e620000000800 */
[C---:B----4-:R-:W-:Y:S01]  /*57e0*/  FADD.FTZ R5, R37.reuse, R12 ;  /* 0x0000000c25057221 */ /* 0x050fe20000010000 */
[----:B------:R-:W-:-:S02]  /*57f0*/  F2FP.BF16.F32.PACK_AB R180, R37, R102 ;  /* 0x0000006625b4723e */ /* 0x000fc400000010ff */
[----:B------:R-:W-:Y:S02]  /*5800*/  CS2R R102, SRZ ;  /* 0x0000000000667805 */ /* 0x000fe4000001ff00 */
[----:B------:R-:W-:Y:S02]  /*5810*/  CS2R R36, SRZ ;  /* 0x0000000000247805 */ /* 0x000fe4000001ff00 */
[----:B------:R2:W3:Y:S01]  /*5820*/  MUFU.EX2 R187, R56 ;  /* 0x0000003800bb7308 */ /* 0x0004e20000000800 */
[----:B0-----:R-:W-:-:S07]  /*5830*/  FADD.FTZ R0, R54, R3 ;  /* 0x0000000336007221 */ /* 0x001fce0000010000 */
[----:B------:R-:W0:Y:S01]  /*5840*/  MUFU.EX2 R39, R39 ;  /* 0x0000002700277308 */ /* 0x000e220000000800 */
[----:B-1----:R-:W-:Y:S01]  /*5850*/  FADD.FTZ R12, R106, R5 ;  /* 0x000000056a0c7221 */ /* 0x002fe20000010000 */
[----:B--2---:R-:W-:-:S06]  /*5860*/  CS2R R56, SRZ ;  /* 0x0000000000387805 */ /* 0x004fcc000001ff00 */
[----:B------:R-:W1:Y:S01]  /*5870*/  MUFU.EX2 R58, R58 ;  /* 0x0000003a003a7308 */ /* 0x000e620000000800 */
[C---:B---3--:R-:W-:Y:S01]  /*5880*/  FADD.FTZ R3, R187.reuse, R0 ;  /* 0x00000000bb037221 */ /* 0x048fe20000010000 */
[----:B------:R-:W-:Y:S02]  /*5890*/  F2FP.BF16.F32.PACK_AB R187, R187, R54 ;  /* 0x00000036bbbb723e */ /* 0x000fe400000010ff */
[----:B------:R-:W-:-:S04]  /*58a0*/  CS2R R54, SRZ ;  /* 0x0000000000367805 */ /* 0x000fc8000001ff00 */
[----:B------:R-:W2:Y:S01]  /*58b0*/  MUFU.EX2 R108, R108 ;  /* 0x0000006c006c7308 */ /* 0x000ea20000000800 */
[C---:B0-----:R-:W-:Y:S01]  /*58c0*/  FADD.FTZ R5, R39.reuse, R12 ;  /* 0x0000000c27057221 */ /* 0x041fe20000010000 */
[----:B------:R-:W-:Y:S02]  /*58d0*/  F2FP.BF16.F32.PACK_AB R182, R39, R106 ;  /* 0x0000006a27b6723e */ /* 0x000fe400000010ff */
[----:B------:R-:W-:-:S04]  /*58e0*/  CS2R R106, SRZ ;  /* 0x00000000006a7805 */ /* 0x000fc8000001ff00 */
[----:B------:R0:W3:Y:S01]  /*58f0*/  MUFU.EX2 R181, R60 ;  /* 0x0000003c00b57308 */ /* 0x0000e20000000800 */
[----:B-1----:R-:W-:-:S07]  /*5900*/  FADD.FTZ R0, R58, R3 ;  /* 0x000000033a007221 */ /* 0x002fce0000010000 */
[----:B------:R1:W4:Y:S01]  /*5910*/  MUFU.EX2 R21, R110 ;  /* 0x0000006e00157308 */ /* 0x0003220000000800 */
[----:B--2---:R-:W-:Y:S01]  /*5920*/  FADD.FTZ R12, R108, R5 ;  /* 0x000000056c0c7221 */ /* 0x004fe20000010000 */
[----:B0-----:R-:W-:-:S06]  /*5930*/  CS2R R60, SRZ ;  /* 0x00000000003c7805 */ /* 0x001fcc000001ff00 */
[----:B------:R-:W0:Y:S01]  /*5940*/  MUFU.EX2 R38, R38 ;  /* 0x0000002600267308 */ /* 0x000e220000000800 */
[C---:B---3--:R-:W-:Y:S01]  /*5950*/  FADD.FTZ R3, R181.reuse, R0 ;  /* 0x00000000b5037221 */ /* 0x048fe20000010000 */
[----:B------:R-:W-:Y:S02]  /*5960*/  F2FP.BF16.F32.PACK_AB R181, R181, R58 ;  /* 0x0000003ab5b5723e */ /* 0x000fe400000010ff */
[----:B-1----:R-:W-:Y:S02]  /*5970*/  CS2R R110, SRZ ;  /* 0x00000000006e7805 */ /* 0x002fe4000001ff00 */
[----:B------:R-:W-:Y:S02]  /*5980*/  CS2R R58, SRZ ;  /* 0x00000000003a7805 */ /* 0x000fe4000001ff00 */
[----:B------:R-:W1:Y:S01]  /*5990*/  MUFU.EX2 R112, R112 ;  /* 0x0000007000707308 */ /* 0x000e620000000800 */
[C---:B----4-:R-:W-:Y:S01]  /*59a0*/  FADD.FTZ R5, R21.reuse, R12 ;  /* 0x0000000c15057221 */ /* 0x050fe20000010000 */
[----:B------:R-:W-:-:S02]  /*59b0*/  F2FP.BF16.F32.PACK_AB R176, R21, R108 ;  /* 0x0000006c15b0723e */ /* 0x000fc400000010ff */
[----:B------:R-:W-:-:S04]  /*59c0*/  CS2R R108, SRZ ;  /* 0x00000000006c7805 */ /* 0x000fc8000001ff00 */
[----:B------:R2:W3:Y:S01]  /*59d0*/  MUFU.EX2 R183, R64 ;  /* 0x0000004000b77308 */ /* 0x0004e20000000800 */
[----:B0-----:R-:W-:-:S07]  /*59e0*/  FADD.FTZ R0, R38, R3 ;  /* 0x0000000326007221 */ /* 0x001fce0000010000 */
[----:B------:R-:W0:Y:S01]  /*59f0*/  MUFU.EX2 R26, R26 ;  /* 0x0000001a001a7308 */ /* 0x000e220000000800 */
[----:B-1----:R-:W-:Y:S01]  /*5a00*/  FADD.FTZ R12, R112, R5 ;  /* 0x00000005700c7221 */ /* 0x002fe20000010000 */
[----:B--2---:R-:W-:-:S06]  /*5a10*/  CS2R R64, SRZ ;  /* 0x0000000000407805 */ /* 0x004fcc000001ff00 */
[----:B------:R1:W2:Y:S01]  /*5a20*/  MUFU.EX2 R177, R66 ;  /* 0x0000004200b17308 */ /* 0x0002a20000000800 */
[C---:B---3--:R-:W-:Y:S01]  /*5a30*/  FADD.FTZ R5, R183.reuse, R0 ;  /* 0x00000000b7057221 */ /* 0x048fe20000010000 */
[----:B------:R-:W-:Y:S02]  /*5a40*/  F2FP.BF16.F32.PACK_AB R183, R183, R38 ;  /* 0x00000026b7b7723e */ /* 0x000fe400000010ff */
[----:B------:R-:W-:-:S04]  /*5a50*/  CS2R R38, SRZ ;  /* 0x0000000000267805 */ /* 0x000fc8000001ff00 */
[----:B------:R-:W3:Y:S01]  /*5a60*/  MUFU.EX2 R30, R30 ;  /* 0x0000001e001e7308 */ /* 0x000ee20000000800 */
[----:B0-----:R-:W-:Y:S01]  /*5a70*/  FADD.FTZ R0, R26, R5 ;  /* 0x000000051a007221 */ /* 0x001fe20000010000 */
[----:B-1----:R-:W-:-:S06]  /*5a80*/  CS2R R66, SRZ ;  /* 0x0000000000427805 */ /* 0x002fcc000001ff00 */
[----:B------:R-:W0:Y:S01]  /*5a90*/  MUFU.EX2 R25, R25 ;  /* 0x0000001900197308 */ /* 0x000e220000000800 */
[C---:B--2---:R-:W-:Y:S01]  /*5aa0*/  FADD.FTZ R5, R177.reuse, R0 ;  /* 0x00000000b1057221 */ /* 0x044fe20000010000 */
[----:B------:R-:W-:Y:S01]  /*5ab0*/  F2FP.BF16.F32.PACK_AB R177, R177, R26 ;  /* 0x0000001ab1b1723e */ /* 0x000fe200000010ff */
[----:B------:R-:W-:Y:S01]  /*5ac0*/  IMAD.MOV.U32 R0, RZ, RZ, 0x3f800000 ;  /* 0x3f800000ff007424 */ /* 0x000fe200078e00ff */
[----:B------:R-:W-:-:S04]  /*5ad0*/  CS2R R26, SRZ ;  /* 0x00000000001a7805 */ /* 0x000fc8000001ff00 */
[----:B------:R-:W1:Y:S01]  /*5ae0*/  MUFU.EX2 R41, R41 ;  /* 0x0000002900297308 */ /* 0x000e620000000800 */
[----:B---3--:R-:W-:Y:S01]  /*5af0*/  FADD.FTZ R2, R30, R5 ;  /* 0x000000051e027221 */ /* 0x008fe20000010000 */
[----:B------:R-:W-:Y:S02]  /*5b00*/  IMAD.MOV.U32 R5, RZ, RZ, 0x3f800000 ;  /* 0x3f800000ff057424 */ /* 0x000fe400078e00ff */
[C---:B0-----:R-:W-:Y:S01]  /*5b10*/  FADD.FTZ R3, R25.reuse, R12 ;  /* 0x0000000c19037221 */ /* 0x041fe20000010000 */
[----:B------:R-:W-:Y:S02]  /*5b20*/  F2FP.BF16.F32.PACK_AB R178, R25, R112 ;  /* 0x0000007019b2723e */ /* 0x000fe400000010ff */
[----:B------:R-:W-:Y:S02]  /*5b30*/  CS2R R112, SRZ ;  /* 0x0000000000707805 */ /* 0x000fe4000001ff00 */
[----:B------:R-:W-:Y:S01]  /*5b40*/  CS2R R24, SRZ ;  /* 0x0000000000187805 */ /* 0x000fe2000001ff00 */
[C---:B-1----:R-:W-:Y:S01]  /*5b50*/  FADD.FTZ R2, R41.reuse, R2 ;  /* 0x0000000229027221 */ /* 0x042fe20000010000 */
[----:B------:R-:W-:-:S02]  /*5b60*/  F2FP.BF16.F32.PACK_AB R179, R41, R30 ;  /* 0x0000001e29b3723e */ /* 0x000fc400000010ff */
[----:B------:R-:W-:Y:S02]  /*5b70*/  CS2R R40, SRZ ;  /* 0x0000000000287805 */ /* 0x000fe4000001ff00 */
[----:B------:R-:W-:Y:S01]  /*5b80*/  CS2R R30, SRZ ;  /* 0x00000000001e7805 */ /* 0x000fe2000001ff00 */
[----:B------:R-:W-:Y:S06]  /*5b90*/  @!P2 BRA `(.L_x_195) ;  /* 0x0000004000d0a947 */ /* 0x000fec0003800000 */
[----:B------:R-:W-:Y:S01]  /*5ba0*/  VIADD R10, R120, 0xfffffffe ;  /* 0xfffffffe780a7836 */ /* 0x000fe20000000000 */
[----:B------:R-:W-:Y:S01]  /*5bb0*/  UMOV UR38, UR39 ;  /* 0x0000002700267c82 */ /* 0x000fe20008000000 */
[----:B------:R-:W-:Y:S01]  /*5bc0*/  IMAD.MOV.U32 R11, RZ, RZ, R8 ;  /* 0x000000ffff0b7224 */ /* 0x000fe200078e0008 */
[----:B------:R-:W-:Y:S01]  /*5bd0*/  UMOV UR6, UR36 ;  /* 0x0000002400067c82 */ /* 0x000fe20008000000 */
[----:B------:R-:W-:Y:S01]  /*5be0*/  IMAD.MOV.U32 R9, RZ, RZ, R6 ;  /* 0x000000ffff097224 */ /* 0x000fe200078e0006 */
[----:B------:R-:W-:Y:S01]  /*5bf0*/  ULDC UR5, c[0x0][0x9d8] ;  /* 0x0002760000057ab9 */ /* 0x000fe20000000800 */
[----:B------:R-:W-:Y:S02]  /*5c00*/  IMAD.MOV.U32 R0, RZ, RZ, 0x3f800000 ;  /* 0x3f800000ff007424 */ /* 0x000fe400078e00ff */
[----:B------:R-:W-:-:S07]  /*5c10*/  IMAD.MOV.U32 R119, RZ, RZ, RZ ;  /* 0x000000ffff777224 */ /* 0x000fce00078e00ff */
.L_x_206:
[----:B------:R-:W-:-:S04]  /*5c20*/  UIADD3 UR4, UR6, 0x1, URZ ;  /* 0x0000000106047890 */ /* 0x000fc8000fffe03f */
[----:B------:R-:W-:-:S04]  /*5c30*/  UISETP.NE.AND UP0, UPT, UR4, 0x2, UPT ;  /* 0x000000020400788c */ /* 0x000fc8000bf05270 */
[----:B------:R-:W-:Y:S02]  /*5c40*/  USEL UR39, URZ, 0x1, UP0 ;  /* 0x000000013f277887 */ /* 0x000fe40008000000 */
[----:B------:R-:W-:Y:S02]  /*5c50*/  USEL UR36, UR4, URZ, UP0 ;  /* 0x0000003f04247287 */ /* 0x000fe40008000000 */
[----:B------:R-:W-:Y:S01]  /*5c60*/  ULOP3.LUT UR39, UR38, UR39, URZ, 0x3c, !UPT ;  /* 0x0000002726277292 */ /* 0x000fe2000f8e3c3f */
[----:B------:R-:W-:Y:S11]  /*5c70*/  @!P0 BRA `(.L_x_196) ;  /* 0x0000000000048947 */ /* 0x000ff60003800000 */
[----:B------:R-:W-:Y:S01]  /*5c80*/  BPT.TRAP 0x1 ;  /* 0x000000040000795c */ /* 0x000fe20000300000 */
.L_x_196:
        /* <DEDUP_REMOVED lines=9> */
.L_x_197:
[----:B-1----:R-:W-:Y:S05]  /*5d20*/  @P1 BRA `(.L_x_198) ;  /* 0x0000000000081947 */ /* 0x002fea0003800000 */
[----:B------:R-:W1:Y:S02]  /*5d30*/  SYNCS.PHASECHK.TRANS64.TRYWAIT P1, [UR7+0x36830], R6 ;  /* 0x03683006ff0075a7 */ /* 0x000e640008020147 */
[----:B-1----:R-:W-:Y:S05]  /*5d40*/  @!P1 BRA `(.L_x_199) ;  /* 0x000000b800709947 */ /* 0x002fea0003800000 */
.L_x_198:
        /* <DEDUP_REMOVED lines=592> */
.L_x_200:
[----:B------:R-:W-:Y:S01]  /*8250*/  ULEA UR10, UR6, UR37, 0x3 ;  /* 0x00000025060a7291 */ /* 0x000fe2000f8e183f */
[----:B------:R-:W-:-:S05]  /*8260*/  IMAD.U32 R0, RZ, RZ, UR38 ;  /* 0x00000026ff007e24 */ /* 0x000fca000f8e00ff */
[----:B------:R-:W-:-:S04]  /*8270*/  SHF.L.U32 R0, R0, 0x1f, RZ ;  /* 0x0000001f00007819 */ /* 0x000fc800000006ff */
[----:B------:R2:W3:Y:S01]  /*8280*/  SYNCS.PHASECHK.TRANS64.TRYWAIT P1, [UR10+0x36850], R0 ;  /* 0x03685000ff0075a7 */ /* 0x0004e2000802014a */
[----:B------:R-:W-:Y:S05]  /*8290*/  @!P0 BRA `(.L_x_201) ;  /* 0x0000000000048947 */ /* 0x000fea0003800000 */
[----:B------:R-:W-:Y:S01]  /*82a0*/  BPT.TRAP 0x1 ;  /* 0x000000040000795c */ /* 0x000fe20000300000 */
.L_x_201:
[----:B---3--:R-:W-:Y:S05]  /*82b0*/  @P1 BRA `(.L_x_202) ;  /* 0x0000000000081947 */ /* 0x008fea0003800000 */
[----:B------:R-:W3:Y:S02]  /*82c0*/  SYNCS.PHASECHK.TRANS64.TRYWAIT P1, [UR10+0x36850], R0 ;  /* 0x03685000ff0075a7 */ /* 0x000ee4000802014a */
[----:B---3--:R-:W-:Y:S05]  /*82d0*/  @!P1 BRA `(.L_x_203) ;  /* 0x0000009400249947 */ /* 0x008fea0003800000 */
.L_x_202:
[----:B------:R-:W-:Y:S01]  /*82e0*/  UIADD3 UR37, UR37, 0x400, URZ ;  /* 0x0000040025257890 */ /* 0x000fe2000fffe03f */
[----:B------:R-:W-:Y:S01]  /*82f0*/  WARPGROUP.ARRIVE ;  /* 0x00000000000079c5 */ /* 0x000fe20000000000 */
[----:B------:R-:W-:Y:S02]  /*8300*/  UMOV UR15, 0x40000040 ;  /* 0x40000040000f7882 */ /* 0x000fe40000000000 */
[----:B------:R-:W-:-:S04]  /*8310*/  USHF.R.U32.HI UR37, URZ, 0x4, UR37 ;  /* 0x000000043f257899 */ /* 0x000fc80008011625 */
[----:B------:R-:W-:-:S04]  /*8320*/  ULOP3.LUT UR37, UR37, 0x3fff, URZ, 0xc0, !UPT ;  /* 0x00003fff25257892 */ /* 0x000fc8000f8ec03f */
[----:B------:R-:W-:-:S04]  /*8330*/  ULOP3.LUT UR4, UR37, 0x3800000, URZ, 0xfc, !UPT ;  /* 0x0380000025047892 */ /* 0x000fc8000f8efc3f */
[----:B------:R-:W-:-:S04]  /*8340*/  UIMAD UR4, UR6, 0xa80, UR4 ;  /* 0x00000a80060478a4 */ /* 0x000fc8000f8e0204 */
[----:B------:R-:W-:-:S03]  /*8350*/  UIADD3 UR6, UR4, 0x80, URZ ;  /* 0x0000008004067890 */ /* 0x000fc6000fffe03f */
[----:B------:R-:W-:Y:S02]  /*8360*/  UMOV UR14, UR4 ;  /* 0x00000004000e7c82 */ /* 0x000fe40008000000 */
[----:B------:R-:W-:Y:S01]  /*8370*/  HGMMA.64x192x16.F32.BF16 R24, R200, gdesc[UR12].tnspB, R24, gsb0 ;  /* 0x42e0000cc8187df0 */ /* 0x000fe20008001818 */
[----:B------:R-:W-:Y:S01]  /*8380*/  UMOV UR15, 0x40000040 ;  /* 0x40000040000f7882 */ /* 0x000fe20000000000 */
[----:B------:R-:W-:Y:S01]  /*8390*/  UMOV UR14, UR6 ;  /* 0x00000006000e7c82 */ /* 0x000fe20008000000 */
[----:B------:R-:W-:Y:S01]  /*83a0*/  UIADD3 UR6, UR4, 0x100, URZ ;  /* 0x0000010004067890 */ /* 0x000fe2000fffe03f */
[----:B------:R-:W-:Y:S02]  /*83b0*/  WARPGROUP.DEPBAR.LE gsb0, 0x0 ;  /* 0x00008000000079c5 */ /* 0x000fe40000010000 */
[----:B------:R-:W-:-:S14]  /*83c0*/  WARPGROUP.ARRIVE ;  /* 0x00000000000079c5 */ /* 0x000fdc0000000000 */
[----:B------:R-:W-:Y:S01]  /*83d0*/  HGMMA.64x192x16.F32.BF16 R24, R196, gdesc[UR12].tnspB, R24, gsb0 ;  /* 0x42e0000cc4187df0 */ /* 0x000fe20008001818 */
[----:B------:R-:W-:Y:S01]  /*83e0*/  UMOV UR14, UR6 ;  /* 0x00000006000e7c82 */ /* 0x000fe20008000000 */
[----:B------:R-:W-:Y:S01]  /*83f0*/  UMOV UR15, 0x40000040 ;  /* 0x40000040000f7882 */ /* 0x000fe20000000000 */
        /* <DEDUP_REMOVED lines=12> */
[----:B------:R-:W-:Y:S02]  /*84c0*/  UIADD3 UR6, UR4, 0x280, URZ ;  /* 0x0000028004067890 */ /* 0x000fe4000fffe03f */
[----:B------:R-:W-:Y:S01]  /*84d0*/  UIADD3 UR4, UR4, 0x300, URZ ;  /* 0x0000030004047890 */ /* 0x000fe2000fffe03f */
[----:B------:R-:W-:Y:S02]  /*84e0*/  WARPGROUP.DEPBAR.LE gsb0, 0x0 ;  /* 0x00008000000079c5 */ /* 0x000fe40000010000 */
[----:B------:R-:W-:-:S12]  /*84f0*/  WARPGROUP.ARRIVE ;  /* 0x00000000000079c5 */ /* 0x000fd80000000000 */
[----:B------:R-:W-:Y:S01]  /*8500*/  HGMMA.64x192x16.F32.BF16 R24, R184, gdesc[UR12].tnspB, R24, gsb0 ;  /* 0x42e0000cb8187df0 */ /* 0x000fe20008001818 */
[----:B------:R-:W-:Y:S01]  /*8510*/  UMOV UR14, UR6 ;  /* 0x00000006000e7c82 */ /* 0x000fe20008000000 */
[----:B------:R-:W-:Y:S01]  /*8520*/  UMOV UR15, 0x40000040 ;  /* 0x40000040000f7882 */ /* 0x000fe20000000000 */
[----:B------:R-:W-:Y:S02]  /*8530*/  WARPGROUP.DEPBAR.LE gsb0, 0x0 ;  /* 0x00008000000079c5 */ /* 0x000fe40000010000 */
[----:B------:R-:W-:-:S15]  /*8540*/  WARPGROUP.ARRIVE ;  /* 0x00000000000079c5 */ /* 0x000fde0000000000 */
[----:B------:R-:W-:Y:S01]  /*8550*/  HGMMA.64x192x16.F32.BF16 R24, R180, gdesc[UR12].tnspB, R24, gsb0 ;  /* 0x42e0000cb4187df0 */ /* 0x000fe20008001818 */
[----:B------:R-:W-:Y:S01]  /*8560*/  UMOV UR14, UR4 ;  /* 0x00000004000e7c82 */ /* 0x000fe20008000000 */
[----:B------:R-:W-:Y:S01]  /*8570*/  UMOV UR15, 0x40000040 ;  /* 0x40000040000f7882 */ /* 0x000fe20000000000 */
[----:B------:R-:W-:Y:S02]  /*8580*/  WARPGROUP.DEPBAR.LE gsb0, 0x0 ;  /* 0x00008000000079c5 */ /* 0x000fe40000010000 */
[----:B------:R-:W-:-:S15]  /*8590*/  WARPGROUP.ARRIVE ;  /* 0x00000000000079c5 */ /* 0x000fde0000000000 */
[----:B------:R-:W-:Y:S03]  /*85a0*/  HGMMA.64x192x16.F32.BF16 R24, R176, gdesc[UR12].tnspB, R24, gsb0 ;  /* 0x42e0000cb0187df0 */ /* 0x000fe60008001818 */
[----:B------:R-:W-:Y:S02]  /*85b0*/  WARPGROUP.DEPBAR.LE gsb0, 0x0 ;  /* 0x00008000000079c5 */ /* 0x000fe40000010000 */
[----:B------:R-:W-:Y:S05]  /*85c0*/  @!P0 BRA `(.L_x_204) ;  /* 0x0000000000048947 */ /* 0x000fea0003800000 */
[----:B------:R-:W-:Y:S01]  /*85d0*/  BPT.TRAP 0x1 ;  /* 0x000000040000795c */ /* 0x000fe20000300000 */
.L_x_204:
[----:B------:R-:W-:Y:S01]  /*85e0*/  FMUL.FTZ R176, R168, UR5 ;  /* 0x00000005a8b07c20 */ /* 0x000fe20008410000 */
[----:B------:R-:W-:Y:S01]  /*85f0*/  FMUL.FTZ R12, R170, UR5 ;  /* 0x00000005aa0c7c20 */ /* 0x000fe20008410000 */
[----:B------:R-:W-:Y:S01]  /*8600*/  FMUL.FTZ R178, R169, UR5 ;  /* 0x00000005a9b27c20 */ /* 0x000fe20008410000 */
[----:B------:R-:W-:Y:S01]  /*8610*/  FMUL.FTZ R14, R171, UR5 ;  /* 0x00000005ab0e7c20 */ /* 0x000fe20008410000 */
[----:B------:R-:W-:Y:S01]  /*8620*/  FMUL.FTZ R170, R172, UR5 ;  /* 0x00000005acaa7c20 */ /* 0x000fe20008410000 */
[----:B------:R-:W-:Y:S01]  /*8630*/  FMUL.FTZ R20, R174, UR5 ;  /* 0x00000005ae147c20 */ /* 0x000fe20008410000 */
[----:B------:R-:W3:Y:S01]  /*8640*/  MUFU.TANH R176, R176 ;  /* 0x000000b000b07308 */ /* 0x000ee20000002400 */
        /* <DEDUP_REMOVED lines=16> */
[----:B---3--:R-:W-:Y:S01]  /*8750*/  FMNMX.FTZ R5, R176, R9, !PT ;  /* 0x00000009b0057209 */ /* 0x008fe20007810000 */
[----:B------:R-:W-:Y:S01]  /*8760*/  FMUL.FTZ R190, R156, UR5 ;  /* 0x000000059cbe7c20 */ /* 0x000fe20008410000 */
[----:B------:R-:W-:Y:S01]  /*8770*/  FMUL.FTZ R156, R158, UR5 ;  /* 0x000000059e9c7c20 */ /* 0x000fe20008410000 */
[----:B------:R-:W-:Y:S01]  /*8780*/  FMUL.FTZ R222, R157, UR5 ;  /* 0x000000059dde7c20 */ /* 0x000fe20008410000 */
[----:B------:R-:W-:Y:S01]  /*8790*/  FMUL.FTZ R158, R159, UR5 ;  /* 0x000000059f9e7c20 */ /* 0x000fe20008410000 */
[----:B------:R-:W-:Y:S01]  /*87a0*/  FMUL.FTZ R224, R144, UR5 ;  /* 0x0000000590e07c20 */ /* 0x000fe20008410000 */
[----:B------:R-:W-:Y:S01]  /*87b0*/  FMUL.FTZ R144, R146, UR5 ;  /* 0x0000000592907c20 */ /* 0x000fe20008410000 */
[----:B------:R-:W3:Y:S01]  /*87c0*/  MUFU.TANH R14, R14 ;  /* 0x0000000e000e7308 */ /* 0x000ee20000002400 */
[----:B-1----:R-:W-:Y:S01]  /*87d0*/  FMNMX.FTZ R7, R12, R11, !PT ;  /* 0x0000000b0c077209 */ /* 0x002fe20007810000 */
[----:B------:R-:W-:Y:S01]  /*87e0*/  FMUL.FTZ R226, R145, UR5 ;  /* 0x0000000591e27c20 */ /* 0x000fe20008410000 */
[----:B------:R-:W-:Y:S01]  /*87f0*/  FMUL.FTZ R146, R147, UR5 ;  /* 0x0000000593927c20 */ /* 0x000fe20008410000 */
[----:B------:R-:W-:Y:S01]  /*8800*/  FMUL.FTZ R228, R148, UR5 ;  /* 0x0000000594e47c20 */ /* 0x000fe20008410000 */
[----:B------:R-:W-:Y:S01]  /*8810*/  FMUL.FTZ R148, R150, UR5 ;  /* 0x0000000596947c20 */ /* 0x000fe20008410000 */
[----:B------:R-:W-:Y:S01]  /*8820*/  FMUL.FTZ R230, R149, UR5 ;  /* 0x0000000595e67c20 */ /* 0x000fe20008410000 */
[----:B------:R-:W-:Y:S01]  /*8830*/  FMUL.FTZ R150, R151, UR5 ;  /* 0x0000000597967c20 */ /* 0x000fe20008410000 */
[----:B------:R-:W1:Y:S01]  /*8840*/  MUFU.TANH R170, R170 ;  /* 0x000000aa00aa7308 */ /* 0x000e620000002400 */
[----:B----4-:R-:W-:Y:S01]  /*8850*/  FMNMX.FTZ R5, R178, R5, !PT ;  /* 0x00000005b2057209 */ /* 0x010fe20007810000 */
        /* <DEDUP_REMOVED lines=31> */
[----:B---3--:R-:W-:-:S02]  /*8a50*/  FMNMX.FTZ R5, R172, R5, !PT ;  /* 0x00000005ac057209 */ /* 0x008fc40007810000 */
[----:B------:R-:W-:-:S05]  /*8a60*/  ISETP.NE.AND P1, PT, R18, RZ, PT ;  /* 0x000000ff1200720c */ /* 0x000fca0003f25270 */
[----:B------:R-:W3:Y:S01]  /*8a70*/  MUFU.TANH R160, R160 ;  /* 0x000000a000a07308 */ /* 0x000ee20000002400 */
[----:B-1----:R-:W-:-:S07]  /*8a80*/  FMNMX.FTZ R7, R168, R7, !PT ;  /* 0x00000007a8077209 */ /* 0x002fce0007810000 */
[----:B------:R-:W1:Y:S01]  /*8a90*/  MUFU.TANH R180, R180 ;  /* 0x000000b400b47308 */ /* 0x000e620000002400 */
[----:B----4-:R-:W-:-:S07]  /*8aa0*/  FMNMX.FTZ R5, R174, R5, !PT ;  /* 0x00000005ae057209 */ /* 0x010fce0007810000 */
[----:B------:R-:W4:Y:S01]  /*8ab0*/  MUFU.TANH R162, R162 ;  /* 0x000000a200a27308 */ /* 0x000f220000002400 */
[----:B---3--:R-:W-:-:S07]  /*8ac0*/  FMNMX.FTZ R7, R160, R7, !PT ;  /* 0x00000007a0077209 */ /* 0x008fce0007810000 */
        /* <DEDUP_REMOVED lines=48> */
[----:B------:R-:W2:Y:S01]  /*8dd0*/  MUFU.TANH R236, R236 ;  /* 0x000000ec00ec7308 */ /* 0x000ea20000002400 */
[----:B-1----:R-:W-:-:S07]  /*8de0*/  FMNMX.FTZ R5, R234, R5, !PT ;  /* 0x00000005ea057209 */ /* 0x002fce0007810000 */
[----:B------:R-:W1:Y:S01]  /*8df0*/  MUFU.TANH R140, R140 ;  /* 0x0000008c008c7308 */ /* 0x000e620000002400 */
[----:B----4-:R-:W-:-:S07]  /*8e00*/  FMNMX.FTZ R7, R138, R7, !PT ;  /* 0x000000078a077209 */ /* 0x010fce0007810000 */
[----:B------:R-:W3:Y:S01]  /*8e10*/  MUFU.TANH R13, R13 ;  /* 0x0000000d000d7308 */ /* 0x000ee20000002400 */
[----:B--2---:R-:W-:-:S07]  /*8e20*/  FMNMX.FTZ R0, R236, R5, !PT ;  /* 0x00000005ec007209 */ /* 0x004fce0007810000 */
[----:B------:R-:W2:Y:S01]  /*8e30*/  MUFU.TANH R142, R142 ;  /* 0x0000008e008e7308 */ /* 0x000ea20000002400 */
[----:B-1----:R-:W-:-:S07]  /*8e40*/  FMNMX.FTZ R7, R140, R7, !PT ;  /* 0x000000078c077209 */ /* 0x002fce0007810000 */
[----:B------:R-:W1:Y:S01]  /*8e50*/  MUFU.TANH R137, R137 ;  /* 0x0000008900897308 */ /* 0x000e620000002400 */
[----:B---3--:R-:W-:-:S07]  /*8e60*/  FMNMX.FTZ R0, R13, R0, !PT ;  /* 0x000000000d007209 */ /* 0x008fce0007810000 */
        /* <DEDUP_REMOVED lines=29> */
[----:B---3--:R-:W-:Y:S02]  /*9040*/  FMNMX.FTZ R7, R124, R7, !PT ;  /* 0x000000077c077209 */ /* 0x008fe40007810000 */
[----:B--2---:R-:W-:Y:S02]  /*9050*/  FMNMX.FTZ R0, R151, R0, !PT ;  /* 0x0000000097007209 */ /* 0x004fe40007810000 */
[----:B-1----:R-:W-:-:S03]  /*9060*/  FMNMX.FTZ R5, R126, R7, !PT ;  /* 0x000000077e057209 */ /* 0x002fc60007810000 */
[----:B------:R-:W1:Y:S04]  /*9070*/  SHFL.BFLY PT, R7, R0, 0x2, 0x1f ;  /* 0x0c401f0000077f89 */ /* 0x000e6800000e0000 */
[----:B0-----:R-:W0:Y:S01]  /*9080*/  SHFL.BFLY PT, R6, R5, 0x2, 0x1f ;  /* 0x0c401f0005067f89 */ /* 0x001e2200000e0000 */
[----:B-1----:R-:W-:Y:S02]  /*9090*/  FMNMX.FTZ R15, R0, R7, !PT ;  /* 0x00000007000f7209 */ /* 0x002fe40007810000 */
[----:B------:R-:W1:Y:S01]  /*90a0*/  LDC R7, c[0x0][0x988] ;  /* 0x00026200ff077b82 */ /* 0x000e620000000800 */
[----:B0-----:R-:W-:Y:S02]  /*90b0*/  FMNMX.FTZ R21, R5, R6, !PT ;  /* 0x0000000605157209 */ /* 0x001fe40007810000 */
[----:B------:R-:W0:Y:S04]  /*90c0*/  SHFL.BFLY PT, R6, R15, 0x1, 0x1f ;  /* 0x0c201f000f067f89 */ /* 0x000e2800000e0000 */
[----:B------:R-:W2:Y:S01]  /*90d0*/  SHFL.BFLY PT, R8, R21, 0x1, 0x1f ;  /* 0x0c201f0015087f89 */ /* 0x000ea200000e0000 */
[----:B0-----:R-:W-:-:S02]  /*90e0*/  FMNMX.FTZ R6, R15, R6, !PT ;  /* 0x000000060f067209 */ /* 0x001fc40007810000 */
[----:B--2---:R-:W-:-:S03]  /*90f0*/  FMNMX.FTZ R8, R21, R8, !PT ;  /* 0x0000000815087209 */ /* 0x004fc60007810000 */
[C---:B-1----:R-:W-:Y:S01]  /*9100*/  FMUL.FTZ R153, R6.reuse, R7 ;  /* 0x0000000706997220 */ /* 0x042fe20000410000 */
[----:B------:R-:W-:-:S03]  /*9110*/  FADD.FTZ R192, -R6, R9 ;  /* 0x0000000906c07221 */ /* 0x000fc60000010100 */
[-CC-:B------:R-:W-:Y:S01]  /*9120*/  FFMA.FTZ R15, R13, R7.reuse, -R153.reuse ;  /* 0x000000070d0f7223 */ /* 0x180fe20000010899 */
[-C--:B------:R-:W-:Y:S01]  /*9130*/  FFMA.FTZ R13, R139, R7.reuse, -R153 ;  /* 0x000000078b0d7223 */ /* 0x080fe20000010899 */
[C---:B------:R-:W-:Y:S01]  /*9140*/  FADD.FTZ R0, -R8.reuse, R11 ;  /* 0x0000000b08007221 */ /* 0x040fe20000010100 */
[-C--:B------:R-:W-:Y:S01]  /*9150*/  FMUL.FTZ R139, R8, R7.reuse ;  /* 0x00000007088b7220 */ /* 0x080fe20000410000 */
[-C--:B------:R-:W-:Y:S01]  /*9160*/  FFMA.FTZ R200, R176, R7.reuse, -R153 ;  /* 0x00000007b0c87223 */ /* 0x080fe20000010899 */
[-C--:B------:R-:W-:Y:S01]  /*9170*/  FMUL.FTZ R192, R192, R7.reuse ;  /* 0x00000007c0c07220 */ /* 0x080fe20000410000 */
[-C--:B------:R-:W-:Y:S01]  /*9180*/  FMUL.FTZ R0, R0, R7.reuse ;  /* 0x0000000700007220 */ /* 0x080fe20000410000 */
[-C--:B------:R-:W-:Y:S01]  /*9190*/  FFMA.FTZ R201, R12, R7.reuse, -R139 ;  /* 0x000000070cc97223 */ /* 0x080fe2000001088b */
[-C--:B------:R-:W-:Y:S01]  /*91a0*/  FFMA.FTZ R135, R178, R7.reuse, -R153 ;  /* 0x00000007b2877223 */ /* 0x080fe20000010899 */
[-C--:B------:R-:W-:Y:S01]  /*91b0*/  FFMA.FTZ R12, R14, R7.reuse, -R139 ;  /* 0x000000070e0c7223 */ /* 0x080fe2000001088b */
[----:B------:R0:W-:Y:S01]  /*91c0*/  MUFU.EX2 R5, R192 ;  /* 0x000000c000057308 */ /* 0x0001e20000000800 */
[-C--:B------:R-:W-:Y:S01]  /*91d0*/  FFMA.FTZ R202, R170, R7.reuse, -R153 ;  /* 0x00000007aaca7223 */ /* 0x080fe20000010899 */
[-C--:B------:R-:W-:Y:S01]  /*91e0*/  FFMA.FTZ R203, R20, R7.reuse, -R139 ;  /* 0x0000000714cb7223 */ /* 0x080fe2000001088b */
[-C--:B------:R-:W-:Y:S01]  /*91f0*/  FFMA.FTZ R133, R172, R7.reuse, -R153 ;  /* 0x00000007ac857223 */ /* 0x080fe20000010899 */
[-C--:B------:R-:W-:Y:S01]  /*9200*/  FFMA.FTZ R14, R168, R7.reuse, -R139 ;  /* 0x00000007a80e7223 */ /* 0x080fe2000001088b */
[-C--:B------:R-:W-:Y:S01]  /*9210*/  FFMA.FTZ R196, R174, R7.reuse, -R153 ;  /* 0x00000007aec47223 */ /* 0x080fe20000010899 */
[-C--:B------:R-:W-:Y:S01]  /*9220*/  FFMA.FTZ R197, R160, R7.reuse, -R139 ;  /* 0x00000007a0c57223 */ /* 0x080fe2000001088b */
[-C--:B------:R-:W-:Y:S01]  /*9230*/  FFMA.FTZ R131, R180, R7.reuse, -R153 ;  /* 0x00000007b4837223 */ /* 0x080fe20000010899 */
[----:B------:R-:W1:Y:S01]  /*9240*/  MUFU.EX2 R200, R200 ;  /* 0x000000c800c87308 */ /* 0x000e620000000800 */
[-CC-:B------:R-:W-:Y:S01]  /*9250*/  FFMA.FTZ R20, R162, R7.reuse, -R139.reuse ;  /* 0x00000007a2147223 */ /* 0x180fe2000001088b */
[-C--:B------:R-:W-:Y:S01]  /*9260*/  FFMA.FTZ R185, R136, R7.reuse, -R139 ;  /* 0x0000000788b97223 */ /* 0x080fe2000001088b */
[-C--:B------:R-:W-:Y:S01]  /*9270*/  FFMA.FTZ R198, R182, R7.reuse, -R153 ;  /* 0x00000007b6c67223 */ /* 0x080fe20000010899 */
[-C--:B------:R-:W-:Y:S01]  /*9280*/  FFMA.FTZ R199, R164, R7.reuse, -R139 ;  /* 0x00000007a4c77223 */ /* 0x080fe2000001088b */
[-CC-:B------:R-:W-:Y:S01]  /*9290*/  FFMA.FTZ R182, R141, R7.reuse, -R153.reuse ;  /* 0x000000078db67223 */ /* 0x180fe20000010899 */
[-C--:B------:R-:W-:Y:S01]  /*92a0*/  FFMA.FTZ R129, R184, R7.reuse, -R153 ;  /* 0x00000007b8817223 */ /* 0x080fe20000010899 */
[-C--:B------:R-:W-:Y:S01]  /*92b0*/  FFMA.FTZ R160, R166, R7.reuse, -R139 ;  /* 0x00000007a6a07223 */ /* 0x080fe2000001088b */
[----:B------:R-:W-:Y:S01]  /*92c0*/  MUFU.EX2 R0, R0 ;  /* 0x0000000000007308 */ /* 0x000fe20000000800 */
[-C--:B0-----:R-:W-:Y:S01]  /*92d0*/  FFMA.FTZ R192, R186, R7.reuse, -R153 ;  /* 0x00000007bac07223 */ /* 0x081fe20000010899 */
[-C--:B------:R-:W-:Y:S01]  /*92e0*/  FFMA.FTZ R193, R152, R7.reuse, -R139 ;  /* 0x0000000798c17223 */ /* 0x080fe2000001088b */
[-C--:B------:R-:W-:Y:S01]  /*92f0*/  FFMA.FTZ R127, R188, R7.reuse, -R153 ;  /* 0x00000007bc7f7223 */ /* 0x080fe20000010899 */
[-C--:B------:R-:W-:Y:S01]  /*9300*/  FFMA.FTZ R152, R154, R7.reuse, -R139 ;  /* 0x000000079a987223 */ /* 0x080fe2000001088b */
[-C--:B------:R-:W-:Y:S01]  /*9310*/  FFMA.FTZ R194, R190, R7.reuse, -R153 ;  /* 0x00000007bec27223 */ /* 0x080fe20000010899 */
[-C--:B------:R-:W-:Y:S01]  /*9320*/  FFMA.FTZ R195, R156, R7.reuse, -R139 ;  /* 0x000000079cc37223 */ /* 0x080fe2000001088b */
[----:B------:R-:W-:Y:S01]  /*9330*/  FFMA.FTZ R125, R222, R7, -R153 ;  /* 0x00000007de7d7223 */ /* 0x000fe20000010899 */
[----:B------:R-:W0:Y:S01]  /*9340*/  MUFU.EX2 R201, R201 ;  /* 0x000000c900c97308 */ /* 0x000e220000000800 */
[----:B-1----:R-:W-:Y:S01]  /*9350*/  FFMA.FTZ R136, R5, R3, R200 ;  /* 0x0000000305887223 */ /* 0x002fe200000100c8 */
[-CC-:B------:R-:W-:Y:S01]  /*9360*/  FFMA.FTZ R154, R158, R7.reuse, -R139.reuse ;  /* 0x000000079e9a7223 */ /* 0x180fe2000001088b */
[-C--:B------:R-:W-:Y:S01]  /*9370*/  FFMA.FTZ R187, R140, R7.reuse, -R139 ;  /* 0x000000078cbb7223 */ /* 0x080fe2000001088b */
[-C--:B------:R-:W-:Y:S01]  /*9380*/  FFMA.FTZ R188, R224, R7.reuse, -R153 ;  /* 0x00000007e0bc7223 */ /* 0x080fe20000010899 */
[-C--:B------:R-:W-:Y:S01]  /*9390*/  FFMA.FTZ R189, R144, R7.reuse, -R139 ;  /* 0x0000000790bd7223 */ /* 0x080fe2000001088b */
[-C--:B------:R-:W-:Y:S01]  /*93a0*/  FFMA.FTZ R123, R226, R7.reuse, -R153 ;  /* 0x00000007e27b7223 */ /* 0x080fe20000010899 */
[-CC-:B------:R-:W-:Y:S01]  /*93b0*/  FFMA.FTZ R144, R146, R7.reuse, -R139.reuse ;  /* 0x0000000792907223 */ /* 0x180fe2000001088b */
[----:B------:R-:W1:Y:S01]  /*93c0*/  MUFU.EX2 R135, R135 ;  /* 0x0000008700877308 */ /* 0x000e620000000800 */
[-C--:B------:R-:W-:Y:S01]  /*93d0*/  FFMA.FTZ R181, R128, R7.reuse, -R139 ;  /* 0x0000000780b57223 */ /* 0x080fe2000001088b */
[-C--:B------:R-:W-:Y:S01]  /*93e0*/  FFMA.FTZ R190, R228, R7.reuse, -R153 ;  /* 0x00000007e4be7223 */ /* 0x080fe20000010899 */
[-C--:B------:R-:W-:Y:S01]  /*93f0*/  FFMA.FTZ R191, R148, R7.reuse, -R139 ;  /* 0x0000000794bf7223 */ /* 0x080fe2000001088b */
[-C--:B------:R-:W-:Y:S01]  /*9400*/  FFMA.FTZ R121, R230, R7.reuse, -R153 ;  /* 0x00000007e6797223 */ /* 0x080fe20000010899 */
[-C--:B------:R-:W-:Y:S01]  /*9410*/  FFMA.FTZ R146, R150, R7.reuse, -R139 ;  /* 0x0000000796927223 */ /* 0x080fe2000001088b */
[-CC-:B------:R-:W-:Y:S01]  /*9420*/  FFMA.FTZ R184, R232, R7.reuse, -R153.reuse ;  /* 0x00000007e8b87223 */ /* 0x180fe20000010899 */
[-C--:B------:R-:W-:Y:S01]  /*9430*/  FFMA.FTZ R21, R234, R7.reuse, -R153 ;  /* 0x00000007ea157223 */ /* 0x080fe20000010899 */
[----:B------:R-:W2:Y:S01]  /*9440*/  MUFU.EX2 R12, R12 ;  /* 0x0000000c000c7308 */ /* 0x000ea20000000800 */
[----:B0-----:R-:W-:Y:S01]  /*9450*/  FFMA.FTZ R3, R0, R2, R201 ;  /* 0x0000000200037223 */ /* 0x001fe200000100c9 */
[-C--:B------:R-:W-:Y:S01]  /*9460*/  FFMA.FTZ R186, R236, R7.reuse, -R153 ;  /* 0x00000007ecba7223 */ /* 0x080fe20000010899 */
[-C--:B------:R-:W-:Y:S01]  /*9470*/  FFMA.FTZ R183, R132, R7.reuse, -R139 ;  /* 0x0000000784b77223 */ /* 0x080fe2000001088b */
[-C--:B------:R-:W-:Y:S01]  /*9480*/  FFMA.FTZ R180, R137, R7.reuse, -R153 ;  /* 0x0000000789b47223 */ /* 0x080fe20000010899 */
[-C--:B------:R-:W-:Y:S01]  /*9490*/  FFMA.FTZ R177, R120, R7.reuse, -R139 ;  /* 0x0000000778b17223 */ /* 0x080fe2000001088b */
[-CC-:B------:R-:W-:Y:S01]  /*94a0*/  FFMA.FTZ R11, R143, R7.reuse, -R153.reuse ;  /* 0x000000078f0b7223 */ /* 0x180fe20000010899 */
[-C--:B------:R-:W-:Y:S01]  /*94b0*/  FFMA.FTZ R176, R145, R7.reuse, -R153 ;  /* 0x0000000791b07223 */ /* 0x080fe20000010899 */
[----:B------:R-:W0:Y:S01]  /*94c0*/  MUFU.EX2 R202, R202 ;  /* 0x000000ca00ca7308 */ /* 0x000e220000000800 */
[----:B-1----:R-:W-:Y:S01]  /*94d0*/  FADD.FTZ R141, R135, R136 ;  /* 0x00000088878d7221 */ /* 0x002fe20000010000 */
[-C--:B------:R-:W-:Y:S01]  /*94e0*/  FFMA.FTZ R136, R138, R7.reuse, -R139 ;  /* 0x000000078a887223 */ /* 0x080fe2000001088b */
[-CC-:B------:R-:W-:Y:S01]  /*94f0*/  FFMA.FTZ R9, R147, R7.reuse, -R153.reuse ;  /* 0x0000000793097223 */ /* 0x180fe20000010899 */
[-C--:B------:R-:W-:Y:S01]  /*9500*/  FFMA.FTZ R178, R149, R7.reuse, -R153 ;  /* 0x0000000795b27223 */ /* 0x080fe20000010899 */
[-C--:B------:R-:W-:Y:S01]  /*9510*/  FFMA.FTZ R124, R124, R7.reuse, -R139 ;  /* 0x000000077c7c7223 */ /* 0x080fe2000001088b */
[-C--:B------:R-:W-:Y:S01]  /*9520*/  FFMA.FTZ R137, R151, R7.reuse, -R153 ;  /* 0x0000000797897223 */ /* 0x080fe20000010899 */
[----:B------:R-:W-:Y:S01]  /*9530*/  FFMA.FTZ R126, R126, R7, -R139 ;  /* 0x000000077e7e7223 */ /* 0x000fe2000001088b */
[----:B------:R-:W1:Y:S01]  /*9540*/  MUFU.EX2 R203, R203 ;  /* 0x000000cb00cb7308 */ /* 0x000e620000000800 */
[----:B--2---:R-:W-:-:S07]  /*9550*/  FADD.FTZ R2, R12, R3 ;  /* 0x000000030c027221 */ /* 0x004fce0000010000 */
[----:B------:R-:W2:Y:S01]  /*9560*/  MUFU.EX2 R133, R133 ;  /* 0x0000008500857308 */ /* 0x000ea20000000800 */
[----:B0-----:R-:W-:-:S07]  /*9570*/  FADD.FTZ R138, R202, R141 ;  /* 0x0000008dca8a7221 */ /* 0x001fce0000010000 */
[----:B------:R-:W0:Y:S01]  /*9580*/  MUFU.EX2 R14, R14 ;  /* 0x0000000e000e7308 */ /* 0x000e220000000800 */
[----:B-1----:R-:W-:-:S07]  /*9590*/  FADD.FTZ R3, R203, R2 ;  /* 0x00000002cb037221 */ /* 0x002fce0000010000 */
        /* <DEDUP_REMOVED lines=9> */
[----:B0-----:R-:W-:Y:S01]  /*9630*/  FADD.FTZ R141, R131, R138 ;  /* 0x0000008a838d7221 */ /* 0x001fe20000010000 */
[----:B------:R-:W-:-:S06]  /*9640*/  FFMA.FTZ R138, R142, R7, -R139 ;  /* 0x000000078e8a7223 */ /* 0x000fcc000001088b */
        /* <DEDUP_REMOVED lines=15> */
[----:B--2---:R-:W-:Y:S01]  /*9740*/  FADD.FTZ R141, R127, R128 ;  /* 0x000000807f8d7221 */ /* 0x004fe20000010000 */
[----:B------:R-:W-:-:S06]  /*9750*/  FFMA.FTZ R128, R130, R7, -R139 ;  /* 0x0000000782807223 */ /* 0x000fcc000001088b */
        /* <DEDUP_REMOVED lines=15> */
[----:B-1----:R-:W-:Y:S01]  /*9850*/  FADD.FTZ R141, R123, R130 ;  /* 0x000000827b8d7221 */ /* 0x002fe20000010000 */
[----:B------:R-:W-:-:S06]  /*9860*/  FFMA.FTZ R130, R134, R7, -R139 ;  /* 0x0000000786827223 */ /* 0x000fcc000001088b */
        /* <DEDUP_REMOVED lines=27> */
[----:B------:R-:W-:-:S04]  /*9a20*/  IMAD.U32 R3, RZ, RZ, UR7 ;  /* 0x00000007ff037e24 */ /* 0x000fc8000f8e00ff */
[----:B------:R-:W-:Y:S02]  /*9a30*/  @P1 VIADD R3, R3, 0x36840 ;  /* 0x0003684003031836 */ /* 0x000fe40000000000 */
[----:B------:R-:W2:Y:S01]  /*9a40*/  MUFU.EX2 R13, R13 ;  /* 0x0000000d000d7308 */ /* 0x000ea20000000800 */
[----:B0-----:R-:W-:Y:S02]  /*9a50*/  FADD.FTZ R122, R180, R141 ;  /* 0x0000008db47a7221 */ /* 0x001fe40000010000 */
[----:B------:R-:W-:-:S04]  /*9a60*/  @P1 PRMT R3, R22, 0x654, R3 ;  /* 0x0000065416031816 */ /* 0x000fc80000000003 */
[----:B------:R0:W-:Y:S01]  /*9a70*/  @P1 SYNCS.ARRIVE.TRANS64.RED.A1T0 RZ, [R3+URZ], RZ ;  /* 0x000000ff03ff19a7 */ /* 0x0001e2000810043f */
[----:B------:R-:W3:Y:S01]  /*9a80*/  MUFU.EX2 R128, R128 ;  /* 0x0000008000807308 */ /* 0x000ee20000000800 */
[----:B-1----:R-:W-:-:S07]  /*9a90*/  FADD.FTZ R141, R181, R2 ;  /* 0x00000002b58d7221 */ /* 0x002fce0000010000 */
[----:B------:R-:W1:Y:S01]  /*9aa0*/  MUFU.EX2 R182, R182 ;  /* 0x000000b600b67308 */ /* 0x000e620000000800 */
[----:B--2---:R-:W-:-:S07]  /*9ab0*/  FADD.FTZ R143, R13, R122 ;  /* 0x0000007a0d8f7221 */ /* 0x004fce0000010000 */
[----:B------:R-:W2:Y:S01]  /*9ac0*/  MUFU.EX2 R183, R183 ;  /* 0x000000b700b77308 */ /* 0x000ea20000000800 */
[----:B---3--:R-:W-:-:S07]  /*9ad0*/  FADD.FTZ R2, R128, R141 ;  /* 0x0000008d80027221 */ /* 0x008fce0000010000 */
        /* <DEDUP_REMOVED lines=20> */
[----:B--2---:R-:W-:-:S03]  /*9c20*/  FADD.FTZ R3, R137, R2 ;  /* 0x0000000289037221 */ /* 0x004fc60000010000 */
[----:B0-----:R-:W-:Y:S01]  /*9c30*/  FADD.FTZ R2, R179, R122 ;  /* 0x0000007ab3027221 */ /* 0x001fe20000010000 */
[----:B------:R-:W-:Y:S06]  /*9c40*/  @!P0 BRA `(.L_x_205) ;  /* 0x0000000000048947 */ /* 0x000fec0003800000 */
[----:B------:R-:W-:Y:S01]  /*9c50*/  BPT.TRAP 0x1 ;  /* 0x000000040000795c */ /* 0x000fe20000300000 */
.L_x_205:
[----:B------:R-:W-:Y:S01]  /*9c60*/  ISETP.NE.AND P1, PT, R17, RZ, PT ;  /* 0x000000ff1100720c */ /* 0x000fe20003f25270 */
[----:B------:R-:W-:Y:S01]  /*9c70*/  IMAD.U32 R122, RZ, RZ, UR10 ;  /* 0x0000000aff7a7e24 */ /* 0x000fe2000f8e00ff */
[----:B------:R-:W-:Y:S01]  /*9c80*/  UMOV UR38, UR39 ;  /* 0x0000002700267c82 */ /* 0x000fe20008000000 */
[----:B------:R-:W-:Y:S01]  /*9c90*/  UMOV UR6, UR36 ;  /* 0x0000002400067c82 */ /* 0x000fe20008000000 */
[----:B------:R-:W-:Y:S01]  /*9ca0*/  F2FP.BF16.F32.PACK_AB R182, R11, R182 ;  /* 0x000000b60bb6723e */ /* 0x000fe200000010ff */
[----:B------:R-:W-:Y:S01]  /*9cb0*/  IMAD.MOV.U32 R11, RZ, RZ, R8 ;  /* 0x000000ffff0b7224 */ /* 0x000fe200078e0008 */
[----:B------:R-:W-:Y:S01]  /*9cc0*/  F2FP.BF16.F32.PACK_AB R176, R9, R176 ;  /* 0x000000b009b0723e */ /* 0x000fe200000010ff */
[----:B------:R-:W-:Y:S01]  /*9cd0*/  IMAD.MOV.U32 R9, RZ, RZ, R6 ;  /* 0x000000ffff097224 */ /* 0x000fe200078e0006 */
[----:B------:R-:W-:Y:S02]  /*9ce0*/  F2FP.BF16.F32.PACK_AB R200, R135, R200 ;  /* 0x000000c887c8723e */ /* 0x000fe400000010ff */
[----:B------:R-:W-:-:S02]  /*9cf0*/  F2FP.BF16.F32.PACK_AB R201, R12, R201 ;  /* 0x000000c90cc9723e */ /* 0x000fc400000010ff */
[----:B------:R-:W-:Y:S01]  /*9d00*/  F2FP.BF16.F32.PACK_AB R202, R133, R202 ;  /* 0x000000ca85ca723e */ /* 0x000fe200000010ff */
[----:B------:R-:W-:Y:S01]  /*9d10*/  @P1 VIADD R122, R122, 0x36860 ;  /* 0x000368607a7a1836 */ /* 0x000fe20000000000 */
[----:B------:R-:W-:Y:S02]  /*9d20*/  F2FP.BF16.F32.PACK_AB R203, R14, R203 ;  /* 0x000000cb0ecb723e */ /* 0x000fe400000010ff */
[----:B------:R-:W-:Y:S02]  /*9d30*/  F2FP.BF16.F32.PACK_AB R196, R131, R196 ;  /* 0x000000c483c4723e */ /* 0x000fe400000010ff */
[----:B------:R-:W-:Y:S02]  /*9d40*/  @P1 PRMT R122, R19, 0x654, R122 ;  /* 0x00000654137a1816 */ /* 0x000fe4000000007a */
[----:B------:R-:W-:Y:S02]  /*9d50*/  F2FP.BF16.F32.PACK_AB R197, R20, R197 ;  /* 0x000000c514c5723e */ /* 0x000fe400000010ff */
[----:B------:R0:W-:Y:S01]  /*9d60*/  @P1 SYNCS.ARRIVE.TRANS64.RED.A1T0 RZ, [R122+URZ], RZ ;  /* 0x000000ff7aff19a7 */ /* 0x0001e2000810043f */
[C---:B------:R-:W-:Y:S01]  /*9d70*/  ISETP.GT.AND P1, PT, R10.reuse, RZ, PT ;  /* 0x000000ff0a00720c */ /* 0x040fe20003f24270 */
[----:B------:R-:W-:Y:S01]  /*9d80*/  VIADD R10, R10, 0xffffffff ;  /* 0xffffffff0a0a7836 */ /* 0x000fe20000000000 */
[----:B------:R-:W-:-:S02]  /*9d90*/  F2FP.BF16.F32.PACK_AB R198, R129, R198 ;  /* 0x000000c681c6723e */ /* 0x000fc400000010ff */
[----:B------:R-:W-:Y:S02]  /*9da0*/  F2FP.BF16.F32.PACK_AB R199, R160, R199 ;  /* 0x000000c7a0c7723e */ /* 0x000fe400000010ff */
[----:B------:R-:W-:Y:S02]  /*9db0*/  F2FP.BF16.F32.PACK_AB R192, R127, R192 ;  /* 0x000000c07fc0723e */ /* 0x000fe400000010ff */
[----:B------:R-:W-:Y:S02]  /*9dc0*/  F2FP.BF16.F32.PACK_AB R193, R152, R193 ;  /* 0x000000c198c1723e */ /* 0x000fe400000010ff */
[----:B------:R-:W-:Y:S02]  /*9dd0*/  F2FP.BF16.F32.PACK_AB R194, R125, R194 ;  /* 0x000000c27dc2723e */ /* 0x000fe400000010ff */
[----:B------:R-:W-:Y:S02]  /*9de0*/  F2FP.BF16.F32.PACK_AB R195, R154, R195 ;  /* 0x000000c39ac3723e */ /* 0x000fe400000010ff */
        /* <DEDUP_REMOVED lines=13> */
[----:B------:R-:W-:Y:S01]  /*9ec0*/  F2FP.BF16.F32.PACK_AB R179, R179, R124 ;  /* 0x0000007cb3b3723e */ /* 0x000fe200000010ff */
[----:B0-----:R-:W-:Y:S06]  /*9ed0*/  @P1 BRA `(.L_x_206) ;  /* 0xffffffbc00501947 */ /* 0x001fec000383ffff */
.L_x_195:
        /* <DEDUP_REMOVED lines=99> */
.L_x_207:
        /* <DEDUP_REMOVED lines=9> */
.L_x_208:
[----:B-1----:R-:W-:Y:S05]  /*a5a0*/  @P1 BRA `(.L_x_209) ;  /* 0x0000000000081947 */ /* 0x002fea0003800000 */
[----:B------:R-:W1:Y:S02]  /*a5b0*/  SYNCS.PHASECHK.TRANS64.TRYWAIT P1, [UR9+0x36850], R0 ;  /* 0x03685000ff0075a7 */ /* 0x000e640008020149 */
[----:B-1----:R-:W-:Y:S05]  /*a5c0*/  @!P1 BRA `(.L_x_210) ;  /* 0x0000007000809947 */ /* 0x002fea0003800000 */
.L_x_209:
[----:B------:R-:W-:Y:S01]  /*a5d0*/  UIADD3 UR5, UR4, 0x400, URZ ;  /* 0x0000040004057890 */ /* 0x000fe2000fffe03f */
[----:B------:R-:W-:Y:S01]  /*a5e0*/  WARPGROUP.ARRIVE ;  /* 0x00000000000079c5 */ /* 0x000fe20000000000 */
[----:B------:R-:W-:Y:S01]  /*a5f0*/  UMOV UR7, 0x40000040 ;  /* 0x4000004000077882 */ /* 0x000fe20000000000 */
[----:B------:R-:W-:Y:S01]  /*a600*/  UMOV UR11, 0x40000040 ;  /* 0x40000040000b7882 */ /* 0x000fe20000000000 */
[----:B------:R-:W-:Y:S01]  /*a610*/  USHF.R.U32.HI UR5, URZ, 0x4, UR5 ;  /* 0x000000043f057899 */ /* 0x000fe20008011605 */
[----:B01----:R-:W0:Y:S01]  /*a620*/  SHFL.BFLY PT, R0, R3, 0x2, 0x1f ;  /* 0x0c401f0003007f89 */ /* 0x003e2200000e0000 */
[----:B------:R-:W-:Y:S02]  /*a630*/  CS2R R20, SRZ ;  /* 0x0000000000147805 */ /* 0x000fe4000001ff00 */
[----:B------:R-:W-:Y:S01]  /*a640*/  ULOP3.LUT UR5, UR5, 0x3fff, URZ, 0xc0, !UPT ;  /* 0x00003fff05057892 */ /* 0x000fe2000f8ec03f */
[----:B------:R-:W1:Y:S03]  /*a650*/  SHFL.BFLY PT, R5, R2, 0x2, 0x1f ;  /* 0x0c401f0002057f89 */ /* 0x000e6600000e0000 */
[----:B------:R-:W-:-:S04]  /*a660*/  ULOP3.LUT UR5, UR5, 0x3800000, URZ, 0xfc, !UPT ;  /* 0x0380000005057892 */ /* 0x000fc8000f8efc3f */
[----:B------:R-:W-:-:S04]  /*a670*/  UIMAD UR6, UR36, 0xa80, UR5 ;  /* 0x00000a80240678a4 */ /* 0x000fc8000f8e0205 */
[----:B------:R-:W-:-:S05]  /*a680*/  UIADD3 UR8, UR6, 0x80, URZ ;  /* 0x0000008006087890 */ /* 0x000fca000fffe03f */
[----:B------:R-:W-:Y:S01]  /*a690*/  HGMMA.64x192x16.F32.BF16 R24, R200, gdesc[UR4].tnspB, R24, gsb0 ;  /* 0x42e00004c8187df0 */ /* 0x000fe20008001818 */
[----:B------:R-:W-:Y:S01]  /*a6a0*/  UMOV UR7, 0x40000040 ;  /* 0x4000004000077882 */ /* 0x000fe20000000000 */
[----:B------:R-:W-:Y:S01]  /*a6b0*/  UMOV UR10, UR8 ;  /* 0x00000008000a7c82 */ /* 0x000fe20008000000 */
[----:B------:R-:W-:Y:S01]  /*a6c0*/  UIADD3 UR8, UR6, 0x100, URZ ;  /* 0x0000010006087890 */ /* 0x000fe2000fffe03f */
[----:B0-----:R-:W-:Y:S01]  /*a6d0*/  FADD.FTZ R0, R0, R3 ;  /* 0x0000000300007221 */ /* 0x001fe20000010000 */
[----:B-1----:R-:W-:Y:S01]  /*a6e0*/  FADD.FTZ R4, R5, R2 ;  /* 0x0000000205047221 */ /* 0x002fe20000010000 */
[----:B------:R-:W-:-:S03]  /*a6f0*/  IMAD.MOV.U32 R2, RZ, RZ, -0x800000 ;  /* 0xff800000ff027424 */ /* 0x000fc600078e00ff */
[----:B------:R-:W0:Y:S04]  /*a700*/  SHFL.BFLY PT, R5, R0, 0x1, 0x1f ;  /* 0x0c201f0000057f89 */ /* 0x000e2800000e0000 */
[----:B------:R-:W1:Y:S01]  /*a710*/  SHFL.BFLY PT, R9, R4, 0x1, 0x1f ;  /* 0x0c201f0004097f89 */ /* 0x000e6200000e0000 */
[----:B0-----:R-:W-:Y:S01]  /*a720*/  FADD.FTZ R10, R0, R5 ;  /* 0x00000005000a7221 */ /* 0x001fe20000010000 */
[----:B------:R-:W-:Y:S02]  /*a730*/  IMAD.MOV.U32 R0, RZ, RZ, -0x800000 ;  /* 0xff800000ff007424 */ /* 0x000fe400078e00ff */
[----:B-1----:R-:W-:Y:S02]  /*a740*/  FADD.FTZ R11, R4, R9 ;  /* 0x00000009040b7221 */ /* 0x002fe40000010000 */
[----:B------:R-:W-:-:S03]  /*a750*/  FSETP.NE.FTZ.AND P1, PT, R10, RZ, PT ;  /* 0x000000ff0a00720b */ /* 0x000fc60003f35000 */
[----:B------:R-:W-:-:S10]  /*a760*/  FSETP.NE.FTZ.AND P2, PT, R11, RZ, PT ;  /* 0x000000ff0b00720b */ /* 0x000fd40003f55000 */
[----:B------:R-:W0:Y:S01]  /*a770*/  @P1 MUFU.LG2 R5, R10 ;  /* 0x0000000a00051308 */ /* 0x000e220000000c00 */
[C---:B------:R-:W-:Y:S02]  /*a780*/  @P1 FMUL.FTZ R3, R7.reuse, 0.69314718246459960938 ;  /* 0x3f31721807031820 */ /* 0x040fe40000410000 */
[----:B------:R-:W-:-:S05]  /*a790*/  @P2 FMUL.FTZ R12, R7, 0.69314718246459960938 ;  /* 0x3f317218070c2820 */ /* 0x000fca0000410000 */
[----:B------:R-:W1:Y:S08]  /*a7a0*/  @P2 MUFU.LG2 R9, R11 ;  /* 0x0000000b00092308 */ /* 0x000e700000000c00 */
[----:B------:R2:W3:Y:S01]  /*a7b0*/  @P1 MUFU.RCP R21, R10 ;  /* 0x0000000a00151308 */ /* 0x0004e20000001000 */
[----:B0-----:R-:W-:-:S04]  /*a7c0*/  @P1 FMUL.FTZ R4, R5, 0.69314718246459960938 ;  /* 0x3f31721805041820 */ /* 0x001fc80000410000 */
[----:B------:R-:W-:-:S03]  /*a7d0*/  @P1 FFMA.FTZ R2, R3, R6, R4 ;  /* 0x0000000603021223 */ /* 0x000fc60000010004 */
[----:B------:R2:W0:Y:S01]  /*a7e0*/  @P2 MUFU.RCP R20, R11 ;  /* 0x0000000b00142308 */ /* 0x0004220000001000 */
[----:B-1----:R-:W-:-:S04]  /*a7f0*/  @P2 FMUL.FTZ R9, R9, 0.69314718246459960938 ;  /* 0x3f31721809092820 */ /* 0x002fc80000410000 */
[----:B------:R-:W-:Y:S01]  /*a800*/  @P2 FFMA.FTZ R0, R12, R8, R9 ;  /* 0x000000080c002223 */ /* 0x000fe20000010009 */
[----:B------:R-:W-:Y:S02]  /*a810*/  WARPGROUP.DEPBAR.LE gsb0, 0x0 ;  /* 0x00008000000079c5 */ /* 0x000fe40000010000 */
[----:B------:R-:W-:-:S06]  /*a820*/  WARPGROUP.ARRIVE ;  /* 0x00000000000079c5 */ /* 0x000fcc0000000000 */
        /* <DEDUP_REMOVED lines=24> */
[----:B------:R-:W-:Y:S03]  /*a9b0*/  HGMMA.64x192x16.F32.BF16 R24, R180, gdesc[UR8].tnspB, R24, gsb0 ;  /* 0x42e00008b4187df0 */ /* 0x000fe60008001818 */
[----:B------:R-:W-:Y:S02]  /*a9c0*/  WARPGROUP.DEPBAR.LE gsb0, 0x0 ;  /* 0x00008000000079c5 */ /* 0x000fe40000010000 */
[----:B------:R-:W-:-:S15]  /*a9d0*/  WARPGROUP.ARRIVE ;  /* 0x00000000000079c5 */ /* 0x000fde0000000000 */
[----:B------:R-:W-:Y:S03]  /*a9e0*/  HGMMA.64x192x16.F32.BF16 R24, R176, gdesc[UR4].tnspB, R24, gsb0 ;  /* 0x42e00004b0187df0 */ /* 0x000fe60008001818 */
[----:B------:R-:W-:Y:S02]  /*a9f0*/  WARPGROUP.DEPBAR.LE gsb0, 0x0 ;  /* 0x00008000000079c5 */ /* 0x000fe40000010000 */
[----:B0-23--:R-:W-:Y:S05]  /*aa00*/  @!P0 BRA `(.L_x_211) ;  /* 0x0000000000048947 */ /* 0x00dfea0003800000 */
[----:B------:R-:W-:Y:S01]  /*aa10*/  BPT.TRAP 0x1 ;  /* 0x000000040000795c */ /* 0x000fe20000300000 */
.L_x_211:
[----:B------:R-:W0:Y:S01]  /*aa20*/  S2UR UR5, SR_SWINHI ;  /* 0x00000000000579c3 */ /* 0x000e220000002f00 */
[----:B------:R-:W-:Y:S01]  /*aa30*/  ISETP.NE.AND P0, PT, R17, RZ, PT ;  /* 0x000000ff1100720c */ /* 0x000fe20003f05270 */
[-C--:B------:R-:W-:Y:S01]  /*aa40*/  FMUL.FTZ R12, R49, R21.reuse ;  /* 0x00000015310c7220 */ /* 0x080fe20000410000 */
[-C--:B------:R-:W-:Y:S01]  /*aa50*/  FMUL.FTZ R121, R48, R21.reuse ;  /* 0x0000001530797220 */ /* 0x080fe20000410000 */
[-C--:B------:R-:W-:Y:S01]  /*aa60*/  FMUL.FTZ R154, R26, R20.reuse ;  /* 0x000000141a9a7220 */ /* 0x080fe20000410000 */
[-C--:B------:R-:W-:Y:S01]  /*aa70*/  FMUL.FTZ R141, R47, R20.reuse ;  /* 0x000000142f8d7220 */ /* 0x080fe20000410000 */
[-C--:B------:R-:W-:Y:S01]  /*aa80*/  FMUL.FTZ R148, R46, R20.reuse ;  /* 0x000000142e947220 */ /* 0x080fe20000410000 */
[----:B------:R-:W-:Y:S02]  /*aa90*/  IMAD.U32 R26, RZ, RZ, UR9 ;  /* 0x00000009ff1a7e24 */ /* 0x000fe4000f8e00ff */
[----:B------:R-:W-:Y:S01]  /*aaa0*/  FMUL.FTZ R129, R71, R20 ;  /* 0x0000001447817220 */ /* 0x000fe20000410000 */
[-C--:B------:R-:W-:Y:S01]  /*aab0*/  FMUL.FTZ R4, R25, R21.reuse ;  /* 0x0000001519047220 */ /* 0x080fe20000410000 */
[-C--:B------:R-:W-:Y:S01]  /*aac0*/  FMUL.FTZ R5, R24, R21.reuse ;  /* 0x0000001518057220 */ /* 0x080fe20000410000 */
[-C--:B------:R-:W-:Y:S01]  /*aad0*/  FMUL.FTZ R6, R29, R21.reuse ;  /* 0x000000151d067220 */ /* 0x080fe20000410000 */
[-C--:B------:R-:W-:Y:S01]  /*aae0*/  FMUL.FTZ R7, R28, R21.reuse ;  /* 0x000000151c077220 */ /* 0x080fe20000410000 */
[----:B------:R-:W-:Y:S01]  /*aaf0*/  FMUL.FTZ R9, R33, R21 ;  /* 0x0000001521097220 */ /* 0x000fe20000410000 */
[----:B------:R-:W-:-:S02]  /*ab00*/  @P0 VIADD R26, R26, 0x36860 ;  /* 0x000368601a1a0836 */ /* 0x000fc40000000000 */
        /* <DEDUP_REMOVED lines=9> */
[----:B------:R-:W-:Y:S01]  /*aba0*/  UMOV UR6, UR4 ;  /* 0x0000000400067c82 */ /* 0x000fe20008000000 */
[----:B0-----:R-:W-:Y:S01]  /*abb0*/  UMOV UR7, UR5 ;  /* 0x0000000500077c82 */ /* 0x001fe20008000000 */
[----:B------:R-:W-:Y:S01]  /*abc0*/  FMUL.FTZ R24, R57, R21 ;  /* 0x0000001539187220 */ /* 0x000fe20000410000 */
[----:B------:R-:W-:-:S02]  /*abd0*/  IMAD.U32 R48, RZ, RZ, UR6 ;  /* 0x00000006ff307e24 */ /* 0x000fc4000f8e00ff */
[-C--:B------:R-:W-:Y:S01]  /*abe0*/  FMUL.FTZ R25, R56, R21.reuse ;  /* 0x0000001538197220 */ /* 0x080fe20000410000 */
[----:B------:R-:W-:Y:S02]  /*abf0*/  IMAD.U32 R49, RZ, RZ, UR7 ;  /* 0x00000007ff317e24 */ /* 0x000fe4000f8e00ff */
[-C--:B------:R-:W-:Y:S01]  /*ac00*/  FMUL.FTZ R61, R61, R21.reuse ;  /* 0x000000153d3d7220 */ /* 0x080fe20000410000 */
[-C--:B------:R-:W-:Y:S01]  /*ac10*/  FMUL.FTZ R60, R60, R21.reuse ;  /* 0x000000153c3c7220 */ /* 0x080fe20000410000 */
[----:B------:R-:W-:Y:S01]  /*ac20*/  FMUL.FTZ R65, R65, R21 ;  /* 0x0000001541417220 */ /* 0x000fe20000410000 */
[----:B------:R-:W-:-:S04]  /*ac30*/  IMAD.WIDE R46, R217, 0x2, R48 ;  /* 0x00000002d92e7825 */ /* 0x000fc800078e0230 */
[-C--:B------:R-:W-:Y:S01]  /*ac40*/  FMUL.FTZ R64, R64, R21.reuse ;  /* 0x0000001540407220 */ /* 0x080fe20000410000 */
[-C--:B------:R-:W-:Y:S01]  /*ac50*/  FMUL.FTZ R69, R69, R21.reuse ;  /* 0x0000001545457220 */ /* 0x080fe20000410000 */
[-C--:B------:R-:W-:Y:S01]  /*ac60*/  FMUL.FTZ R68, R68, R21.reuse ;  /* 0x0000001544447220 */ /* 0x080fe20000410000 */
[-C--:B------:R-:W-:Y:S01]  /*ac70*/  FMUL.FTZ R73, R73, R21.reuse ;  /* 0x0000001549497220 */ /* 0x080fe20000410000 */
[----:B------:R-:W-:Y:S01]  /*ac80*/  IADD3 R71, P5, R46, 0x8060, RZ ;  /* 0x000080602e477810 */ /* 0x000fe20007fbe0ff */
        /* <DEDUP_REMOVED lines=23> */
[----:B------:R-:W-:-:S02]  /*ae00*/  IMAD R21, R209, 0x40, R23 ;  /* 0x00000040d1157824 */ /* 0x000fc400078e0217 */
[-C--:B------:R-:W-:Y:S01]  /*ae10*/  FMUL.FTZ R132, R70, R20.reuse ;  /* 0x0000001446847220 */ /* 0x080fe20000410000 */
[----:B------:R-:W-:Y:S01]  /*ae20*/  @P0 PRMT R26, R19, 0x654, R26 ;  /* 0x00000654131a0816 */ /* 0x000fe2000000001a */
[-C--:B------:R-:W-:Y:S01]  /*ae30*/  FMUL.FTZ R144, R43, R20.reuse ;  /* 0x000000142b907220 */ /* 0x080fe20000410000 */
[----:B------:R-:W-:Y:S01]  /*ae40*/  LOP3.LUT R70, R71, 0x380, RZ, 0xc0, !PT ;  /* 0x0000038047467812 */ /* 0x000fe200078ec0ff */
[----:B------:R-:W-:Y:S01]  /*ae50*/  IMAD.WIDE R48, R21, 0x2, R48 ;  /* 0x0000000215307825 */ /* 0x000fe200078e0230 */
[----:B------:R0:W-:Y:S01]  /*ae60*/  @P0 SYNCS.ARRIVE.TRANS64.RED.A1T0 RZ, [R26+URZ], RZ ;  /* 0x000000ff1aff09a7 */ /* 0x0001e2000810043f */
[----:B------:R-:W-:Y:S02]  /*ae70*/  LOP3.LUT R21, R46, 0x380, RZ, 0xc0, !PT ;  /* 0x000003802e157812 */ /* 0x000fe400078ec0ff */
[-C--:B------:R-:W-:Y:S01]  /*ae80*/  FMUL.FTZ R152, R30, R20.reuse ;  /* 0x000000141e987220 */ /* 0x080fe20000410000 */
[----:B------:R-:W-:Y:S01]  /*ae90*/  SHF.R.U64 R70, R70, 0x3, RZ ;  /* 0x0000000346467819 */ /* 0x000fe200000012ff */
[-C--:B------:R-:W-:Y:S01]  /*aea0*/  FMUL.FTZ R33, R27, R20.reuse ;  /* 0x000000141b217220 */ /* 0x080fe20000410000 */
[C---:B------:R-:W-:Y:S01]  /*aeb0*/  IADD3 R45, P6, R46.reuse, 0x8040, RZ ;  /* 0x000080402e2d7810 */ /* 0x040fe20007fde0ff */
[-C--:B------:R-:W-:Y:S01]  /*aec0*/  FMUL.FTZ R29, R31, R20.reuse ;  /* 0x000000141f1d7220 */ /* 0x080fe20000410000 */
[C---:B------:R-:W-:Y:S01]  /*aed0*/  IADD3 R32, P0, R46.reuse, 0x8020, RZ ;  /* 0x000080202e207810 */ /* 0x040fe20007f1e0ff */
[-C--:B------:R-:W-:Y:S01]  /*aee0*/  FMUL.FTZ R145, R35, R20.reuse ;  /* 0x0000001423917220 */ /* 0x080fe20000410000 */
[----:B------:R-:W-:Y:S01]  /*aef0*/  IADD3 R43, P1, R46, 0x8000, RZ ;  /* 0x000080002e2b7810 */ /* 0x000fe20007f3e0ff */
[-C--:B------:R-:W-:Y:S01]  /*af00*/  FMUL.FTZ R146, R34, R20.reuse ;  /* 0x0000001422927220 */ /* 0x080fe20000410000 */
[----:B------:R-:W-:Y:S01]  /*af10*/  SHF.R.U64 R21, R21, 0x3, RZ ;  /* 0x0000000315157819 */ /* 0x000fe200000012ff */
        /* <DEDUP_REMOVED lines=37> */
[----:B------:R-:W-:Y:S01]  /*b170*/  LOP3.LUT R70, R70, R71, RZ, 0x3c, !PT ;  /* 0x0000004746467212 */ /* 0x000fe200078e3cff */
[--C-:B------:R-:W-:Y:S01]  /*b180*/  IMAD.X R71, RZ, RZ, R47.reuse, P5 ;  /* 0x000000ffff477224 */ /* 0x100fe200028e062f */
[----:B------:R-:W-:Y:S01]  /*b190*/  LOP3.LUT R30, R32, 0x380, RZ, 0xc0, !PT ;  /* 0x00000380201e7812 */ /* 0x000fe200078ec0ff */
[--C-:B------:R-:W-:Y:S01]  /*b1a0*/  IMAD.X R75, RZ, RZ, R47.reuse, P6 ;  /* 0x000000ffff4b7224 */ /* 0x100fe200030e062f */
[----:B------:R-:W-:Y:S01]  /*b1b0*/  LOP3.LUT R20, R43, 0x380, RZ, 0xc0, !PT ;  /* 0x000003802b147812 */ /* 0x000fe200078ec0ff */
[--C-:B------:R-:W-:Y:S01]  /*b1c0*/  IMAD.X R79, RZ, RZ, R47.reuse, P0 ;  /* 0x000000ffff4f7224 */ /* 0x100fe200000e062f */
[C---:B------:R-:W-:Y:S01]  /*b1d0*/  IADD3 R28, P2, R46.reuse, 0x4060, RZ ;  /* 0x000040602e1c7810 */ /* 0x040fe20007f5e0ff */
[--C-:B------:R-:W-:Y:S01]  /*b1e0*/  IMAD.X R83, RZ, RZ, R47.reuse, P1 ;  /* 0x000000ffff537224 */ /* 0x100fe200008e062f */
[C---:B------:R-:W-:Y:S01]  /*b1f0*/  IADD3 R31, P3, R46.reuse, 0x20, RZ ;  /* 0x000000202e1f7810 */ /* 0x040fe20007f7e0ff */
[----:B------:R-:W1:Y:S01]  /*b200*/  LDC R86, c[0x0][0xbe8] ;  /* 0x0002fa00ff567b82 */ /* 0x000e620000000800 */
[C---:B------:R-:W-:Y:S01]  /*b210*/  IADD3 R41, P4, R46.reuse, 0x4040, RZ ;  /* 0x000040402e297810 */ /* 0x040fe20007f9e0ff */
[--C-:B------:R-:W-:Y:S01]  /*b220*/  IMAD.X R63, RZ, RZ, R47.reuse, P2 ;  /* 0x000000ffff3f7224 */ /* 0x100fe200010e062f */
[C---:B0-----:R-:W-:Y:S01]  /*b230*/  IADD3 R26, P5, R46.reuse, 0x4020, RZ ;  /* 0x000040202e1a7810 */ /* 0x041fe20007fbe0ff */
[--C-:B------:R-:W-:Y:S01]  /*b240*/  IMAD.X R67, RZ, RZ, R47.reuse, P3 ;  /* 0x000000ffff437224 */ /* 0x100fe200018e062f */
[C---:B------:R-:W-:Y:S01]  /*b250*/  IADD3 R39, P6, R46.reuse, 0x4000, RZ ;  /* 0x000040002e277810 */ /* 0x040fe20007fde0ff */
[--C-:B------:R-:W-:Y:S01]  /*b260*/  IMAD.X R53, RZ, RZ, R47.reuse, P4 ;  /* 0x000000ffff357224 */ /* 0x100fe200020e062f */
[C---:B------:R-:W-:Y:S01]  /*b270*/  IADD3 R37, P0, R46.reuse, 0x60, RZ ;  /* 0x000000602e257810 */ /* 0x040fe20007f1e0ff */
[----:B------:R-:W0:Y:S01]  /*b280*/  LDC R155, c[0x0][0xc38] ;  /* 0x00030e00ff9b7b82 */ /* 0x000e220000000800 */
[----:B------:R-:W-:Y:S01]  /*b290*/  IADD3 R35, P1, R46, 0x40, RZ ;  /* 0x000000402e237810 */ /* 0x000fe20007f3e0ff */
[----:B------:R-:W-:Y:S01]  /*b2a0*/  ULDC UR10, c[0x0][0xc44] ;  /* 0x00031100000a7ab9 */ /* 0x000fe20000000800 */
[----:B------:R-:W-:Y:S01]  /*b2b0*/  LOP3.LUT R46, R21, R46, RZ, 0x3c, !PT ;  /* 0x0000002e152e7212 */ /* 0x000fe200078e3cff */
[--C-:B------:R-:W-:Y:S01]  /*b2c0*/  IMAD.X R27, RZ, RZ, R47.reuse, P0 ;  /* 0x000000ffff1b7224 */ /* 0x100fe200000e062f */
[----:B------:R-:W-:Y:S01]  /*b2d0*/  SHF.R.U64 R21, R30, 0x3, RZ ;  /* 0x000000031e157819 */ /* 0x000fe200000012ff */
[--C-:B------:R-:W-:Y:S01]  /*b2e0*/  IMAD.X R59, RZ, RZ, R47.reuse, P1 ;  /* 0x000000ffff3b7224 */ /* 0x100fe200008e062f */
[----:B------:R-:W-:Y:S01]  /*b2f0*/  SHF.R.U64 R20, R20, 0x3, RZ ;  /* 0x0000000314147819 */ /* 0x000fe200000012ff */
[----:B------:R-:W-:Y:S01]  /*b300*/  ULDC.64 UR8, c[0x0][0xb90] ;  /* 0x0002e40000087ab9 */ /* 0x000fe20000000a00 */
[----:B------:R-:W-:Y:S01]  /*b310*/  LOP3.LUT R78, R21, R32, RZ, 0x3c, !PT ;  /* 0x00000020154e7212 */ /* 0x000fe200078e3cff */
[--C-:B------:R-:W-:Y:S01]  /*b320*/  IMAD.X R55, RZ, RZ, R47.reuse, P5 ;  /* 0x000000ffff377224 */ /* 0x100fe200028e062f */
[----:B------:R-:W-:Y:S01]  /*b330*/  LOP3.LUT R21, R28, 0x380, RZ, 0xc0, !PT ;  /* 0x000003801c157812 */ /* 0x000fe200078ec0ff */
[----:B------:R-:W-:Y:S01]  /*b340*/  IMAD.X R57, RZ, RZ, R47, P6 ;  /* 0x000000ffff397224 */ /* 0x000fe200030e062f */
[----:B------:R-:W-:-:S02]  /*b350*/  LOP3.LUT R82, R20, R43, RZ, 0x3c, !PT ;  /* 0x0000002b14527212 */ /* 0x000fc400078e3cff */
[----:B------:R-:W-:Y:S02]  /*b360*/  LOP3.LUT R20, R31, 0x380, RZ, 0xc0, !PT ;  /* 0x000003801f147812 */ /* 0x000fe400078ec0ff */
[----:B------:R-:W-:Y:S02]  /*b370*/  SHF.R.U64 R21, R21, 0x3, RZ ;  /* 0x0000000315157819 */ /* 0x000fe400000012ff */
[----:B------:R-:W-:Y:S02]  /*b380*/  SHF.R.U64 R20, R20, 0x3, RZ ;  /* 0x0000000314147819 */ /* 0x000fe400000012ff */
[----:B------:R-:W-:Y:S02]  /*b390*/  LOP3.LUT R62, R21, R28, RZ, 0x3c, !PT ;  /* 0x0000001c153e7212 */ /* 0x000fe400078e3cff */
[----:B------:R-:W-:Y:S02]  /*b3a0*/  LOP3.LUT R66, R20, R31, RZ, 0x3c, !PT ;  /* 0x0000001f14427212 */ /* 0x000fe400078e3cff */
[----:B------:R-:W-:-:S02]  /*b3b0*/  LOP3.LUT R21, R26, 0x380, RZ, 0xc0, !PT ;  /* 0x000003801a157812 */ /* 0x000fc400078ec0ff */
[----:B------:R-:W-:Y:S02]  /*b3c0*/  LOP3.LUT R20, R39, 0x380, RZ, 0xc0, !PT ;  /* 0x0000038027147812 */ /* 0x000fe400078ec0ff */
[----:B------:R-:W-:Y:S02]  /*b3d0*/  SHF.R.U64 R21, R21, 0x3, RZ ;  /* 0x0000000315157819 */ /* 0x000fe400000012ff */
[----:B------:R-:W-:Y:S02]  /*b3e0*/  SHF.R.U64 R20, R20, 0x3, RZ ;  /* 0x0000000314147819 */ /* 0x000fe400000012ff */
[----:B------:R-:W-:Y:S02]  /*b3f0*/  LOP3.LUT R54, R21, R26, RZ, 0x3c, !PT ;  /* 0x0000001a15367212 */ /* 0x000fe400078e3cff */
[----:B------:R-:W-:Y:S02]  /*b400*/  LOP3.LUT R56, R20, R39, RZ, 0x3c, !PT ;  /* 0x0000002714387212 */ /* 0x000fe400078e3cff */
[----:B------:R-:W-:-:S02]  /*b410*/  IADD3 R21, P4, R48, 0x1000, RZ ;  /* 0x0000100030157810 */ /* 0x000fc40007f9e0ff */
[----:B------:R-:W-:Y:S02]  /*b420*/  IADD3 R39, P1, R48, 0x4000, RZ ;  /* 0x0000400030277810 */ /* 0x000fe40007f3e0ff */
[----:B------:R-:W-:Y:S02]  /*b430*/  LOP3.LUT R28, R41, 0x380, RZ, 0xc0, !PT ;  /* 0x00000380291c7812 */ /* 0x000fe400078ec0ff */
[----:B------:R-:W-:Y:S02]  /*b440*/  LOP3.LUT R20, R21, 0x380, RZ, 0xc0, !PT ;  /* 0x0000038015147812 */ /* 0x000fe400078ec0ff */
[----:B------:R-:W-:Y:S02]  /*b450*/  LOP3.LUT R38, R39, 0x380, RZ, 0xc0, !PT ;  /* 0x0000038027267812 */ /* 0x000fe400078ec0ff */
[----:B------:R-:W-:Y:S02]  /*b460*/  SHF.R.U64 R28, R28, 0x3, RZ ;  /* 0x000000031c1c7819 */ /* 0x000fe400000012ff */
[----:B------:R-:W-:-:S02]  /*b470*/  SHF.R.U64 R20, R20, 0x3, RZ ;  /* 0x0000000314147819 */ /* 0x000fc400000012ff */
[----:B------:R-:W-:Y:S02]  /*b480*/  SHF.R.U64 R38, R38, 0x3, RZ ;  /* 0x0000000326267819 */ /* 0x000fe400000012ff */
[----:B------:R-:W-:Y:S02]  /*b490*/  LOP3.LUT R52, R28, R41, RZ, 0x3c, !PT ;  /* 0x000000291c347212 */ /* 0x000fe400078e3cff */
[----:B------:R-:W-:Y:S01]  /*b4a0*/  LOP3.LUT R20, R20, R21, RZ, 0x3c, !PT ;  /* 0x0000001514147212 */ /* 0x000fe200078e3cff */
[----:B------:R-:W-:Y:S01]  /*b4b0*/  IMAD.X R21, RZ, RZ, R49, P4 ;  /* 0x000000ffff157224 */ /* 0x000fe200020e0631 */
[----:B------:R-:W-:Y:S02]  /*b4c0*/  IADD3 R41, P0, R48, 0x5000, RZ ;  /* 0x0000500030297810 */ /* 0x000fe40007f1e0ff */
[----:B------:R-:W-:Y:S02]  /*b4d0*/  LOP3.LUT R38, R38, R39, RZ, 0x3c, !PT ;  /* 0x0000002726267212 */ /* 0x000fe400078e3cff */
[----:B------:R-:W-:-:S02]  /*b4e0*/  IADD3 R39, P4, R48, 0x8000, RZ ;  /* 0x0000800030277810 */ /* 0x000fc40007f9e0ff */
[----:B------:R-:W-:Y:S02]  /*b4f0*/  LOP3.LUT R40, R41, 0x380, RZ, 0xc0, !PT ;  /* 0x0000038029287812 */ /* 0x000fe400078ec0ff */
[----:B------:R-:W-:Y:S02]  /*b500*/  LOP3.LUT R36, R39, 0x380, RZ, 0xc0, !PT ;  /* 0x0000038027247812 */ /* 0x000fe400078ec0ff */
[----:B------:R-:W-:Y:S02]  /*b510*/  LOP3.LUT R28, R35, 0x380, RZ, 0xc0, !PT ;  /* 0x00000380231c7812 */ /* 0x000fe400078ec0ff */
[----:B------:R-:W-:Y:S02]  /*b520*/  SHF.R.U64 R40, R40, 0x3, RZ ;  /* 0x0000000328287819 */ /* 0x000fe400000012ff */
[----:B------:R-:W-:Y:S02]  /*b530*/  SHF.R.U64 R36, R36, 0x3, RZ ;  /* 0x0000000324247819 */ /* 0x000fe400000012ff */
[----:B------:R-:W-:-:S02]  /*b540*/  SHF.R.U64 R28, R28, 0x3, RZ ;  /* 0x000000031c1c7819 */ /* 0x000fc400000012ff */
[----:B------:R-:W-:Y:S02]  /*b550*/  LOP3.LUT R40, R40, R41, RZ, 0x3c, !PT ;  /* 0x0000002928287212 */ /* 0x000fe400078e3cff */
[----:B------:R-:W-:Y:S02]  /*b560*/  IADD3 R41, P3, R48, 0x7000, RZ ;  /* 0x0000700030297810 */ /* 0x000fe40007f7e0ff */
[----:B------:R-:W-:Y:S01]  /*b570*/  LOP3.LUT R36, R36, R39, RZ, 0x3c, !PT ;  /* 0x0000002724247212 */ /* 0x000fe200078e3cff */
[----:B------:R-:W-:Y:S01]  /*b580*/  IMAD.X R39, RZ, RZ, R49, P1 ;  /* 0x000000ffff277224 */ /* 0x000fe200008e0631 */
[----:B-1----:R-:W-:Y:S02]  /*b590*/  ISETP.NE.AND P1, PT, R86, 0x1, PT ;  /* 0x000000015600780c */ /* 0x002fe40003f25270 */
[----:B------:R-:W-:Y:S02]  /*b5a0*/  LOP3.LUT R58, R28, R35, RZ, 0x3c, !PT ;  /* 0x000000231c3a7212 */ /* 0x000fe400078e3cff */
[----:B------:R-:W-:-:S02]  /*b5b0*/  LOP3.LUT R28, R41, 0x380, RZ, 0xc0, !PT ;  /* 0x00000380291c7812 */ /* 0x000fc400078ec0ff */
[----:B------:R-:W-:Y:S02]  /*b5c0*/  R2UR UR14, R212 ;  /* 0x00000000d40e72ca */ /* 0x000fe400000e0000 */
[----:B------:R-:W-:Y:S02]  /*b5d0*/  SHF.R.U64 R28, R28, 0x3, RZ ;  /* 0x000000031c1c7819 */ /* 0x000fe400000012ff */
[----:B------:R-:W-:Y:S02]  /*b5e0*/  F2FP.BF16.F32.PACK_AB R6, R6, R7 ;  /* 0x000000070606723e */ /* 0x000fe400000010ff */
[----:B------:R-:W-:Y:S01]  /*b5f0*/  LOP3.LUT R28, R28, R41, RZ, 0x3c, !PT ;  /* 0x000000291c1c7212 */ /* 0x000fe200078e3cff */
[--C-:B------:R-:W-:Y:S01]  /*b600*/  IMAD.X R41, RZ, RZ, R49.reuse, P0 ;  /* 0x000000ffff297224 */ /* 0x100fe200000e0631 */
[----:B------:R-:W-:Y:S01]  /*b610*/  R2UR UR13, R213 ;  /* 0x00000000d50d72ca */ /* 0x000fe200000e0000 */
[----:B------:R-:W1:Y:S01]  /*b620*/  @P1 LDC R153, c[0x0][0xbf0] ;  /* 0x0002fc00ff991b82 */ /* 0x000e620000000800 */
[----:B------:R-:W-:Y:S01]  /*b630*/  F2FP.BF16.F32.PACK_AB R7, R29, R152 ;  /* 0x000000981d07723e */ /* 0x000fe200000010ff */
[----:B------:R-:W-:Y:S01]  /*b640*/  IMAD.X R29, RZ, RZ, R49, P3 ;  /* 0x000000ffff1d7224 */ /* 0x000fe200018e0631 */
[----:B------:R-:W-:Y:S01]  /*b650*/  IADD3 R149, P0, R48, 0xb000, RZ ;  /* 0x0000b00030957810 */ /* 0x000fe20007f1e0ff */
[----:B------:R-:W-:Y:S01]  /*b660*/  UIADD3 UR5, -UR14, URZ, URZ ;  /* 0x0000003f0e057290 */ /* 0x000fe2000fffe13f */
[----:B------:R-:W-:-:S02]  /*b670*/  LOP3.LUT R34, R45, 0x380, RZ, 0xc0, !PT ;  /* 0x000003802d227812 */ /* 0x000fc400078ec0ff */
[----:B------:R-:W-:Y:S01]  /*b680*/  MOV R151, R46 ;  /* 0x0000002e00977202 */ /* 0x000fe20000000f00 */
[----:B------:R-:W2:Y:S01]  /*b690*/  @P1 LDC R152, c[0x0][0xbec] ;  /* 0x0002fb00ff981b82 */ /* 0x000ea20000000800 */
[----:B------:R-:W-:Y:S01]  /*b6a0*/  R2UR UR12, R211 ;  /* 0x00000000d30c72ca */ /* 0x000fe200000e0000 */
[----:B------:R-:W-:Y:S01]  /*b6b0*/  IMAD.X R47, RZ, RZ, R49, P0 ;  /* 0x000000ffff2f7224 */ /* 0x000fe200000e0631 */
[----:B------:R-:W-:Y:S01]  /*b6c0*/  LOP3.LUT R46, R149, 0x380, RZ, 0xc0, !PT ;  /* 0x00000380952e7812 */ /* 0x000fe200078ec0ff */
[----:B------:R-:W-:Y:S01]  /*b6d0*/  UIMAD UR10, UR10, UR5, UR13 ;  /* 0x000000050a0a72a4 */ /* 0x000fe2000f8e020d */
[----:B------:R-:W-:Y:S02]  /*b6e0*/  SHF.R.U64 R34, R34, 0x3, RZ ;  /* 0x0000000322227819 */ /* 0x000fe400000012ff */
[----:B------:R-:W-:Y:S01]  /*b6f0*/  SHF.R.U64 R46, R46, 0x3, RZ ;  /* 0x000000032e2e7819 */ /* 0x000fe200000012ff */
[----:B------:R-:W-:Y:S01]  /*b700*/  USHF.R.S32.HI UR11, URZ, 0x1f, UR10 ;  /* 0x0000001f3f0b7899 */ /* 0x000fe2000801140a */
[----:B------:R-:W-:Y:S01]  /*b710*/  LOP3.LUT R74, R34, R45, RZ, 0x3c, !PT ;  /* 0x0000002d224a7212 */ /* 0x000fe200078e3cff */
[----:B------:R-:W-:Y:S01]  /*b720*/  UIMAD.WIDE.U32 UR6, UR10, UR8, URZ ;  /* 0x000000080a0672a5 */ /* 0x000fe2000f8e003f */
[----:B------:R-:W-:Y:S01]  /*b730*/  LOP3.LUT R46, R46, R149, RZ, 0x3c, !PT ;  /* 0x000000952e2e7212 */ /* 0x000fe200078e3cff */
[----:B------:R-:W-:Y:S01]  /*b740*/  UIMAD UR5, UR11, UR8, URZ ;  /* 0x000000080b0572a4 */ /* 0x000fe2000f8e023f */
[----:B------:R-:W-:Y:S01]  /*b750*/  MOV R71, R70 ;  /* 0x0000004600477202 */ /* 0x000fe20000000f00 */
[----:B------:R-:W-:Y:S01]  /*b760*/  IMAD R70, RZ, RZ, -UR13 ;  /* 0x8000000dff467e24 */ /* 0x000fe2000f8e02ff */
[----:B------:R-:W-:Y:S01]  /*b770*/  MOV R149, R74 ;  /* 0x0000004a00957202 */ /* 0x000fe20000000f00 */
[----:B------:R-:W-:Y:S01]  /*b780*/  UIMAD UR5, UR10, UR9, UR5 ;  /* 0x000000090a0572a4 */ /* 0x000fe2000f8e0205 */
[----:B------:R-:W-:Y:S01]  /*b790*/  MOV R74, R62 ;  /* 0x0000003e004a7202 */ /* 0x000fe20000000f00 */
[----:B0-----:R-:W-:Y:S01]  /*b7a0*/  IMAD R70, R155, R70, UR12 ;  /* 0x0000000c9b467e24 */ /* 0x001fe2000f8e0246 */
[----:B------:R-:W0:Y:S01]  /*b7b0*/  LDC.64 R62, c[0x0][0xb98] ;  /* 0x0002e600ff3e7b82 */ /* 0x000e220000000a00 */
[----:B------:R-:W-:Y:S01]  /*b7c0*/  F2FP.BF16.F32.PACK_AB R4, R4, R5 ;  /* 0x000000050404723e */ /* 0x000fe200000010ff */
[----:B------:R-:W-:Y:S01]  /*b7d0*/  IMAD.U32 R50, RZ, RZ, UR6 ;  /* 0x00000006ff327e24 */ /* 0x000fe2000f8e00ff */
[----:B------:R-:W-:-:S05]  /*b7e0*/  F2FP.BF16.F32.PACK_AB R5, R33, R154 ;  /* 0x0000009a2105723e */ /* 0x000fca00000010ff */
[----:B------:R-:W-:Y:S01]  /*b7f0*/  BAR.SYNC.DEFER_BLOCKING 0x1, 0x100 ;  /* 0x0044000000007b1d */ /* 0x000fe20000010000 */
[----:B------:R-:W-:Y:S01]  /*b800*/  MOV R66, R66 ;  /* 0x0000004200427202 */ /* 0x000fe20000000f00 */
[----:B------:R-:W-:Y:S01]  /*b810*/  IMAD R67, R70, 0x80, R216 ;  /* 0x0000008046437824 */ /* 0x000fe200078e02d8 */
[----:B------:R-:W-:Y:S01]  /*b820*/  LOP3.LUT R26, R37, 0x380, RZ, 0xc0, !PT ;  /* 0x00000380251a7812 */ /* 0x000fe200078ec0ff */
[----:B------:R-:W-:Y:S01]  /*b830*/  UIADD3 UR6, UR7, UR5, URZ ;  /* 0x0000000507067290 */ /* 0x000fe2000fffe03f */
[----:B------:R-:W-:Y:S01]  /*b840*/  MOV R52, R52 ;  /* 0x0000003400347202 */ /* 0x000fe20000000f00 */
[----:B------:R-:W-:Y:S01]  /*b850*/  IMAD.MOV.U32 R53, RZ, RZ, R67 ;  /* 0x000000ffff357224 */ /* 0x000fe200078e0043 */
[----:B------:R-:W-:Y:S01]  /*b860*/  SHF.R.U64 R26, R26, 0x3, RZ ;  /* 0x000000031a1a7819 */ /* 0x000fe200000012ff */
[----:B------:R-:W-:Y:S01]  /*b870*/  USHF.R.S32.HI UR12, URZ, 0x1f, UR14 ;  /* 0x0000001f3f0c7899 */ /* 0x000fe2000801140e */
[----:B------:R-:W-:Y:S01]  /*b880*/  IMAD.U32 R51, RZ, RZ, UR7 ;  /* 0x00000007ff337e24 */ /* 0x000fe2000f8e00ff */
[----:B------:R-:W-:Y:S01]  /*b890*/  MOV R54, R54 ;  /* 0x0000003600367202 */ /* 0x000fe20000000f00 */
[----:B------:R-:W-:Y:S01]  /*b8a0*/  IMAD.U32 R51, RZ, RZ, UR6 ;  /* 0x00000006ff337e24 */ /* 0x000fe2000f8e00ff */
[----:B------:R-:W-:Y:S01]  /*b8b0*/  LOP3.LUT R26, R26, R37, RZ, 0x3c, !PT ;  /* 0x000000251a1a7212 */ /* 0x000fe200078e3cff */
[----:B------:R-:W-:Y:S01]  /*b8c0*/  ULDC.64 UR6, c[0x0][0xb88] ;  /* 0x0002e20000067ab9 */ /* 0x000fe20000000a00 */
[----:B------:R-:W-:Y:S01]  /*b8d0*/  F2FP.BF16.F32.PACK_AB R8, R8, R11 ;  /* 0x0000000b0808723e */ /* 0x000fe200000010ff */
[----:B------:R-:W-:Y:S01]  /*b8e0*/  ULDC UR5, c[0x0][0xa88] ;  /* 0x0002a20000057ab9 */ /* 0x000fe20000000800 */
[----:B------:R-:W-:Y:S01]  /*b8f0*/  MOV R58, R58 ;  /* 0x0000003a003a7202 */ /* 0x000fe20000000f00 */
[----:B------:R-:W-:Y:S01]  /*b900*/  ULDC.64 UR8, c[0x0][0xae8] ;  /* 0x0002ba0000087ab9 */ /* 0x000fe20000000a00 */
[----:B------:R-:W-:-:S02]  /*b910*/  F2FP.BF16.F32.PACK_AB R10, R10, R13 ;  /* 0x0000000d0a0a723e */ /* 0x000fc400000010ff */
[----:B------:R-:W-:Y:S01]  /*b920*/  F2FP.BF16.F32.PACK_AB R11, R141, R148 ;  /* 0x000000948d0b723e */ /* 0x000fe200000010ff */
[C---:B0-----:R-:W-:Y:S01]  /*b930*/  IMAD.WIDE.U32 R50, R62.reuse, UR14, R50 ;  /* 0x0000000e3e327c25 */ /* 0x041fe2000f8e0032 */
[----:B------:R-:W-:Y:S01]  /*b940*/  MOV R55, R26 ;  /* 0x0000001a00377202 */ /* 0x000fe20000000f00 */
[----:B------:R2:W-:Y:S02]  /*b950*/  STSM.16.M88.4 [R151], R4 ;  /* 0x0000000497007844 */ /* 0x0005e40000000200 */
[----:B------:R-:W-:Y:S01]  /*b960*/  IMAD R26, R62, UR12, RZ ;  /* 0x0000000c3e1a7c24 */ /* 0x000fe2000f8e02ff */
[----:B------:R-:W-:Y:S02]  /*b970*/  IADD3 R45, P2, R48, 0x6000, RZ ;  /* 0x00006000302d7810 */ /* 0x000fe40007f5e0ff */
[----:B------:R-:W-:Y:S01]  /*b980*/  F2FP.BF16.F32.PACK_AB R14, R14, R15 ;  /* 0x0000000f0e0e723e */ /* 0x000fe200000010ff */
[----:B------:R-:W-:Y:S01]  /*b990*/  IMAD R63, R63, UR14, R26 ;  /* 0x0000000e3f3f7c24 */ /* 0x000fe2000f8e021a */
[----:B------:R-:W-:-:S02]  /*b9a0*/  F2FP.BF16.F32.PACK_AB R12, R12, R121 ;  /* 0x000000790c0c723e */ /* 0x000fc400000010ff */
[----:B------:R-:W-:Y:S02]  /*b9b0*/  F2FP.BF16.F32.PACK_AB R13, R135, R142 ;  /* 0x0000008e870d723e */ /* 0x000fe400000010ff */
[----:B------:R-:W-:Y:S02]  /*b9c0*/  F2FP.BF16.F32.PACK_AB R15, R136, R139 ;  /* 0x0000008b880f723e */ /* 0x000fe400000010ff */
[----:B------:R-:W-:Y:S02]  /*b9d0*/  F2FP.BF16.F32.PACK_AB R24, R24, R25 ;  /* 0x000000191818723e */ /* 0x000fe400000010ff */
[----:B------:R-:W-:Y:S01]  /*b9e0*/  LOP3.LUT R44, R45, 0x380, RZ, 0xc0, !PT ;  /* 0x000003802d2c7812 */ /* 0x000fe200078ec0ff */
[----:B--2---:R-:W-:Y:S01]  /*b9f0*/  @P1 IMAD.HI.U32 R4, R67, R152, RZ ;  /* 0x0000009843041227 */ /* 0x004fe200078e00ff */
[----:B------:R-:W-:Y:S02]  /*ba00*/  F2FP.BF16.F32.PACK_AB R6, R3, R120 ;  /* 0x000000780306723e */ /* 0x000fe400000010ff */
[----:B------:R-:W-:-:S02]  /*ba10*/  F2FP.BF16.F32.PACK_AB R5, R145, R146 ;  /* 0x000000929105723e */ /* 0x000fc400000010ff */
[----:B-1----:R-:W-:Y:S02]  /*ba20*/  @P1 SHF.R.U32.HI R53, RZ, R153, R4 ;  /* 0x00000099ff351219 */ /* 0x002fe40000011604 */
[----:B------:R-:W-:Y:S02]  /*ba30*/  F2FP.BF16.F32.PACK_AB R4, R9, R122 ;  /* 0x0000007a0904723e */ /* 0x000fe400000010ff */
[----:B------:R-:W-:Y:S01]  /*ba40*/  F2FP.BF16.F32.PACK_AB R7, R143, R150 ;  /* 0x000000968f07723e */ /* 0x000fe200000010ff */
[----:B------:R-:W-:Y:S01]  /*ba50*/  IMAD.MOV R3, RZ, RZ, -R53 ;  /* 0x000000ffff037224 */ /* 0x000fe200078e0a35 */
[----:B------:R-:W-:Y:S02]  /*ba60*/  F2FP.BF16.F32.PACK_AB R9, R144, R147 ;  /* 0x000000939009723e */ /* 0x000fe400000010ff */
[----:B------:R-:W-:Y:S01]  /*ba70*/  IADD3 R50, P0, R53, R50, RZ ;  /* 0x0000003235327210 */ /* 0x000fe20007f1e0ff */
[----:B------:R-:W-:Y:S01]  /*ba80*/  IMAD R3, R86, R3, R67 ;  /* 0x0000000356037224 */ /* 0x000fe200078e0243 */
[----:B------:R0:W-:Y:S01]  /*ba90*/  STSM.16.M88.4 [R66], R4 ;  /* 0x0000000442007844 */ /* 0x0001e20000000200 */
[----:B------:R-:W-:Y:S01]  /*baa0*/  MOV R56, R56 ;  /* 0x0000003800387202 */ /* 0x000fe20000000f00 */
[----:B------:R-:W-:Y:S01]  /*bab0*/  IMAD R57, R70, 0x80, R215 ;  /* 0x0000008046397824 */ /* 0x000fe200078e02d7 */
[----:B------:R-:W-:Y:S01]  /*bac0*/  F2FP.BF16.F32.PACK_AB R25, R133, R140 ;  /* 0x0000008c8519723e */ /* 0x000fe200000010ff */
[----:B------:R1:W-:Y:S01]  /*bad0*/  STSM.16.M88.4 [R58], R8 ;  /* 0x000000083a007844 */ /* 0x0003e20000000200 */
[----:B------:R-:W-:-:S02]  /*bae0*/  F2FP.BF16.F32.PACK_AB R26, R61, R60 ;  /* 0x0000003c3d1a723e */ /* 0x000fc400000010ff */
[----:B------:R-:W-:Y:S01]  /*baf0*/  F2FP.BF16.F32.PACK_AB R27, R134, R137 ;  /* 0x00000089861b723e */ /* 0x000fe200000010ff */
[----:B------:R-:W-:Y:S01]  /*bb00*/  STSM.16.M88.4 [R55], R12 ;  /* 0x0000000c37007844 */ /* 0x000fe20000000200 */
[----:B------:R-:W-:Y:S02]  /*bb10*/  SHF.R.U64 R44, R44, 0x3, RZ ;  /* 0x000000032c2c7819 */ /* 0x000fe400000012ff */
[----:B------:R-:W-:Y:S01]  /*bb20*/  F2FP.BF16.F32.PACK_AB R96, R97, R96 ;  /* 0x000000606160723e */ /* 0x000fe200000010ff */
[----:B------:R2:W-:Y:S01]  /*bb30*/  STSM.16.M88.4 [R56], R24 ;  /* 0x0000001838007844 */ /* 0x0005e20000000200 */
[----:B------:R-:W-:Y:S01]  /*bb40*/  LOP3.LUT R44, R44, R45, RZ, 0x3c, !PT ;  /* 0x0000002d2c2c7212 */ /* 0x000fe200078e3cff */
[----:B------:R-:W-:Y:S01]  /*bb50*/  IMAD.X R45, RZ, RZ, R49, P2 ;  /* 0x000000ffff2d7224 */ /* 0x000fe200010e0631 */
[----:B------:R-:W-:Y:S02]  /*bb60*/  MOV R82, R82 ;  /* 0x0000005200527202 */ /* 0x000fe40000000f00 */
[----:B0-----:R-:W-:-:S02]  /*bb70*/  F2FP.BF16.F32.PACK_AB R4, R65, R64 ;  /* 0x000000404104723e */ /* 0x001fc400000010ff */
[----:B------:R-:W-:Y:S02]  /*bb80*/  F2FP.BF16.F32.PACK_AB R5, R131, R138 ;  /* 0x0000008a8305723e */ /* 0x000fe400000010ff */
[----:B-1----:R-:W-:Y:S02]  /*bb90*/  SHF.R.S32.HI R9, RZ, 0x1f, R53 ;  /* 0x0000001fff097819 */ /* 0x002fe40000011435 */
[----:B------:R-:W-:Y:S02]  /*bba0*/  SHF.R.S32.HI R8, RZ, 0x1f, R3 ;  /* 0x0000001fff087819 */ /* 0x000fe40000011403 */
[----:B------:R-:W-:Y:S02]  /*bbb0*/  IADD3.X R51, R9, R51, R63, P0, !PT ;  /* 0x0000003309337210 */ /* 0x000fe400007fe43f */
[----:B------:R-:W-:Y:S01]  /*bbc0*/  F2FP.BF16.F32.PACK_AB R6, R69, R68 ;  /* 0x000000444506723e */ /* 0x000fe200000010ff */
[----:B------:R-:W-:Y:S01]  /*bbd0*/  IMAD R8, R8, UR6, RZ ;  /* 0x0000000608087c24 */ /* 0x000fe2000f8e02ff */
[----:B------:R-:W-:Y:S01]  /*bbe0*/  F2FP.BF16.F32.PACK_AB R7, R129, R132 ;  /* 0x000000848107723e */ /* 0x000fe200000010ff */
[----:B------:R-:W-:Y:S01]  /*bbf0*/  IMAD.WIDE.U32 R50, R3, UR6, R50 ;  /* 0x0000000603327c25 */ /* 0x000fe2000f8e0032 */
[----:B------:R-:W-:Y:S01]  /*bc00*/  LOP3.LUT P0, RZ, R210, 0x3, RZ, 0xc0, !PT ;  /* 0x00000003d2ff7812 */ /* 0x000fe2000780c0ff */
[----:B------:R-:W0:Y:S01]  /*bc10*/  @P1 LDC R69, c[0x0][0xbf0] ;  /* 0x0002fc00ff451b82 */ /* 0x000e220000000800 */
[----:B------:R-:W-:Y:S01]  /*bc20*/  F2FP.BF16.F32.PACK_AB R9, R127, R130 ;  /* 0x000000827f09723e */ /* 0x000fe200000010ff */
[----:B------:R-:W-:Y:S01]  /*bc30*/  IMAD R53, R3, UR7, R8 ;  /* 0x0000000703357c24 */ /* 0x000fe2000f8e0208 */
[----:B------:R1:W-:Y:S01]  /*bc40*/  STSM.16.M88.4 [R54], R4 ;  /* 0x0000000436007844 */ /* 0x0003e20000000200 */
[----:B------:R-:W-:Y:S01]  /*bc50*/  IMAD R68, R86, UR5, RZ ;  /* 0x0000000556447c24 */ /* 0x000fe2000f8e02ff */
[----:B------:R-:W-:Y:S01]  /*bc60*/  ULDC.64 UR6, c[0x0][0xb50] ;  /* 0x0002d40000067ab9 */ /* 0x000fe20000000a00 */
[----:B------:R-:W-:Y:S01]  /*bc70*/  VIADD R3, R57, 0x8 ;  /* 0x0000000839037836 */ /* 0x000fe20000000000 */
[----:B--2---:R-:W-:-:S02]  /*bc80*/  LEA R24, P3, R50, UR6, 0x2 ;  /* 0x0000000632187c11 */ /* 0x004fc4000f8610ff */
[-C--:B------:R-:W-:Y:S02]  /*bc90*/  ISETP.GE.OR P2, PT, R57, R68.reuse, P0 ;  /* 0x000000443900720c */ /* 0x080fe40000746670 */
[----:B------:R-:W-:Y:S01]  /*bca0*/  ISETP.GE.OR P0, PT, R3, R68, P0 ;  /* 0x000000440300720c */ /* 0x000fe20000706670 */
[----:B------:R-:W-:Y:S01]  /*bcb0*/  SHFL.IDX PT, R64, R24, 0x1, 0x1c1f ;  /* 0x003c1f0018407f89 */ /* 0x000fe200000e0000 */
[----:B------:R-:W-:Y:S02]  /*bcc0*/  F2FP.BF16.F32.PACK_AB R8, R73, R72 ;  /* 0x000000484908723e */ /* 0x000fe400000010ff */
[----:B------:R-:W-:Y:S02]  /*bcd0*/  F2FP.BF16.F32.PACK_AB R10, R77, R76 ;  /* 0x0000004c4d0a723e */ /* 0x000fe400000010ff */
[----:B------:R-:W-:Y:S01]  /*bce0*/  F2FP.BF16.F32.PACK_AB R11, R123, R128 ;  /* 0x000000807b0b723e */ /* 0x000fe200000010ff */
[----:B-1----:R-:W-:Y:S01]  /*bcf0*/  IMAD.IADD R5, R51, 0x1, R53 ;  /* 0x0000000133057824 */ /* 0x002fe200078e0235 */
[----:B------:R-:W-:-:S02]  /*bd00*/  F2FP.BF16.F32.PACK_AB R4, R81, R80 ;  /* 0x000000505104723e */ /* 0x000fc400000010ff */
[----:B------:R-:W-:Y:S01]  /*bd10*/  F2FP.BF16.F32.PACK_AB R6, R85, R84 ;  /* 0x000000545506723e */ /* 0x000fe200000010ff */
[----:B------:R-:W-:Y:S01]  /*bd20*/  STSM.16.M88.4 [R52], R8 ;  /* 0x0000000834007844 */ /* 0x000fe20000000200 */
[----:B------:R-:W-:Y:S02]  /*bd30*/  LEA.HI.X R3, R50, UR7, R5, 0x2, P3 ;  /* 0x0000000732037c11 */ /* 0x000fe400098f1405 */
[----:B------:R-:W-:Y:S01]  /*bd40*/  F2FP.BF16.F32.PACK_AB R5, R124, R125 ;  /* 0x0000007d7c05723e */ /* 0x000fe200000010ff */
[----:B------:R-:W-:Y:S01]  /*bd50*/  SHFL.IDX PT, R50, R24, RZ, 0x1c1f ;  /* 0x001c1fff18327589 */ /* 0x000fe200000e0000 */
[----:B------:R-:W-:Y:S02]  /*bd60*/  F2FP.BF16.F32.PACK_AB R7, R87, R126 ;  /* 0x0000007e5707723e */ /* 0x000fe400000010ff */
[----:B------:R-:W-:Y:S01]  /*bd70*/  F2FP.BF16.F32.PACK_AB R12, R89, R88 ;  /* 0x00000058590c723e */ /* 0x000fe200000010ff */
[----:B------:R-:W1:Y:S01]  /*bd80*/  SHFL.IDX PT, R51, R3, RZ, 0x1c1f ;  /* 0x001c1fff03337589 */ /* 0x000e6200000e0000 */
[----:B------:R-:W-:-:S02]  /*bd90*/  F2FP.BF16.F32.PACK_AB R13, R91, R90 ;  /* 0x0000005a5b0d723e */ /* 0x000fc400000010ff */
[----:B------:R-:W-:Y:S01]  /*bda0*/  F2FP.BF16.F32.PACK_AB R14, R93, R92 ;  /* 0x0000005c5d0e723e */ /* 0x000fe200000010ff */
[----:B------:R-:W-:Y:S01]  /*bdb0*/  STSM.16.M88.4 [R74], R4 ;  /* 0x000000044a007844 */ /* 0x000fe20000000200 */
[----:B------:R-:W-:Y:S02]  /*bdc0*/  F2FP.BF16.F32.PACK_AB R15, R95, R94 ;  /* 0x0000005e5f0f723e */ /* 0x000fe400000010ff */
[----:B------:R-:W-:Y:S01]  /*bdd0*/  F2FP.BF16.F32.PACK_AB R97, R99, R98 ;  /* 0x000000626361723e */ /* 0x000fe200000010ff */
[----:B------:R2:W3:Y:S01]  /*bde0*/  SHFL.IDX PT, R65, R3, 0x1, 0x1c1f ;  /* 0x003c1f0003417f89 */ /* 0x0004e200000e0000 */
[----:B------:R-:W-:Y:S02]  /*bdf0*/  F2FP.BF16.F32.PACK_AB R104, R105, R104 ;  /* 0x000000686968723e */ /* 0x000fe400000010ff */
[----:B------:R-:W-:Y:S01]  /*be00*/  MOV R78, R78 ;  /* 0x0000004e004e7202 */ /* 0x000fe20000000f00 */
[----:B------:R-:W-:Y:S01]  /*be10*/  STSM.16.M88.4 [R82], R12 ;  /* 0x0000000c52007844 */ /* 0x000fe20000000200 */
[----:B------:R-:W-:-:S02]  /*be20*/  F2FP.BF16.F32.PACK_AB R98, R101, R100 ;  /* 0x000000646562723e */ /* 0x000fc400000010ff */
[----:B------:R-:W-:Y:S02]  /*be30*/  F2FP.BF16.F32.PACK_AB R99, R103, R102 ;  /* 0x000000666763723e */ /* 0x000fe400000010ff */
        /* <DEDUP_REMOVED lines=9> */
[C---:B------:R-:W-:Y:S02]  /*bed0*/  IADD3 R31, P5, R48.reuse, 0x2000, RZ ;  /* 0x00002000301f7810 */ /* 0x040fe40007fbe0ff */
[----:B------:R-:W-:Y:S01]  /*bee0*/  IADD3 R35, P6, R48, 0x3000, RZ ;  /* 0x0000300030237810 */ /* 0x000fe20007fde0ff */
[----:B------:R-:W-:Y:S01]  /*bef0*/  STSM.16.M88.4 [R71], R112 ;  /* 0x0000007047007844 */ /* 0x000fe20000000200 */
[----:B------:R-:W-:Y:S02]  /*bf00*/  LOP3.LUT R30, R31, 0x380, RZ, 0xc0, !PT ;  /* 0x000003801f1e7812 */ /* 0x000fe400078ec0ff */
[----:B------:R-:W-:Y:S01]  /*bf10*/  LOP3.LUT R34, R35, 0x380, RZ, 0xc0, !PT ;  /* 0x0000038023227812 */ /* 0x000fe200078ec0ff */
[----:B------:R-:W-:Y:S01]  /*bf20*/  BAR.SYNC.DEFER_BLOCKING 0x1, 0x100 ;  /* 0x0044000000007b1d */ /* 0x000fe20000010000 */
[----:B------:R-:W-:Y:S01]  /*bf30*/  SHF.R.U64 R30, R30, 0x3, RZ ;  /* 0x000000031e1e7819 */ /* 0x000fe200000012ff */
[----:B--2---:R-:W-:Y:S01]  /*bf40*/  IMAD R3, R206, 0x20, R209 ;  /* 0x00000020ce037824 */ /* 0x004fe200078e02d1 */
[----:B------:R-:W-:-:S02]  /*bf50*/  SHF.R.U64 R34, R34, 0x3, RZ ;  /* 0x0000000322227819 */ /* 0x000fc400000012ff */
[----:B------:R-:W-:Y:S01]  /*bf60*/  LOP3.LUT R30, R30, R31, RZ, 0x3c, !PT ;  /* 0x0000001f1e1e7212 */ /* 0x000fe200078e3cff */
[--C-:B------:R-:W-:Y:S01]  /*bf70*/  IMAD.X R31, RZ, RZ, R49.reuse, P5 ;  /* 0x000000ffff1f7224 */ /* 0x100fe200028e0631 */
[----:B------:R-:W-:Y:S01]  /*bf80*/  UIMAD UR5, UR11, UR8, URZ ;  /* 0x000000080b0572a4 */ /* 0x000fe2000f8e023f */
[----:B------:R-:W-:Y:S01]  /*bf90*/  LOP3.LUT R34, R34, R35, RZ, 0x3c, !PT ;  /* 0x0000002322227212 */ /* 0x000fe200078e3cff */
[----:B------:R-:W-:Y:S01]  /*bfa0*/  IMAD.X R35, RZ, RZ, R49, P6 ;  /* 0x000000ffff237224 */ /* 0x000fe200030e0631 */
[C---:B------:R-:W-:Y:S02]  /*bfb0*/  IADD3 R43, P5, R48.reuse, 0x9000, RZ ;  /* 0x00009000302b7810 */ /* 0x040fe40007fbe0ff */
[C---:B------:R-:W-:Y:S02]  /*bfc0*/  LOP3.LUT R33, R48.reuse, 0x380, RZ, 0xc0, !PT ;  /* 0x0000038030217812 */ /* 0x040fe400078ec0ff */
[----:B------:R-:W-:Y:S01]  /*bfd0*/  R2UR UR13, R207 ;  /* 0x00000000cf0d72ca */ /* 0x000fe200000e0000 */
[----:B-1----:R-:W-:Y:S01]  /*bfe0*/  @!P2 ST.E desc[UR60][R50.64], R2 ;  /* 0x000000023200a985 */ /* 0x002fe2000c10193c */
[----:B------:R-:W-:Y:S01]  /*bff0*/  IADD3 R37, P6, R48, 0xa000, RZ ;  /* 0x0000a00030257810 */ /* 0x000fe20007fde0ff */
[----:B------:R-:W-:Y:S01]  /*c000*/  UIMAD.WIDE.U32 UR6, UR10, UR8, URZ ;  /* 0x000000080a0672a5 */ /* 0x000fe2000f8e003f */
[----:B------:R-:W-:Y:S01]  /*c010*/  LOP3.LUT R42, R43, 0x380, RZ, 0xc0, !PT ;  /* 0x000003802b2a7812 */ /* 0x000fe200078ec0ff */
[----:B---3--:R1:W-:Y:S01]  /*c020*/  @!P0 ST.E desc[UR60][R64.64], R0 ;  /* 0x0000000040008985 */ /* 0x0083e2000c10193c */
[----:B------:R-:W-:Y:S01]  /*c030*/  UIMAD UR5, UR10, UR9, UR5 ;  /* 0x000000090a0572a4 */ /* 0x000fe2000f8e0205 */
[----:B------:R-:W-:-:S02]  /*c040*/  LOP3.LUT R32, R37, 0x380, RZ, 0xc0, !PT ;  /* 0x0000038025207812 */ /* 0x000fc400078ec0ff */
[----:B------:R2:W5:Y:S01]  /*c050*/  LD.E.128 R24, desc[UR60][R20.64] ;  /* 0x0000003c14187980 */ /* 0x000562000c101d00 */
[----:B------:R-:W-:Y:S01]  /*c060*/  ULDC.64 UR8, c[0x0][0xaf0] ;  /* 0x0002bc0000087ab9 */ /* 0x000fe20000000a00 */
[----:B------:R-:W-:Y:S02]  /*c070*/  SHF.R.U64 R42, R42, 0x3, RZ ;  /* 0x000000032a2a7819 */ /* 0x000fe400000012ff */
[----:B------:R3:W5:Y:S01]  /*c080*/  LD.E.128 R8, desc[UR60][R30.64] ;  /* 0x0000003c1e087980 */ /* 0x000762000c101d00 */
[----:B------:R-:W-:Y:S01]  /*c090*/  UIADD3 UR7, UR7, UR5, URZ ;  /* 0x0000000507077290 */ /* 0x000fe2000fffe03f */
[----:B------:R-:W-:Y:S01]  /*c0a0*/  SHF.R.U64 R32, R32, 0x3, RZ ;  /* 0x0000000320207819 */ /* 0x000fe200000012ff */
[----:B------:R-:W-:Y:S01]  /*c0b0*/  UIADD3 UR4, UR4, 0x36820, URZ ;  /* 0x0003682004047890 */ /* 0x000fe2000fffe03f */
[----:B------:R-:W-:Y:S01]  /*c0c0*/  SHF.R.U64 R33, R33, 0x3, RZ ;  /* 0x0000000321217819 */ /* 0x000fe200000012ff */
[----:B------:R-:W5:Y:S01]  /*c0d0*/  LD.E.128 R4, desc[UR60][R34.64] ;  /* 0x0000003c22047980 */ /* 0x000f62000c101d00 */
[----:B--2---:R-:W2:Y:S01]  /*c0e0*/  @P1 LDC R21, c[0x0][0xbec] ;  /* 0x0002fb00ff151b82 */ /* 0x004ea20000000800 */
[----:B------:R-:W-:Y:S01]  /*c0f0*/  IMAD R20, R70, 0x80, R3 ;  /* 0x0000008046147824 */ /* 0x000fe200078e0203 */
[----:B------:R-:W-:Y:S01]  /*c100*/  LOP3.LUT R42, R42, R43, RZ, 0x3c, !PT ;  /* 0x0000002b2a2a7212 */ /* 0x000fe200078e3cff */
[----:B------:R-:W5:Y:S01]  /*c110*/  LD.E.128 R72, desc[UR60][R38.64] ;  /* 0x0000003c26487980 */ /* 0x000f62000c101d00 */
[----:B------:R-:W-:Y:S01]  /*c120*/  UIADD3 UR36, UR36, 0x1, URZ ;  /* 0x0000000124247890 */ /* 0x000fe2000fffe03f */
[----:B------:R-:W-:-:S02]  /*c130*/  ULDC.64 UR10, c[0x0][0xa80] ;  /* 0x0002a000000a7ab9 */ /* 0x000fc40000000a00 */
[----:B------:R-:W5:Y:S01]  /*c140*/  LD.E.128 R60, desc[UR60][R40.64] ;  /* 0x0000003c283c7980 */ /* 0x000f62000c101d00 */
[----:B---3--:R-:W3:Y:S01]  /*c150*/  LDC.64 R30, c[0x0][0xae0] ;  /* 0x0002b800ff1e7b82 */ /* 0x008ee20000000a00 */
[----:B-1----:R-:W-:Y:S01]  /*c160*/  IMAD.MOV.U32 R0, RZ, RZ, R20 ;  /* 0x000000ffff007224 */ /* 0x002fe200078e0014 */
[----:B------:R-:W-:Y:S01]  /*c170*/  UIMAD UR5, UR12, UR8, URZ ;  /* 0x000000080c0572a4 */ /* 0x000fe2000f8e023f */
[----:B------:R-:W-:Y:S01]  /*c180*/  LOP3.LUT R32, R32, R37, RZ, 0x3c, !PT ;  /* 0x0000002520207212 */ /* 0x000fe200078e3cff */
[----:B------:R-:W-:Y:S01]  /*c190*/  UIMAD.WIDE.U32 UR6, UR14, UR8, UR6 ;  /* 0x000000080e0672a5 */ /* 0x000fe2000f8e0006 */
[----:B------:R-:W-:Y:S01]  /*c1a0*/  LOP3.LUT R48, R33, R48, RZ, 0x3c, !PT ;  /* 0x0000003021307212 */ /* 0x000fe200078e3cff */
[----:B------:R-:W-:Y:S01]  /*c1b0*/  UIMAD UR5, UR14, UR9, UR5 ;  /* 0x000000090e0572a4 */ /* 0x000fe2000f8e0205 */
[----:B------:R-:W-:Y:S01]  /*c1c0*/  IADD3.X R37, RZ, R49, RZ, P4, !PT ;  /* 0x00000031ff257210 */ /* 0x000fe200027fe4ff */
[--C-:B------:R-:W-:Y:S01]  /*c1d0*/  IMAD.X R43, RZ, RZ, R49.reuse, P5 ;  /* 0x000000ffff2b7224 */ /* 0x100fe200028e0631 */
[----:B------:R-:W5:Y:S01]  /*c1e0*/  LD.E.128 R52, desc[UR60][R44.64] ;  /* 0x0000003c2c347980 */ /* 0x000f62000c101d00 */
[----:B------:R-:W-:-:S03]  /*c1f0*/  IMAD.X R33, RZ, RZ, R49, P6 ;  /* 0x000000ffff217224 */ /* 0x000fc600030e0631 */
[----:B------:R1:W5:Y:S01]  /*c200*/  LD.E.128 R12, desc[UR60][R28.64] ;  /* 0x0000003c1c0c7980 */ /* 0x000362000c101d00 */
[----:B--2---:R-:W-:Y:S01]  /*c210*/  @P1 IMAD.HI.U32 R2, R20, R21, RZ ;  /* 0x0000001514021227 */ /* 0x004fe200078e00ff */
[----:B------:R-:W-:Y:S02]  /*c220*/  UIADD3 UR7, UR7, UR5, URZ ;  /* 0x0000000507077290 */ /* 0x000fe4000fffe03f */
[----:B------:R-:W5:Y:S01]  /*c230*/  LD.E.128 R56, desc[UR60][R48.64] ;  /* 0x0000003c30387980 */ /* 0x000f62000c101d00 */
[----:B------:R-:W-:Y:S01]  /*c240*/  ULDC.64 UR8, c[0x0][0xad8] ;  /* 0x0002b60000087ab9 */ /* 0x000fe20000000a00 */
[----:B0-----:R-:W-:Y:S02]  /*c250*/  @P1 SHF.R.U32.HI R0, RZ, R69, R2 ;  /* 0x00000045ff001219 */ /* 0x001fe40000011602 */
[----:B------:R-:W5:Y:S02]  /*c260*/  LD.E.128 R80, desc[UR60][R36.64] ;  /* 0x0000003c24507980 */ /* 0x000f64000c101d00 */
[--C-:B------:R-:W-:Y:S01]  /*c270*/  SHF.R.S32.HI R3, RZ, 0x1f, R0.reuse ;  /* 0x0000001fff037819 */ /* 0x100fe20000011400 */
[----:B------:R-:W-:Y:S01]  /*c280*/  IMAD.MOV R21, RZ, RZ, -R0 ;  /* 0x000000ffff157224 */ /* 0x000fe200078e0a00 */
[----:B------:R-:W5:Y:S03]  /*c290*/  LD.E.128 R76, desc[UR60][R42.64] ;  /* 0x0000003c2a4c7980 */ /* 0x000f66000c101d00 */
[----:B---3--:R-:W-:Y:S01]  /*c2a0*/  IMAD R3, R3, R30, RZ ;  /* 0x0000001e03037224 */ /* 0x008fe200078e02ff */
[----:B------:R0:W5:Y:S01]  /*c2b0*/  LD.E.128 R64, desc[UR60][R32.64] ;  /* 0x0000003c20407980 */ /* 0x000162000c101d00 */
[----:B------:R-:W-:-:S02]  /*c2c0*/  IMAD R21, R86, R21, R20 ;  /* 0x0000001556157224 */ /* 0x000fc400078e0214 */
[C---:B-1----:R-:W-:Y:S01]  /*c2d0*/  IMAD R29, R0.reuse, R31, R3 ;  /* 0x0000001f001d7224 */ /* 0x042fe200078e0203 */
[----:B------:R1:W5:Y:S01]  /*c2e0*/  LD.E.128 R48, desc[UR60][R46.64] ;  /* 0x0000003c2e307980 */ /* 0x000362000c101d00 */
[----:B------:R-:W-:Y:S01]  /*c2f0*/  IMAD.WIDE.U32 R2, R0, R30, UR6 ;  /* 0x0000000600027e25 */ /* 0x000fe2000f8e001e */
[----:B------:R-:W-:Y:S01]  /*c300*/  SHF.R.S32.HI R0, RZ, 0x1f, R21 ;  /* 0x0000001fff007819 */ /* 0x000fe20000011415 */
[----:B------:R-:W-:Y:S01]  /*c310*/  @!PT LDS RZ, [RZ] ;  /* 0x00000000fffff984 */ /* 0x000fe20000000800 */
[----:B------:R-:W-:Y:S01]  /*c320*/  @!PT LDS RZ, [RZ] ;  /* 0x00000000fffff984 */ /* 0x000fe20000000800 */
[----:B------:R-:W-:Y:S01]  /*c330*/  @!PT LDS RZ, [RZ] ;  /* 0x00000000fffff984 */ /* 0x000fe20000000800 */
[----:B------:R-:W-:Y:S01]  /*c340*/  @!PT LDS RZ, [RZ] ;  /* 0x00000000fffff984 */ /* 0x000fe20000000800 */
[----:B------:R2:W-:Y:S06]  /*c350*/  MEMBAR.ALL.CTA ;  /* 0x0000000000007992 */ /* 0x0005ec0000008000 */
[----:B--2---:R-:W2:Y:S01]  /*c360*/  FENCE.VIEW.ASYNC.S ;  /* 0x00000000000073c6 */ /* 0x004ea20000000000 */
[----:B------:R-:W-:-:S02]  /*c370*/  IMAD.IADD R3, R3, 0x1, R29 ;  /* 0x0000000103037824 */ /* 0x000fc400078e021d */
[----:B------:R-:W-:Y:S02]  /*c380*/  IMAD R0, R0, UR8, RZ ;  /* 0x0000000800007c24 */ /* 0x000fe4000f8e02ff */
[----:B0-----:R-:W-:Y:S01]  /*c390*/  IMAD R33, R70, 0x80, R209 ;  /* 0x0000008046217824 */ /* 0x001fe200078e02d1 */
[----:B------:R-:W-:Y:S01]  /*c3a0*/  ULDC UR5, c[0x0][0xc] ;  /* 0x0000030000057ab9 */ /* 0x000fe20000000800 */
[C---:B------:R-:W-:Y:S02]  /*c3b0*/  IMAD R29, R21.reuse, UR9, R0 ;  /* 0x00000009151d7c24 */ /* 0x040fe4000f8e0200 */
[----:B------:R-:W-:Y:S01]  /*c3c0*/  IMAD.WIDE.U32 R2, R21, UR8, R2 ;  /* 0x0000000815027c25 */ /* 0x000fe2000f8e0002 */
[----:B------:R-:W-:Y:S01]  /*c3d0*/  ISETP.GE.AND P2, PT, R33, R68, PT ;  /* 0x000000442100720c */ /* 0x000fe20003f46270 */
[----:B------:R-:W-:Y:S01]  /*c3e0*/  UMOV UR6, 0x1 ;  /* 0x0000000100067882 */ /* 0x000fe20000000000 */
[----:B------:R-:W-:Y:S01]  /*c3f0*/  UIADD3 UR13, UR5, UR13, URZ ;  /* 0x0000000d050d7290 */ /* 0x000fe2000fffe03f */
[----:B------:R-:W-:Y:S01]  /*c400*/  IMAD.IADD R29, R3, 0x1, R29 ;  /* 0x00000001031d7824 */ /* 0x000fe200078e021d */
[----:B------:R-:W-:Y:S01]  /*c410*/  UPRMT UR5, URZ, 0x654, UR4 ;  /* 0x000006543f057896 */ /* 0x000fe20008000004 */
[----:B------:R-:W-:Y:S01]  /*c420*/  LEA R0, P1, R2, UR10, 0x1 ;  /* 0x0000000a02007c11 */ /* 0x000fe2000f8208ff */
[----:B------:R-:W-:-:S02]  /*c430*/  UPRMT UR4, UR6, 0x654, UR4 ;  /* 0x0000065406047896 */ /* 0x000fc40008000004 */
[----:B------:R-:W-:Y:S01]  /*c440*/  UISETP.NE.AND UP0, UPT, UR36, 0x2, UPT ;  /* 0x000000022400788c */ /* 0x000fe2000bf05270 */
[C---:B------:R-:W-:Y:S01]  /*c450*/  VIADD R21, R33.reuse, 0x20 ;  /* 0x0000002021157836 */ /* 0x040fe20000000000 */
[----:B------:R-:W-:Y:S02]  /*c460*/  LEA.HI.X R32, R2, UR11, R29, 0x1, P1 ;  /* 0x0000000b02207c11 */ /* 0x000fe400088f0c1d */
[----:B------:R-:W-:Y:S01]  /*c470*/  USEL UR6, URZ, 0x1, UP0 ;  /* 0x000000013f067887 */ /* 0x000fe20008000000 */
[----:B------:R-:W-:Y:S01]  /*c480*/  VIADD R3, R33, 0x40 ;  /* 0x0000004021037836 */ /* 0x000fe20000000000 */
[-C--:B------:R-:W-:Y:S01]  /*c490*/  ISETP.GE.AND P0, PT, R21, R68.reuse, PT ;  /* 0x000000441500720c */ /* 0x080fe20003f06270 */
[----:B--2---:R-:W-:Y:S01]  /*c4a0*/  SYNCS.ARRIVE.TRANS64.RED.A1T0 RZ, [UR5], RZ ;  /* 0x000000ffffff79a7 */ /* 0x004fe20008100405 */
[----:B------:R-:W-:Y:S01]  /*c4b0*/  IMAD.U32 R207, RZ, RZ, UR13 ;  /* 0x0000000dffcf7e24 */ /* 0x000fe2000f8e00ff */
[----:B------:R-:W-:Y:S01]  /*c4c0*/  USEL UR36, UR36, URZ, UP0 ;  /* 0x0000003f24247287 */ /* 0x000fe20008000000 */
[----:B------:R1:W0:Y:S01]  /*c4d0*/  SHFL.IDX PT, R20, R0, RZ, 0x181f ;  /* 0x00181fff00147589 */ /* 0x00022200000e0000 */
[----:B------:R-:W-:Y:S01]  /*c4e0*/  ULOP3.LUT UR39, UR39, UR6, URZ, 0x3c, !UPT ;  /* 0x0000000627277292 */ /* 0x000fe2000f8e3c3f */
[----:B------:R-:W-:Y:S02]  /*c4f0*/  BSSY B0, `(.L_x_212) ;  /* 0x0000011000007945 */ /* 0x000fe40003800000 */
[----:B------:R1:W2:Y:S01]  /*c500*/  SHFL.IDX PT, R21, R32, RZ, 0x181f ;  /* 0x00181fff20157589 */ /* 0x0002a200000e0000 */
[----:B------:R-:W-:Y:S01]  /*c510*/  SYNCS.ARRIVE.TRANS64.RED.A1T0 RZ, [UR4], RZ ;  /* 0x000000ffffff79a7 */ /* 0x000fe20008100404 */
[----:B------:R-:W-:Y:S01]  /*c520*/  ISETP.GE.AND P1, PT, R3, R68, PT ;  /* 0x000000440300720c */ /* 0x000fe20003f26270 */
[----:B------:R-:W-:-:S12]  /*c530*/  @P2 BRA `(.L_x_213) ;  /* 0x0000000000302947 */ /* 0x000fd80003800000 */
[----:B------:R-:W-:Y:S02]  /*c540*/  ULDC UR4, c[0x0][0xac8] ;  /* 0x0002b20000047ab9 */ /* 0x000fe40000000800 */
[----:B------:R-:W-:Y:S02]  /*c550*/  ISETP.GE.AND P3, PT, R205, UR4, PT ;  /* 0x00000004cd007c0c */ /* 0x000fe4000bf66270 */
[----:B------:R-:W-:Y:S02]  /*c560*/  ISETP.GE.AND P4, PT, R204, UR4, PT ;  /* 0x00000004cc007c0c */ /* 0x000fe4000bf86270 */
[----:B------:R-:W-:-:S09]  /*c570*/  ISETP.GE.AND P2, PT, R23, UR4, PT ;  /* 0x0000000417007c0c */ /* 0x000fd2000bf46270 */
[-C--:B0-----:R-:W-:Y:S02]  /*c580*/  @!P3 LEA R28, P5, R205, R20.reuse, 0x1 ;  /* 0x00000014cd1cb211 */ /* 0x081fe400078a08ff */
[C---:B------:R-:W-:Y:S02]  /*c590*/  @!P4 LEA R30, P6, R204.reuse, R20, 0x1 ;  /* 0x00000014cc1ec211 */ /* 0x040fe400078c08ff */
[----:B--2---:R-:W-:Y:S01]  /*c5a0*/  @!P2 IMAD.WIDE R2, R23, 0x2, R20 ;  /* 0x000000021702a825 */ /* 0x004fe200078e0214 */
[-C--:B------:R-:W-:Y:S02]  /*c5b0*/  @!P3 LEA.HI.X R29, R205, R21.reuse, R220, 0x1, P5 ;  /* 0x00000015cd1db211 */ /* 0x080fe400028f0cdc */
[----:B------:R-:W-:Y:S02]  /*c5c0*/  @!P4 LEA.HI.X R31, R204, R21, R219, 0x1, P6 ;  /* 0x00000015cc1fc211 */ /* 0x000fe400030f0cdb */
[----:B-----5:R3:W-:Y:S04]  /*c5d0*/  @!P2 ST.E.128 desc[UR60][R2.64], R56 ;  /* 0x000000380200a985 */ /* 0x0207e8000c101d3c */
[----:B------:R3:W-:Y:S04]  /*c5e0*/  @!P3 ST.E.128 desc[UR60][R28.64], R72 ;  /* 0x000000481c00b985 */ /* 0x0007e8000c101d3c */
[----:B------:R3:W-:Y:S02]  /*c5f0*/  @!P4 ST.E.128 desc[UR60][R30.64], R80 ;  /* 0x000000501e00c985 */ /* 0x0007e4000c101d3c */
.L_x_213:
[----:B------:R-:W-:Y:S05]  /*c600*/  BSYNC B0 ;  /* 0x0000000000007941 */ /* 0x000fea0003800000 */
.L_x_212:
[----:B--2---:R2:W4:Y:S01]  /*c610*/  SHFL.IDX PT, R21, R32, 0x1, 0x181f ;  /* 0x00381f0020157f89 */ /* 0x00452200000e0000 */
[----:B------:R-:W-:Y:S03]  /*c620*/  BSSY B0, `(.L_x_214) ;  /* 0x000000f000007945 */ /* 0x000fe60003800000 */
[----:B0-----:R2:W0:Y:S01]  /*c630*/  SHFL.IDX PT, R20, R0, 0x1, 0x181f ;  /* 0x00381f0000147f89 */ /* 0x00142200000e0000 */
[----:B------:R-:W-:Y:S05]  /*c640*/  @P0 BRA `(.L_x_215) ;  /* 0x0000000000300947 */ /* 0x000fea0003800000 */
[----:B------:R-:W-:Y:S02]  /*c650*/  ULDC UR4, c[0x0][0xac8] ;  /* 0x0002b20000047ab9 */ /* 0x000fe40000000800 */
[----:B------:R-:W-:Y:S02]  /*c660*/  ISETP.GE.AND P4, PT, R205, UR4, PT ;  /* 0x00000004cd007c0c */ /* 0x000fe4000bf86270 */
[----:B------:R-:W-:Y:S02]  /*c670*/  ISETP.GE.AND P5, PT, R204, UR4, PT ;  /* 0x00000004cc007c0c */ /* 0x000fe4000bfa6270 */
[----:B------:R-:W-:-:S09]  /*c680*/  ISETP.GE.AND P3, PT, R23, UR4, PT ;  /* 0x0000000417007c0c */ /* 0x000fd2000bf66270 */
[-C--:B0--3--:R-:W-:Y:S02]  /*c690*/  @!P4 LEA R28, P0, R205, R20.reuse, 0x1 ;  /* 0x00000014cd1cc211 */ /* 0x089fe400078008ff */
[C---:B------:R-:W-:Y:S02]  /*c6a0*/  @!P5 LEA R30, P2, R204.reuse, R20, 0x1 ;  /* 0x00000014cc1ed211 */ /* 0x040fe400078408ff */
[----:B----4-:R-:W-:Y:S01]  /*c6b0*/  @!P3 IMAD.WIDE R2, R23, 0x2, R20 ;  /* 0x000000021702b825 */ /* 0x010fe200078e0214 */
[-C--:B------:R-:W-:Y:S02]  /*c6c0*/  @!P4 LEA.HI.X R29, R205, R21.reuse, R220, 0x1, P0 ;  /* 0x00000015cd1dc211 */ /* 0x080fe400000f0cdc */
[----:B------:R-:W-:Y:S02]  /*c6d0*/  @!P5 LEA.HI.X R31, R204, R21, R219, 0x1, P2 ;  /* 0x00000015cc1fd211 */ /* 0x000fe400010f0cdb */
[----:B-----5:R0:W-:Y:S04]  /*c6e0*/  @!P3 ST.E.128 desc[UR60][R2.64], R24 ;  /* 0x000000180200b985 */ /* 0x0201e8000c101d3c */
[----:B------:R0:W-:Y:S04]  /*c6f0*/  @!P4 ST.E.128 desc[UR60][R28.64], R60 ;  /* 0x0000003c1c00c985 */ /* 0x0001e8000c101d3c */
[----:B------:R0:W-:Y:S02]  /*c700*/  @!P5 ST.E.128 desc[UR60][R30.64], R76 ;  /* 0x0000004c1e00d985 */ /* 0x0001e4000c101d3c */
.L_x_215:
[----:B------:R-:W-:Y:S05]  /*c710*/  BSYNC B0 ;  /* 0x0000000000007941 */ /* 0x000fea0003800000 */
.L_x_214:
[----:B----4-:R4:W1:Y:S01]  /*c720*/  SHFL.IDX PT, R21, R32, 0x2, 0x181f ;  /* 0x00581f0020157f89 */ /* 0x01086200000e0000 */
[----:B------:R-:W-:Y:S03]  /*c730*/  BSSY B0, `(.L_x_216) ;  /* 0x000000f000007945 */ /* 0x000fe60003800000 */
[----:B0-----:R4:W0:Y:S01]  /*c740*/  SHFL.IDX PT, R20, R0, 0x2, 0x181f ;  /* 0x00581f0000147f89 */ /* 0x00182200000e0000 */
[----:B------:R-:W-:Y:S05]  /*c750*/  @P1 BRA `(.L_x_217) ;  /* 0x0000000000301947 */ /* 0x000fea0003800000 */
[----:B------:R-:W-:Y:S02]  /*c760*/  ULDC UR4, c[0x0][0xac8] ;  /* 0x0002b20000047ab9 */ /* 0x000fe40000000800 */
[----:B------:R-:W-:Y:S02]  /*c770*/  ISETP.GE.AND P3, PT, R205, UR4, PT ;  /* 0x00000004cd007c0c */ /* 0x000fe4000bf66270 */
[----:B------:R-:W-:Y:S02]  /*c780*/  ISETP.GE.AND P4, PT, R204, UR4, PT ;  /* 0x00000004cc007c0c */ /* 0x000fe4000bf86270 */
[----:B------:R-:W-:-:S09]  /*c790*/  ISETP.GE.AND P2, PT, R23, UR4, PT ;  /* 0x0000000417007c0c */ /* 0x000fd2000bf46270 */
[-C--:B0----5:R-:W-:Y:S02]  /*c7a0*/  @!P3 LEA R24, P0, R205, R20.reuse, 0x1 ;  /* 0x00000014cd18b211 */ /* 0x0a1fe400078008ff */
[C---:B------:R-:W-:Y:S02]  /*c7b0*/  @!P4 LEA R26, P1, R204.reuse, R20, 0x1 ;  /* 0x00000014cc1ac211 */ /* 0x040fe400078208ff */
[----:B-1-3--:R-:W-:Y:S01]  /*c7c0*/  @!P2 IMAD.WIDE R2, R23, 0x2, R20 ;  /* 0x000000021702a825 */ /* 0x00afe200078e0214 */
[-C--:B------:R-:W-:Y:S02]  /*c7d0*/  @!P3 LEA.HI.X R25, R205, R21.reuse, R220, 0x1, P0 ;  /* 0x00000015cd19b211 */ /* 0x080fe400000f0cdc */
[----:B------:R-:W-:Y:S02]  /*c7e0*/  @!P4 LEA.HI.X R27, R204, R21, R219, 0x1, P1 ;  /* 0x00000015cc1bc211 */ /* 0x000fe400008f0cdb */
[----:B------:R0:W-:Y:S04]  /*c7f0*/  @!P2 ST.E.128 desc[UR60][R2.64], R8 ;  /* 0x000000080200a985 */ /* 0x0001e8000c101d3c */
[----:B------:R0:W-:Y:S04]  /*c800*/  @!P3 ST.E.128 desc[UR60][R24.64], R52 ;  /* 0x000000341800b985 */ /* 0x0001e8000c101d3c */
[----:B------:R0:W-:Y:S02]  /*c810*/  @!P4 ST.E.128 desc[UR60][R26.64], R64 ;  /* 0x000000401a00c985 */ /* 0x0001e4000c101d3c */
.L_x_217:
[----:B------:R-:W-:Y:S05]  /*c820*/  BSYNC B0 ;  /* 0x0000000000007941 */ /* 0x000fea0003800000 */
.L_x_216:
[----:B0--3--:R-:W-:Y:S01]  /*c830*/  VIADD R3, R33, 0x60 ;  /* 0x0000006021037836 */ /* 0x009fe20000000000 */
[----:B-----5:R0:W3:Y:S01]  /*c840*/  SHFL.IDX PT, R9, R32, 0x3, 0x181f ;  /* 0x00781f0020097f89 */ /* 0x0200e200000e0000 */
[----:B------:R-:W-:Y:S01]  /*c850*/  BSSY B0, `(.L_x_218) ;  /* 0x0000011000007945 */ /* 0x000fe20003800000 */
[----:B------:R-:W-:Y:S02]  /*c860*/  VIADD R208, R208, 0x1 ;  /* 0x00000001d0d07836 */ /* 0x000fe40000000000 */
[----:B------:R-:W-:Y:S01]  /*c870*/  ISETP.GE.AND P0, PT, R3, R68, PT ;  /* 0x000000440300720c */ /* 0x000fe20003f06270 */
[----:B------:R0:W0:-:S12]  /*c880*/  SHFL.IDX PT, R8, R0, 0x3, 0x181f ;  /* 0x00781f0000087f89 */ /* 0x00001800000e0000 */
[----:B------:R-:W-:Y:S05]  /*c890*/  @P0 BRA `(.L_x_219) ;  /* 0x0000000000300947 */ /* 0x000fea0003800000 */
[----:B------:R-:W-:Y:S02]  /*c8a0*/  ULDC UR4, c[0x0][0xac8] ;  /* 0x0002b20000047ab9 */ /* 0x000fe40000000800 */
[----:B------:R-:W-:Y:S02]  /*c8b0*/  ISETP.GE.AND P3, PT, R205, UR4, PT ;  /* 0x00000004cd007c0c */ /* 0x000fe4000bf66270 */
[----:B------:R-:W-:Y:S02]  /*c8c0*/  ISETP.GE.AND P4, PT, R204, UR4, PT ;  /* 0x00000004cc007c0c */ /* 0x000fe4000bf86270 */
[----:B------:R-:W-:-:S09]  /*c8d0*/  ISETP.GE.AND P2, PT, R23, UR4, PT ;  /* 0x0000000417007c0c */ /* 0x000fd2000bf46270 */
[-C--:B0-----:R-:W-:Y:S02]  /*c8e0*/  @!P3 LEA R10, P0, R205, R8.reuse, 0x1 ;  /* 0x00000008cd0ab211 */ /* 0x081fe400078008ff */
[C---:B------:R-:W-:Y:S02]  /*c8f0*/  @!P4 LEA R20, P1, R204.reuse, R8, 0x1 ;  /* 0x00000008cc14c211 */ /* 0x040fe400078208ff */
[----:B---3--:R-:W-:Y:S01]  /*c900*/  @!P2 IMAD.WIDE R2, R23, 0x2, R8 ;  /* 0x000000021702a825 */ /* 0x008fe200078e0208 */
[-C--:B------:R-:W-:Y:S02]  /*c910*/  @!P3 LEA.HI.X R11, R205, R9.reuse, R220, 0x1, P0 ;  /* 0x00000009cd0bb211 */ /* 0x080fe400000f0cdc */
[----:B-1----:R-:W-:Y:S02]  /*c920*/  @!P4 LEA.HI.X R21, R204, R9, R219, 0x1, P1 ;  /* 0x00000009cc15c211 */ /* 0x002fe400008f0cdb */
[----:B------:R0:W-:Y:S04]  /*c930*/  @!P2 ST.E.128 desc[UR60][R2.64], R4 ;  /* 0x000000040200a985 */ /* 0x0001e8000c101d3c */
[----:B------:R0:W-:Y:S04]  /*c940*/  @!P3 ST.E.128 desc[UR60][R10.64], R12 ;  /* 0x0000000c0a00b985 */ /* 0x0001e8000c101d3c */
[----:B------:R0:W-:Y:S02]  /*c950*/  @!P4 ST.E.128 desc[UR60][R20.64], R48 ;  /* 0x000000301400c985 */ /* 0x0001e4000c101d3c */
.L_x_219:
[----:B------:R-:W-:Y:S05]  /*c960*/  BSYNC B0 ;  /* 0x0000000000007941 */ /* 0x000fea0003800000 */
.L_x_218:
[----:B012-4-:R-:W0:Y:S01]  /*c970*/  LDC R0, c[0x0][0xc34] ;  /* 0x00030d00ff007b82 */ /* 0x017e220000000800 */
[----:B------:R-:W-:-:S13]  /*c980*/  R2UR UR4, R207 ;  /* 0x00000000cf0472ca */ /* 0x000fda00000e0000 */
[----:B0-----:R-:W-:-:S13]  /*c990*/  ISETP.LE.AND P0, PT, R0, UR4, PT ;  /* 0x0000000400007c0c */ /* 0x001fda000bf03270 */
[----:B------:R-:W-:Y:S05]  /*c9a0*/  @!P0 BRA `(.L_x_220) ;  /* 0xffffff48003c8947 */ /* 0x000fea000383ffff */
[----:B------:R-:W-:Y:S05]  /*c9b0*/  EXIT ;  /* 0x000000000000794d */ /* 0x000fea0003800000 */
.L_x_186:
[----:B------:R-:W-:-:S08]  /*c9c0*/  NOP ;  /* 0x0000000000007918 */ /* 0x000fd00000000000 */
[----:B0-----:R-:W0:-:S00]  /*c9d0*/  USETMAXREG.DEALLOC.CTAPOOL 0x18 ;  /* 0x00000018000079c8 */ /* 0x001e0000080e0500 */
[----:B------:R-:W1:Y:S01]  /*c9e0*/  S2UR UR4, SR_CTAID.X ;  /* 0x00000000000479c3 */ /* 0x000e620000002500 */
[----:B0-----:R-:W-:Y:S02]  /*c9f0*/  IMAD.MOV.U32 R2, RZ, RZ, 0x1 ;  /* 0x00000001ff027424 */ /* 0x001fe400078e00ff */
[----:B------:R-:W-:-:S05]  /*ca00*/  IMAD.MOV.U32 R19, RZ, RZ, RZ ;  /* 0x000000ffff137224 */ /* 0x000fca00078e00ff */
[----:B------:R-:W1:Y:S02]  /*ca10*/  LDC R3, c[0x0][0xc34] ;  /* 0x00030d00ff037b82 */ /* 0x000e640000000800 */
[----:B-1----:R-:W-:Y:S01]  /*ca20*/  ISETP.LE.AND P0, PT, R3, UR4, PT ;  /* 0x0000000403007c0c */ /* 0x002fe2000bf03270 */
[----:B------:R-:W-:-:S05]  /*ca30*/  IMAD.MOV.U32 R3, RZ, RZ, 0x1 ;  /* 0x00000001ff037424 */ /* 0x000fca00078e00ff */
[----:B------:R0:W-:Y:S07]  /*ca40*/  STL [R1], R3 ;  /* 0x0000000301007387 */ /* 0x0001ee0000100800 */
[----:B------:R-:W-:Y:S05]  /*ca50*/  @P0 BRA `(.L_x_221) ;  /* 0x0000004800280947 */ /* 0x000fea0003800000 */
[----:B------:R-:W2:Y:S01]  /*ca60*/  LDL R5, [R1+0x2c] ;  /* 0x00002c0001057983 */ /* 0x000ea20000100800 */
[----:B------:R-:W1:Y:S01]  /*ca70*/  S2UR UR4, SR_CgaCtaId ;  /* 0x00000000000479c3 */ /* 0x000e620000008800 */
[C---:B------:R-:W-:Y:S01]  /*ca80*/  IMAD.SHL.U32 R2, R0.reuse, 0x8, RZ ;  /* 0x0000000800027824 */ /* 0x040fe200078e00ff */
[C---:B------:R-:W-:Y:S01]  /*ca90*/  LOP3.LUT R6, R0.reuse, 0x7f, RZ, 0xc0, !PT ;  /* 0x0000007f00067812 */ /* 0x040fe200078ec0ff */
[----:B------:R-:W-:Y:S01]  /*caa0*/  UMOV UR36, 0x400 ;  /* 0x0000040000247882 */ /* 0x000fe20000000000 */
[----:B------:R-:W-:Y:S01]  /*cab0*/  LOP3.LUT P0, RZ, R0, 0x1f, RZ, 0xc0, !PT ;  /* 0x0000001f00ff7812 */ /* 0x000fe2000780c0ff */
[----:B------:R-:W-:Y:S01]  /*cac0*/  IMAD.MOV.U32 R19, RZ, RZ, RZ ;  /* 0x000000ffff137224 */ /* 0x000fe200078e00ff */
[----:B0-----:R-:W-:Y:S01]  /*cad0*/  LOP3.LUT R3, R2, 0x1f8, RZ, 0xc0, !PT ;  /* 0x000001f802037812 */ /* 0x001fe200078ec0ff */
[----:B------:R-:W-:Y:S01]  /*cae0*/  ULDC.64 UR38, c[0x0][0x198] ;  /* 0x0000660000267ab9 */ /* 0x000fe20000000a00 */
[----:B------:R-:W0:Y:S01]  /*caf0*/  S2UR UR5, SR_CTAID.X ;  /* 0x00000000000579c3 */ /* 0x000e220000002500 */
[C---:B------:R-:W-:Y:S01]  /*cb00*/  ISETP.NE.AND P1, PT, R6.reuse, RZ, PT ;  /* 0x000000ff0600720c */ /* 0x040fe20003f25270 */
[----:B------:R-:W-:Y:S01]  /*cb10*/  ULDC UR37, c[0x0][0xc] ;  /* 0x0000030000257ab9 */ /* 0x000fe20000000800 */
[----:B------:R-:W-:Y:S01]  /*cb20*/  LOP3.LUT R4, R3, 0x38, R0, 0x78, !PT ;  /* 0x0000003803047812 */ /* 0x000fe200078e7800 */
[C---:B------:R-:W-:Y:S01]  /*cb30*/  IMAD.SHL.U32 R3, R6.reuse, 0x8, RZ ;  /* 0x0000000806037824 */ /* 0x040fe200078e00ff */
[----:B------:R-:W-:Y:S01]  /*cb40*/  ISETP.NE.OR P0, PT, R6, RZ, !P0 ;  /* 0x000000ff0600720c */ /* 0x000fe20004705670 */
[----:B------:R-:W-:Y:S01]  /*cb50*/  IMAD.SHL.U32 R0, R0, 0x10, RZ ;  /* 0x0000001000007824 */ /* 0x000fe200078e00ff */
[----:B------:R-:W-:-:S02]  /*cb60*/  LOP3.LUT R18, R18, 0xfffffffe, RZ, 0xc0, !PT ;  /* 0xfffffffe12127812 */ /* 0x000fc400078ec0ff */
[----:B------:R-:W-:Y:S02]  /*cb70*/  LOP3.LUT R3, R4, 0x200, R3, 0xf8, !PT ;  /* 0x0000020004037812 */ /* 0x000fe400078ef803 */
[----:B------:R-:W-:Y:S02]  /*cb80*/  SHF.R.U32.HI R4, RZ, 0x3, R6 ;  /* 0x00000003ff047819 */ /* 0x000fe40000011606 */
[----:B------:R-:W-:Y:S02]  /*cb90*/  LOP3.LUT R2, R2, 0x38, RZ, 0xc0, !PT ;  /* 0x0000003802027812 */ /* 0x000fe400078ec0ff */
[----:B------:R-:W-:Y:S01]  /*cba0*/  LOP3.LUT R6, R4, 0x70, R0, 0xf8, !PT ;  /* 0x0000007004067812 */ /* 0x000fe200078ef800 */
[----:B-1----:R-:W-:Y:S01]  /*cbb0*/  ULEA UR36, UR4, UR36, 0x18 ;  /* 0x0000002404247291 */ /* 0x002fe2000f8ec03f */
[----:B------:R-:W-:-:S04]  /*cbc0*/  @P1 LOP3.LUT R18, R18, 0x1, RZ, 0xfc, !PT ;  /* 0x0000000112121812 */ /* 0x000fc800078efcff */
[----:B------:R-:W-:Y:S02]  /*cbd0*/  LOP3.LUT R18, R18, 0xfffffffd, RZ, 0xc0, !PT ;  /* 0xfffffffd12127812 */ /* 0x000fe400078ec0ff */
[----:B------:R-:W-:Y:S01]  /*cbe0*/  LEA R4, R3, UR36, 0x1 ;  /* 0x0000002403047c11 */ /* 0x000fe2000f8e08ff */
[----:B0-----:R-:W-:Y:S01]  /*cbf0*/  IMAD.U32 R0, RZ, RZ, UR5 ;  /* 0x00000005ff007e24 */ /* 0x001fe2000f8e00ff */
[----:B------:R-:W-:-:S03]  /*cc00*/  @P0 LOP3.LUT R18, R18, 0x2, RZ, 0xfc, !PT ;  /* 0x0000000212120812 */ /* 0x000fc600078efcff */
[----:B------:R-:W-:Y:S04]  /*cc10*/  STL [R1+0x10], R4 ;  /* 0x0000100401007387 */ /* 0x000fe80000100800 */
[----:B------:R0:W-:Y:S02]  /*cc20*/  STL [R1+0x28], R0 ;  /* 0x0000280001007387 */ /* 0x0001e40000100800 */
[----:B0-----:R-:W-:Y:S01]  /*cc30*/  IMAD.MOV.U32 R0, RZ, RZ, 0x1 ;  /* 0x00000001ff007424 */ /* 0x001fe200078e00ff */
[----:B--2---:R-:W-:-:S05]  /*cc40*/  LOP3.LUT R3, R5, 0x2, RZ, 0xfc, !PT ;  /* 0x0000000205037812 */ /* 0x004fca00078efcff */
[----:B------:R0:W-:Y:S04]  /*cc50*/  STL [R1+0x18], R3 ;  /* 0x0000180301007387 */ /* 0x0001e80000100800 */
[----:B------:R-:W-:Y:S04]  /*cc60*/  STL [R1+0x34], RZ ;  /* 0x000034ff01007387 */ /* 0x000fe80000100800 */
[----:B------:R1:W-:Y:S01]  /*cc70*/  STL [R1], R0 ;  /* 0x0000000001007387 */ /* 0x0003e20000100800 */
[C---:B0-----:R-:W-:Y:S02]  /*cc80*/  LOP3.LUT R3, R2.reuse, 0x40, RZ, 0xfc, !PT ;  /* 0x0000004002037812 */ /* 0x041fe400078efcff */
[----:B-1----:R-:W-:-:S07]  /*cc90*/  LOP3.LUT R0, R2, 0x80, RZ, 0xfc, !PT ;  /* 0x0000008002007812 */ /* 0x002fce00078efcff */
.L_x_309:
[----:B------:R-:W2:Y:S01]  /*cca0*/  LDL R2, [R1+0x28] ;  /* 0x0000280001027983 */ /* 0x000ea20000100800 */
[----:B0-----:R-:W0:Y:S01]  /*ccb0*/  LDC R0, c[0x0][0xc38] ;  /* 0x00030e00ff007b82 */ /* 0x001e220000000800 */
[----:B------:R-:W-:Y:S05]  /*ccc0*/  YIELD ;  /* 0x0000000000007946 */ /* 0x000fea0003800000 */
[----:B------:R-:W-:Y:S02]  /*ccd0*/  ULDC.64 UR4, c[0x0][0x418] ;  /* 0x0001060000047ab9 */ /* 0x000fe40000000a00 */
[----:B------:R-:W1:Y:S01]  /*cce0*/  LDC R16, c[0x0][0xc44] ;  /* 0x00031100ff107b82 */ /* 0x000e620000000800 */
[----:B------:R-:W-:-:S03]  /*ccf0*/  UISETP.NE.U32.AND UP0, UPT, UR4, URZ, UPT ;  /* 0x0000003f0400728c */ /* 0x000fc6000bf05070 */
[----:B------:R-:W-:Y:S01]  /*cd00*/  ULDC UR4, c[0x0][0x424] ;  /* 0x0001090000047ab9 */ /* 0x000fe20000000800 */
[----:B------:R-:W-:-:S04]  /*cd10*/  UISETP.NE.AND.EX UP0, UPT, UR5, URZ, UPT, UP0 ;  /* 0x0000003f0500728c */ /* 0x000fc8000bf05300 */
[----:B------:R-:W-:Y:S01]  /*cd20*/  USEL UR4, UR4, 0x1, UP0 ;  /* 0x0000000104047887 */ /* 0x000fe20008000000 */
[----:B0-----:R-:W-:Y:S02]  /*cd30*/  ISETP.NE.AND P0, PT, R0, 0x1, PT ;  /* 0x000000010000780c */ /* 0x001fe40003f05270 */
[----:B-1----:R-:W-:-:S11]  /*cd40*/  ISETP.NE.AND P1, PT, R16, 0x1, PT ;  /* 0x000000011000780c */ /* 0x002fd60003f25270 */
[----:B------:R-:W2:Y:S08]  /*cd50*/  @P0 LDC R0, c[0x0][0xc3c] ;  /* 0x00030f00ff000b82 */ /* 0x000eb00000000800 */
[----:B------:R-:W0:Y:S01]  /*cd60*/  @P0 LDC R3, c[0x0][0xc40] ;  /* 0x00031000ff030b82 */ /* 0x000e220000000800 */
[----:B--2---:R-:W-:-:S04]  /*cd70*/  @P0 IMAD.HI.U32 R0, R2, R0, RZ ;  /* 0x0000000002000227 */ /* 0x004fc800078e00ff */
[----:B------:R-:W-:Y:S01]  /*cd80*/  IMAD.MOV.U32 R4, RZ, RZ, R2 ;  /* 0x000000ffff047224 */ /* 0x000fe200078e0002 */
[----:B0-----:R-:W-:Y:S02]  /*cd90*/  @P0 SHF.R.U32.HI R4, RZ, R3, R0 ;  /* 0x00000003ff040219 */ /* 0x001fe40000011600 */
[----:B------:R-:W0:Y:S03]  /*cda0*/  @P1 LDC.64 R2, c[0x0][0xc48] ;  /* 0x00031200ff021b82 */ /* 0x000e260000000a00 */
[----:B------:R-:W-:Y:S01]  /*cdb0*/  IMAD.MOV.U32 R5, RZ, RZ, R4 ;  /* 0x000000ffff057224 */ /* 0x000fe200078e0004 */
[----:B------:R1:W-:Y:S04]  /*cdc0*/  STL [R1+0x1c], R4 ;  /* 0x00001c0401007387 */ /* 0x0003e80000100800 */
[----:B------:R-:W2:Y:S01]  /*cdd0*/  LDC R0, c[0x0][0x2f0] ;  /* 0x0000bc00ff007b82 */ /* 0x000ea20000000800 */
[----:B0-----:R-:W-:-:S05]  /*cde0*/  @P1 IMAD.HI.U32 R2, R4, R2, RZ ;  /* 0x0000000204021227 */ /* 0x001fca00078e00ff */
[----:B------:R-:W-:Y:S01]  /*cdf0*/  @P1 SHF.R.U32.HI R5, RZ, R3, R2 ;  /* 0x00000003ff051219 */ /* 0x000fe20000011602 */
[----:B------:R-:W-:Y:S02]  /*ce00*/  IMAD.MOV.U32 R2, RZ, RZ, RZ ;  /* 0x000000ffff027224 */ /* 0x000fe400078e00ff */
[----:B--2---:R-:W-:Y:S01]  /*ce10*/  IMAD R6, R0, UR4, RZ ;  /* 0x0000000400067c24 */ /* 0x004fe2000f8e02ff */
[----:B------:R-:W-:Y:S01]  /*ce20*/  UIADD3 UR4, UR36, 0x21400, URZ ;  /* 0x0002140024047890 */ /* 0x000fe2000fffe03f */
[----:B------:R-:W-:Y:S01]  /*ce30*/  IMAD.MOV R0, RZ, RZ, -R5 ;  /* 0x000000ffff007224 */ /* 0x000fe200078e0a05 */
[----:B------:R1:W-:Y:S01]  /*ce40*/  STL [R1+0x14], R5 ;  /* 0x0000140501007387 */ /* 0x0003e20000100800 */
[----:B------:R-:W-:Y:S01]  /*ce50*/  VIADD R3, R6, 0x6f ;  /* 0x0000006f06037836 */ /* 0x000fe20000000000 */
[----:B------:R-:W-:Y:S01]  /*ce60*/  ULOP3.LUT UP0, URZ, UR4, 0x3ff, URZ, 0xc0, !UPT ;  /* 0x000003ff043f7892 */ /* 0x000fe2000f80c03f */
[----:B------:R-:W-:Y:S01]  /*ce70*/  IMAD R16, R16, R0, R4 ;  /* 0x0000000010107224 */ /* 0x000fe200078e0204 */
[----:B------:R1:W-:Y:S01]  /*ce80*/  STL [R1+0x30], R6 ;  /* 0x0000300601007387 */ /* 0x0003e20000100800 */
[----:B------:R-:W-:-:S03]  /*ce90*/  IMAD.HI R2, R3, -0x6db6db6d, R2 ;  /* 0x9249249303027827 */ /* 0x000fc600078e0202 */
[----:B------:R-:W-:Y:S02]  /*cea0*/  PLOP3.LUT P0, PT, PT, PT, UP0, 0x80, 0x0 ;  /* 0x000000000000781c */ /* 0x000fe40003f0f008 */
[----:B------:R-:W-:-:S04]  /*ceb0*/  SHF.R.U32.HI R0, RZ, 0x1f, R2 ;  /* 0x0000001fff007819 */ /* 0x000fc80000011602 */
[----:B------:R-:W-:-:S05]  /*cec0*/  LEA.HI.SX32 R0, R2, R0, 0x1a ;  /* 0x0000000002007211 */ /* 0x000fca00078fd2ff */
[----:B------:R1:W-:Y:S02]  /*ced0*/  STL [R1+0x24], R0 ;  /* 0x0000240001007387 */ /* 0x0003e40000100800 */
[----:B------:R-:W-:Y:S05]  /*cee0*/  @!P0 BRA `(.L_x_222) ;  /* 0x0000000000408947 */ /* 0x000fea0003800000 */
[----:B------:R-:W-:Y:S01]  /*cef0*/  MOV R2, 0x0 ;  /* 0x0000000000027802 */ /* 0x000fe20000000f00 */
[----:B------:R-:W-:Y:S01]  /*cf00*/  ULDC.64 UR6, c[0x4][0xa8] ;  /* 0x01002a0000067ab9 */ /* 0x000fe20000000a00 */
[----:B------:R-:W-:Y:S01]  /*cf10*/  ULDC.64 UR8, c[0x4][0xb0] ;  /* 0x01002c0000087ab9 */ /* 0x000fe20000000a00 */
[----:B------:R-:W-:Y:S01]  /*cf20*/  ULDC.64 UR4, c[0x4][0x8] ;  /* 0x0100020000047ab9 */ /* 0x000fe20000000a00 */
[----:B-1----:R-:W-:Y:S02]  /*cf30*/  IMAD.U32 R4, RZ, RZ, UR6 ;  /* 0x00000006ff047e24 */ /* 0x002fe4000f8e00ff */
[----:B------:R-:W0:Y:S01]  /*cf40*/  LDC.64 R2, c[0x4][R2] ;  /* 0x0100000002027b82 */ /* 0x000e220000000a00 */
[----:B------:R-:W-:Y:S02]  /*cf50*/  IMAD.U32 R5, RZ, RZ, UR7 ;  /* 0x00000007ff057e24 */ /* 0x000fe4000f8e00ff */
[----:B------:R-:W-:Y:S02]  /*cf60*/  IMAD.U32 R6, RZ, RZ, UR8 ;  /* 0x00000008ff067e24 */ /* 0x000fe4000f8e00ff */
[----:B------:R-:W-:-:S02]  /*cf70*/  IMAD.U32 R7, RZ, RZ, UR9 ;  /* 0x00000009ff077e24 */ /* 0x000fc4000f8e00ff */
[----:B------:R-:W-:Y:S02]  /*cf80*/  IMAD.U32 R10, RZ, RZ, UR4 ;  /* 0x00000004ff0a7e24 */ /* 0x000fe4000f8e00ff */
[----:B------:R-:W-:Y:S02]  /*cf90*/  IMAD.U32 R11, RZ, RZ, UR5 ;  /* 0x00000005ff0b7e24 */ /* 0x000fe4000f8e00ff */
[----:B------:R-:W-:Y:S02]  /*cfa0*/  IMAD.MOV.U32 R8, RZ, RZ, 0x70 ;  /* 0x00000070ff087424 */ /* 0x000fe400078e00ff */
[----:B------:R-:W-:Y:S02]  /*cfb0*/  IMAD.MOV.U32 R12, RZ, RZ, 0x1 ;  /* 0x00000001ff0c7424 */ /* 0x000fe400078e00ff */
[----:B------:R-:W-:-:S07]  /*cfc0*/  IMAD.MOV.U32 R13, RZ, RZ, RZ ;  /* 0x000000ffff0d7224 */ /* 0x000fce00078e00ff */
[----:B------:R-:W-:-:S07]  /*cfd0*/  LEPC R20, `(.L_x_222) ;  /* 0x000000001014794e */ /* 0x000fce0000000000 */
[----:B0-----:R-:W-:Y:S05]  /*cfe0*/  CALL.ABS.NOINC R2 ;  /* 0x0000000002007343 */ /* 0x001fea0003c00000 */
.L_x_222:
        /* <DEDUP_REMOVED lines=8> */
[----:B------:R0:W2:Y:S01]  /*d070*/  LDC.64 R2, c[0x4][R17] ;  /* 0x0100000011027b82 */ /* 0x0000a20000000a00 */
[----:B-1----:R-:W-:Y:S01]  /*d080*/  IMAD.U32 R4, RZ, RZ, UR6 ;  /* 0x00000006ff047e24 */ /* 0x002fe2000f8e00ff */
        /* <DEDUP_REMOVED lines=9> */
[----:B--2---:R-:W-:Y:S05]  /*d120*/  CALL.ABS.NOINC R2 ;  /* 0x0000000002007343 */ /* 0x004fea0003c00000 */
.L_x_224:
[----:B------:R0:W1:Y:S01]  /*d130*/  LDC.64 R2, c[0x4][R17] ;  /* 0x0100000011027b82 */ /* 0x0000620000000a00 */
[----:B------:R-:W-:Y:S01]  /*d140*/  ULDC.64 UR6, c[0x4][0xa8] ;  /* 0x01002a0000067ab9 */ /* 0x000fe20000000a00 */
[----:B------:R-:W-:Y:S01]  /*d150*/  ULDC.64 UR8, c[0x4][0xb0] ;  /* 0x01002c0000087ab9 */ /* 0x000fe20000000a00 */
[----:B------:R-:W-:Y:S01]  /*d160*/  ULDC.64 UR4, c[0x4][0x18] ;  /* 0x0100060000047ab9 */ /* 0x000fe20000000a00 */
[----:B------:R-:W-:Y:S02]  /*d170*/  IMAD.U32 R4, RZ, RZ, UR6 ;  /* 0x00000006ff047e24 */ /* 0x000fe4000f8e00ff */
[----:B------:R-:W-:Y:S02]  /*d180*/  IMAD.U32 R5, RZ, RZ, UR7 ;  /* 0x00000007ff057e24 */ /* 0x000fe4000f8e00ff */
[----:B------:R-:W-:Y:S02]  /*d190*/  IMAD.U32 R6, RZ, RZ, UR8 ;  /* 0x00000008ff067e24 */ /* 0x000fe4000f8e00ff */
[----:B------:R-:W-:-:S02]  /*d1a0*/  IMAD.U32 R7, RZ, RZ, UR9 ;  /* 0x00000009ff077e24 */ /* 0x000fc4000f8e00ff */
[----:B------:R-:W-:Y:S02]  /*d1b0*/  IMAD.U32 R10, RZ, RZ, UR4 ;  /* 0x00000004ff0a7e24 */ /* 0x000fe4000f8e00ff */
[----:B------:R-:W-:Y:S02]  /*d1c0*/  IMAD.U32 R11, RZ, RZ, UR5 ;  /* 0x00000005ff0b7e24 */ /* 0x000fe4000f8e00ff */
[----:B------:R-:W-:Y:S02]  /*d1d0*/  IMAD.MOV.U32 R8, RZ, RZ, 0x70 ;  /* 0x00000070ff087424 */ /* 0x000fe400078e00ff */
[----:B------:R-:W-:Y:S02]  /*d1e0*/  IMAD.MOV.U32 R12, RZ, RZ, 0x1 ;  /* 0x00000001ff0c7424 */ /* 0x000fe400078e00ff */
[----:B0-----:R-:W-:-:S07]  /*d1f0*/  IMAD.MOV.U32 R13, RZ, RZ, RZ ;  /* 0x000000ffff0d7224 */ /* 0x001fce00078e00ff */
[----:B------:R-:W-:-:S07]  /*d200*/  LEPC R20, `(.L_x_223) ;  /* 0x000000001014794e */ /* 0x000fce0000000000 */
[----:B-1----:R-:W-:Y:S05]  /*d210*/  CALL.ABS.NOINC R2 ;  /* 0x0000000002007343 */ /* 0x002fea0003c00000 */
.L_x_223:
[----:B------:R-:W2:Y:S01]  /*d220*/  LDL R2, [R1+0x24] ;  /* 0x0000240001027983 */ /* 0x000ea20000100800 */
[----:B------:R-:W-:-:S03]  /*d230*/  ULDC.64 UR4, c[0x0][0x9f8] ;  /* 0x00027e0000047ab9 */ /* 0x000fc60000000a00 */
[----:B-1----:R-:W3:Y:S01]  /*d240*/  LDL R0, [R1+0x14] ;  /* 0x0000140001007983 */ /* 0x002ee20000100800 */
[----:B------:R-:W-:-:S04]  /*d250*/  ISETP.NE.U32.AND P0, PT, RZ, UR4, PT ;  /* 0x00000004ff007c0c */ /* 0x000fc8000bf05070 */
[----:B------:R-:W-:Y:S01]  /*d260*/  ISETP.NE.AND.EX P0, PT, RZ, UR5, PT, P0 ;  /* 0x00000005ff007c0c */ /* 0x000fe2000bf05300 */
[----:B--2---:R-:W-:-:S12]  /*d270*/  IMAD.MOV.U32 R17, RZ, RZ, R2 ;  /* 0x000000ffff117224 */ /* 0x004fd800078e0002 */
[----:B------:R-:W3:Y:S02]  /*d280*/  @P0 LDC.64 R2, c[0x0][0x9f8] ;  /* 0x00027e00ff020b82 */ /* 0x000ee40000000a00 */
[----:B---3--:R-:W-:-:S05]  /*d290*/  @P0 IMAD.WIDE R2, R0, 0x4, R2 ;  /* 0x0000000400020825 */ /* 0x008fca00078e0202 */
[----:B------:R0:W2:Y:S01]  /*d2a0*/  @P0 LDG.E R0, desc[UR60][R2.64] ;  /* 0x0000003c02000981 */ /* 0x0000a2000c1e1900 */
[----:B------:R-:W-:Y:S01]  /*d2b0*/  VIADD R9, R17, 0xffffffff ;  /* 0xffffffff11097836 */ /* 0x000fe20000000000 */
[----:B------:R-:W-:Y:S01]  /*d2c0*/  UMOV UR4, 0xffffffff ;  /* 0xffffffff00047882 */ /* 0x000fe20000000000 */
[----:B------:R-:W-:-:S03]  /*d2d0*/  LOP3.LUT R18, R18, 0xfffffffb, RZ, 0xc0, !PT ;  /* 0xfffffffb12127812 */ /* 0x000fc600078ec0ff */
[----:B------:R1:W-:Y:S01]  /*d2e0*/  STL [R1+0x20], R9 ;  /* 0x0000200901007387 */ /* 0x0003e20000100800 */
[----:B0-----:R-:W0:Y:S02]  /*d2f0*/  LDC.64 R2, c[0x0][0x418] ;  /* 0x00010600ff027b82 */ /* 0x001e240000000a00 */
[----:B0-----:R-:W-:-:S04]  /*d300*/  ISETP.NE.U32.AND P0, PT, R2, RZ, PT ;  /* 0x000000ff0200720c */ /* 0x001fc80003f05070 */
[----:B------:R-:W-:-:S13]  /*d310*/  ISETP.NE.AND.EX P1, PT, R3, RZ, PT, P0 ;  /* 0x000000ff0300720c */ /* 0x000fda0003f25300 */
[----:B------:R-:W-:Y:S02]  /*d320*/  @P1 LOP3.LUT R18, R18, 0x4, RZ, 0xfc, !PT ;  /* 0x0000000412121812 */ /* 0x000fe400078efcff */
[----:B--2---:R-:W-:Y:S01]  /*d330*/  SHF.R.S32.HI R8, RZ, 0x1f, R0 ;  /* 0x0000001fff087819 */ /* 0x004fe20000011400 */
[----:B------:R1:W-:Y:S01]  /*d340*/  STL [R1+0x8], R0 ;  /* 0x0000080001007387 */ /* 0x0003e20000100800 */
[----:B------:R-:W-:-:S03]  /*d350*/  SEL R17, R0, RZ, !P1 ;  /* 0x000000ff00117207 */ /* 0x000fc60004800000 */
[----:B------:R1:W-:Y:S01]  /*d360*/  STL [R1+0xc], R8 ;  /* 0x00000c0801007387 */ /* 0x0003e20000100800 */
[----:B------:R-:W-:Y:S05]  /*d370*/  BRA.DIV UR4, `(.L_x_225) ;  /* 0x00000046042c7947 */ /* 0x000fea000b800000 */
[----:B------:R-:W0:Y:S02]  /*d380*/  S2R R4, SR_TID.X ;  /* 0x0000000000047919 */ /* 0x000e240000002100 */
[----:B0-----:R-:W-:-:S04]  /*d390*/  SHF.R.U32.HI R4, RZ, 0x5, R4 ;  /* 0x00000005ff047819 */ /* 0x001fc80000011604 */
[----:B------:R-:W-:-:S05]  /*d3a0*/  LOP3.LUT R4, R4, 0x3, RZ, 0xc0, !PT ;  /* 0x0000000304047812 */ /* 0x000fca00078ec0ff */
[----:B------:R0:W2:Y:S02]  /*d3b0*/  SHFL.IDX PT, R14, R4, RZ, 0x1f ;  /* 0x00001fff040e7589 */ /* 0x0000a400000e0000 */
.L_x_325:
[----:B--2---:R-:W-:Y:S02]  /*d3c0*/  ISETP.NE.AND P0, PT, R14, RZ, PT ;  /* 0x000000ff0e00720c */ /* 0x004fe40003f05270 */
[----:B------:R-:W-:Y:S02]  /*d3d0*/  PLOP3.LUT P2, PT, PT, PT, PT, 0x8, 0x0 ;  /* 0x000000000000781c */ /* 0x000fe40003f4e170 */
[----:B------:R-:W-:-:S11]  /*d3e0*/  LOP3.LUT R18, R18, 0xfffffff7, RZ, 0xc0, !PT ;  /* 0xfffffff712127812 */ /* 0x000fd600078ec0ff */
[----:B------:R-:W-:Y:S01]  /*d3f0*/  @P2 LOP3.LUT R18, R18, 0x8, RZ, 0xfc, !PT ;  /* 0x0000000812122812 */ /* 0x000fe200078efcff */
[----:B------:R-:W-:Y:S06]  /*d400*/  @P0 BRA `(.L_x_226) ;  /* 0x00000004004c0947 */ /* 0x000fec0003800000 */
[----:B------:R-:W-:-:S03]  /*d410*/  UMOV UR4, 0xffffffff ;  /* 0xffffffff00047882 */ /* 0x000fc60000000000 */
[----:B------:R-:W-:Y:S05]  /*d420*/  BRA.DIV UR4, `(.L_x_227) ;  /* 0x0000004604347947 */ /* 0x000fea000b800000 */
[----:B------:R-:W-:-:S13]  /*d430*/  ELECT P6, URZ, PT ;  /* 0x00000000003f782f */ /* 0x000fda00038c0000 */
.L_x_328:
[----:B------:R-:W-:Y:S05]  /*d440*/  @!P6 BRA `(.L_x_226) ;  /* 0x00000004003ce947 */ /* 0x000fea0003800000 */
[----:B------:R2:W-:Y:S01]  /*d450*/  STL [R1+0x4], R9 ;  /* 0x0000040901007387 */ /* 0x0005e20000100800 */
[----:B------:R-:W-:Y:S05]  /*d460*/  @!P1 BRA `(.L_x_228) ;  /* 0x0000000000489947 */ /* 0x000fea0003800000 */
[----:B------:R-:W3:Y:S01]  /*d470*/  LDC R7, c[0x0][0x43c] ;  /* 0x00010f00ff077b82 */ /* 0x000ee20000000800 */
[----:B------:R-:W-:Y:S01]  /*d480*/  ULDC.64 UR4, c[0x0][0x428] ;  /* 0x00010a0000047ab9 */ /* 0x000fe20000000a00 */
[----:B---3--:R-:W-:-:S13]  /*d490*/  ISETP.NE.AND P0, PT, R7, 0x1, PT ;  /* 0x000000010700780c */ /* 0x008fda0003f05270 */
[----:B0-----:R-:W0:Y:S02]  /*d4a0*/  @P0 LDC.64 R4, c[0x0][0x440] ;  /* 0x00011000ff040b82 */ /* 0x001e240000000a00 */
[----:B0-----:R-:W-:-:S04]  /*d4b0*/  @P0 IMAD.HI.U32 R6, R9, R4, RZ ;  /* 0x0000000409060227 */ /* 0x001fc800078e00ff */
[----:B------:R-:W-:Y:S01]  /*d4c0*/  IMAD.MOV.U32 R4, RZ, RZ, R9 ;  /* 0x000000ffff047224 */ /* 0x000fe200078e0009 */
[----:B------:R-:W-:-:S05]  /*d4d0*/  @P0 SHF.R.U32.HI R4, RZ, R5, R6 ;  /* 0x00000005ff040219 */ /* 0x000fca0000011606 */
[----:B------:R-:W-:-:S04]  /*d4e0*/  IMAD.MOV R5, RZ, RZ, -R4 ;  /* 0x000000ffff057224 */ /* 0x000fc800078e0a04 */
[----:B------:R-:W-:Y:S01]  /*d4f0*/  IMAD R6, R7, R5, R9 ;  /* 0x0000000507067224 */ /* 0x000fe200078e0209 */
[----:B------:R-:W-:-:S04]  /*d500*/  SHF.R.S32.HI R5, RZ, 0x1f, R4 ;  /* 0x0000001fff057819 */ /* 0x000fc80000011404 */
[----:B------:R0:W-:Y:S01]  /*d510*/  STL [R1+0x4], R6 ;  /* 0x0000040601007387 */ /* 0x0001e20000100800 */
[----:B------:R-:W-:-:S03]  /*d520*/  IMAD.WIDE.U32 R4, R0, UR4, R4 ;  /* 0x0000000400047c25 */ /* 0x000fc6000f8e0004 */
[----:B------:R-:W-:Y:S01]  /*d530*/  LEA R2, P0, R4, R2, 0x2 ;  /* 0x0000000204027211 */ /* 0x000fe200078010ff */
[----:B0-----:R-:W-:-:S04]  /*d540*/  IMAD R6, R8, UR4, RZ ;  /* 0x0000000408067c24 */ /* 0x001fc8000f8e02ff */
[----:B-1----:R-:W-:-:S04]  /*d550*/  IMAD R0, R0, UR5, R6 ;  /* 0x0000000500007c24 */ /* 0x002fc8000f8e0206 */
[----:B------:R-:W-:-:S05]  /*d560*/  IMAD.IADD R0, R5, 0x1, R0 ;  /* 0x0000000105007824 */ /* 0x000fca00078e0200 */
[----:B------:R-:W-:-:S05]  /*d570*/  LEA.HI.X R3, R4, R3, R0, 0x2, P0 ;  /* 0x0000000304037211 */ /* 0x000fca00000f1400 */
[----:B------:R3:W5:Y:S02]  /*d580*/  LDG.E R0, desc[UR60][R2.64] ;  /* 0x0000003c02007981 */ /* 0x000764000c1e1900 */
.L_x_228:
[----:B---3--:R-:W3:Y:S01]  /*d590*/  LDL R3, [R1] ;  /* 0x0000000001037983 */ /* 0x008ee20000100800 */
[----:B------:R-:W-:Y:S02]  /*d5a0*/  LEA R2, R19, UR36, 0x3 ;  /* 0x0000002413027c11 */ /* 0x000fe4000f8e18ff */
[----:B---3--:R-:W-:-:S04]  /*d5b0*/  SHF.L.U32 R3, R3, 0x1f, RZ ;  /* 0x0000001f03037819 */ /* 0x008fc800000006ff */
[----:B------:R-:W3:Y:S02]  /*d5c0*/  SYNCS.PHASECHK.TRANS64.TRYWAIT P0, [R2+URZ+0x36840], R3 ;  /* 0x03684003020075a7 */ /* 0x000ee4000800017f */
[----:B---3--:R-:W-:Y:S05]  /*d5d0*/  @!P0 BRA `(.L_x_229) ;  /* 0x0000004000e88947 */ /* 0x008fea0003800000 */
.L_x_329:
[----:B0-----:R-:W4:Y:S01]  /*d5e0*/  LDL R4, [R1+0x18] ;  /* 0x0000180001047983 */ /* 0x001f220000100800 */
[----:B------:R-:W0:Y:S02]  /*d5f0*/  S2R R5, SR_TID.X ;  /* 0x0000000000057919 */ /* 0x000e240000002100 */
[----:B0-----:R-:W-:-:S04]  /*d600*/  LOP3.LUT R5, R5, 0x7f, RZ, 0xc0, !PT ;  /* 0x0000007f05057812 */ /* 0x001fc800078ec0ff */
[----:B------:R-:W-:-:S13]  /*d610*/  ISETP.NE.AND P0, PT, R5, RZ, PT ;  /* 0x000000ff0500720c */ /* 0x000fda0003f05270 */
[----:B---3--:R-:W-:-:S04]  /*d620*/  @!P0 IMAD.MOV.U32 R3, RZ, RZ, 0xa800 ;  /* 0x0000a800ff038424 */ /* 0x008fc800078e00ff */
[----:B------:R4:W-:Y:S02]  /*d630*/  @!P0 SYNCS.ARRIVE.TRANS64 RZ, [R2+URZ+0x36830], R3 ;  /* 0x0368300302ff89a7 */ /* 0x0009e4000800003f */
[----:B----4-:R-:W-:-:S04]  /*d640*/  PRMT R3, R4, 0x9910, RZ ;  /* 0x0000991004037816 */ /* 0x010fc800000000ff */
[----:B------:R-:W-:-:S13]  /*d650*/  ISETP.NE.AND P0, PT, R3, 0x2, PT ;  /* 0x000000020300780c */ /* 0x000fda0003f05270 */
[----:B------:R-:W-:Y:S05]  /*d660*/  @P0 BRA `(.L_x_230) ;  /* 0x0000000000040947 */ /* 0x000fea0003800000 */
[----:B------:R-:W-:Y:S01]  /*d670*/  BPT.TRAP 0x1 ;  /* 0x000000040000795c */ /* 0x000fe20000300000 */
.L_x_230:
[----:B------:R-:W-:-:S13]  /*d680*/  LOP3.LUT P0, RZ, R18, 0x2, RZ, 0xc0, !PT ;  /* 0x0000000212ff7812 */ /* 0x000fda000780c0ff */
[----:B------:R-:W-:Y:S05]  /*d690*/  @P0 BRA `(.L_x_231) ;  /* 0x0000000000040947 */ /* 0x000fea0003800000 */
[----:B------:R-:W-:Y:S01]  /*d6a0*/  BPT.TRAP 0x1 ;  /* 0x000000040000795c */ /* 0x000fe20000300000 */
.L_x_231:
[----:B------:R-:W3:Y:S01]  /*d6b0*/  LDL R4, [R1+0x4] ;  /* 0x0000040001047983 */ /* 0x000ee20000100800 */
[----:B------:R-:W-:Y:S01]  /*d6c0*/  R2UR UR14, R2 ;  /* 0x00000000020e72ca */ /* 0x000fe200000e0000 */
[----:B------:R-:W-:Y:S01]  /*d6d0*/  UIADD3 UR4, UP0, UR38, 0x370, URZ ;  /* 0x0000037026047890 */ /* 0x000fe2000ff1e03f */
[----:B------:R-:W-:Y:S01]  /*d6e0*/  R2UR UR12, R16 ;  /* 0x00000000100c72ca */ /* 0x000fe200000e0000 */
[----:B------:R-:W0:Y:S01]  /*d6f0*/  S2R R5, SR_CgaCtaId ;  /* 0x0000000000057919 */ /* 0x000e220000008800 */
[----:B-----5:R-:W-:Y:S01]  /*d700*/  R2UR UR13, R0 ;  /* 0x00000000000d72ca */ /* 0x020fe200000e0000 */
[----:B------:R-:W-:Y:S01]  /*d710*/  UMOV UR10, URZ ;  /* 0x0000003f000a7c82 */ /* 0x000fe20008000000 */
[----:B------:R-:W-:Y:S01]  /*d720*/  UMOV UR18, 0x30000 ;  /* 0x0003000000127882 */ /* 0x000fe20000000000 */
[----:B------:R-:W4:Y:S01]  /*d730*/  S2R R3, SR_CgaCtaId ;  /* 0x0000000000037919 */ /* 0x000f220000008800 */
[----:B------:R-:W-:Y:S01]  /*d740*/  UMOV UR6, 0x0 ;  /* 0x0000000000067882 */ /* 0x000fe20000000000 */
[----:B------:R-:W-:Y:S01]  /*d750*/  UMOV UR7, 0x14f00000 ;  /* 0x14f0000000077882 */ /* 0x000fe20000000000 */
[----:B------:R-:W-:Y:S01]  /*d760*/  UMOV UR16, 0x40 ;  /* 0x0000004000107882 */ /* 0x000fe20000000000 */
[----:B------:R-:W-:Y:S01]  /*d770*/  PLOP3.LUT P0, PT, PT, PT, PT, 0x80, 0x0 ;  /* 0x000000000000781c */ /* 0x000fe20003f0f070 */
[----:B------:R-:W-:Y:S01]  /*d780*/  IMAD.MOV.U32 R17, RZ, RZ, R0 ;  /* 0x000000ffff117224 */ /* 0x000fe200078e0000 */
[----:B------:R-:W-:-:S11]  /*d790*/  LOP3.LUT R18, R18, 0xfffffff7, RZ, 0xc0, !PT ;  /* 0xfffffff712127812 */ /* 0x000fd600078ec0ff */
[----:B------:R-:W-:Y:S02]  /*d7a0*/  @P0 LOP3.LUT R18, R18, 0x8, RZ, 0xfc, !PT ;  /* 0x0000000812120812 */ /* 0x000fe400078efcff */
[----:B0-----:R-:W-:Y:S02]  /*d7b0*/  LOP3.LUT R5, R5, 0x1, RZ, 0xc0, !PT ;  /* 0x0000000105057812 */ /* 0x001fe400078ec0ff */
[----:B----4-:R-:W-:-:S03]  /*d7c0*/  LOP3.LUT R3, R3, 0x1, RZ, 0xc0, !PT ;  /* 0x0000000103037812 */ /* 0x010fc600078ec0ff */
[----:B------:R-:W-:-:S04]  /*d7d0*/  IMAD R5, R5, 0xe00, RZ ;  /* 0x00000e0005057824 */ /* 0x000fc800078e02ff */
[----:B------:R-:W-:Y:S02]  /*d7e0*/  IMAD R2, R19, 0x5400, R5 ;  /* 0x0000540013027824 */ /* 0x000fe400078e0205 */
[----:B------:R-:W-:-:S03]  /*d7f0*/  IMAD R3, R3, 0x38, RZ ;  /* 0x0000003803037824 */ /* 0x000fc600078e02ff */
[----:B------:R-:W-:Y:S02]  /*d800*/  R2UR UR5, R2 ;  /* 0x00000000020572ca */ /* 0x000fe400000e0000 */
[----:B------:R-:W-:-:S11]  /*d810*/  R2UR UR9, R3 ;  /* 0x00000000030972ca */ /* 0x000fd600000e0000 */
[----:B------:R-:W-:Y:S02]  /*d820*/  ULEA UR8, UR5, UR36, 0x1 ;  /* 0x0000002405087291 */ /* 0x000fe4000f8e083f */
[----:B------:R-:W-:Y:S02]  /*d830*/  UIADD3.X UR5, URZ, UR39, URZ, UP0, !UPT ;  /* 0x000000273f057290 */ /* 0x000fe400087fe43f */
[----:B------:R-:W-:Y:S02]  /*d840*/  UIADD3 UR15, UR8, 0x24c00, URZ ;  /* 0x00024c00080f7890 */ /* 0x000fe4000fffe03f */
[----:B------:R-:W-:Y:S01]  /*d850*/  UIADD3 UR17, UR8, 0x28400, URZ ;  /* 0x0002840008117890 */ /* 0x000fe2000fffe03f */
[----:B---3--:R-:W-:-:S13]  /*d860*/  R2UR UR11, R4 ;  /* 0x00000000040b72ca */ /* 0x008fda00000e0000 */
[----:B------:R-:W-:Y:S02]  /*d870*/  UIMAD UR11, UR11, 0x70, UR9 ;  /* 0x000000700b0b78a4 */ /* 0x000fe4000f8e0209 */
[----:B------:R-:W-:Y:S02]  /*d880*/  UIADD3 UR9, UR14, 0x36830, URZ ;  /* 0x000368300e097890 */ /* 0x000fe4000fffe03f */
[----:B------:R-:W-:-:S07]  /*d890*/  UIADD3 UR14, UR8, 0x21400, URZ ;  /* 0x00021400080e7890 */ /* 0x000fce000fffe03f */
[----:B------:R-:W-:Y:S01]  /*d8a0*/  UMOV UR8, UR14 ;  /* 0x0000000e00087c82 */ /* 0x000fe20008000000 */
[----:B------:R-:W-:Y:S01]  /*d8b0*/  UMOV UR14, 0x80 ;  /* 0x00000080000e7882 */ /* 0x000fe20000000000 */
[----:B------:R0:W-:Y:S02]  /*d8c0*/  UTMALDG.4D.MULTICAST [UR8], [UR4], UR18, desc[UR6] ;  /* 0x00000608040073b4 */ /* 0x0001e40008019812 */
[----:B0-----:R-:W-:Y:S01]  /*d8d0*/  UMOV UR8, UR15 ;  /* 0x0000000f00087c82 */ /* 0x001fe20008000000 */
[----:B------:R-:W-:Y:S02]  /*d8e0*/  UMOV UR10, UR16 ;  /* 0x00000010000a7c82 */ /* 0x000fe40008000000 */
[----:B------:R0:W-:Y:S02]  /*d8f0*/  UTMALDG.4D.MULTICAST [UR8], [UR4], UR18, desc[UR6] ;  /* 0x00000608040073b4 */ /* 0x0001e40008019812 */
[----:B0-----:R-:W-:Y:S01]  /*d900*/  UMOV UR8, UR17 ;  /* 0x0000001100087c82 */ /* 0x001fe20008000000 */
[----:B------:R-:W-:-:S02]  /*d910*/  UMOV UR10, UR14 ;  /* 0x0000000e000a7c82 */ /* 0x000fc40008000000 */
[----:B------:R3:W-:Y:S02]  /*d920*/  UTMALDG.4D.MULTICAST [UR8], [UR4], UR18, desc[UR6] ;  /* 0x00000608040073b4 */ /* 0x0007e40008019812 */
[----:B---3--:R-:W-:Y:S01]  /*d930*/  NOP ;  /* 0x0000000000007918 */ /* 0x008fe20000000000 */
.L_x_226:
        /* <DEDUP_REMOVED lines=10> */
[----:B0-----:R-:W-:Y:S02]  /*d9e0*/  IMAD.U32 R4, RZ, RZ, UR6 ;  /* 0x00000006ff047e24 */ /* 0x001fe4000f8e00ff */
[----:B------:R-:W0:Y:S01]  /*d9f0*/  LDC.64 R2, c[0x4][R2] ;  /* 0x0100000002027b82 */ /* 0x000e220000000a00 */
[----:B------:R-:W-:Y:S02]  /*da00*/  IMAD.U32 R5, RZ, RZ, UR7 ;  /* 0x00000007ff057e24 */ /* 0x000fe4000f8e00ff */
[----:B------:R-:W-:Y:S02]  /*da10*/  IMAD.U32 R6, RZ, RZ, UR8 ;  /* 0x00000008ff067e24 */ /* 0x000fe4000f8e00ff */
[----:B------:R-:W-:-:S02]  /*da20*/  IMAD.U32 R7, RZ, RZ, UR9 ;  /* 0x00000009ff077e24 */ /* 0x000fc4000f8e00ff */
[----:B------:R-:W-:Y:S02]  /*da30*/  IMAD.U32 R10, RZ, RZ, UR4 ;  /* 0x00000004ff0a7e24 */ /* 0x000fe4000f8e00ff */
[----:B------:R-:W-:Y:S02]  /*da40*/  IMAD.U32 R11, RZ, RZ, UR5 ;  /* 0x00000005ff0b7e24 */ /* 0x000fe4000f8e00ff */
[----:B-1----:R-:W-:Y:S02]  /*da50*/  IMAD.MOV.U32 R8, RZ, RZ, 0x70 ;  /* 0x00000070ff087424 */ /* 0x002fe400078e00ff */
[----:B------:R-:W-:Y:S02]  /*da60*/  IMAD.MOV.U32 R12, RZ, RZ, 0x1 ;  /* 0x00000001ff0c7424 */ /* 0x000fe400078e00ff */
[----:B------:R-:W-:-:S07]  /*da70*/  IMAD.MOV.U32 R13, RZ, RZ, RZ ;  /* 0x000000ffff0d7224 */ /* 0x000fce00078e00ff */
[----:B------:R-:W-:-:S07]  /*da80*/  LEPC R20, `(.L_x_232) ;  /* 0x000000001014794e */ /* 0x000fce0000000000 */
[----:B0-2---:R-:W-:Y:S05]  /*da90*/  CALL.ABS.NOINC R2 ;  /* 0x0000000002007343 */ /* 0x005fea0003c00000 */
.L_x_232:
[----:B0-----:R-:W3:Y:S01]  /*daa0*/  LDL.LU R4, [R1+0x14] ;  /* 0x0000140001047983 */ /* 0x001ee20000300800 */
[----:B-1----:R-:W-:Y:S01]  /*dab0*/  SHF.R.S32.HI R0, RZ, 0x1f, R16 ;  /* 0x0000001fff007819 */ /* 0x002fe20000011410 */
[----:B------:R-:W-:Y:S01]  /*dac0*/  ULDC.64 UR4, c[0x0][0x2d8] ;  /* 0x0000b60000047ab9 */ /* 0x000fe20000000a00 */
[----:B------:R-:W0:Y:S01]  /*dad0*/  LDC R8, c[0x0][0x448] ;  /* 0x00011200ff087b82 */ /* 0x000e220000000800 */
[----:B------:R-:W4:Y:S04]  /*dae0*/  LDL.LU R7, [R1+0x1c] ;  /* 0x00001c0001077983 */ /* 0x000f280000300800 */
        /* <DEDUP_REMOVED lines=9> */
[----:B-1----:R-:W-:-:S05]  /*db80*/  IMAD.SHL.U32 R10, R10, 0x8, RZ ;  /* 0x000000080a0a7824 */ /* 0x002fca00078e00ff */
[----:B------:R-:W-:Y:S02]  /*db90*/  LOP3.LUT R10, R10, 0x38, RZ, 0xc0, !PT ;  /* 0x000000380a0a7812 */ /* 0x000fe400078ec0ff */
[----:B---3--:R-:W-:Y:S01]  /*dba0*/  SHF.R.S32.HI R0, RZ, 0x1f, R4 ;  /* 0x0000001fff007819 */ /* 0x008fe20000011404 */
[----:B------:R-:W-:-:S04]  /*dbb0*/  IMAD.WIDE.U32 R2, R4, UR4, R2 ;  /* 0x0000000404027c25 */ /* 0x000fc8000f8e0002 */
[----:B------:R-:W-:Y:S01]  /*dbc0*/  IMAD R0, R0, UR4, RZ ;  /* 0x0000000400007c24 */ /* 0x000fe2000f8e02ff */
[----:B------:R-:W-:-:S03]  /*dbd0*/  ULDC UR4, c[0x0][0xc38] ;  /* 0x00030e0000047ab9 */ /* 0x000fc60000000800 */
[----:B------:R-:W-:Y:S02]  /*dbe0*/  IMAD R0, R4, UR5, R0 ;  /* 0x0000000504007c24 */ /* 0x000fe4000f8e0200 */
[----:B------:R-:W1:Y:S02]  /*dbf0*/  S2R R4, SR_TID.X ;  /* 0x0000000000047919 */ /* 0x000e640000002100 */
[----:B------:R-:W-:Y:S02]  /*dc00*/  IMAD.IADD R3, R3, 0x1, R0 ;  /* 0x0000000103037824 */ /* 0x000fe400078e0200 */
        /* <DEDUP_REMOVED lines=10> */
[----:B------:R-:W1:Y:S02]  /*dcb0*/  S2R R9, SR_TID.X ;  /* 0x0000000000097919 */ /* 0x000e640000002100 */
        /* <DEDUP_REMOVED lines=8> */
[----:B------:R-:W-:Y:S02]  /*dd40*/  IMAD R6, R6, UR4, RZ ;  /* 0x0000000406067c24 */ /* 0x000fe4000f8e02ff */
[----:B-1----:R-:W-:Y:S02]  /*dd50*/  IMAD.SHL.U32 R9, R9, 0x8, RZ ;  /* 0x0000000809097824 */ /* 0x002fe400078e00ff */
[----:B------:R-:W-:Y:S01]  /*dd60*/  IMAD R4, R4, UR5, R6 ;  /* 0x0000000504047c24 */ /* 0x000fe2000f8e0206 */
[----:B------:R-:W-:Y:S02]  /*dd70*/  ULDC.64 UR4, c[0x0][0x2c8] ;  /* 0x0000b20000047ab9 */ /* 0x000fe40000000a00 */
[----:B------:R-:W-:Y:S01]  /*dd80*/  LOP3.LUT R9, R9, 0x38, RZ, 0xc0, !PT ;  /* 0x0000003809097812 */ /* 0x000fe200078ec0ff */
[----:B------:R-:W-:Y:S01]  /*dd90*/  IMAD.IADD R3, R3, 0x1, R4 ;  /* 0x0000000103037824 */ /* 0x000fe200078e0204 */
[----:B------:R-:W-:Y:S02]  /*dda0*/  SHF.R.S32.HI R4, RZ, 0x1f, R0 ;  /* 0x0000001fff047819 */ /* 0x000fe40000011400 */
[C---:B------:R-:W-:Y:S01]  /*ddb0*/  LOP3.LUT R11, R9.reuse, 0x40, RZ, 0xfc, !PT ;  /* 0x00000040090b7812 */ /* 0x040fe200078efcff */
[----:B------:R-:W-:Y:S01]  /*ddc0*/  IMAD.WIDE.U32 R2, R0, UR4, R2 ;  /* 0x0000000400027c25 */ /* 0x000fe2000f8e0002 */
[----:B------:R-:W-:-:S03]  /*ddd0*/  LOP3.LUT R9, R9, 0x80, RZ, 0xfc, !PT ;  /* 0x0000008009097812 */ /* 0x000fc600078efcff */
[----:B------:R-:W-:-:S04]  /*dde0*/  IMAD R4, R4, UR4, RZ ;  /* 0x0000000404047c24 */ /* 0x000fc8000f8e02ff */
[----:B------:R-:W-:Y:S01]  /*ddf0*/  IMAD R4, R0, UR5, R4 ;  /* 0x0000000500047c24 */ /* 0x000fe2000f8e0204 */
[----:B------:R-:W-:Y:S02]  /*de00*/  ULDC.64 UR4, c[0x0][0x280] ;  /* 0x0000a00000047ab9 */ /* 0x000fe40000000a00 */
[----:B------:R-:W-:Y:S01]  /*de10*/  LEA R0, P0, R2, UR4, 0x1 ;  /* 0x0000000402007c11 */ /* 0x000fe2000f8008ff */
[----:B------:R-:W-:Y:S01]  /*de20*/  ULDC UR4, c[0x0][0x2b8] ;  /* 0x0000ae0000047ab9 */ /* 0x000fe20000000800 */
[----:B------:R-:W-:Y:S01]  /*de30*/  IMAD.IADD R3, R3, 0x1, R4 ;  /* 0x0000000103037824 */ /* 0x000fe200078e0204 */
[----:B------:R-:W-:Y:S02]  /*de40*/  ISETP.GE.AND P1, PT, R9, UR4, PT ;  /* 0x0000000409007c0c */ /* 0x000fe4000bf26270 */
[----:B------:R0:W5:Y:S01]  /*de50*/  LDL R9, [R1+0x10] ;  /* 0x0000100001097983 */ /* 0x0001620000100800 */
[----:B------:R-:W-:Y:S02]  /*de60*/  ISETP.GE.AND P3, PT, R10, UR4, PT ;  /* 0x000000040a007c0c */ /* 0x000fe4000bf66270 */
[----:B------:R-:W-:-:S02]  /*de70*/  LEA.HI.X R2, R2, UR5, R3, 0x1, P0 ;  /* 0x0000000502027c11 */ /* 0x000fc400080f0c03 */
[----:B------:R-:W-:Y:S01]  /*de80*/  ISETP.GE.AND P0, PT, R11, UR4, PT ;  /* 0x000000040b007c0c */ /* 0x000fe2000bf06270 */
[----:B------:R-:W-:-:S03]  /*de90*/  UMOV UR4, 0xffffffff ;  /* 0xffffffff00047882 */ /* 0x000fc60000000000 */
[----:B0-----:R-:W-:Y:S09]  /*dea0*/  BRA.DIV UR4, `(.L_x_233) ;  /* 0x0000003a04c87947 */ /* 0x001ff2000b800000 */
[----:B------:R-:W0:Y:S01]  /*deb0*/  S2R R6, SR_TID.X ;  /* 0x0000000000067919 */ /* 0x000e220000002100 */
[----:B------:R-:W-:Y:S02]  /*dec0*/  ULDC UR4, c[0x0][0x288] ;  /* 0x0000a20000047ab9 */ /* 0x000fe40000000800 */
[----:B------:R-:W-:Y:S01]  /*ded0*/  IMAD R3, R8, UR4, RZ ;  /* 0x0000000408037c24 */ /* 0x000fe2000f8e02ff */
[----:B------:R-:W1:Y:S01]  /*dee0*/  SHFL.IDX PT, R7, R0, RZ, 0x181f ;  /* 0x00181fff00077589 */ /* 0x000e6200000e0000 */
[----:B0-----:R-:W-:-:S04]  /*def0*/  LOP3.LUT R6, R6, 0x7f, RZ, 0xc0, !PT ;  /* 0x0000007f06067812 */ /* 0x001fc800078ec0ff */
[----:B------:R-:W-:Y:S02]  /*df00*/  SHF.R.U32.HI R11, RZ, 0x3, R6 ;  /* 0x00000003ff0b7819 */ /* 0x000fe40000011606 */
[----:B------:R-:W0:Y:S03]  /*df10*/  SHFL.IDX PT, R6, R2, RZ, 0x181f ;  /* 0x00181fff02067589 */ /* 0x000e2600000e0000 */
[----:B------:R-:W-:-:S04]  /*df20*/  IMAD.IADD R4, R11, 0x1, R5 ;  /* 0x000000010b047824 */ /* 0x000fc800078e0205 */
[C---:B------:R-:W-:Y:S01]  /*df30*/  VIADD R5, R4.reuse, 0x10 ;  /* 0x0000001004057836 */ /* 0x040fe20000000000 */
[----:B------:R-:W-:-:S13]  /*df40*/  ISETP.GE.AND P2, PT, R4, R3, PT ;  /* 0x000000030400720c */ /* 0x000fda0003f46270 */
[----:B-1----:R-:W-:-:S05]  /*df50*/  @!P2 LEA R7, P4, R10, R7, 0x1 ;  /* 0x000000070a07a211 */ /* 0x002fca00078808ff */
[----:B0-----:R-:W-:-:S05]  /*df60*/  @!P2 IMAD.X R6, RZ, RZ, R6, P4 ;  /* 0x000000ffff06a224 */ /* 0x001fca00020e0606 */
[----:B------:R-:W-:-:S04]  /*df70*/  @!P2 LOP3.LUT R7, R7, R6, RZ, 0x3c, !PT ;  /* 0x000000060707a212 */ /* 0x000fc800078e3cff */
[----:B------:R-:W-:-:S04]  /*df80*/  @!P2 LOP3.LUT R6, R7, R6, RZ, 0x3c, !PT ;  /* 0x000000060706a212 */ /* 0x000fc800078e3cff */
[----:B------:R-:W-:-:S05]  /*df90*/  @!P2 LOP3.LUT R7, R7, R6, RZ, 0x3c, !PT ;  /* 0x000000060707a212 */ /* 0x000fca00078e3cff */
[----:B------:R-:W-:Y:S01]  /*dfa0*/  @!PT LDS RZ, [RZ] ;  /* 0x00000000fffff984 */ /* 0x000fe20000000800 */
[----:B-----5:R-:W-:Y:S04]  /*dfb0*/  @!P2 LDGSTS.E.BYPASS.LTC128B.128 [R9+0x15400], desc[UR60][R6.64], !P3 ;  /* 0x154000000609afae */ /* 0x020fe8000d901d7c */
[----:B------:R-:W-:Y:S04]  /*dfc0*/  @!P2 LDGSTS.E.BYPASS.LTC128B.128 [R9+0x19400], desc[UR60][R6.64+0x80], !P0 ;  /* 0x194000800609afae */ /* 0x000fe8000c101d7c */
[----:B------:R0:W-:Y:S01]  /*dfd0*/  @!P2 LDGSTS.E.BYPASS.LTC128B.128 [R9+0x1d400], desc[UR60][R6.64+0x100], !P1 ;  /* 0x1d4001000609afae */ /* 0x0001e2000c901d7c */
[----:B------:R-:W-:-:S03]  /*dfe0*/  ISETP.GE.AND P2, PT, R5, R3, PT ;  /* 0x000000030500720c */ /* 0x000fc60003f46270 */
[----:B------:R-:W1:Y:S04]  /*dff0*/  SHFL.IDX PT, R5, R0, 0x1, 0x181f ;  /* 0x00381f0000057f89 */ /* 0x000e6800000e0000 */
[----:B0-----:R-:W0:Y:S06]  /*e000*/  SHFL.IDX PT, R6, R2, 0x1, 0x181f ;  /* 0x00381f0002067f89 */ /* 0x001e2c00000e0000 */
[----:B-1----:R-:W-:-:S05]  /*e010*/  @!P2 LEA R5, P4, R10, R5, 0x1 ;  /* 0x000000050a05a211 */ /* 0x002fca00078808ff */
[----:B0-----:R-:W-:-:S04]  /*e020*/  @!P2 IMAD.X R6, RZ, RZ, R6, P4 ;  /* 0x000000ffff06a224 */ /* 0x001fc800020e0606 */
[----:B------:R-:W-:Y:S01]  /*e030*/  @!P2 IMAD.MOV.U32 R7, RZ, RZ, R6 ;  /* 0x000000ffff07a224 */ /* 0x000fe200078e0006 */
[----:B------:R-:W-:Y:S01]  /*e040*/  @!P2 MOV R6, R5 ;  /* 0x000000050006a202 */ /* 0x000fe20000000f00 */
[----:B------:R-:W-:-:S04]  /*e050*/  VIADD R5, R4, 0x20 ;  /* 0x0000002004057836 */ /* 0x000fc80000000000 */
[----:B------:R-:W-:Y:S04]  /*e060*/  @!P2 LDGSTS.E.BYPASS.LTC128B.128 [R9+0x15c00], desc[UR60][R6.64], !P3 ;  /* 0x15c000000609afae */ /* 0x000fe8000d901d7c */
[----:B------:R-:W-:Y:S04]  /*e070*/  @!P2 LDGSTS.E.BYPASS.LTC128B.128 [R9+0x19c00], desc[UR60][R6.64+0x80], !P0 ;  /* 0x19c000800609afae */ /* 0x000fe8000c101d7c */
[----:B------:R0:W-:Y:S01]  /*e080*/  @!P2 LDGSTS.E.BYPASS.LTC128B.128 [R9+0x1dc00], desc[UR60][R6.64+0x100], !P1 ;  /* 0x1dc001000609afae */ /* 0x0001e2000c901d7c */
[----:B------:R-:W-:-:S03]  /*e090*/  ISETP.GE.AND P2, PT, R5, R3, PT ;  /* 0x000000030500720c */ /* 0x000fc60003f46270 */
[----:B------:R-:W1:Y:S04]  /*e0a0*/  SHFL.IDX PT, R5, R0, 0x2, 0x181f ;  /* 0x00581f0000057f89 */ /* 0x000e6800000e0000 */
[----:B0-----:R-:W0:Y:S06]  /*e0b0*/  SHFL.IDX PT, R6, R2, 0x2, 0x181f ;  /* 0x00581f0002067f89 */ /* 0x001e2c00000e0000 */
[----:B-1----:R-:W-:-:S05]  /*e0c0*/  @!P2 LEA R5, P4, R10, R5, 0x1 ;  /* 0x000000050a05a211 */ /* 0x002fca00078808ff */
[----:B0-----:R-:W-:-:S04]  /*e0d0*/  @!P2 IMAD.X R6, RZ, RZ, R6, P4 ;  /* 0x000000ffff06a224 */ /* 0x001fc800020e0606 */
[----:B------:R-:W-:Y:S02]  /*e0e0*/  @!P2 IMAD.MOV.U32 R7, RZ, RZ, R6 ;  /* 0x000000ffff07a224 */ /* 0x000fe400078e0006 */
[----:B------:R-:W-:Y:S02]  /*e0f0*/  @!P2 IMAD.MOV.U32 R6, RZ, RZ, R5 ;  /* 0x000000ffff06a224 */ /* 0x000fe400078e0005 */
[----:B------:R-:W-:-:S03]  /*e100*/  VIADD R5, R4, 0x30 ;  /* 0x0000003004057836 */ /* 0x000fc60000000000 */
        /* <DEDUP_REMOVED lines=38> */
[----:B------:R-:W-:Y:S04]  /*e370*/  SHFL.IDX PT, R0, R0, 0x7, 0x181f ;  /* 0x00f81f0000007f89 */ /* 0x000fe800000e0000 */
[----:B0-----:R-:W0:Y:S02]  /*e380*/  SHFL.IDX PT, R6, R2, 0x6, 0x181f ;  /* 0x00d81f0002067f89 */ /* 0x001e2400000e0000 */
[----:B-1----:R-:W-:-:S05]  /*e390*/  @!P2 LEA R5, P4, R10, R5, 0x1 ;  /* 0x000000050a05a211 */ /* 0x002fca00078808ff */
[----:B0-----:R-:W-:-:S04]  /*e3a0*/  @!P2 IMAD.X R6, RZ, RZ, R6, P4 ;  /* 0x000000ffff06a224 */ /* 0x001fc800020e0606 */
[----:B------:R-:W-:Y:S02]  /*e3b0*/  @!P2 IMAD.MOV.U32 R7, RZ, RZ, R6 ;  /* 0x000000ffff07a224 */ /* 0x000fe400078e0006 */
[----:B------:R-:W-:Y:S02]  /*e3c0*/  @!P2 IMAD.MOV.U32 R6, RZ, RZ, R5 ;  /* 0x000000ffff06a224 */ /* 0x000fe400078e0005 */
[----:B------:R1:W2:Y:S04]  /*e3d0*/  SHFL.IDX PT, R5, R2, 0x7, 0x181f ;  /* 0x00f81f0002057f89 */ /* 0x0002a800000e0000 */
[----:B------:R1:W-:Y:S04]  /*e3e0*/  @!P2 LDGSTS.E.BYPASS.LTC128B.128 [R9+0x18400], desc[UR60][R6.64], !P3 ;  /* 0x184000000609afae */ /* 0x0003e8000d901d7c */
[----:B------:R1:W-:Y:S04]  /*e3f0*/  @!P2 LDGSTS.E.BYPASS.LTC128B.128 [R9+0x1c400], desc[UR60][R6.64+0x80], !P0 ;  /* 0x1c4000800609afae */ /* 0x0003e8000c101d7c */
[----:B------:R1:W-:Y:S02]  /*e400*/  @!P2 LDGSTS.E.BYPASS.LTC128B.128 [R9+0x20400], desc[UR60][R6.64+0x100], !P1 ;  /* 0x204001000609afae */ /* 0x0003e4000c901d7c */
.L_x_346:
[----:B------:R-:W-:Y:S01]  /*e410*/  VIADD R4, R4, 0x70 ;  /* 0x0000007004047836 */ /* 0x000fe20000000000 */
[----:B------:R-:W-:Y:S04]  /*e420*/  BSSY B0, `(.L_x_234) ;  /* 0x000000b000007945 */ /* 0x000fe80003800000 */
[----:B------:R-:W-:-:S13]  /*e430*/  ISETP.GE.AND P2, PT, R4, R3, PT ;  /* 0x000000030400720c */ /* 0x000fda0003f46270 */
[----:B------:R-:W-:Y:S05]  /*e440*/  @P2 BRA `(.L_x_235) ;  /* 0x0000000000202947 */ /* 0x000fea0003800000 */
[----:B-1----:R-:W-:-:S05]  /*e450*/  LEA R2, P2, R10, R0, 0x1 ;  /* 0x000000000a027211 */ /* 0x002fca00078408ff */
[----:B--2---:R-:W-:-:S05]  /*e460*/  IMAD.X R3, RZ, RZ, R5, P2 ;  /* 0x000000ffff037224 */ /* 0x004fca00010e0605 */
[----:B------:R-:W-:Y:S01]  /*e470*/  @!PT LDS RZ, [RZ] ;  /* 0x00000000fffff984 */ /* 0x000fe20000000800 */
[----:B------:R-:W-:Y:S01]  /*e480*/  @!PT LDS RZ, [RZ] ;  /* 0x00000000fffff984 */ /* 0x000fe20000000800 */
[----:B------:R-:W-:Y:S01]  /*e490*/  @!PT LDS RZ, [RZ] ;  /* 0x00000000fffff984 */ /* 0x000fe20000000800 */
[----:B------:R3:W-:Y:S04]  /*e4a0*/  LDGSTS.E.BYPASS.LTC128B.128 [R9+0x18c00], desc[UR60][R2.64], !P3 ;  /* 0x18c0000002097fae */ /* 0x0007e8000d901d7c */
[----:B------:R3:W-:Y:S04]  /*e4b0*/  LDGSTS.E.BYPASS.LTC128B.128 [R9+0x1cc00], desc[UR60][R2.64+0x80], !P0 ;  /* 0x1cc0008002097fae */ /* 0x0007e8000c101d7c */
[----:B------:R3:W-:Y:S02]  /*e4c0*/  LDGSTS.E.BYPASS.LTC128B.128 [R9+0x20c00], desc[UR60][R2.64+0x100], !P1 ;  /* 0x20c0010002097fae */ /* 0x0007e4000c901d7c */
.L_x_235:
[----:B------:R-:W-:Y:S05]  /*e4d0*/  BSYNC B0 ;  /* 0x0000000000007941 */ /* 0x000fea0003800000 */
.L_x_234:
[----:B-1-3--:R-:W3:Y:S01]  /*e4e0*/  LDL R2, [R1+0x34] ;  /* 0x0000340001027983 */ /* 0x00aee20000100800 */
        /* <DEDUP_REMOVED lines=9> */
[----:B------:R-:W1:Y:S01]  /*e580*/  SYNCS.PHASECHK.TRANS64.TRYWAIT P0, [UR36+0x36820], R0 ;  /* 0x03682000ff0075a7 */ /* 0x000e620008000164 */
[----:B---3--:R-:W-:Y:S02]  /*e590*/  ISETP.GE.AND P1, PT, R2, 0x71, PT ;  /* 0x000000710200780c */ /* 0x008fe40003f26270 */
[----:B-1----:R-:W-:Y:S11]  /*e5a0*/  @!P0 BRA `(.L_x_237) ;  /* 0x0000003c00e88947 */ /* 0x002ff60003800000 */
.L_x_347:
[----:B------:R-:W-:Y:S05]  /*e5b0*/  BSYNC B0 ;  /* 0x0000000000007941 */ /* 0x000fea0003800000 */
.L_x_236:
[----:B------:R-:W-:Y:S05]  /*e5c0*/  @!P1 BRA `(.L_x_238) ;  /* 0x0000002400ac9947 */ /* 0x000fea0003800000 */
[----:B-1----:R-:W3:Y:S01]  /*e5d0*/  LDL R2, [R1+0x24] ;  /* 0x0000240001027983 */ /* 0x002ee20000100800 */
[----:B------:R-:W-:Y:S02]  /*e5e0*/  IMAD.MOV.U32 R0, RZ, RZ, 0x1 ;  /* 0x00000001ff007424 */ /* 0x000fe400078e00ff */
[----:B---3--:R-:W-:-:S05]  /*e5f0*/  IMAD.MOV R8, RZ, RZ, -R2 ;  /* 0x000000ffff087224 */ /* 0x008fca00078e0a02 */
[----:B------:R-:W-:-:S05]  /*e600*/  VIADDMNMX R8, R8, R0, 0xffffffff, !PT ;  /* 0xffffffff08087446 */ /* 0x000fca0007800100 */
[----:B------:R-:W-:-:S05]  /*e610*/  IMAD.IADD R0, R2, 0x1, R8 ;  /* 0x0000000102007824 */ /* 0x000fca00078e0208 */
[----:B------:R-:W-:-:S04]  /*e620*/  LOP3.LUT R0, R0, 0x1, RZ, 0xc0, !PT ;  /* 0x0000000100007812 */ /* 0x000fc800078ec0ff */
[----:B------:R-:W-:Y:S01]  /*e630*/  ISETP.NE.U32.AND P0, PT, R0, 0x1, PT ;  /* 0x000000010000780c */ /* 0x000fe20003f05070 */
[----:B------:R-:W-:-:S12]  /*e640*/  VIADD R0, R2, 0xfffffffe ;  /* 0xfffffffe02007836 */ /* 0x000fd80000000000 */
[----:B------:R-:W-:Y:S05]  /*e650*/  @P0 BRA `(.L_x_239) ;  /* 0x0000000c002c0947 */ /* 0x000fea0003800000 */
[----:B------:R-:W3:Y:S01]  /*e660*/  LDL R2, [R1] ;  /* 0x0000000001027983 */ /* 0x000ee20000100800 */
[----:B------:R-:W-:Y:S01]  /*e670*/  LOP3.LUT P2, RZ, R18, 0x8, RZ, 0xc0, !PT ;  /* 0x0000000812ff7812 */ /* 0x000fe2000784c0ff */
[----:B0-----:R-:W-:Y:S01]  /*e680*/  VIADD R7, R19, 0x1 ;  /* 0x0000000113077836 */ /* 0x001fe20000000000 */
[----:B------:R-:W-:Y:S04]  /*e690*/  BSSY B0, `(.L_x_240) ;  /* 0x00000c3000007945 */ /* 0x000fe80003800000 */
[----:B------:R-:W-:-:S04]  /*e6a0*/  ISETP.NE.AND P0, PT, R7, 0x2, PT ;  /* 0x000000020700780c */ /* 0x000fc80003f05270 */
[----:B------:R-:W-:Y:S02]  /*e6b0*/  SEL R9, RZ, 0x1, P0 ;  /* 0x00000001ff097807 */ /* 0x000fe40000000000 */
[----:B------:R-:W-:Y:S02]  /*e6c0*/  SEL R7, R7, RZ, P0 ;  /* 0x000000ff07077207 */ /* 0x000fe40000000000 */
[----:B---3--:R-:W-:Y:S01]  /*e6d0*/  LOP3.LUT R9, R2, R9, RZ, 0x3c, !PT ;  /* 0x0000000902097212 */ /* 0x008fe200078e3cff */
[----:B------:R-:W-:Y:S06]  /*e6e0*/  @!P2 BRA `(.L_x_241) ;  /* 0x0000000800f4a947 */ /* 0x000fec0003800000 */
[----:B------:R-:W-:Y:S01]  /*e6f0*/  LOP3.LUT P2, RZ, R18, 0x4, RZ, 0xc0, !PT ;  /* 0x0000000412ff7812 */ /* 0x000fe2000784c0ff */
[----:B------:R-:W-:-:S12]  /*e700*/  IMAD.MOV.U32 R4, RZ, RZ, R17 ;  /* 0x000000ffff047224 */ /* 0x000fd800078e0011 */
[----:B------:R-:W-:Y:S05]  /*e710*/  @!P2 BRA `(.L_x_242) ;  /* 0x000000000050a947 */ /* 0x000fea0003800000 */
[----:B------:R-:W3:Y:S01]  /*e720*/  LDL R10, [R1+0xc] ;  /* 0x00000c00010a7983 */ /* 0x000ee20000100800 */
[----:B--2---:R-:W0:Y:S01]  /*e730*/  LDC R5, c[0x0][0x43c] ;  /* 0x00010f00ff057b82 */ /* 0x004e220000000800 */
[----:B------:R-:W-:Y:S02]  /*e740*/  ULDC.64 UR4, c[0x0][0x428] ;  /* 0x00010a0000047ab9 */ /* 0x000fe40000000a00 */
[----:B------:R-:W2:Y:S01]  /*e750*/  LDL R6, [R1+0x8] ;  /* 0x0000080001067983 */ /* 0x000ea20000100800 */
[----:B0-----:R-:W-:-:S13]  /*e760*/  ISETP.NE.AND P0, PT, R5, 0x1, PT ;  /* 0x000000010500780c */ /* 0x001fda0003f05270 */
[----:B------:R-:W0:Y:S02]  /*e770*/  @P0 LDC.64 R2, c[0x0][0x440] ;  /* 0x00011000ff020b82 */ /* 0x000e240000000a00 */
[----:B0-----:R-:W-:-:S04]  /*e780*/  @P0 IMAD.HI.U32 R4, R0, R2, RZ ;  /* 0x0000000200040227 */ /* 0x001fc800078e00ff */
[----:B------:R-:W-:Y:S01]  /*e790*/  IMAD.MOV.U32 R2, RZ, RZ, R0 ;  /* 0x000000ffff027224 */ /* 0x000fe200078e0000 */
[----:B------:R-:W-:-:S05]  /*e7a0*/  @P0 SHF.R.U32.HI R2, RZ, R3, R4 ;  /* 0x00000003ff020219 */ /* 0x000fca0000011604 */
[----:B------:R-:W-:-:S04]  /*e7b0*/  IMAD.MOV R3, RZ, RZ, -R2 ;  /* 0x000000ffff037224 */ /* 0x000fc800078e0a02 */
[----:B------:R-:W-:Y:S01]  /*e7c0*/  IMAD R0, R5, R3, R0 ;  /* 0x0000000305007224 */ /* 0x000fe200078e0200 */
[----:B------:R-:W-:Y:S01]  /*e7d0*/  SHF.R.S32.HI R3, RZ, 0x1f, R2 ;  /* 0x0000001fff037819 */ /* 0x000fe20000011402 */
[----:B---3--:R-:W-:-:S04]  /*e7e0*/  IMAD R4, R10, UR4, RZ ;  /* 0x000000040a047c24 */ /* 0x008fc8000f8e02ff */
[C---:B--2---:R-:W-:Y:S02]  /*e7f0*/  IMAD R4, R6.reuse, UR5, R4 ;  /* 0x0000000506047c24 */ /* 0x044fe4000f8e0204 */
[----:B------:R-:W-:Y:S01]  /*e800*/  IMAD.WIDE.U32 R2, R6, UR4, R2 ;  /* 0x0000000406027c25 */ /* 0x000fe2000f8e0002 */
[----:B------:R-:W-:-:S03]  /*e810*/  ULDC.64 UR4, c[0x0][0x418] ;  /* 0x0001060000047ab9 */ /* 0x000fc60000000a00 */
[----:B------:R-:W-:Y:S01]  /*e820*/  IMAD.IADD R3, R4, 0x1, R3 ;  /* 0x0000000104037824 */ /* 0x000fe200078e0203 */
[----:B------:R-:W-:-:S04]  /*e830*/  LEA R4, P0, R2, UR4, 0x2 ;  /* 0x0000000402047c11 */ /* 0x000fc8000f8010ff */
[----:B------:R-:W-:-:S05]  /*e840*/  LEA.HI.X R5, R2, UR5, R3, 0x2, P0 ;  /* 0x0000000502057c11 */ /* 0x000fca00080f1403 */
[----:B------:R0:W5:Y:S04]  /*e850*/  LDG.E R4, desc[UR60][R4.64] ;  /* 0x0000003c04047981 */ /* 0x000168000c1e1900 */
.L_x_242:
[----:B------:R-:W-:Y:S01]  /*e860*/  LEA R3, R7, UR36, 0x3 ;  /* 0x0000002407037c11 */ /* 0x000fe2000f8e18ff */
[----:B------:R-:W-:Y:S01]  /*e870*/  BSSY B1, `(.L_x_243) ;  /* 0x0000004000017945 */ /* 0x000fe20003800000 */
[----:B------:R-:W-:-:S04]  /*e880*/  SHF.L.U32 R2, R9, 0x1f, RZ ;  /* 0x0000001f09027819 */ /* 0x000fc800000006ff */
[----:B------:R-:W1:Y:S02]  /*e890*/  SYNCS.PHASECHK.TRANS64.TRYWAIT P0, [R3+URZ+0x36840], R2 ;  /* 0x03684002030075a7 */ /* 0x000e64000800017f */
[----:B-1----:R-:W-:Y:S05]  /*e8a0*/  @!P0 BRA `(.L_x_244) ;  /* 0x0000003c00408947 */ /* 0x002fea0003800000 */
.L_x_348:
[----:B------:R-:W-:Y:S05]  /*e8b0*/  BSYNC B1 ;  /* 0x0000000000017941 */ /* 0x000fea0003800000 */
.L_x_243:
[----:B0-2---:R-:W2:Y:S01]  /*e8c0*/  LDL R5, [R1+0x18] ;  /* 0x0000180001057983 */ /* 0x005ea20000100800 */
[----:B------:R-:W0:Y:S02]  /*e8d0*/  S2R R6, SR_TID.X ;  /* 0x0000000000067919 */ /* 0x000e240000002100 */
[----:B0-----:R-:W-:-:S04]  /*e8e0*/  LOP3.LUT R6, R6, 0x7f, RZ, 0xc0, !PT ;  /* 0x0000007f06067812 */ /* 0x001fc800078ec0ff */
[----:B------:R-:W-:-:S13]  /*e8f0*/  ISETP.NE.AND P0, PT, R6, RZ, PT ;  /* 0x000000ff0600720c */ /* 0x000fda0003f05270 */
[----:B-1----:R-:W-:-:S04]  /*e900*/  @!P0 IMAD.MOV.U32 R2, RZ, RZ, 0xa800 ;  /* 0x0000a800ff028424 */ /* 0x002fc800078e00ff */
[----:B------:R2:W-:Y:S02]  /*e910*/  @!P0 SYNCS.ARRIVE.TRANS64 RZ, [R3+URZ+0x36830], R2 ;  /* 0x0368300203ff89a7 */ /* 0x0005e4000800003f */
[----:B--2---:R-:W-:-:S04]  /*e920*/  PRMT R2, R5, 0x9910, RZ ;  /* 0x0000991005027816 */ /* 0x004fc800000000ff */
[----:B------:R-:W-:-:S13]  /*e930*/  ISETP.NE.AND P1, PT, R2, 0x2, PT ;  /* 0x000000020200780c */ /* 0x000fda0003f25270 */
[----:B------:R-:W-:Y:S05]  /*e940*/  @P1 BRA `(.L_x_245) ;  /* 0x0000000000041947 */ /* 0x000fea0003800000 */
[----:B------:R-:W-:Y:S01]  /*e950*/  BPT.TRAP 0x1 ;  /* 0x000000040000795c */ /* 0x000fe20000300000 */
.L_x_245:
[----:B------:R-:W-:Y:S01]  /*e960*/  LOP3.LUT P0, RZ, R18, 0x2, RZ, 0xc0, !PT ;  /* 0x0000000212ff7812 */ /* 0x000fe2000780c0ff */
[----:B------:R-:W-:-:S12]  /*e970*/  BSSY B1, `(.L_x_246) ;  /* 0x0000003000017945 */ /* 0x000fd80003800000 */
[----:B------:R-:W-:Y:S05]  /*e980*/  @P0 BRA `(.L_x_247) ;  /* 0x0000000000040947 */ /* 0x000fea0003800000 */
[----:B------:R-:W-:Y:S01]  /*e990*/  BPT.TRAP 0x1 ;  /* 0x000000040000795c */ /* 0x000fe20000300000 */
.L_x_247:
[----:B------:R-:W-:Y:S05]  /*e9a0*/  BSYNC B1 ;  /* 0x0000000000017941 */ /* 0x000fea0003800000 */
.L_x_246:
[----:B------:R-:W0:Y:S01]  /*e9b0*/  S2R R2, SR_CgaCtaId ;  /* 0x0000000000027919 */ /* 0x000e220000008800 */
[----:B------:R-:W-:Y:S01]  /*e9c0*/  IMAD.MOV.U32 R10, RZ, RZ, RZ ;  /* 0x000000ffff0a7224 */ /* 0x000fe200078e00ff */
[----:B------:R-:W-:Y:S01]  /*e9d0*/  UIADD3 UR4, UP0, UR38, 0x370, URZ ;  /* 0x0000037026047890 */ /* 0x000fe2000ff1e03f */
[----:B------:R-:W-:Y:S01]  /*e9e0*/  PLOP3.LUT P0, PT, PT, PT, PT, 0x80, 0x0 ;  /* 0x000000000000781c */ /* 0x000fe20003f0f070 */
[----:B------:R-:W-:Y:S01]  /*e9f0*/  VIADD R3, R3, 0x36830 ;  /* 0x0003683003037836 */ /* 0x000fe20000000000 */
[----:B------:R-:W-:Y:S01]  /*ea00*/  UMOV UR6, 0x30000 ;  /* 0x0003000000067882 */ /* 0x000fe20000000000 */
[----:B------:R-:W-:Y:S01]  /*ea10*/  R2UR UR10, R10 ;  /* 0x000000000a0a72ca */ /* 0x000fe200000e0000 */
[----:B------:R-:W-:Y:S01]  /*ea20*/  UIADD3.X UR5, URZ, UR39, URZ, UP0, !UPT ;  /* 0x000000273f057290 */ /* 0x000fe200087fe43f */
[----:B------:R-:W-:Y:S01]  /*ea30*/  UMOV UR14, 0x0 ;  /* 0x00000000000e7882 */ /* 0x000fe20000000000 */
[----:B------:R-:W-:Y:S01]  /*ea40*/  UMOV UR15, 0x14f00000 ;  /* 0x14f00000000f7882 */ /* 0x000fe20000000000 */
[----:B0-----:R-:W-:-:S05]  /*ea50*/  LOP3.LUT R2, R2, 0x1, RZ, 0xc0, !PT ;  /* 0x0000000102027812 */ /* 0x001fca00078ec0ff */
[----:B------:R-:W-:-:S04]  /*ea60*/  IMAD R2, R2, 0xe00, RZ ;  /* 0x00000e0002027824 */ /* 0x000fc800078e02ff */
[----:B------:R-:W-:Y:S02]  /*ea70*/  IMAD R6, R7, 0x5400, R2 ;  /* 0x0000540007067824 */ /* 0x000fe400078e0202 */
[----:B------:R-:W0:Y:S03]  /*ea80*/  S2R R2, SR_CgaCtaId ;  /* 0x0000000000027919 */ /* 0x000e260000008800 */
[----:B------:R-:W-:-:S05]  /*ea90*/  LEA R6, R6, UR36, 0x1 ;  /* 0x0000002406067c11 */ /* 0x000fca000f8e08ff */
[----:B------:R-:W-:Y:S01]  /*eaa0*/  VIADD R5, R6, 0x21400 ;  /* 0x0002140006057836 */ /* 0x000fe20000000000 */
[----:B0-----:R-:W-:-:S05]  /*eab0*/  LOP3.LUT R2, R2, 0x1, RZ, 0xc0, !PT ;  /* 0x0000000102027812 */ /* 0x001fca00078ec0ff */
[----:B------:R-:W-:-:S04]  /*eac0*/  IMAD R2, R2, 0x38, RZ ;  /* 0x0000003802027824 */ /* 0x000fc800078e02ff */
[----:B------:R-:W-:-:S07]  /*ead0*/  IMAD R2, R0, 0x70, R2 ;  /* 0x0000007000027824 */ /* 0x000fce00078e0202 */
.L_x_248:
        /* <DEDUP_REMOVED lines=8> */
[----:B------:R0:W-:Y:S02]  /*eb60*/  UTMALDG.4D.MULTICAST [UR8], [UR4], UR6, desc[UR14] ;  /* 0x00000e08040073b4 */ /* 0x0001e40008019806 */
[----:B0-----:R-:W-:Y:S05]  /*eb70*/  @P0 BRA.U.ANY `(.L_x_248) ;  /* 0xfffffffd00d80947 */ /* 0x001fea000393ffff */
[----:B------:R-:W-:Y:S01]  /*eb80*/  IMAD.MOV.U32 R12, RZ, RZ, 0x40 ;  /* 0x00000040ff0c7424 */ /* 0x000fe200078e00ff */
[----:B------:R-:W-:Y:S01]  /*eb90*/  PLOP3.LUT P0, PT, PT, PT, PT, 0x80, 0x0 ;  /* 0x000000000000781c */ /* 0x000fe20003f0f070 */
[----:B------:R-:W-:Y:S01]  /*eba0*/  VIADD R5, R6, 0x24c00 ;  /* 0x00024c0006057836 */ /* 0x000fe20000000000 */
[----:B------:R-:W-:Y:S01]  /*ebb0*/  UMOV UR6, 0x30000 ;  /* 0x0003000000067882 */ /* 0x000fe20000000000 */
[----:B------:R-:W-:Y:S01]  /*ebc0*/  UMOV UR14, 0x0 ;  /* 0x00000000000e7882 */ /* 0x000fe20000000000 */
[----:B------:R-:W-:Y:S01]  /*ebd0*/  R2UR UR10, R12 ;  /* 0x000000000c0a72ca */ /* 0x000fe200000e0000 */
[----:B------:R-:W-:-:S14]  /*ebe0*/  UMOV UR15, 0x14f00000 ;  /* 0x14f00000000f7882 */ /* 0x000fdc0000000000 */
.L_x_249:
        /* <DEDUP_REMOVED lines=17> */
.L_x_250:
        /* <DEDUP_REMOVED lines=10> */
[----:B------:R-:W2:Y:S01]  /*eda0*/  LDL.LU R5, [R1] ;  /* 0x0000000001057983 */ /* 0x000ea20000300800 */
[----:B------:R-:W-:Y:S01]  /*edb0*/  LEA R2, R19, UR36, 0x3 ;  /* 0x0000002413027c11 */ /* 0x000fe2000f8e18ff */
[----:B------:R-:W-:Y:S01]  /*edc0*/  BSSY B1, `(.L_x_251) ;  /* 0x0000004000017945 */ /* 0x000fe20003800000 */
[----:B--2---:R-:W-:-:S04]  /*edd0*/  SHF.L.U32 R3, R5, 0x1f, RZ ;  /* 0x0000001f05037819 */ /* 0x004fc800000006ff */
[----:B------:R-:W0:Y:S02]  /*ede0*/  SYNCS.PHASECHK.TRANS64.TRYWAIT P0, [R2+URZ+0x36860], R3 ;  /* 0x03686003020075a7 */ /* 0x000e24000800017f */
[----:B0-----:R-:W-:Y:S05]  /*edf0*/  @!P0 BRA `(.L_x_252) ;  /* 0x0000003800008947 */ /* 0x001fea0003800000 */
.L_x_349:
[----:B------:R-:W-:Y:S05]  /*ee00*/  BSYNC B1 ;  /* 0x0000000000017941 */ /* 0x000fea0003800000 */
.L_x_251:
[----:B------:R-:W1:Y:S02]  /*ee10*/  S2R R5, SR_TID.X ;  /* 0x0000000000057919 */ /* 0x000e640000002100 */
[----:B-1----:R-:W-:-:S04]  /*ee20*/  LOP3.LUT R5, R5, 0x7f, RZ, 0xc0, !PT ;  /* 0x0000007f05057812 */ /* 0x002fc800078ec0ff */
[----:B------:R-:W-:-:S13]  /*ee30*/  ISETP.NE.AND P0, PT, R5, RZ, PT ;  /* 0x000000ff0500720c */ /* 0x000fda0003f05270 */
[----:B0-----:R-:W-:-:S04]  /*ee40*/  @!P0 IMAD.MOV.U32 R3, RZ, RZ, 0xa800 ;  /* 0x0000a800ff038424 */ /* 0x001fc800078e00ff */
[----:B------:R0:W-:Y:S01]  /*ee50*/  @!P0 SYNCS.ARRIVE.TRANS64 RZ, [R2+URZ+0x36850], R3 ;  /* 0x0368500302ff89a7 */ /* 0x0001e2000800003f */
[----:B------:R-:W-:Y:S05]  /*ee60*/  @P1 BRA `(.L_x_253) ;  /* 0x0000000000041947 */ /* 0x000fea0003800000 */
[----:B------:R-:W-:Y:S01]  /*ee70*/  BPT.TRAP 0x1 ;  /* 0x000000040000795c */ /* 0x000fe20000300000 */
.L_x_253:
[----:B------:R-:W-:Y:S01]  /*ee80*/  LOP3.LUT P0, RZ, R18, 0x2, RZ, 0xc0, !PT ;  /* 0x0000000212ff7812 */ /* 0x000fe2000780c0ff */
[----:B------:R-:W-:-:S12]  /*ee90*/  BSSY B1, `(.L_x_254) ;  /* 0x0000003000017945 */ /* 0x000fd80003800000 */
[----:B------:R-:W-:Y:S05]  /*eea0*/  @P0 BRA `(.L_x_255) ;  /* 0x0000000000040947 */ /* 0x000fea0003800000 */
[----:B------:R-:W-:Y:S01]  /*eeb0*/  BPT.TRAP 0x1 ;  /* 0x000000040000795c */ /* 0x000fe20000300000 */
.L_x_255:
[----:B------:R-:W-:Y:S05]  /*eec0*/  BSYNC B1 ;  /* 0x0000000000017941 */ /* 0x000fea0003800000 */
.L_x_254:
[----:B------:R-:W2:Y:S01]  /*eed0*/  LDL.LU R5, [R1+0x4] ;  /* 0x0000040001057983 */ /* 0x000ea20000300800 */
[----:B0-----:R-:W0:Y:S01]  /*eee0*/  S2R R3, SR_CgaCtaId ;  /* 0x0000000000037919 */ /* 0x001e220000008800 */
[----:B------:R-:W1:Y:S01]  /*eef0*/  S2R R6, SR_CgaCtaId ;  /* 0x0000000000067919 */ /* 0x000e620000008800 */
[----:B------:R-:W-:Y:S01]  /*ef00*/  R2UR UR10, R10 ;  /* 0x000000000a0a72ca */ /* 0x000fe200000e0000 */
[----:B------:R-:W-:Y:S01]  /*ef10*/  UIADD3 UR4, UP0, UR38, 0x470, URZ ;  /* 0x0000047026047890 */ /* 0x000fe2000ff1e03f */
[----:B------:R-:W-:Y:S01]  /*ef20*/  PLOP3.LUT P0, PT, PT, PT, PT, 0x80, 0x0 ;  /* 0x000000000000781c */ /* 0x000fe20003f0f070 */
[----:B------:R-:W-:Y:S01]  /*ef30*/  VIADD R2, R2, 0x36850 ;  /* 0x0003685002027836 */ /* 0x000fe20000000000 */
[----:B------:R-:W-:Y:S01]  /*ef40*/  UMOV UR6, 0x30000 ;  /* 0x0003000000067882 */ /* 0x000fe20000000000 */
[----:B------:R-:W-:Y:S01]  /*ef50*/  UIADD3.X UR5, URZ, UR39, URZ, UP0, !UPT ;  /* 0x000000273f057290 */ /* 0x000fe200087fe43f */
[----:B0-----:R-:W-:-:S05]  /*ef60*/  LOP3.LUT R3, R3, 0x1, RZ, 0xc0, !PT ;  /* 0x0000000103037812 */ /* 0x001fca00078ec0ff */
[----:B------:R-:W-:Y:S01]  /*ef70*/  IMAD R3, R3, 0xe00, RZ ;  /* 0x00000e0003037824 */ /* 0x000fe200078e02ff */
[----:B-1----:R-:W-:-:S03]  /*ef80*/  LOP3.LUT R6, R6, 0x1, RZ, 0xc0, !PT ;  /* 0x0000000106067812 */ /* 0x002fc600078ec0ff */
[----:B------:R-:W-:Y:S02]  /*ef90*/  IMAD R3, R19, 0x5400, R3 ;  /* 0x0000540013037824 */ /* 0x000fe400078e0203 */
[----:B------:R-:W-:-:S03]  /*efa0*/  IMAD R6, R6, 0x38, RZ ;  /* 0x0000003806067824 */ /* 0x000fc600078e02ff */
[----:B------:R-:W-:Y:S01]  /*efb0*/  LEA R3, R3, UR36, 0x1 ;  /* 0x0000002403037c11 */ /* 0x000fe2000f8e08ff */
[----:B------:R-:W-:Y:S01]  /*efc0*/  UMOV UR14, 0x0 ;  /* 0x00000000000e7882 */ /* 0x000fe20000000000 */
[----:B------:R-:W-:Y:S01]  /*efd0*/  UMOV UR15, 0x14f00000 ;  /* 0x14f00000000f7882 */ /* 0x000fe20000000000 */
[----:B--2---:R-:W-:Y:S02]  /*efe0*/  IMAD R5, R5, 0x70, R6 ;  /* 0x0000007005057824 */ /* 0x004fe400078e0206 */
[----:B------:R-:W-:-:S07]  /*eff0*/  VIADD R6, R3, 0x400 ;  /* 0x0000040003067836 */ /* 0x000fce0000000000 */
.L_x_256:
        /* <DEDUP_REMOVED lines=10> */
[----:B------:R-:W-:Y:S01]  /*f0a0*/  R2UR UR10, R12 ;  /* 0x000000000c0a72ca */ /* 0x000fe200000e0000 */
[----:B------:R-:W-:Y:S01]  /*f0b0*/  VIADD R6, R3, 0x3c00 ;  /* 0x00003c0003067836 */ /* 0x000fe20000000000 */
[----:B------:R-:W-:Y:S01]  /*f0c0*/  PLOP3.LUT P0, PT, PT, PT, PT, 0x80, 0x0 ;  /* 0x000000000000781c */ /* 0x000fe20003f0f070 */
[----:B------:R-:W-:Y:S01]  /*f0d0*/  UMOV UR6, 0x30000 ;  /* 0x0003000000067882 */ /* 0x000fe20000000000 */
[----:B------:R-:W-:Y:S01]  /*f0e0*/  UMOV UR14, 0x0 ;  /* 0x00000000000e7882 */ /* 0x000fe20000000000 */
[----:B------:R-:W-:-:S10]  /*f0f0*/  UMOV UR15, 0x14f00000 ;  /* 0x14f00000000f7882 */ /* 0x000fd40000000000 */
.L_x_257:
        /* <DEDUP_REMOVED lines=16> */
.L_x_258:
        /* <DEDUP_REMOVED lines=10> */
[----:B------:R0:W-:Y:S01]  /*f2a0*/  STL [R1+0x4], R0 ;  /* 0x0000040001007387 */ /* 0x0001e20000100800 */
[----:B------:R-:W-:-:S07]  /*f2b0*/  IMAD.MOV.U32 R17, RZ, RZ, R4 ;  /* 0x000000ffff117224 */ /* 0x000fce00078e0004 */
.L_x_241:
[----:B------:R-:W-:Y:S05]  /*f2c0*/  BSYNC B0 ;  /* 0x0000000000007941 */ /* 0x000fea0003800000 */
.L_x_240:
[----:B0-----:R-:W3:Y:S01]  /*f2d0*/  LDL.LU R0, [R1+0x24] ;  /* 0x0000240001007983 */ /* 0x001ee20000300800 */
[----:B------:R-:W-:-:S03]  /*f2e0*/  MOV R19, R7 ;  /* 0x0000000700137202 */ /* 0x000fc60000000f00 */
[----:B------:R1:W-:Y:S02]  /*f2f0*/  STL [R1], R9 ;  /* 0x0000000901007387 */ /* 0x0003e40000100800 */
[----:B-1-3--:R-:W-:-:S07]  /*f300*/  VIADD R0, R0, 0xfffffffd ;  /* 0xfffffffd00007836 */ /* 0x00afce0000000000 */
.L_x_239:
[----:B------:R-:W3:Y:S01]  /*f310*/  LDL.LU R2, [R1+0x20] ;  /* 0x0000200001027983 */ /* 0x000ee20000300800 */
[----:B------:R-:W-:Y:S01]  /*f320*/  IMAD.MOV R8, RZ, RZ, -R8 ;  /* 0x000000ffff087224 */ /* 0x000fe200078e0a08 */
[----:B------:R-:W-:Y:S04]  /*f330*/  BSSY B0, `(.L_x_238) ;  /* 0x0000194000007945 */ /* 0x000fe80003800000 */
[----:B---3--:R-:W-:-:S13]  /*f340*/  ISETP.NE.AND P0, PT, R2, R8, PT ;  /* 0x000000080200720c */ /* 0x008fda0003f05270 */
[----:B------:R-:W-:Y:S05]  /*f350*/  @!P0 BRA `(.L_x_259) ;  /* 0x0000001800448947 */ /* 0x000fea0003800000 */
[----:B0-----:R-:W-:-:S07]  /*f360*/  IMAD.MOV.U32 R6, RZ, RZ, R17 ;  /* 0x000000ffff067224 */ /* 0x001fce00078e0011 */
.L_x_298:
[----:B------:R-:W3:Y:S01]  /*f370*/  LDL R2, [R1] ;  /* 0x0000000001027983 */ /* 0x000ee20000100800 */
[----:B------:R-:W-:Y:S01]  /*f380*/  LOP3.LUT P1, RZ, R18, 0x8, RZ, 0xc0, !PT ;  /* 0x0000000812ff7812 */ /* 0x000fe2000782c0ff */
[----:B------:R-:W-:Y:S01]  /*f390*/  VIADD R4, R19, 0x1 ;  /* 0x0000000113047836 */ /* 0x000fe20000000000 */
[----:B------:R-:W-:Y:S04]  /*f3a0*/  BSSY B1, `(.L_x_260) ;  /* 0x00000c3000017945 */ /* 0x000fe80003800000 */
[----:B------:R-:W-:-:S04]  /*f3b0*/  ISETP.NE.AND P0, PT, R4, 0x2, PT ;  /* 0x000000020400780c */ /* 0x000fc80003f05270 */
[----:B--2---:R-:W-:Y:S02]  /*f3c0*/  SEL R5, RZ, 0x1, P0 ;  /* 0x00000001ff057807 */ /* 0x004fe40000000000 */
[----:B------:R-:W-:Y:S02]  /*f3d0*/  SEL R4, R4, RZ, P0 ;  /* 0x000000ff04047207 */ /* 0x000fe40000000000 */
[----:B---3--:R-:W-:Y:S01]  /*f3e0*/  LOP3.LUT R5, R2, R5, RZ, 0x3c, !PT ;  /* 0x0000000502057212 */ /* 0x008fe200078e3cff */
[----:B01----:R-:W-:Y:S06]  /*f3f0*/  @!P1 BRA `(.L_x_261) ;  /* 0x0000000800f49947 */ /* 0x003fec0003800000 */
[----:B------:R-:W-:Y:S01]  /*f400*/  LOP3.LUT P1, RZ, R18, 0x4, RZ, 0xc0, !PT ;  /* 0x0000000412ff7812 */ /* 0x000fe2000782c0ff */
[----:B------:R-:W-:-:S12]  /*f410*/  IMAD.MOV.U32 R8, RZ, RZ, R0 ;  /* 0x000000ffff087224 */ /* 0x000fd800078e0000 */
[----:B------:R-:W-:Y:S05]  /*f420*/  @!P1 BRA `(.L_x_262) ;  /* 0x0000000000509947 */ /* 0x000fea0003800000 */
[----:B------:R-:W2:Y:S01]  /*f430*/  LDL R10, [R1+0xc] ;  /* 0x00000c00010a7983 */ /* 0x000ea20000100800 */
[----:B------:R-:W0:Y:S01]  /*f440*/  LDC R7, c[0x0][0x43c] ;  /* 0x00010f00ff077b82 */ /* 0x000e220000000800 */
[----:B------:R-:W-:Y:S02]  /*f450*/  ULDC.64 UR4, c[0x0][0x428] ;  /* 0x00010a0000047ab9 */ /* 0x000fe40000000a00 */
[----:B------:R-:W3:Y:S01]  /*f460*/  LDL R9, [R1+0x8] ;  /* 0x0000080001097983 */ /* 0x000ee20000100800 */
[----:B0-----:R-:W-:-:S13]  /*f470*/  ISETP.NE.AND P0, PT, R7, 0x1, PT ;  /* 0x000000010700780c */ /* 0x001fda0003f05270 */
[----:B------:R-:W0:Y:S02]  /*f480*/  @P0 LDC.64 R2, c[0x0][0x440] ;  /* 0x00011000ff020b82 */ /* 0x000e240000000a00 */
[----:B0-----:R-:W-:-:S04]  /*f490*/  @P0 IMAD.HI.U32 R6, R0, R2, RZ ;  /* 0x0000000200060227 */ /* 0x001fc800078e00ff */
[----:B------:R-:W-:Y:S01]  /*f4a0*/  IMAD.MOV.U32 R2, RZ, RZ, R0 ;  /* 0x000000ffff027224 */ /* 0x000fe200078e0000 */
[----:B------:R-:W-:-:S04]  /*f4b0*/  @P0 SHF.R.U32.HI R2, RZ, R3, R6 ;  /* 0x00000003ff020219 */ /* 0x000fc80000011606 */
[--C-:B------:R-:W-:Y:S01]  /*f4c0*/  SHF.R.S32.HI R3, RZ, 0x1f, R2.reuse ;  /* 0x0000001fff037819 */ /* 0x100fe20000011402 */
[----:B------:R-:W-:-:S04]  /*f4d0*/  IMAD.MOV R8, RZ, RZ, -R2 ;  /* 0x000000ffff087224 */ /* 0x000fc800078e0a02 */
[----:B------:R-:W-:Y:S02]  /*f4e0*/  IMAD R8, R7, R8, R0 ;  /* 0x0000000807087224 */ /* 0x000fe400078e0200 */
[----:B--2---:R-:W-:-:S04]  /*f4f0*/  IMAD R6, R10, UR4, RZ ;  /* 0x000000040a067c24 */ /* 0x004fc8000f8e02ff */
[C---:B---3--:R-:W-:Y:S02]  /*f500*/  IMAD R6, R9.reuse, UR5, R6 ;  /* 0x0000000509067c24 */ /* 0x048fe4000f8e0206 */
[----:B------:R-:W-:Y:S01]  /*f510*/  IMAD.WIDE.U32 R2, R9, UR4, R2 ;  /* 0x0000000409027c25 */ /* 0x000fe2000f8e0002 */
[----:B------:R-:W-:-:S03]  /*f520*/  ULDC.64 UR4, c[0x0][0x418] ;  /* 0x0001060000047ab9 */ /* 0x000fc60000000a00 */
[----:B------:R-:W-:Y:S01]  /*f530*/  IMAD.IADD R3, R6, 0x1, R3 ;  /* 0x0000000106037824 */ /* 0x000fe200078e0203 */
[----:B------:R-:W-:-:S04]  /*f540*/  LEA R6, P0, R2, UR4, 0x2 ;  /* 0x0000000402067c11 */ /* 0x000fc8000f8010ff */
[----:B------:R-:W-:-:S05]  /*f550*/  LEA.HI.X R7, R2, UR5, R3, 0x2, P0 ;  /* 0x0000000502077c11 */ /* 0x000fca00080f1403 */
[----:B------:R0:W5:Y:S04]  /*f560*/  LDG.E R6, desc[UR60][R6.64] ;  /* 0x0000003c06067981 */ /* 0x000168000c1e1900 */
.L_x_262:
[----:B------:R-:W-:Y:S01]  /*f570*/  LEA R3, R4, UR36, 0x3 ;  /* 0x0000002404037c11 */ /* 0x000fe2000f8e18ff */
[----:B------:R-:W-:Y:S01]  /*f580*/  BSSY B2, `(.L_x_263) ;  /* 0x0000004000027945 */ /* 0x000fe20003800000 */
[----:B------:R-:W-:-:S04]  /*f590*/  SHF.L.U32 R2, R5, 0x1f, RZ ;  /* 0x0000001f05027819 */ /* 0x000fc800000006ff */
[----:B------:R-:W1:Y:S02]  /*f5a0*/  SYNCS.PHASECHK.TRANS64.TRYWAIT P0, [R3+URZ+0x36840], R2 ;  /* 0x03684002030075a7 */ /* 0x000e64000800017f */
[----:B-1----:R-:W-:Y:S05]  /*f5b0*/  @!P0 BRA `(.L_x_264) ;  /* 0x0000003000248947 */ /* 0x002fea0003800000 */
.L_x_350:
[----:B------:R-:W-:Y:S05]  /*f5c0*/  BSYNC B2 ;  /* 0x0000000000027941 */ /* 0x000fea0003800000 */
.L_x_263:
[----:B0-----:R-:W2:Y:S01]  /*f5d0*/  LDL R7, [R1+0x18] ;  /* 0x0000180001077983 */ /* 0x001ea20000100800 */
        /* <DEDUP_REMOVED lines=9> */
.L_x_265:
[----:B------:R-:W-:Y:S01]  /*f670*/  LOP3.LUT P0, RZ, R18, 0x2, RZ, 0xc0, !PT ;  /* 0x0000000212ff7812 */ /* 0x000fe2000780c0ff */
[----:B------:R-:W-:-:S12]  /*f680*/  BSSY B2, `(.L_x_266) ;  /* 0x0000003000027945 */ /* 0x000fd80003800000 */
[----:B------:R-:W-:Y:S05]  /*f690*/  @P0 BRA `(.L_x_267) ;  /* 0x0000000000040947 */ /* 0x000fea0003800000 */
[----:B------:R-:W-:Y:S01]  /*f6a0*/  BPT.TRAP 0x1 ;  /* 0x000000040000795c */ /* 0x000fe20000300000 */
.L_x_267:
[----:B------:R-:W-:Y:S05]  /*f6b0*/  BSYNC B2 ;  /* 0x0000000000027941 */ /* 0x000fea0003800000 */
.L_x_266:
        /* <DEDUP_REMOVED lines=19> */
.L_x_268:
        /* <DEDUP_REMOVED lines=17> */
.L_x_269:
        /* <DEDUP_REMOVED lines=17> */
.L_x_270:
        /* <DEDUP_REMOVED lines=16> */
.L_x_351:
[----:B------:R-:W-:Y:S05]  /*fb10*/  BSYNC B2 ;  /* 0x0000000000027941 */ /* 0x000fea0003800000 */
.L_x_271:
[----:B------:R-:W1:Y:S02]  /*fb20*/  S2R R7, SR_TID.X ;  /* 0x0000000000077919 */ /* 0x000e640000002100 */
[----:B-1----:R-:W-:-:S04]  /*fb30*/  LOP3.LUT R7, R7, 0x7f, RZ, 0xc0, !PT ;  /* 0x0000007f07077812 */ /* 0x002fc800078ec0ff */
[----:B------:R-:W-:-:S13]  /*fb40*/  ISETP.NE.AND P0, PT, R7, RZ, PT ;  /* 0x000000ff0700720c */ /* 0x000fda0003f05270 */
[----:B0-----:R-:W-:-:S04]  /*fb50*/  @!P0 IMAD.MOV.U32 R3, RZ, RZ, 0xa800 ;  /* 0x0000a800ff038424 */ /* 0x001fc800078e00ff */
[----:B------:R0:W-:Y:S01]  /*fb60*/  @!P0 SYNCS.ARRIVE.TRANS64 RZ, [R2+URZ+0x36850], R3 ;  /* 0x0368500302ff89a7 */ /* 0x0001e2000800003f */
[----:B------:R-:W-:Y:S05]  /*fb70*/  @P1 BRA `(.L_x_273) ;  /* 0x0000000000041947 */ /* 0x000fea0003800000 */
[----:B------:R-:W-:Y:S01]  /*fb80*/  BPT.TRAP 0x1 ;  /* 0x000000040000795c */ /* 0x000fe20000300000 */
.L_x_273:
[----:B------:R-:W-:Y:S01]  /*fb90*/  LOP3.LUT P0, RZ, R18, 0x2, RZ, 0xc0, !PT ;  /* 0x0000000212ff7812 */ /* 0x000fe2000780c0ff */
[----:B------:R-:W-:-:S12]  /*fba0*/  BSSY B2, `(.L_x_274) ;  /* 0x0000003000027945 */ /* 0x000fd80003800000 */
[----:B------:R-:W-:Y:S05]  /*fbb0*/  @P0 BRA `(.L_x_275) ;  /* 0x0000000000040947 */ /* 0x000fea0003800000 */
[----:B------:R-:W-:Y:S01]  /*fbc0*/  BPT.TRAP 0x1 ;  /* 0x000000040000795c */ /* 0x000fe20000300000 */
.L_x_275:
[----:B------:R-:W-:Y:S05]  /*fbd0*/  BSYNC B2 ;  /* 0x0000000000027941 */ /* 0x000fea0003800000 */
.L_x_274:
        /* <DEDUP_REMOVED lines=19> */
.L_x_276:
        /* <DEDUP_REMOVED lines=16> */
.L_x_277:
        /* <DEDUP_REMOVED lines=16> */
.L_x_278:
        /* <DEDUP_REMOVED lines=12> */
.L_x_261:
[----:B------:R-:W-:Y:S05]  /*ffd0*/  BSYNC B1 ;  /* 0x0000000000017941 */ /* 0x000fea0003800000 */
.L_x_260:
[----:B------:R-:W-:Y:S01]  /*ffe0*/  VIADD R19, R4, 0x1 ;  /* 0x0000000104137836 */ /* 0x000fe20000000000 */
[----:B------:R-:W-:Y:S01]  /*fff0*/  LOP3.LUT P1, RZ, R18, 0x8, RZ, 0xc0, !PT ;  /* 0x0000000812ff7812 */ /* 0x000fe2000782c0ff */
[----:B------:R-:W-:Y:S03]  /*10000*/  BSSY B1, `(.L_x_279) ;  /* 0x00000c3000017945 */ /* 0x000fe60003800000 */
[----:B------:R-:W-:-:S04]  /*10010*/  ISETP.NE.AND P0, PT, R19, 0x2, PT ;  /* 0x000000021300780c */ /* 0x000fc80003f05270 */
[----:B------:R-:W-:Y:S02]  /*10020*/  SEL R2, RZ, 0x1, P0 ;  /* 0x00000001ff027807 */ /* 0x000fe40000000000 */
[----:B------:R-:W-:Y:S02]  /*10030*/  SEL R19, R19, RZ, P0 ;  /* 0x000000ff13137207 */ /* 0x000fe40000000000 */
[----:B------:R-:W-:-:S05]  /*10040*/  LOP3.LUT R9, R5, R2, RZ, 0x3c, !PT ;  /* 0x0000000205097212 */ /* 0x000fca00078e3cff */
[----:B------:R1:W-:Y:S01]  /*10050*/  STL [R1], R9 ;  /* 0x0000000901007387 */ /* 0x0003e20000100800 */
[----:B------:R-:W-:Y:S05]  /*10060*/  @!P1 BRA `(.L_x_280) ;  /* 0x0000000800f09947 */ /* 0x000fea0003800000 */
[----:B------:R-:W-:Y:S01]  /*10070*/  LOP3.LUT P1, RZ, R18, 0x4, RZ, 0xc0, !PT ;  /* 0x0000000412ff7812 */ /* 0x000fe2000782c0ff */
[----:B0-----:R-:W-:-:S12]  /*10080*/  VIADD R8, R0, 0xffffffff ;  /* 0xffffffff00087836 */ /* 0x001fd80000000000 */
        /* <DEDUP_REMOVED lines=21> */
.L_x_281:
[----:B------:R-:W-:Y:S01]  /*101e0*/  LEA R3, R19, UR36, 0x3 ;  /* 0x0000002413037c11 */ /* 0x000fe2000f8e18ff */
[----:B------:R-:W-:Y:S01]  /*101f0*/  BSSY B2, `(.L_x_282) ;  /* 0x0000004000027945 */ /* 0x000fe20003800000 */
[----:B------:R-:W-:-:S04]  /*10200*/  SHF.L.U32 R2, R9, 0x1f, RZ ;  /* 0x0000001f09027819 */ /* 0x000fc800000006ff */
[----:B------:R-:W2:Y:S02]  /*10210*/  SYNCS.PHASECHK.TRANS64.TRYWAIT P0, [R3+URZ+0x36840], R2 ;  /* 0x03684002030075a7 */ /* 0x000ea4000800017f */
[----:B--2---:R-:W-:Y:S05]  /*10220*/  @!P0 BRA `(.L_x_283) ;  /* 0x0000002400308947 */ /* 0x004fea0003800000 */
.L_x_352:
[----:B------:R-:W-:Y:S05]  /*10230*/  BSYNC B2 ;  /* 0x0000000000027941 */ /* 0x000fea0003800000 */
.L_x_282:
[----:B0-----:R-:W3:Y:S01]  /*10240*/  LDL R7, [R1+0x18] ;  /* 0x0000180001077983 */ /* 0x001ee20000100800 */
[----:B-1----:R-:W0:Y:S02]  /*10250*/  S2R R9, SR_TID.X ;  /* 0x0000000000097919 */ /* 0x002e240000002100 */
[----:B0-----:R-:W-:-:S04]  /*10260*/  LOP3.LUT R9, R9, 0x7f, RZ, 0xc0, !PT ;  /* 0x0000007f09097812 */ /* 0x001fc800078ec0ff */
[----:B------:R-:W-:-:S13]  /*10270*/  ISETP.NE.AND P0, PT, R9, RZ, PT ;  /* 0x000000ff0900720c */ /* 0x000fda0003f05270 */
[----:B--2---:R-:W-:-:S04]  /*10280*/  @!P0 IMAD.MOV.U32 R2, RZ, RZ, 0xa800 ;  /* 0x0000a800ff028424 */ /* 0x004fc800078e00ff */
[----:B------:R3:W-:Y:S02]  /*10290*/  @!P0 SYNCS.ARRIVE.TRANS64 RZ, [R3+URZ+0x36830], R2 ;  /* 0x0368300203ff89a7 */ /* 0x0007e4000800003f */
[----:B---3--:R-:W-:-:S04]  /*102a0*/  PRMT R2, R7, 0x9910, RZ ;  /* 0x0000991007027816 */ /* 0x008fc800000000ff */
[----:B------:R-:W-:-:S13]  /*102b0*/  ISETP.NE.AND P1, PT, R2, 0x2, PT ;  /* 0x000000020200780c */ /* 0x000fda0003f25270 */
[----:B------:R-:W-:Y:S05]  /*102c0*/  @P1 BRA `(.L_x_284) ;  /* 0x0000000000041947 */ /* 0x000fea0003800000 */
[----:B------:R-:W-:Y:S01]  /*102d0*/  BPT.TRAP 0x1 ;  /* 0x000000040000795c */ /* 0x000fe20000300000 */
.L_x_284:
[----:B------:R-:W-:Y:S01]  /*102e0*/  LOP3.LUT P0, RZ, R18, 0x2, RZ, 0xc0, !PT ;  /* 0x0000000212ff7812 */ /* 0x000fe2000780c0ff */
[----:B------:R-:W-:-:S12]  /*102f0*/  BSSY B2, `(.L_x_285) ;  /* 0x0000003000027945 */ /* 0x000fd80003800000 */
[----:B------:R-:W-:Y:S05]  /*10300*/  @P0 BRA `(.L_x_286) ;  /* 0x0000000000040947 */ /* 0x000fea0003800000 */
[----:B------:R-:W-:Y:S01]  /*10310*/  BPT.TRAP 0x1 ;  /* 0x000000040000795c */ /* 0x000fe20000300000 */
.L_x_286:
[----:B------:R-:W-:Y:S05]  /*10320*/  BSYNC B2 ;  /* 0x0000000000027941 */ /* 0x000fea0003800000 */
.L_x_285:
        /* <DEDUP_REMOVED lines=19> */
.L_x_287:
        /* <DEDUP_REMOVED lines=17> */
.L_x_288:
        /* <DEDUP_REMOVED lines=17> */
.L_x_289:
        /* <DEDUP_REMOVED lines=10> */
[----:B------:R-:W-:Y:S01]  /*10720*/  SHF.L.U32 R5, R5, 0x1f, RZ ;  /* 0x0000001f05057819 */ /* 0x000fe200000006ff */
[----:B------:R-:W-:Y:S01]  /*10730*/  BSSY B2, `(.L_x_290) ;  /* 0x0000004000027945 */ /* 0x000fe20003800000 */
[----:B------:R-:W-:-:S04]  /*10740*/  LEA R2, R4, UR36, 0x3 ;  /* 0x0000002404027c11 */ /* 0x000fc8000f8e18ff */
[----:B------:R-:W0:Y:S02]  /*10750*/  SYNCS.PHASECHK.TRANS64.TRYWAIT P0, [R2+URZ+0x36860], R5 ;  /* 0x03686005020075a7 */ /* 0x000e24000800017f */
[----:B0-----:R-:W-:Y:S05]  /*10760*/  @!P0 BRA `(.L_x_291) ;  /* 0x0000001c00f48947 */ /* 0x001fea0003800000 */
.L_x_353:
[----:B------:R-:W-:Y:S05]  /*10770*/  BSYNC B2 ;  /* 0x0000000000027941 */ /* 0x000fea0003800000 */
.L_x_290:
[----:B------:R-:W1:Y:S02]  /*10780*/  S2R R3, SR_TID.X ;  /* 0x0000000000037919 */ /* 0x000e640000002100 */
[----:B-1----:R-:W-:-:S04]  /*10790*/  LOP3.LUT R3, R3, 0x7f, RZ, 0xc0, !PT ;  /* 0x0000007f03037812 */ /* 0x002fc800078ec0ff */
[----:B------:R-:W-:-:S13]  /*107a0*/  ISETP.NE.AND P0, PT, R3, RZ, PT ;  /* 0x000000ff0300720c */ /* 0x000fda0003f05270 */
[----:B------:R-:W-:-:S04]  /*107b0*/  @!P0 IMAD.MOV.U32 R3, RZ, RZ, 0xa800 ;  /* 0x0000a800ff038424 */ /* 0x000fc800078e00ff */
[----:B------:R1:W-:Y:S01]  /*107c0*/  @!P0 SYNCS.ARRIVE.TRANS64 RZ, [R2+URZ+0x36850], R3 ;  /* 0x0368500302ff89a7 */ /* 0x0003e2000800003f */
[----:B------:R-:W-:Y:S05]  /*107d0*/  @P1 BRA `(.L_x_292) ;  /* 0x0000000000041947 */ /* 0x000fea0003800000 */
[----:B------:R-:W-:Y:S01]  /*107e0*/  BPT.TRAP 0x1 ;  /* 0x000000040000795c */ /* 0x000fe20000300000 */
.L_x_292:
[----:B------:R-:W-:Y:S01]  /*107f0*/  LOP3.LUT P0, RZ, R18, 0x2, RZ, 0xc0, !PT ;  /* 0x0000000212ff7812 */ /* 0x000fe2000780c0ff */
[----:B------:R-:W-:-:S12]  /*10800*/  BSSY B2, `(.L_x_293) ;  /* 0x0000003000027945 */ /* 0x000fd80003800000 */
[----:B------:R-:W-:Y:S05]  /*10810*/  @P0 BRA `(.L_x_294) ;  /* 0x0000000000040947 */ /* 0x000fea0003800000 */
[----:B------:R-:W-:Y:S01]  /*10820*/  BPT.TRAP 0x1 ;  /* 0x000000040000795c */ /* 0x000fe20000300000 */
.L_x_294:
[----:B------:R-:W-:Y:S05]  /*10830*/  BSYNC B2 ;  /* 0x0000000000027941 */ /* 0x000fea0003800000 */
.L_x_293:
[----:B0-----:R-:W2:Y:S01]  /*10840*/  LDL.LU R5, [R1+0x4] ;  /* 0x0000040001057983 */ /* 0x001ea20000300800 */
[----:B-1----:R-:W0:Y:S01]  /*10850*/  S2R R3, SR_CgaCtaId ;  /* 0x0000000000037919 */ /* 0x002e220000008800 */
        /* <DEDUP_REMOVED lines=17> */
.L_x_295:
        /* <DEDUP_REMOVED lines=16> */
.L_x_296:
        /* <DEDUP_REMOVED lines=16> */
.L_x_297:
        /* <DEDUP_REMOVED lines=12> */
.L_x_280:
[----:B------:R-:W-:Y:S05]  /*10c30*/  BSYNC B1 ;  /* 0x0000000000017941 */ /* 0x000fea0003800000 */
.L_x_279:
[C---:B------:R-:W-:Y:S01]  /*10c40*/  ISETP.GT.AND P0, PT, R0.reuse, 0x1, PT ;  /* 0x000000010000780c */ /* 0x040fe20003f04270 */
[----:B------:R-:W-:-:S12]  /*10c50*/  VIADD R0, R0, 0xfffffffe ;  /* 0xfffffffe00007836 */ /* 0x000fd80000000000 */
[----:B------:R-:W-:Y:S05]  /*10c60*/  @P0 BRA `(.L_x_298) ;  /* 0xffffffe400c00947 */ /* 0x000fea000383ffff */
.L_x_259:
[----:B------:R-:W-:Y:S05]  /*10c70*/  BSYNC B0 ;  /* 0x0000000000007941 */ /* 0x000fea0003800000 */
.L_x_238:
[----:B------:R-:W-:Y:S01]  /*10c80*/  LOP3.LUT P0, RZ, R18, 0x8, RZ, 0xc0, !PT ;  /* 0x0000000812ff7812 */ /* 0x000fe2000780c0ff */
[----:B------:R-:W-:-:S12]  /*10c90*/  BSSY B0, `(.L_x_299) ;  /* 0x0000055000007945 */ /* 0x000fd80003800000 */
[----:B------:R-:W-:Y:S05]  /*10ca0*/  @!P0 BRA `(.L_x_300) ;  /* 0x00000004004c8947 */ /* 0x000fea0003800000 */
[----:B-1----:R-:W3:Y:S01]  /*10cb0*/  LDL R2, [R1] ;  /* 0x0000000001027983 */ /* 0x002ee20000100800 */
[----:B------:R-:W-:Y:S01]  /*10cc0*/  LEA R0, R19, UR36, 0x3 ;  /* 0x0000002413007c11 */ /* 0x000fe2000f8e18ff */
[----:B------:R-:W-:Y:S01]  /*10cd0*/  BSSY B1, `(.L_x_301) ;  /* 0x0000004000017945 */ /* 0x000fe20003800000 */
[----:B---3--:R-:W-:-:S04]  /*10ce0*/  SHF.L.U32 R2, R2, 0x1f, RZ ;  /* 0x0000001f02027819 */ /* 0x008fc800000006ff */
[----:B------:R-:W1:Y:S02]  /*10cf0*/  SYNCS.PHASECHK.TRANS64.TRYWAIT P0, [R0+URZ+0x36860], R2 ;  /* 0x03686002000075a7 */ /* 0x000e64000800017f */
[----:B-1----:R-:W-:Y:S05]  /*10d00*/  @!P0 BRA `(.L_x_302) ;  /* 0x0000001800a08947 */ /* 0x002fea0003800000 */
.L_x_354:
[----:B------:R-:W-:Y:S05]  /*10d10*/  BSYNC B1 ;  /* 0x0000000000017941 */ /* 0x000fea0003800000 */
.L_x_301:
[----:B------:R-:W3:Y:S01]  /*10d20*/  LDL R3, [R1+0x18] ;  /* 0x0000180001037983 */ /* 0x000ee20000100800 */
[----:B------:R-:W4:Y:S02]  /*10d30*/  S2R R4, SR_TID.X ;  /* 0x0000000000047919 */ /* 0x000f240000002100 */
[----:B----4-:R-:W-:-:S04]  /*10d40*/  LOP3.LUT R4, R4, 0x7f, RZ, 0xc0, !PT ;  /* 0x0000007f04047812 */ /* 0x010fc800078ec0ff */
[----:B------:R-:W-:-:S13]  /*10d50*/  ISETP.NE.AND P0, PT, R4, RZ, PT ;  /* 0x000000ff0400720c */ /* 0x000fda0003f05270 */
[----:B-1----:R-:W-:-:S04]  /*10d60*/  @!P0 IMAD.MOV.U32 R2, RZ, RZ, 0xa800 ;  /* 0x0000a800ff028424 */ /* 0x002fc800078e00ff */
[----:B------:R3:W-:Y:S02]  /*10d70*/  @!P0 SYNCS.ARRIVE.TRANS64 RZ, [R0+URZ+0x36850], R2 ;  /* 0x0368500200ff89a7 */ /* 0x0007e4000800003f */
[----:B---3--:R-:W-:-:S04]  /*10d80*/  PRMT R2, R3, 0x9910, RZ ;  /* 0x0000991003027816 */ /* 0x008fc800000000ff */
[----:B------:R-:W-:-:S13]  /*10d90*/  ISETP.NE.AND P0, PT, R2, 0x2, PT ;  /* 0x000000020200780c */ /* 0x000fda0003f05270 */
[----:B------:R-:W-:Y:S05]  /*10da0*/  @P0 BRA `(.L_x_303) ;  /* 0x0000000000040947 */ /* 0x000fea0003800000 */
[----:B------:R-:W-:Y:S01]  /*10db0*/  BPT.TRAP 0x1 ;  /* 0x000000040000795c */ /* 0x000fe20000300000 */
.L_x_303:
[----:B------:R-:W-:Y:S01]  /*10dc0*/  LOP3.LUT P0, RZ, R18, 0x2, RZ, 0xc0, !PT ;  /* 0x0000000212ff7812 */ /* 0x000fe2000780c0ff */
[----:B------:R-:W-:-:S12]  /*10dd0*/  BSSY B1, `(.L_x_304) ;  /* 0x0000003000017945 */ /* 0x000fd80003800000 */
[----:B------:R-:W-:Y:S05]  /*10de0*/  @P0 BRA `(.L_x_305) ;  /* 0x0000000000040947 */ /* 0x000fea0003800000 */
[----:B------:R-:W-:Y:S01]  /*10df0*/  BPT.TRAP 0x1 ;  /* 0x000000040000795c */ /* 0x000fe20000300000 */
.L_x_305:
[----:B------:R-:W-:Y:S05]  /*10e00*/  BSYNC B1 ;  /* 0x0000000000017941 */ /* 0x000fea0003800000 */
.L_x_304:
[----:B------:R-:W3:Y:S01]  /*10e10*/  LDL R3, [R1+0x4] ;  /* 0x0000040001037983 */ /* 0x000ee20000100800 */
[----:B------:R-:W1:Y:S01]  /*10e20*/  S2R R2, SR_CgaCtaId ;  /* 0x0000000000027919 */ /* 0x000e620000008800 */
[----:B------:R-:W4:Y:S01]  /*10e30*/  S2R R4, SR_CgaCtaId ;  /* 0x0000000000047919 */ /* 0x000f220000008800 */
[----:B------:R-:W-:Y:S01]  /*10e40*/  UIADD3 UR4, UP0, UR38, 0x470, URZ ;  /* 0x0000047026047890 */ /* 0x000fe2000ff1e03f */
[----:B------:R-:W-:Y:S01]  /*10e50*/  PLOP3.LUT P0, PT, PT, PT, PT, 0x80, 0x0 ;  /* 0x000000000000781c */ /* 0x000fe20003f0f070 */
[----:B------:R-:W-:Y:S01]  /*10e60*/  VIADD R0, R0, 0x36850 ;  /* 0x0003685000007836 */ /* 0x000fe20000000000 */
[----:B------:R-:W-:Y:S01]  /*10e70*/  UMOV UR6, 0x30000 ;  /* 0x0003000000067882 */ /* 0x000fe20000000000 */
[----:B------:R-:W-:Y:S01]  /*10e80*/  UIADD3.X UR5, URZ, UR39, URZ, UP0, !UPT ;  /* 0x000000273f057290 */ /* 0x000fe200087fe43f */
[----:B-1----:R-:W-:Y:S02]  /*10e90*/  LOP3.LUT R2, R2, 0x1, RZ, 0xc0, !PT ;  /* 0x0000000102027812 */ /* 0x002fe400078ec0ff */
[----:B----4-:R-:W-:-:S03]  /*10ea0*/  LOP3.LUT R4, R4, 0x1, RZ, 0xc0, !PT ;  /* 0x0000000104047812 */ /* 0x010fc600078ec0ff */
[----:B------:R-:W-:-:S04]  /*10eb0*/  IMAD R2, R2, 0xe00, RZ ;  /* 0x00000e0002027824 */ /* 0x000fc800078e02ff */
[----:B------:R-:W-:Y:S02]  /*10ec0*/  IMAD R2, R19, 0x5400, R2 ;  /* 0x0000540013027824 */ /* 0x000fe400078e0202 */
[----:B------:R-:W-:-:S03]  /*10ed0*/  IMAD R4, R4, 0x38, RZ ;  /* 0x0000003804047824 */ /* 0x000fc600078e02ff */
[----:B------:R-:W-:Y:S01]  /*10ee0*/  LEA R2, R2, UR36, 0x1 ;  /* 0x0000002402027c11 */ /* 0x000fe2000f8e08ff */
[----:B------:R-:W-:Y:S01]  /*10ef0*/  UMOV UR14, 0x0 ;  /* 0x00000000000e7882 */ /* 0x000fe20000000000 */
[----:B------:R-:W-:Y:S01]  /*10f00*/  UMOV UR15, 0x14f00000 ;  /* 0x14f00000000f7882 */ /* 0x000fe20000000000 */
[----:B------:R-:W-:Y:S01]  /*10f10*/  UMOV UR10, URZ ;  /* 0x0000003f000a7c82 */ /* 0x000fe20008000000 */
[----:B---3--:R-:W-:Y:S02]  /*10f20*/  IMAD R3, R3, 0x70, R4 ;  /* 0x0000007003037824 */ /* 0x008fe400078e0204 */
[----:B------:R-:W-:-:S07]  /*10f30*/  VIADD R4, R2, 0x400 ;  /* 0x0000040002047836 */ /* 0x000fce0000000000 */
.L_x_306:
        /* <DEDUP_REMOVED lines=9> */
[----:B-1----:R-:W-:Y:S05]  /*10fd0*/  @P0 BRA.U.ANY `(.L_x_306) ;  /* 0xfffffffd00d80947 */ /* 0x002fea000393ffff */
[----:B------:R-:W-:Y:S01]  /*10fe0*/  PLOP3.LUT P0, PT, PT, PT, PT, 0x80, 0x0 ;  /* 0x000000000000781c */ /* 0x000fe20003f0f070 */
[----:B------:R-:W-:Y:S01]  /*10ff0*/  VIADD R4, R2, 0x3c00 ;  /* 0x00003c0002047836 */ /* 0x000fe20000000000 */
[----:B------:R-:W-:Y:S01]  /*11000*/  UMOV UR6, 0x30000 ;  /* 0x0003000000067882 */ /* 0x000fe20000000000 */
[----:B------:R-:W-:Y:S01]  /*11010*/  UMOV UR14, 0x0 ;  /* 0x00000000000e7882 */ /* 0x000fe20000000000 */
[----:B------:R-:W-:Y:S01]  /*11020*/  UMOV UR15, 0x14f00000 ;  /* 0x14f00000000f7882 */ /* 0x000fe20000000000 */
[----:B------:R-:W-:-:S08]  /*11030*/  UMOV UR10, 0x40 ;  /* 0x00000040000a7882 */ /* 0x000fd00000000000 */
.L_x_307:
        /* <DEDUP_REMOVED lines=16> */
.L_x_308:
        /* <DEDUP_REMOVED lines=9> */
[----:B---3--:R-:W-:Y:S05]  /*111d0*/  @P0 BRA.U.ANY `(.L_x_308) ;  /* 0xfffffffd00d80947 */ /* 0x008fea000393ffff */
.L_x_300:
[----:B------:R-:W-:Y:S05]  /*111e0*/  BSYNC B0 ;  /* 0x0000000000007941 */ /* 0x000fea0003800000 */
.L_x_299:
[----:B0-----:R-:W3:Y:S01]  /*111f0*/  LDL.LU R6, [R1+0x28] ;  /* 0x0000280001067983 */ /* 0x001ee20000300800 */
[----:B------:R-:W-:Y:S01]  /*11200*/  IADD3 R19, R19, 0x1, RZ ;  /* 0x0000000113137810 */ /* 0x000fe20007ffe0ff */
[----:B------:R-:W-:Y:S02]  /*11210*/  ULDC UR4, c[0x0][0xc34] ;  /* 0x00030d0000047ab9 */ /* 0x000fe40000000800 */
[----:B--2---:R-:W2:Y:S04]  /*11220*/  LDL.LU R5, [R1] ;  /* 0x0000000001057983 */ /* 0x004ea80000300800 */
[----:B------:R-:W4:Y:S01]  /*11230*/  LDL.LU R4, [R1+0x34] ;  /* 0x0000340001047983 */ /* 0x000f220000300800 */
[----:B------:R-:W-:-:S04]  /*11240*/  ISETP.NE.AND P0, PT, R19, 0x2, PT ;  /* 0x000000021300780c */ /* 0x000fc80003f05270 */
[----:B-1----:R-:W-:Y:S02]  /*11250*/  SEL R0, RZ, 0x1, P0 ;  /* 0x00000001ff007807 */ /* 0x002fe40000000000 */
[----:B------:R-:W-:Y:S01]  /*11260*/  SEL R19, R19, RZ, P0 ;  /* 0x000000ff13137207 */ /* 0x000fe20000000000 */
[----:B---3--:R-:W-:Y:S01]  /*11270*/  VIADD R6, R6, UR37 ;  /* 0x0000002506067c36 */ /* 0x008fe20008000000 */
[----:B--2---:R-:W-:-:S04]  /*11280*/  LOP3.LUT R5, R5, R0, RZ, 0x3c, !PT ;  /* 0x0000000005057212 */ /* 0x004fc800078e3cff */
[----:B------:R0:W-:Y:S01]  /*11290*/  STL [R1+0x28], R6 ;  /* 0x0000280601007387 */ /* 0x0001e20000100800 */
[----:B------:R-:W-:Y:S01]  /*112a0*/  ISETP.GE.AND P1, PT, R6, UR4, PT ;  /* 0x0000000406007c0c */ /* 0x000fe2000bf26270 */
[----:B----4-:R-:W-:-:S05]  /*112b0*/  VIADD R4, R4, 0x1 ;  /* 0x0000000104047836 */ /* 0x010fca0000000000 */
[----:B------:R0:W-:Y:S04]  /*112c0*/  STL [R1+0x34], R4 ;  /* 0x0000340401007387 */ /* 0x0001e80000100800 */
[----:B------:R0:W-:Y:S03]  /*112d0*/  STL [R1], R5 ;  /* 0x0000000501007387 */ /* 0x0001e60000100800 */
[----:B------:R-:W-:Y:S05]  /*112e0*/  @!P1 BRA `(.L_x_309) ;  /* 0xffffffb8006c9947 */ /* 0x000fea000383ffff */
[----:B------:R-:W-:-:S07]  /*112f0*/  LOP3.LUT R2, R4, 0x1, RZ, 0xc, !PT ;  /* 0x0000000104027812 */ /* 0x000fce00078e0cff */
.L_x_221:
[----:B0-----:R-:W0:Y:S01]  /*11300*/  S2R R3, SR_CgaCtaId ;  /* 0x0000000000037919 */ /* 0x001e220000008800 */
[----:B------:R-:W-:Y:S01]  /*11310*/  MOV R0, 0x400 ;  /* 0x0000040000007802 */ /* 0x000fe20000000f00 */
[----:B------:R-:W-:Y:S03]  /*11320*/  BSSY B0, `(.L_x_310) ;  /* 0x0000005000007945 */ /* 0x000fe60003800000 */
[----:B0-----:R-:W-:Y:S02]  /*11330*/  LEA R0, R3, R0, 0x18 ;  /* 0x0000000003007211 */ /* 0x001fe400078ec0ff */
[----:B------:R-:W-:-:S04]  /*11340*/  SHF.L.U32 R3, R2, 0x1f, RZ ;  /* 0x0000001f02037819 */ /* 0x000fc800000006ff */
[----:B------:R-:W0:Y:S02]  /*11350*/  SYNCS.PHASECHK.TRANS64.TRYWAIT P0, [R0+URZ+0x36820], R3 ;  /* 0x03682003000075a7 */ /* 0x000e24000800017f */
[----:B0-----:R-:W-:Y:S05]  /*11360*/  @!P0 BRA `(.L_x_311) ;  /* 0x00000014001c8947 */ /* 0x001fea0003800000 */
.L_x_355:
[----:B------:R-:W-:Y:S05]  /*11370*/  BSYNC B0 ;  /* 0x0000000000007941 */ /* 0x000fea0003800000 */
.L_x_310:
[----:B------:R-:W-:-:S03]  /*11380*/  UMOV UR4, 0xffffffff ;  /* 0xffffffff00047882 */ /* 0x000fc60000000000 */
[----:B------:R-:W-:Y:S05]  /*11390*/  BRA.DIV UR4, `(.L_x_312) ;  /* 0x0000001604247947 */ /* 0x000fea000b800000 */
[----:B------:R-:W1:Y:S02]  /*113a0*/  S2R R2, SR_TID.X ;  /* 0x0000000000027919 */ /* 0x000e640000002100 */
[----:B-1----:R-:W-:-:S04]  /*113b0*/  SHF.R.U32.HI R2, RZ, 0x5, R2 ;  /* 0x00000005ff027819 */ /* 0x002fc80000011602 */
[----:B------:R-:W-:-:S05]  /*113c0*/  LOP3.LUT R2, R2, 0x3, RZ, 0xc0, !PT ;  /* 0x0000000302027812 */ /* 0x000fca00078ec0ff */
[----:B------:R1:W2:Y:S02]  /*113d0*/  SHFL.IDX PT, R14, R2, RZ, 0x1f ;  /* 0x00001fff020e7589 */ /* 0x0002a400000e0000 */
.L_x_358:
[----:B--2---:R-:W-:Y:S01]  /*113e0*/  ISETP.NE.AND P0, PT, R14, RZ, PT ;  /* 0x000000ff0e00720c */ /* 0x004fe20003f05270 */
[----:B------:R-:W-:-:S12]  /*113f0*/  BSSY B0, `(.L_x_313) ;  /* 0x0000025000007945 */ /* 0x000fd80003800000 */
[----:B------:R-:W-:Y:S05]  /*11400*/  @P0 BRA `(.L_x_314) ;  /* 0x00000000008c0947 */ /* 0x000fea0003800000 */
[----:B------:R-:W-:-:S03]  /*11410*/  UMOV UR4, 0xffffffff ;  /* 0xffffffff00047882 */ /* 0x000fc60000000000 */
[----:B------:R-:W-:Y:S05]  /*11420*/  BRA.DIV UR4, `(.L_x_315) ;  /* 0x0000001604347947 */ /* 0x000fea000b800000 */
[----:B------:R-:W-:-:S13]  /*11430*/  ELECT P6, URZ, PT ;  /* 0x00000000003f782f */ /* 0x000fda00038c0000 */
.L_x_361:
[----:B------:R-:W-:Y:S05]  /*11440*/  @!P6 BRA `(.L_x_314) ;  /* 0x00000000007ce947 */ /* 0x000fea0003800000 */
[----:B-1----:R-:W2:Y:S02]  /*11450*/  LDL.LU R2, [R1+0x2c] ;  /* 0x00002c0001027983 */ /* 0x002ea40000300800 */
[----:B--2---:R-:W-:-:S04]  /*11460*/  LOP3.LUT R2, R2, 0x2, RZ, 0xfc, !PT ;  /* 0x0000000202027812 */ /* 0x004fc800078efcff */
[----:B------:R-:W-:-:S13]  /*11470*/  ISETP.NE.AND P2, PT, R2, 0x3, PT ;  /* 0x000000030200780c */ /* 0x000fda0003f45270 */
[----:B------:R-:W-:Y:S05]  /*11480*/  @!P2 BRA `(.L_x_316) ;  /* 0x000000000004a947 */ /* 0x000fea0003800000 */
[----:B------:R-:W-:Y:S01]  /*11490*/  BPT.TRAP 0x1 ;  /* 0x000000040000795c */ /* 0x000fe20000300000 */
.L_x_316:
[----:B------:R-:W2:Y:S01]  /*114a0*/  LDL.LU R7, [R1] ;  /* 0x0000000001077983 */ /* 0x000ea20000300800 */
[----:B------:R-:W-:Y:S02]  /*114b0*/  VIADD R2, R0, 0x36840 ;  /* 0x0003684000027836 */ /* 0x000fe40000000000 */
[C---:B0-----:R-:W-:Y:S02]  /*114c0*/  VIADD R3, R19.reuse, 0x1 ;  /* 0x0000000113037836 */ /* 0x041fe40000000000 */
[----:B------:R-:W-:-:S03]  /*114d0*/  IMAD R6, R19, 0x8, R2 ;  /* 0x0000000813067824 */ /* 0x000fc600078e0202 */
[----:B------:R-:W-:-:S04]  /*114e0*/  ISETP.NE.AND P1, PT, R3, 0x2, PT ;  /* 0x000000020300780c */ /* 0x000fc80003f25270 */
[----:B------:R-:W-:Y:S02]  /*114f0*/  SEL R4, RZ, 0x1, P1 ;  /* 0x00000001ff047807 */ /* 0x000fe40000800000 */
[----:B------:R-:W-:Y:S02]  /*11500*/  SEL R3, R3, RZ, P1 ;  /* 0x000000ff03037207 */ /* 0x000fe40000800000 */
[C---:B--2---:R-:W-:Y:S02]  /*11510*/  SHF.L.U32 R5, R7.reuse, 0x1f, RZ ;  /* 0x0000001f07057819 */ /* 0x044fe400000006ff */
[----:B------:R-:W-:Y:S01]  /*11520*/  LOP3.LUT R4, R7, R4, RZ, 0x3c, !PT ;  /* 0x0000000407047212 */ /* 0x000fe200078e3cff */
[----:B------:R-:W-:Y:S01]  /*11530*/  IMAD R7, R3, 0x8, R2 ;  /* 0x0000000803077824 */ /* 0x000fe200078e0202 */
[----:B------:R-:W0:Y:S02]  /*11540*/  SYNCS.PHASECHK.TRANS64.TRYWAIT P0, [R6+URZ], R5 ;  /* 0x00000005060075a7 */ /* 0x000e24000800017f */
[----:B------:R-:W-:Y:S01]  /*11550*/  SHF.L.U32 R2, R4, 0x1f, RZ ;  /* 0x0000001f04027819 */ /* 0x000fe200000006ff */
[----:B0-----:R-:W-:Y:S06]  /*11560*/  @!P0 BRA `(.L_x_317) ;  /* 0x0000001400048947 */ /* 0x001fec0003800000 */
.L_x_362:
[----:B------:R-:W1:Y:S02]  /*11570*/  SYNCS.PHASECHK.TRANS64.TRYWAIT P0, [R7+URZ], R2 ;  /* 0x00000002070075a7 */ /* 0x000e64000800017f */
[----:B-1----:R-:W-:Y:S05]  /*11580*/  @!P0 BRA `(.L_x_318) ;  /* 0x0000001400108947 */ /* 0x002fea0003800000 */
.L_x_363:
[----:B------:R-:W-:Y:S05]  /*11590*/  @!P2 BRA `(.L_x_319) ;  /* 0x000000000004a947 */ /* 0x000fea0003800000 */
[----:B------:R-:W-:Y:S01]  /*115a0*/  BPT.TRAP 0x1 ;  /* 0x000000040000795c */ /* 0x000fe20000300000 */
.L_x_319:
[----:B------:R-:W-:-:S04]  /*115b0*/  VIADD R0, R0, 0x36860 ;  /* 0x0003686000007836 */ /* 0x000fc80000000000 */
[----:B------:R-:W-:-:S04]  /*115c0*/  IMAD R4, R19, 0x8, R0 ;  /* 0x0000000813047824 */ /* 0x000fc800078e0200 */
[----:B------:R-:W2:Y:S02]  /*115d0*/  SYNCS.PHASECHK.TRANS64.TRYWAIT P0, [R4+URZ], R5 ;  /* 0x00000005040075a7 */ /* 0x000ea4000800017f */
[----:B--2---:R-:W-:Y:S05]  /*115e0*/  @!P0 BRA `(.L_x_320) ;  /* 0x00000014000c8947 */ /* 0x004fea0003800000 */
.L_x_364:
[----:B------:R-:W-:-:S07]  /*115f0*/  IMAD R3, R3, 0x8, R0 ;  /* 0x0000000803037824 */ /* 0x000fce00078e0200 */
.L_x_321:
[----:B---3--:R3:W4:Y:S02]  /*11600*/  SYNCS.PHASECHK.TRANS64.TRYWAIT P0, [R3+URZ], R2 ;  /* 0x00000002030075a7 */ /* 0x008724000800017f */
[----:B----4-:R-:W-:Y:S05]  /*11610*/  @!P0 NANOSLEEP.SYNCS 0x989680 ;  /* 0x009896800000895d */ /* 0x010fea0003900000 */
[----:B------:R-:W4:Y:S02]  /*11620*/  @!P0 SYNCS.PHASECHK.TRANS64 P0, [R3+URZ], R2 ;  /* 0x00000002030085a7 */ /* 0x000f24000800007f */
[----:B----4-:R-:W-:Y:S05]  /*11630*/  @!P0 BRA `(.L_x_321) ;  /* 0xfffffffc00f08947 */ /* 0x010fea000383ffff */
.L_x_314:
[----:B------:R-:W-:Y:S05]  /*11640*/  BSYNC B0 ;  /* 0x0000000000007941 */ /* 0x000fea0003800000 */
.L_x_313:
[----:B------:R-:W-:Y:S05]  /*11650*/  EXIT ;  /* 0x000000000000794d */ /* 0x000fea0003800000 */
.L_x_189:
[----:B0-----:R-:W-:-:S04]  /*11660*/  IMAD.U32 R3, RZ, RZ, UR37 ;  /* 0x00000025ff037e24 */ /* 0x001fc8000f8e00ff */
[----:B------:R0:W1:Y:S03]  /*11670*/  SYNCS.PHASECHK.TRANS64.TRYWAIT P1, [R3+URZ+0x36800], R0 ;  /* 0x03680000030075a7 */ /* 0x000066000802017f */
[----:B-1----:R-:W-:Y:S05]  /*11680*/  @!P1 NANOSLEEP.SYNCS 0x989680 ;  /* 0x009896800000995d */ /* 0x002fea0003900000 */
[----:B------:R-:W1:Y:S02]  /*11690*/  @!P1 SYNCS.PHASECHK.TRANS64 P1, [R3+URZ+0x36800], R0 ;  /* 0x03680000030095a7 */ /* 0x000e64000802007f */
[----:B-1----:R-:W-:Y:S05]  /*116a0*/  @!P1 BRA `(.L_x_189) ;  /* 0xfffffffc00ec9947 */ /* 0x002fea000383ffff */
[----:B------:R-:W-:Y:S05]  /*116b0*/  BRA `(.L_x_322) ;  /* 0xffffff0000007947 */ /* 0x000fea000383ffff */
.L_x_193:
[----:B-1----:R1:W2:Y:S02]  /*116c0*/  SYNCS.PHASECHK.TRANS64.TRYWAIT P1, [R0+URZ+0x36830], R3 ;  /* 0x03683003000075a7 */ /* 0x0022a4000802017f */
[----:B--2---:R-:W-:Y:S05]  /*116d0*/  @!P1 NANOSLEEP.SYNCS 0x989680 ;  /* 0x009896800000995d */ /* 0x004fea0003900000 */
[----:B------:R-:W2:Y:S02]  /*116e0*/  @!P1 SYNCS.PHASECHK.TRANS64 P1, [R0+URZ+0x36830], R3 ;  /* 0x03683003000095a7 */ /* 0x000ea4000802007f */
[----:B--2---:R-:W-:Y:S05]  /*116f0*/  @!P1 BRA `(.L_x_193) ;  /* 0xfffffffc00f09947 */ /* 0x004fea000383ffff */
[----:B------:R-:W-:Y:S05]  /*11700*/  BRA `(.L_x_192) ;  /* 0xffffff00001c7947 */ /* 0x000fea000383ffff */
.L_x_199:
[----:B-1----:R-:W-:-:S04]  /*11710*/  IMAD.U32 R7, RZ, RZ, UR7 ;  /* 0x00000007ff077e24 */ /* 0x002fc8000f8e00ff */
[----:B------:R1:W2:Y:S03]  /*11720*/  SYNCS.PHASECHK.TRANS64.TRYWAIT P1, [R7+URZ+0x36830], R6 ;  /* 0x03683006070075a7 */ /* 0x0002a6000802017f */
[----:B--2---:R-:W-:Y:S05]  /*11730*/  @!P1 NANOSLEEP.SYNCS 0x989680 ;  /* 0x009896800000995d */ /* 0x004fea0003900000 */
[----:B------:R-:W2:Y:S02]  /*11740*/  @!P1 SYNCS.PHASECHK.TRANS64 P1, [R7+URZ+0x36830], R6 ;  /* 0x03683006070095a7 */ /* 0x000ea4000802007f */
[----:B--2---:R-:W-:Y:S05]  /*11750*/  @!P1 BRA `(.L_x_199) ;  /* 0xfffffffc00ec9947 */ /* 0x004fea000383ffff */
[----:B------:R-:W-:Y:S05]  /*11760*/  BRA `(.L_x_198) ;  /* 0xffffff4400787947 */ /* 0x000fea000383ffff */
.L_x_203:
[----:B---3--:R-:W-:-:S04]  /*11770*/  IMAD.U32 R5, RZ, RZ, UR10 ;  /* 0x0000000aff057e24 */ /* 0x008fc8000f8e00ff */
[----:B------:R3:W4:Y:S03]  /*11780*/  SYNCS.PHASECHK.TRANS64.TRYWAIT P1, [R5+URZ+0x36850], R0 ;  /* 0x03685000050075a7 */ /* 0x000726000802017f */
[----:B----4-:R-:W-:Y:S05]  /*11790*/  @!P1 NANOSLEEP.SYNCS 0x989680 ;  /* 0x009896800000995d */ /* 0x010fea0003900000 */
[----:B------:R-:W4:Y:S02]  /*117a0*/  @!P1 SYNCS.PHASECHK.TRANS64 P1, [R5+URZ+0x36850], R0 ;  /* 0x03685000050095a7 */ /* 0x000f24000802007f */
[----:B----4-:R-:W-:Y:S05]  /*117b0*/  @!P1 BRA `(.L_x_203) ;  /* 0xfffffffc00ec9947 */ /* 0x010fea000383ffff */
[----:B------:R-:W-:Y:S05]  /*117c0*/  BRA `(.L_x_202) ;  /* 0xffffff6800c47947 */ /* 0x000fea000383ffff */
.L_x_210:
[----:B-1----:R-:W-:-:S04]  /*117d0*/  IMAD.U32 R5, RZ, RZ, UR9 ;  /* 0x00000009ff057e24 */ /* 0x002fc8000f8e00ff */
[----:B------:R1:W2:Y:S03]  /*117e0*/  SYNCS.PHASECHK.TRANS64.TRYWAIT P1, [R5+URZ+0x36850], R0 ;  /* 0x03685000050075a7 */ /* 0x0002a6000802017f */
[----:B--2---:R-:W-:Y:S05]  /*117f0*/  @!P1 NANOSLEEP.SYNCS 0x989680 ;  /* 0x009896800000995d */ /* 0x004fea0003900000 */
[----:B------:R-:W2:Y:S02]  /*11800*/  @!P1 SYNCS.PHASECHK.TRANS64 P1, [R5+URZ+0x36850], R0 ;  /* 0x03685000050095a7 */ /* 0x000ea4000802007f */
[----:B--2---:R-:W-:Y:S05]  /*11810*/  @!P1 BRA `(.L_x_210) ;  /* 0xfffffffc00ec9947 */ /* 0x004fea000383ffff */
[----:B------:R-:W-:Y:S05]  /*11820*/  BRA `(.L_x_209) ;  /* 0xffffff8c00687947 */ /* 0x000fea000383ffff */
.L_x_225:
[----:B------:R-:W0:Y:S01]  /*11830*/  S2R R5, SR_TID.X ;  /* 0x0000000000057919 */ /* 0x000e220000002100 */
[----:B------:R-:W-:Y:S01]  /*11840*/  BSSY B0, `(.L_x_323) ;  /* 0x000000a000007945 */ /* 0x000fe20003800000 */
[----:B------:R-:W-:Y:S02]  /*11850*/  IMAD.MOV.U32 R12, RZ, RZ, RZ ;  /* 0x000000ffff0c7224 */ /* 0x000fe400078e00ff */
[----:B------:R-:W-:Y:S02]  /*11860*/  IMAD.MOV.U32 R11, RZ, RZ, 0x1f ;  /* 0x0000001fff0b7424 */ /* 0x000fe400078e00ff */
[----:B------:R-:W-:Y:S01]  /*11870*/  IMAD.MOV.U32 R15, RZ, RZ, -0x1 ;  /* 0xffffffffff0f7424 */ /* 0x000fe200078e00ff */
[----:B0-----:R-:W-:-:S04]  /*11880*/  SHF.R.U32.HI R5, RZ, 0x5, R5 ;  /* 0x00000005ff057819 */ /* 0x001fc80000011605 */
[----:B------:R-:W-:-:S05]  /*11890*/  LOP3.LUT R5, R5, 0x3, RZ, 0xc0, !PT ;  /* 0x0000000305057812 */ /* 0x000fca00078ec0ff */
[----:B------:R-:W-:-:S07]  /*118a0*/  IMAD.MOV.U32 R13, RZ, RZ, R5 ;  /* 0x000000ffff0d7224 */ /* 0x000fce00078e0005 */
[----:B-1----:R-:W-:Y:S05]  /*118b0*/  WARPSYNC.COLLECTIVE R15, `(.L_x_324) ;  /* 0x000000000f087348 */ /* 0x002fea0003c00000 */
[----:B------:R0:W2:Y:S02]  /*118c0*/  SHFL.IDX P6, R14, R13, R12, R11 ;  /* 0x0000000c0d0e7389 */ /* 0x0000a400000c000b */
[----:B012---:R-:W-:Y:S01]  /*118d0*/  ENDCOLLECTIVE ;  /* 0x000000000000791b */ /* 0x007fe20003800000 */
.L_x_324:
[----:B------:R-:W-:Y:S05]  /*118e0*/  BSYNC B0 ;  /* 0x0000000000007941 */ /* 0x000fea0003800000 */
.L_x_323:
[----:B------:R-:W-:Y:S05]  /*118f0*/  BRA `(.L_x_325) ;  /* 0xffffffb800b07947 */ /* 0x000fea000383ffff */
.L_x_227:
[----:B------:R-:W-:Y:S01]  /*11900*/  BSSY B0, `(.L_x_326) ;  /* 0x0000006000007945 */ /* 0x000fe20003800000 */
[----:B------:R-:W-:-:S07]  /*11910*/  IMAD.MOV.U32 R15, RZ, RZ, -0x1 ;  /* 0xffffffffff0f7424 */ /* 0x000fce00078e00ff */
[----:B01----:R-:W-:Y:S05]  /*11920*/  WARPSYNC.COLLECTIVE R15, `(.L_x_327) ;  /* 0x000000000f0c7348 */ /* 0x003fea0003c00000 */
[----:B------:R-:W-:Y:S02]  /*11930*/  ELECT P6, UR62, PT ;  /* 0x00000000003e782f */ /* 0x000fe400038c0000 */
[----:B------:R-:W-:Y:S01]  /*11940*/  MOV R14, UR62 ;  /* 0x0000003e000e7c02 */ /* 0x000fe20008000f00 */
[----:B01----:R-:W-:Y:S10]  /*11950*/  ENDCOLLECTIVE ;  /* 0x000000000000791b */ /* 0x003ff40003800000 */
.L_x_327:
[----:B------:R-:W-:Y:S05]  /*11960*/  BSYNC B0 ;  /* 0x0000000000007941 */ /* 0x000fea0003800000 */
.L_x_326:
[----:B------:R-:W-:Y:S05]  /*11970*/  BRA `(.L_x_328) ;  /* 0xffffffb800b07947 */ /* 0x000fea000383ffff */
.L_x_229:
[----:B---3--:R3:W4:Y:S02]  /*11980*/  SYNCS.PHASECHK.TRANS64.TRYWAIT P0, [R2+URZ+0x36840], R3 ;  /* 0x03684003020075a7 */ /* 0x008724000800017f */
[----:B----4-:R-:W-:Y:S05]  /*11990*/  @!P0 NANOSLEEP.SYNCS 0x989680 ;  /* 0x009896800000895d */ /* 0x010fea0003900000 */
[----:B------:R-:W4:Y:S02]  /*119a0*/  @!P0 SYNCS.PHASECHK.TRANS64 P0, [R2+URZ+0x36840], R3 ;  /* 0x03684003020085a7 */ /* 0x000f24000800007f */
[----:B----4-:R-:W-:Y:S05]  /*119b0*/  @!P0 BRA `(.L_x_229) ;  /* 0xfffffffc00f08947 */ /* 0x010fea000383ffff */
[----:B------:R-:W-:Y:S05]  /*119c0*/  BRA `(.L_x_329) ;  /* 0xffffffbc00047947 */ /* 0x000fea000383ffff */
.L_x_233:
[----:B------:R-:W-:Y:S01]  /*119d0*/  IMAD.MOV.U32 R13, RZ, RZ, R2 ;  /* 0x000000ffff0d7224 */ /* 0x000fe200078e0002 */
[----:B------:R-:W0:Y:S01]  /*119e0*/  S2R R7, SR_TID.X ;  /* 0x0000000000077919 */ /* 0x000e220000002100 */
[----:B------:R-:W-:Y:S02]  /*119f0*/  IMAD.MOV.U32 R12, RZ, RZ, RZ ;  /* 0x000000ffff0c7224 */ /* 0x000fe400078e00ff */
[----:B------:R-:W-:Y:S02]  /*11a00*/  IMAD.MOV.U32 R11, RZ, RZ, 0x181f ;  /* 0x0000181fff0b7424 */ /* 0x000fe400078e00ff */
[----:B------:R-:W-:-:S07]  /*11a10*/  IMAD.MOV.U32 R15, RZ, RZ, -0x1 ;  /* 0xffffffffff0f7424 */ /* 0x000fce00078e00ff */
[----:B0----5:R-:W-:Y:S05]  /*11a20*/  WARPSYNC.COLLECTIVE R15, `(.L_x_330) ;  /* 0x000000000f087348 */ /* 0x021fea0003c00000 */
[----:B------:R1:W2:Y:S02]  /*11a30*/  SHFL.IDX P6, R14, R13, R12, R11 ;  /* 0x0000000c0d0e7389 */ /* 0x0002a400000c000b */
[----:B012--5:R-:W-:Y:S01]  /*11a40*/  ENDCOLLECTIVE ;  /* 0x000000000000791b */ /* 0x027fe20003800000 */
.L_x_330:
[----:B------:R-:W-:Y:S01]  /*11a50*/  IMAD.MOV.U32 R13, RZ, RZ, R0 ;  /* 0x000000ffff0d7224 */ /* 0x000fe200078e0000 */
[----:B------:R-:W-:Y:S01]  /*11a60*/  LOP3.LUT R7, R7, 0x7f, RZ, 0xc0, !PT ;  /* 0x0000007f07077812 */ /* 0x000fe200078ec0ff */
[----:B------:R-:W-:-:S07]  /*11a70*/  IMAD.MOV.U32 R6, RZ, RZ, R14 ;  /* 0x000000ffff067224 */ /* 0x000fce00078e000e */
[----:B------:R-:W-:Y:S05]  /*11a80*/  WARPSYNC.COLLECTIVE R15, `(.L_x_331) ;  /* 0x000000000f087348 */ /* 0x000fea0003c00000 */
[----:B------:R0:W1:Y:S02]  /*11a90*/  SHFL.IDX P6, R14, R13, R12, R11 ;  /* 0x0000000c0d0e7389 */ /* 0x00006400000c000b */
[----:B01----:R-:W-:Y:S01]  /*11aa0*/  ENDCOLLECTIVE ;  /* 0x000000000000791b */ /* 0x003fe20003800000 */
.L_x_331:
[----:B------:R-:W-:Y:S01]  /*11ab0*/  SHF.R.U32.HI R4, RZ, 0x3, R7 ;  /* 0x00000003ff047819 */ /* 0x000fe20000011607 */
[----:B------:R-:W-:Y:S02]  /*11ac0*/  ULDC UR4, c[0x0][0x288] ;  /* 0x0000a20000047ab9 */ /* 0x000fe40000000800 */
[----:B------:R-:W-:Y:S02]  /*11ad0*/  IMAD R3, R8, UR4, RZ ;  /* 0x0000000408037c24 */ /* 0x000fe4000f8e02ff */
[----:B------:R-:W-:-:S04]  /*11ae0*/  IMAD.IADD R4, R4, 0x1, R5 ;  /* 0x0000000104047824 */ /* 0x000fc800078e0205 */
[C---:B------:R-:W-:Y:S01]  /*11af0*/  VIADD R8, R4.reuse, 0x10 ;  /* 0x0000001004087836 */ /* 0x040fe20000000000 */
[----:B------:R-:W-:Y:S01]  /*11b00*/  ISETP.GE.AND P2, PT, R4, R3, PT ;  /* 0x000000030400720c */ /* 0x000fe20003f46270 */
[----:B------:R-:W-:Y:S02]  /*11b10*/  IMAD.MOV.U32 R13, RZ, RZ, R2 ;  /* 0x000000ffff0d7224 */ /* 0x000fe400078e0002 */
[----:B------:R-:W-:Y:S02]  /*11b20*/  IMAD.MOV.U32 R12, RZ, RZ, 0x1 ;  /* 0x00000001ff0c7424 */ /* 0x000fe400078e00ff */
[----:B------:R-:W-:-:S08]  /*11b30*/  IMAD.MOV.U32 R7, RZ, RZ, R14 ;  /* 0x000000ffff077224 */ /* 0x000fd000078e000e */
[----:B------:R-:W-:Y:S05]  /*11b40*/  WARPSYNC.COLLECTIVE R15, `(.L_x_332) ;  /* 0x000000000f087348 */ /* 0x000fea0003c00000 */
[----:B------:R0:W1:Y:S02]  /*11b50*/  SHFL.IDX P6, R14, R13, R12, R11 ;  /* 0x0000000c0d0e7389 */ /* 0x00006400000c000b */
[----:B01----:R-:W-:Y:S01]  /*11b60*/  ENDCOLLECTIVE ;  /* 0x000000000000791b */ /* 0x003fe20003800000 */
.L_x_332:
[----:B------:R-:W-:-:S05]  /*11b70*/  @!P2 LEA R7, P4, R10, R7, 0x1 ;  /* 0x000000070a07a211 */ /* 0x000fca00078808ff */
[----:B------:R-:W-:-:S05]  /*11b80*/  @!P2 IMAD.X R6, RZ, RZ, R6, P4 ;  /* 0x000000ffff06a224 */ /* 0x000fca00020e0606 */
[----:B------:R-:W-:Y:S01]  /*11b90*/  @!P2 LOP3.LUT R7, R7, R6, RZ, 0x3c, !PT ;  /* 0x000000060707a212 */ /* 0x000fe200078e3cff */
[----:B------:R-:W-:-:S03]  /*11ba0*/  IMAD.MOV.U32 R13, RZ, RZ, R0 ;  /* 0x000000ffff0d7224 */ /* 0x000fc600078e0000 */
[----:B------:R-:W-:-:S04]  /*11bb0*/  @!P2 LOP3.LUT R6, R7, R6, RZ, 0x3c, !PT ;  /* 0x000000060706a212 */ /* 0x000fc800078e3cff */
[----:B------:R-:W-:-:S05]  /*11bc0*/  @!P2 LOP3.LUT R7, R7, R6, RZ, 0x3c, !PT ;  /* 0x000000060707a212 */ /* 0x000fca00078e3cff */
[----:B------:R-:W-:Y:S01]  /*11bd0*/  @!PT LDS RZ, [RZ] ;  /* 0x00000000fffff984 */ /* 0x000fe20000000800 */
[----:B------:R-:W-:Y:S01]  /*11be0*/  @!PT LDS RZ, [RZ] ;  /* 0x00000000fffff984 */ /* 0x000fe20000000800 */
[----:B------:R-:W-:Y:S01]  /*11bf0*/  @!PT LDS RZ, [RZ] ;  /* 0x00000000fffff984 */ /* 0x000fe20000000800 */
[----:B------:R-:W-:Y:S04]  /*11c00*/  @!P2 LDGSTS.E.BYPASS.LTC128B.128 [R9+0x15400], desc[UR60][R6.64], !P3 ;  /* 0x154000000609afae */ /* 0x000fe8000d901d7c */
[----:B------:R-:W-:Y:S04]  /*11c10*/  @!P2 LDGSTS.E.BYPASS.LTC128B.128 [R9+0x19400], desc[UR60][R6.64+0x80], !P0 ;  /* 0x194000800609afae */ /* 0x000fe8000c101d7c */
[----:B------:R0:W-:Y:S01]  /*11c20*/  @!P2 LDGSTS.E.BYPASS.LTC128B.128 [R9+0x1d400], desc[UR60][R6.64+0x100], !P1 ;  /* 0x1d4001000609afae */ /* 0x0001e2000c901d7c */
[----:B------:R-:W-:Y:S01]  /*11c30*/  ISETP.GE.AND P2, PT, R8, R3, PT ;  /* 0x000000030800720c */ /* 0x000fe20003f46270 */
[----:B0-----:R-:W-:-:S12]  /*11c40*/  IMAD.MOV.U32 R6, RZ, RZ, R14 ;  /* 0x000000ffff067224 */ /* 0x001fd800078e000e */
[----:B------:R-:W-:Y:S05]  /*11c50*/  WARPSYNC.COLLECTIVE R15, `(.L_x_333) ;  /* 0x000000000f087348 */ /* 0x000fea0003c00000 */
[----:B------:R0:W1:Y:S02]  /*11c60*/  SHFL.IDX P6, R14, R13, R12, R11 ;  /* 0x0000000c0d0e7389 */ /* 0x00006400000c000b */
[----:B01----:R-:W-:Y:S01]  /*11c70*/  ENDCOLLECTIVE ;  /* 0x000000000000791b */ /* 0x003fe20003800000 */
.L_x_333:
[----:B------:R-:W-:Y:S02]  /*11c80*/  IMAD.MOV.U32 R13, RZ, RZ, R2 ;  /* 0x000000ffff0d7224 */ /* 0x000fe400078e0002 */
[----:B------:R-:W-:Y:S02]  /*11c90*/  IMAD.MOV.U32 R12, RZ, RZ, 0x2 ;  /* 0x00000002ff0c7424 */ /* 0x000fe400078e00ff */
[----:B------:R-:W-:-:S07]  /*11ca0*/  IMAD.MOV.U32 R5, RZ, RZ, R14 ;  /* 0x000000ffff057224 */ /* 0x000fce00078e000e */
[----:B------:R-:W-:Y:S05]  /*11cb0*/  WARPSYNC.COLLECTIVE R15, `(.L_x_334) ;  /* 0x000000000f087348 */ /* 0x000fea0003c00000 */
[----:B------:R0:W1:Y:S02]  /*11cc0*/  SHFL.IDX P6, R14, R13, R12, R11 ;  /* 0x0000000c0d0e7389 */ /* 0x00006400000c000b */
[----:B01----:R-:W-:Y:S01]  /*11cd0*/  ENDCOLLECTIVE ;  /* 0x000000000000791b */ /* 0x003fe20003800000 */
.L_x_334:
[----:B------:R-:W-:-:S05]  /*11ce0*/  @!P2 LEA R5, P4, R10, R5, 0x1 ;  /* 0x000000050a05a211 */ /* 0x000fca00078808ff */
[----:B------:R-:W-:-:S04]  /*11cf0*/  @!P2 IMAD.X R6, RZ, RZ, R6, P4 ;  /* 0x000000ffff06a224 */ /* 0x000fc800020e0606 */
[----:B------:R-:W-:Y:S02]  /*11d00*/  @!P2 IMAD.MOV.U32 R7, RZ, RZ, R6 ;  /* 0x000000ffff07a224 */ /* 0x000fe400078e0006 */
[----:B------:R-:W-:Y:S02]  /*11d10*/  @!P2 IMAD.MOV.U32 R6, RZ, RZ, R5 ;  /* 0x000000ffff06a224 */ /* 0x000fe400078e0005 */
[----:B------:R-:W-:Y:S02]  /*11d20*/  IMAD.MOV.U32 R13, RZ, RZ, R0 ;  /* 0x000000ffff0d7224 */ /* 0x000fe400078e0000 */
[----:B------:R-:W-:Y:S01]  /*11d30*/  VIADD R5, R4, 0x20 ;  /* 0x0000002004057836 */ /* 0x000fe20000000000 */
        /* <DEDUP_REMOVED lines=11> */
.L_x_335:
[----:B------:R-:W-:Y:S01]  /*11df0*/  MOV R13, R2 ;  /* 0x00000002000d7202 */ /* 0x000fe20000000f00 */
[----:B------:R-:W-:Y:S02]  /*11e00*/  IMAD.MOV.U32 R12, RZ, RZ, 0x3 ;  /* 0x00000003ff0c7424 */ /* 0x000fe400078e00ff */
[----:B------:R-:W-:-:S07]  /*11e10*/  IMAD.MOV.U32 R5, RZ, RZ, R14 ;  /* 0x000000ffff057224 */ /* 0x000fce00078e000e */
[----:B------:R-:W-:Y:S05]  /*11e20*/  WARPSYNC.COLLECTIVE R15, `(.L_x_336) ;  /* 0x000000000f087348 */ /* 0x000fea0003c00000 */
[----:B------:R0:W1:Y:S02]  /*11e30*/  SHFL.IDX P6, R14, R13, R12, R11 ;  /* 0x0000000c0d0e7389 */ /* 0x00006400000c000b */
[----:B01----:R-:W-:Y:S01]  /*11e40*/  ENDCOLLECTIVE ;  /* 0x000000000000791b */ /* 0x003fe20003800000 */
.L_x_336:
        /* <DEDUP_REMOVED lines=17> */
.L_x_337:
[----:B------:R-:W-:Y:S02]  /*11f60*/  IMAD.MOV.U32 R13, RZ, RZ, R2 ;  /* 0x000000ffff0d7224 */ /* 0x000fe400078e0002 */
[----:B------:R-:W-:Y:S02]  /*11f70*/  IMAD.MOV.U32 R12, RZ, RZ, 0x4 ;  /* 0x00000004ff0c7424 */ /* 0x000fe400078e00ff */
[----:B------:R-:W-:-:S07]  /*11f80*/  IMAD.MOV.U32 R5, RZ, RZ, R14 ;  /* 0x000000ffff057224 */ /* 0x000fce00078e000e */
[----:B------:R-:W-:Y:S05]  /*11f90*/  WARPSYNC.COLLECTIVE R15, `(.L_x_338) ;  /* 0x000000000f087348 */ /* 0x000fea0003c00000 */
[----:B------:R0:W1:Y:S02]  /*11fa0*/  SHFL.IDX P6, R14, R13, R12, R11 ;  /* 0x0000000c0d0e7389 */ /* 0x00006400000c000b */
[----:B01----:R-:W-:Y:S01]  /*11fb0*/  ENDCOLLECTIVE ;  /* 0x000000000000791b */ /* 0x003fe20003800000 */
.L_x_338:
        /* <DEDUP_REMOVED lines=17> */
.L_x_339:
[----:B------:R-:W-:Y:S02]  /*120d0*/  IMAD.MOV.U32 R13, RZ, RZ, R2 ;  /* 0x000000ffff0d7224 */ /* 0x000fe400078e0002 */
[----:B------:R-:W-:Y:S02]  /*120e0*/  IMAD.MOV.U32 R12, RZ, RZ, 0x5 ;  /* 0x00000005ff0c7424 */ /* 0x000fe400078e00ff */
[----:B------:R-:W-:-:S07]  /*120f0*/  IMAD.MOV.U32 R5, RZ, RZ, R14 ;  /* 0x000000ffff057224 */ /* 0x000fce00078e000e */
[----:B------:R-:W-:Y:S05]  /*12100*/  WARPSYNC.COLLECTIVE R15, `(.L_x_340) ;  /* 0x000000000f087348 */ /* 0x000fea0003c00000 */
[----:B------:R0:W1:Y:S02]  /*12110*/  SHFL.IDX P6, R14, R13, R12, R11 ;  /* 0x0000000c0d0e7389 */ /* 0x00006400000c000b */
[----:B01----:R-:W-:Y:S01]  /*12120*/  ENDCOLLECTIVE ;  /* 0x000000000000791b */ /* 0x003fe20003800000 */
.L_x_340:
        /* <DEDUP_REMOVED lines=17> */
.L_x_341:
[----:B------:R-:W-:Y:S02]  /*12240*/  IMAD.MOV.U32 R13, RZ, RZ, R2 ;  /* 0x000000ffff0d7224 */ /* 0x000fe400078e0002 */
[----:B------:R-:W-:Y:S02]  /*12250*/  IMAD.MOV.U32 R12, RZ, RZ, 0x6 ;  /* 0x00000006ff0c7424 */ /* 0x000fe400078e00ff */
[----:B------:R-:W-:-:S07]  /*12260*/  IMAD.MOV.U32 R5, RZ, RZ, R14 ;  /* 0x000000ffff057224 */ /* 0x000fce00078e000e */
[----:B------:R-:W-:Y:S05]  /*12270*/  WARPSYNC.COLLECTIVE R15, `(.L_x_342) ;  /* 0x000000000f087348 */ /* 0x000fea0003c00000 */
[----:B------:R0:W1:Y:S02]  /*12280*/  SHFL.IDX P6, R14, R13, R12, R11 ;  /* 0x0000000c0d0e7389 */ /* 0x00006400000c000b */
[----:B01----:R-:W-:Y:S01]  /*12290*/  ENDCOLLECTIVE ;  /* 0x000000000000791b */ /* 0x003fe20003800000 */
.L_x_342:
        /* <DEDUP_REMOVED lines=17> */
.L_x_343:
[----:B------:R-:W-:Y:S02]  /*123b0*/  IMAD.MOV.U32 R13, RZ, RZ, R2 ;  /* 0x000000ffff0d7224 */ /* 0x000fe400078e0002 */
[----:B------:R-:W-:Y:S02]  /*123c0*/  IMAD.MOV.U32 R12, RZ, RZ, 0x7 ;  /* 0x00000007ff0c7424 */ /* 0x000fe400078e00ff */
[----:B------:R-:W-:-:S07]  /*123d0*/  IMAD.MOV.U32 R5, RZ, RZ, R14 ;  /* 0x000000ffff057224 */ /* 0x000fce00078e000e */
[----:B------:R-:W-:Y:S05]  /*123e0*/  WARPSYNC.COLLECTIVE R15, `(.L_x_344) ;  /* 0x000000000f087348 */ /* 0x000fea0003c00000 */
[----:B------:R0:W1:Y:S02]  /*123f0*/  SHFL.IDX P6, R14, R13, R12, R11 ;  /* 0x0000000c0d0e7389 */ /* 0x00006400000c000b */
[----:B01----:R-:W-:Y:S01]  /*12400*/  ENDCOLLECTIVE ;  /* 0x000000000000791b */ /* 0x003fe20003800000 */
.L_x_344:
[----:B------:R-:W-:-:S05]  /*12410*/  @!P2 LEA R5, P4, R10, R5, 0x1 ;  /* 0x000000050a05a211 */ /* 0x000fca00078808ff */
[----:B------:R-:W-:-:S04]  /*12420*/  @!P2 IMAD.X R6, RZ, RZ, R6, P4 ;  /* 0x000000ffff06a224 */ /* 0x000fc800020e0606 */
[----:B------:R-:W-:Y:S02]  /*12430*/  @!P2 IMAD.MOV.U32 R7, RZ, RZ, R6 ;  /* 0x000000ffff07a224 */ /* 0x000fe400078e0006 */
[----:B------:R-:W-:Y:S02]  /*12440*/  IMAD.MOV.U32 R13, RZ, RZ, R0 ;  /* 0x000000ffff0d7224 */ /* 0x000fe400078e0000 */
[----:B------:R-:W-:-:S05]  /*12450*/  @!P2 IMAD.MOV.U32 R6, RZ, RZ, R5 ;  /* 0x000000ffff06a224 */ /* 0x000fca00078e0005 */
[----:B------:R-:W-:Y:S01]  /*12460*/  @!PT LDS RZ, [RZ] ;  /* 0x00000000fffff984 */ /* 0x000fe20000000800 */
[----:B------:R-:W-:Y:S01]  /*12470*/  @!PT LDS RZ, [RZ] ;  /* 0x00000000fffff984 */ /* 0x000fe20000000800 */
[----:B------:R-:W-:Y:S01]  /*12480*/  @!PT LDS RZ, [RZ] ;  /* 0x00000000fffff984 */ /* 0x000fe20000000800 */
[----:B------:R0:W-:Y:S01]  /*12490*/  @!P2 LDGSTS.E.BYPASS.LTC128B.128 [R9+0x18400], desc[UR60][R6.64], !P3 ;  /* 0x184000000609afae */ /* 0x0001e2000d901d7c */
[----:B------:R-:W-:-:S03]  /*124a0*/  IMAD.MOV.U32 R5, RZ, RZ, R14 ;  /* 0x000000ffff057224 */ /* 0x000fc600078e000e */
[----:B------:R0:W-:Y:S04]  /*124b0*/  @!P2 LDGSTS.E.BYPASS.LTC128B.128 [R9+0x1c400], desc[UR60][R6.64+0x80], !P0 ;  /* 0x1c4000800609afae */ /* 0x0001e8000c101d7c */
[----:B0-----:R-:W-:Y:S05]  /*124c0*/  WARPSYNC.COLLECTIVE R15, `(.L_x_345) ;  /* 0x000000000f087348 */ /* 0x001fea0003c00000 */
[----:B------:R1:W2:Y:S02]  /*124d0*/  SHFL.IDX P6, R14, R13, R12, R11 ;  /* 0x0000000c0d0e7389 */ /* 0x0002a400000c000b */
[----:B012---:R-:W-:Y:S01]  /*124e0*/  ENDCOLLECTIVE ;  /* 0x000000000000791b */ /* 0x007fe20003800000 */
.L_x_345:
[----:B------:R-:W-:Y:S01]  /*124f0*/  @!PT LDS RZ, [RZ] ;  /* 0x00000000fffff984 */ /* 0x000fe20000000800 */
[----:B------:R-:W-:Y:S01]  /*12500*/  @!PT LDS RZ, [RZ] ;  /* 0x00000000fffff984 */ /* 0x000fe20000000800 */
[----:B------:R-:W-:Y:S01]  /*12510*/  @!PT LDS RZ, [RZ] ;  /* 0x00000000fffff984 */ /* 0x000fe20000000800 */
[----:B------:R0:W-:Y:S01]  /*12520*/  @!P2 LDGSTS.E.BYPASS.LTC128B.128 [R9+0x20400], desc[UR60][R6.64+0x100], !P1 ;  /* 0x204001000609afae */ /* 0x0001e2000c901d7c */
[----:B------:R-:W-:Y:S01]  /*12530*/  IMAD.MOV.U32 R0, RZ, RZ, R14 ;  /* 0x000000ffff007224 */ /* 0x000fe200078e000e */
[----:B------:R-:W-:Y:S06]  /*12540*/  BRA `(.L_x_346) ;  /* 0xffffffbc00b07947 */ /* 0x000fec000383ffff */
.L_x_237:
[----:B-1----:R-:W-:-:S04]  /*12550*/  IMAD.U32 R2, RZ, RZ, UR36 ;  /* 0x00000024ff027e24 */ /* 0x002fc8000f8e00ff */
[----:B------:R1:W3:Y:S03]  /*12560*/  SYNCS.PHASECHK.TRANS64.TRYWAIT P0, [R2+URZ+0x36820], R0 ;  /* 0x03682000020075a7 */ /* 0x0002e6000800017f */
[----:B---3--:R-:W-:Y:S05]  /*12570*/  @!P0 NANOSLEEP.SYNCS 0x989680 ;  /* 0x009896800000895d */ /* 0x008fea0003900000 */
[----:B------:R-:W3:Y:S02]  /*12580*/  @!P0 SYNCS.PHASECHK.TRANS64 P0, [R2+URZ+0x36820], R0 ;  /* 0x03682000020085a7 */ /* 0x000ee4000800007f */
[----:B---3--:R-:W-:Y:S05]  /*12590*/  @!P0 BRA `(.L_x_237) ;  /* 0xfffffffc00ec8947 */ /* 0x008fea000383ffff */
[----:B------:R-:W-:Y:S05]  /*125a0*/  BRA `(.L_x_347) ;  /* 0xffffffc000007947 */ /* 0x000fea000383ffff */
.L_x_244:
[----:B-1----:R1:W3:Y:S02]  /*125b0*/  SYNCS.PHASECHK.TRANS64.TRYWAIT P0, [R3+URZ+0x36840], R2 ;  /* 0x03684002030075a7 */ /* 0x0022e4000800017f */
[----:B---3--:R-:W-:Y:S05]  /*125c0*/  @!P0 NANOSLEEP.SYNCS 0x989680 ;  /* 0x009896800000895d */ /* 0x008fea0003900000 */
[----:B------:R-:W3:Y:S02]  /*125d0*/  @!P0 SYNCS.PHASECHK.TRANS64 P0, [R3+URZ+0x36840], R2 ;  /* 0x03684002030085a7 */ /* 0x000ee4000800007f */
[----:B---3--:R-:W-:Y:S05]  /*125e0*/  @!P0 BRA `(.L_x_244) ;  /* 0xfffffffc00f08947 */ /* 0x008fea000383ffff */
[----:B------:R-:W-:Y:S05]  /*125f0*/  BRA `(.L_x_348) ;  /* 0xffffffc000ac7947 */ /* 0x000fea000383ffff */
.L_x_252:
[----:B0-----:R0:W1:Y:S02]  /*12600*/  SYNCS.PHASECHK.TRANS64.TRYWAIT P0, [R2+URZ+0x36860], R3 ;  /* 0x03686003020075a7 */ /* 0x001064000800017f */
[----:B-1----:R-:W-:Y:S05]  /*12610*/  @!P0 NANOSLEEP.SYNCS 0x989680 ;  /* 0x009896800000895d */ /* 0x002fea0003900000 */
[----:B------:R-:W1:Y:S02]  /*12620*/  @!P0 SYNCS.PHASECHK.TRANS64 P0, [R2+URZ+0x36860], R3 ;  /* 0x03686003020085a7 */ /* 0x000e64000800007f */
[----:B-1----:R-:W-:Y:S05]  /*12630*/  @!P0 BRA `(.L_x_252) ;  /* 0xfffffffc00f08947 */ /* 0x002fea000383ffff */
[----:B------:R-:W-:Y:S05]  /*12640*/  BRA `(.L_x_349) ;  /* 0xffffffc400ec7947 */ /* 0x000fea000383ffff */
.L_x_264:
[----:B-1----:R1:W2:Y:S02]  /*12650*/  SYNCS.PHASECHK.TRANS64.TRYWAIT P0, [R3+URZ+0x36840], R2 ;  /* 0x03684002030075a7 */ /* 0x0022a4000800017f */
[----:B--2---:R-:W-:Y:S05]  /*12660*/  @!P0 NANOSLEEP.SYNCS 0x989680 ;  /* 0x009896800000895d */ /* 0x004fea0003900000 */
[----:B------:R-:W2:Y:S02]  /*12670*/  @!P0 SYNCS.PHASECHK.TRANS64 P0, [R3+URZ+0x36840], R2 ;  /* 0x03684002030085a7 */ /* 0x000ea4000800007f */
[----:B--2---:R-:W-:Y:S05]  /*12680*/  @!P0 BRA `(.L_x_264) ;  /* 0xfffffffc00f08947 */ /* 0x004fea000383ffff */
[----:B------:R-:W-:Y:S05]  /*12690*/  BRA `(.L_x_350) ;  /* 0xffffffcc00c87947 */ /* 0x000fea000383ffff */
.L_x_272:
[----:B0-----:R0:W1:Y:S02]  /*126a0*/  SYNCS.PHASECHK.TRANS64.TRYWAIT P0, [R2+URZ+0x36860], R3 ;  /* 0x03686003020075a7 */ /* 0x001064000800017f */
[----:B-1----:R-:W-:Y:S05]  /*126b0*/  @!P0 NANOSLEEP.SYNCS 0x989680 ;  /* 0x009896800000895d */ /* 0x002fea0003900000 */
[----:B------:R-:W1:Y:S02]  /*126c0*/  @!P0 SYNCS.PHASECHK.TRANS64 P0, [R2+URZ+0x36860], R3 ;  /* 0x03686003020085a7 */ /* 0x000e64000800007f */
[----:B-1----:R-:W-:Y:S05]  /*126d0*/  @!P0 BRA `(.L_x_272) ;  /* 0xfffffffc00f08947 */ /* 0x002fea000383ffff */
[----:B------:R-:W-:Y:S05]  /*126e0*/  BRA `(.L_x_351) ;  /* 0xffffffd400087947 */ /* 0x000fea000383ffff */
.L_x_283:
[----:B--2---:R2:W3:Y:S02]  /*126f0*/  SYNCS.PHASECHK.TRANS64.TRYWAIT P0, [R3+URZ+0x36840], R2 ;  /* 0x03684002030075a7 */ /* 0x0044e4000800017f */
[----:B---3--:R-:W-:Y:S05]  /*12700*/  @!P0 NANOSLEEP.SYNCS 0x989680 ;  /* 0x009896800000895d */ /* 0x008fea0003900000 */
[----:B------:R-:W3:Y:S02]  /*12710*/  @!P0 SYNCS.PHASECHK.TRANS64 P0, [R3+URZ+0x36840], R2 ;  /* 0x03684002030085a7 */ /* 0x000ee4000800007f */
[----:B---3--:R-:W-:Y:S05]  /*12720*/  @!P0 BRA `(.L_x_283) ;  /* 0xfffffffc00f08947 */ /* 0x008fea000383ffff */
[----:B------:R-:W-:Y:S05]  /*12730*/  BRA `(.L_x_352) ;  /* 0xffffffd800bc7947 */ /* 0x000fea000383ffff */
.L_x_291:
[----:B0-----:R0:W1:Y:S02]  /*12740*/  SYNCS.PHASECHK.TRANS64.TRYWAIT P0, [R2+URZ+0x36860], R5 ;  /* 0x03686005020075a7 */ /* 0x001064000800017f */
[----:B-1----:R-:W-:Y:S05]  /*12750*/  @!P0 NANOSLEEP.SYNCS 0x989680 ;  /* 0x009896800000895d */ /* 0x002fea0003900000 */
[----:B------:R-:W1:Y:S02]  /*12760*/  @!P0 SYNCS.PHASECHK.TRANS64 P0, [R2+URZ+0x36860], R5 ;  /* 0x03686005020085a7 */ /* 0x000e64000800007f */
[----:B-1----:R-:W-:Y:S05]  /*12770*/  @!P0 BRA `(.L_x_291) ;  /* 0xfffffffc00f08947 */ /* 0x002fea000383ffff */
[----:B------:R-:W-:Y:S05]  /*12780*/  BRA `(.L_x_353) ;  /* 0xffffffdc00f87947 */ /* 0x000fea000383ffff */
.L_x_302:
[----:B-1----:R1:W3:Y:S02]  /*12790*/  SYNCS.PHASECHK.TRANS64.TRYWAIT P0, [R0+URZ+0x36860], R2 ;  /* 0x03686002000075a7 */ /* 0x0022e4000800017f */
[----:B---3--:R-:W-:Y:S05]  /*127a0*/  @!P0 NANOSLEEP.SYNCS 0x989680 ;  /* 0x009896800000895d */ /* 0x008fea0003900000 */
[----:B------:R-:W3:Y:S02]  /*127b0*/  @!P0 SYNCS.PHASECHK.TRANS64 P0, [R0+URZ+0x36860], R2 ;  /* 0x03686002000085a7 */ /* 0x000ee4000800007f */
[----:B---3--:R-:W-:Y:S05]  /*127c0*/  @!P0 BRA `(.L_x_302) ;  /* 0xfffffffc00f08947 */ /* 0x008fea000383ffff */
[----:B------:R-:W-:Y:S05]  /*127d0*/  BRA `(.L_x_354) ;  /* 0xffffffe4004c7947 */ /* 0x000fea000383ffff */
.L_x_311:
[----:B0-----:R0:W1:Y:S02]  /*127e0*/  SYNCS.PHASECHK.TRANS64.TRYWAIT P0, [R0+URZ+0x36820], R3 ;  /* 0x03682003000075a7 */ /* 0x001064000800017f */
[----:B-1----:R-:W-:Y:S05]  /*127f0*/  @!P0 NANOSLEEP.SYNCS 0x989680 ;  /* 0x009896800000895d */ /* 0x002fea0003900000 */
[----:B------:R-:W1:Y:S02]  /*12800*/  @!P0 SYNCS.PHASECHK.TRANS64 P0, [R0+URZ+0x36820], R3 ;  /* 0x03682003000085a7 */ /* 0x000e64000800007f */
[----:B-1----:R-:W-:Y:S05]  /*12810*/  @!P0 BRA `(.L_x_311) ;  /* 0xfffffffc00f08947 */ /* 0x002fea000383ffff */
[----:B------:R-:W-:Y:S05]  /*12820*/  BRA `(.L_x_355) ;  /* 0xffffffe800d07947 */ /* 0x000fea000383ffff */
.L_x_312:
[----:B------:R-:W1:Y:S01]  /*12830*/  S2R R2, SR_TID.X ;  /* 0x0000000000027919 */ /* 0x000e620000002100 */
[----:B------:R-:W-:Y:S01]  /*12840*/  BSSY B0, `(.L_x_356) ;  /* 0x000000a000007945 */ /* 0x000fe20003800000 */
[----:B------:R-:W-:Y:S02]  /*12850*/  IMAD.MOV.U32 R12, RZ, RZ, RZ ;  /* 0x000000ffff0c7224 */ /* 0x000fe400078e00ff */
[----:B------:R-:W-:Y:S02]  /*12860*/  IMAD.MOV.U32 R11, RZ, RZ, 0x1f ;  /* 0x0000001fff0b7424 */ /* 0x000fe400078e00ff */
[----:B------:R-:W-:Y:S01]  /*12870*/  IMAD.MOV.U32 R15, RZ, RZ, -0x1 ;  /* 0xffffffffff0f7424 */ /* 0x000fe200078e00ff */
[----:B-1----:R-:W-:-:S04]  /*12880*/  SHF.R.U32.HI R2, RZ, 0x5, R2 ;  /* 0x00000005ff027819 */ /* 0x002fc80000011602 */
[----:B------:R-:W-:-:S05]  /*12890*/  LOP3.LUT R2, R2, 0x3, RZ, 0xc0, !PT ;  /* 0x0000000302027812 */ /* 0x000fca00078ec0ff */
[----:B------:R-:W-:-:S07]  /*128a0*/  IMAD.MOV.U32 R13, RZ, RZ, R2 ;  /* 0x000000ffff0d7224 */ /* 0x000fce00078e0002 */
[----:B0-----:R-:W-:Y:S05]  /*128b0*/  WARPSYNC.COLLECTIVE R15, `(.L_x_357) ;  /* 0x000000000f087348 */ /* 0x001fea0003c00000 */
[----:B------:R1:W2:Y:S02]  /*128c0*/  SHFL.IDX P6, R14, R13, R12, R11 ;  /* 0x0000000c0d0e7389 */ /* 0x0002a400000c000b */
[----:B012---:R-:W-:Y:S01]  /*128d0*/  ENDCOLLECTIVE ;  /* 0x000000000000791b */ /* 0x007fe20003800000 */
.L_x_357:
[----:B------:R-:W-:Y:S05]  /*128e0*/  BSYNC B0 ;  /* 0x0000000000007941 */ /* 0x000fea0003800000 */
.L_x_356:
[----:B------:R-:W-:Y:S05]  /*128f0*/  BRA `(.L_x_358) ;  /* 0xffffffe800b87947 */ /* 0x000fea000383ffff */
.L_x_315:
[----:B------:R-:W-:Y:S01]  /*12900*/  BSSY B1, `(.L_x_359) ;  /* 0x0000006000017945 */ /* 0x000fe20003800000 */
[----:B------:R-:W-:-:S07]  /*12910*/  IMAD.MOV.U32 R15, RZ, RZ, -0x1 ;  /* 0xffffffffff0f7424 */ /* 0x000fce00078e00ff */
[----:B01----:R-:W-:Y:S05]  /*12920*/  WARPSYNC.COLLECTIVE R15, `(.L_x_360) ;  /* 0x000000000f0c7348 */ /* 0x003fea0003c00000 */
[----:B------:R-:W-:Y:S02]  /*12930*/  ELECT P6, UR62, PT ;  /* 0x00000000003e782f */ /* 0x000fe400038c0000 */
[----:B------:R-:W-:Y:S01]  /*12940*/  MOV R14, UR62 ;  /* 0x0000003e000e7c02 */ /* 0x000fe20008000f00 */
[----:B01----:R-:W-:Y:S10]  /*12950*/  ENDCOLLECTIVE ;  /* 0x000000000000791b */ /* 0x003ff40003800000 */
.L_x_360:
[----:B------:R-:W-:Y:S05]  /*12960*/  BSYNC B1 ;  /* 0x0000000000017941 */ /* 0x000fea0003800000 */
.L_x_359:
[----:B------:R-:W-:Y:S05]  /*12970*/  BRA `(.L_x_361) ;  /* 0xffffffe800b07947 */ /* 0x000fea000383ffff */
.L_x_317:
[----:B0-----:R0:W1:Y:S02]  /*12980*/  SYNCS.PHASECHK.TRANS64.TRYWAIT P0, [R6+URZ], R5 ;  /* 0x00000005060075a7 */ /* 0x001064000800017f */
[----:B-1----:R-:W-:Y:S05]  /*12990*/  @!P0 NANOSLEEP.SYNCS 0x989680 ;  /* 0x009896800000895d */ /* 0x002fea0003900000 */
[----:B------:R-:W1:Y:S02]  /*129a0*/  @!P0 SYNCS.PHASECHK.TRANS64 P0, [R6+URZ], R5 ;  /* 0x00000005060085a7 */ /* 0x000e64000800007f */
[----:B-1----:R-:W-:Y:S05]  /*129b0*/  @!P0 BRA `(.L_x_317) ;  /* 0xfffffffc00f08947 */ /* 0x002fea000383ffff */
[----:B------:R-:W-:Y:S05]  /*129c0*/  BRA `(.L_x_362) ;  /* 0xffffffe800e87947 */ /* 0x000fea000383ffff */
.L_x_318:
[----:B-1----:R1:W2:Y:S02]  /*129d0*/  SYNCS.PHASECHK.TRANS64.TRYWAIT P0, [R7+URZ], R2 ;  /* 0x00000002070075a7 */ /* 0x0022a4000800017f */
[----:B--2---:R-:W-:Y:S05]  /*129e0*/  @!P0 NANOSLEEP.SYNCS 0x989680 ;  /* 0x009896800000895d */ /* 0x004fea0003900000 */
[----:B------:R-:W2:Y:S02]  /*129f0*/  @!P0 SYNCS.PHASECHK.TRANS64 P0, [R7+URZ], R2 ;  /* 0x00000002070085a7 */ /* 0x000ea4000800007f */
[----:B--2---:R-:W-:Y:S05]  /*12a00*/  @!P0 BRA `(.L_x_318) ;  /* 0xfffffffc00f08947 */ /* 0x004fea000383ffff */
[----:B------:R-:W-:Y:S05]  /*12a10*/  BRA `(.L_x_363) ;  /* 0xffffffe800dc7947 */ /* 0x000fea000383ffff */
.L_x_320:
[----:B--2---:R2:W3:Y:S02]  /*12a20*/  SYNCS.PHASECHK.TRANS64.TRYWAIT P0, [R4+URZ], R5 ;  /* 0x00000005040075a7 */ /* 0x0044e4000800017f */
[----:B---3--:R-:W-:Y:S05]  /*12a30*/  @!P0 NANOSLEEP.SYNCS 0x989680 ;  /* 0x009896800000895d */ /* 0x008fea0003900000 */
[----:B------:R-:W3:Y:S02]  /*12a40*/  @!P0 SYNCS.PHASECHK.TRANS64 P0, [R4+URZ], R5 ;  /* 0x00000005040085a7 */ /* 0x000ee4000800007f */
[----:B---3--:R-:W-:Y:S05]  /*12a50*/  @!P0 BRA `(.L_x_320) ;  /* 0xfffffffc00f08947 */ /* 0x008fea000383ffff */
[----:B------:R-:W-:Y:S05]  /*12a60*/  BRA `(.L_x_364) ;  /* 0xffffffe800e07947 */ /* 0x000fea000383ffff */
.L_x_365:
        /* <DEDUP_REMOVED lines=9> */
.L_x_3236:


//--------------------- .text._ZN7cutlass13device_kernelIN5flash11enable_sm90INS1_16FlashAttnFwdSm90INS1_25CollectiveMainloopFwdSm90ILi2EN4cute5tupleIJNS5_1CILi1EEES8_S8_EEENS6_IJNS7_ILi128EEENS7_ILi112EEENS7_ILi192EEEEEELi192ENS_10bfloat16_tEfNS_4arch4Sm90ELb0ELb0ELb1ELb1ELb0ELb0ELb0ELb1ELb1ELb1ELb0ELb0EEENS1_21CollectiveEpilogueFwdINS6_IJSA_SC_SB_EEES9_SE_SG_Li256ELb1ELb1ELb0ELb0EEENS1_36VarlenDynamicPersistentTileSchedulerILi128ELi112ELi256ELi128ELb0ELb1ELb1ELb0ELb1ELb1EEEEEEEEEvNT_6ParamsE --------------------------
	.section	.text._ZN7cutlass13device_kernelIN5flash11enable_sm90INS1_16FlashAttnFwdSm90INS1_25CollectiveMainloopFwdSm90ILi2EN4cute5tupleIJNS5_1CILi1EEES8_S8_EEENS6_IJNS7_ILi128EEENS7_ILi112EEENS7_ILi192EEEEEELi192ENS_10bfloat16_tEfNS_4arch4Sm90ELb0ELb0ELb1ELb1ELb0ELb0ELb0ELb1ELb1ELb1ELb0ELb0EEENS1_21CollectiveEpilogueFwdINS6_IJSA_SC_SB_EEES9_SE_SG_Li256ELb1ELb1ELb0ELb0EEENS1_36VarlenDynamicPersistentTileSchedulerILi128ELi112ELi256ELi128ELb0ELb1ELb1ELb0ELb1ELb1EEEEEEEEEvNT_6ParamsE,"ax",@progbits
	.align	128
.text._ZN7cutlass13device_kernelIN5flash11enable_sm90INS1_16FlashAttnFwdSm90INS1_25CollectiveMainloopFwdSm90ILi2EN4cute5tupleIJNS5_1CILi1EEES8_S8_EEENS6_IJNS7_ILi128EEENS7_ILi112EEENS7_ILi192EEEEEELi192ENS_10bfloat16_tEfNS_4arch4Sm90ELb0ELb0ELb1ELb1ELb0ELb0ELb0ELb1ELb1ELb1ELb0ELb0EEENS1_21CollectiveEpilogueFwdINS6_IJSA_SC_SB_EEES9_SE_SG_Li256ELb1ELb1ELb0ELb0EEENS1_36VarlenDynamicPersistentTileSchedulerILi128ELi112ELi256ELi128ELb0ELb1ELb1ELb0ELb1ELb1EEEEEEEEEvNT_6ParamsE:
        .type           _ZN7cutlass13device_kernelIN5flash11enable_sm90INS1_16FlashAttnFwdSm90INS1_25CollectiveMainloopFwdSm90ILi2EN4cute5tupleIJNS5_1CILi1EEES8_S8_EEENS6_IJNS7_ILi128EEENS7_ILi112EEENS7_ILi192EEEEEELi192ENS_10bfloat16_tEfNS_4arch4Sm90ELb0ELb0ELb1ELb1ELb0ELb0ELb0ELb1ELb1ELb1ELb0ELb0EEENS1_21CollectiveEpilogueFwdINS6_IJSA_SC_SB_EEES9_SE_SG_Li256ELb1ELb1ELb0ELb0EEENS1_36VarlenDynamicPersistentTileSchedulerILi128ELi112ELi256ELi128ELb0ELb1ELb1ELb0ELb1ELb1EEEEEEEEEvNT_6ParamsE,@function
        .size           _ZN7cutlass13device_kernelIN5flash11enable_sm90INS1_16FlashAttnFwdSm90INS1_25CollectiveMainloopFwdSm90ILi2EN4cute5tupleIJNS5_1CILi1EEES8_S8_EEENS6_IJNS7_ILi128EEENS7_ILi112EEENS7_ILi192EEEEEELi192ENS_10bfloat16_tEfNS_4arch4Sm90ELb0ELb0ELb1ELb1ELb0ELb0ELb0ELb1ELb1ELb1ELb0ELb0EEENS1_21CollectiveEpilogueFwdINS6_IJSA_SC_SB_EEES9_SE_SG_Li256ELb1ELb1ELb0ELb0EEENS1_36VarlenDynamicPersistentTileSchedulerILi128ELi112ELi256ELi128ELb0ELb1ELb1ELb0ELb1ELb1EEEEEEEEEvNT_6ParamsE,(.L_x_3237 - _ZN7cutlass13device_kernelIN5flash11enable_sm90INS1_16FlashAttnFwdSm90INS1_25CollectiveMainloopFwdSm90ILi2EN4cute5tupleIJNS5_1CILi1EEES8_S8_EEENS6_IJNS7_ILi128EEENS7_ILi112EEENS7_ILi192EEEEEELi192ENS_10bfloat16_tEfNS_4arch4Sm90ELb0ELb0ELb1ELb1ELb0ELb0ELb0ELb1ELb1ELb1ELb0ELb0EEENS1_21CollectiveEpilogueFwdINS6_IJSA_SC_SB_EEES9_SE_SG_Li256ELb1ELb1ELb0ELb0EEENS1_36VarlenDynamicPersistentTileSchedulerILi128ELi112ELi256ELi128ELb0ELb1ELb1ELb0ELb1ELb1EEEEEEEEEvNT_6ParamsE)
        .other          _ZN7cutlass13device_kernelIN5flash11enable_sm90INS1_16FlashAttnFwdSm90INS1_25CollectiveMainloopFwdSm90ILi2EN4cute5tupleIJNS5_1CILi1EEES8_S8_EEENS6_IJNS7_ILi128EEENS7_ILi112EEENS7_ILi192EEEEEELi192ENS_10bfloat16_tEfNS_4arch4Sm90ELb0ELb0ELb1ELb1ELb0ELb0ELb0ELb1ELb1ELb1ELb0ELb0EEENS1_21CollectiveEpilogueFwdINS6_IJSA_SC_SB_EEES9_SE_SG_Li256ELb1ELb1ELb0ELb0EEENS1_36VarlenDynamicPersistentTileSchedulerILi128ELi112ELi256ELi128ELb0ELb1ELb1ELb0ELb1ELb1EEEEEEEEEvNT_6ParamsE,@"STO_CUDA_ENTRY STV_DEFAULT"
_ZN7cutlass13device_kernelIN5flash11enable_sm90INS1_16FlashAttnFwdSm90INS1_25CollectiveMainloopFwdSm90ILi2EN4cute5tupleIJNS5_1CILi1EEES8_S8_EEENS6_IJNS7_ILi128EEENS7_ILi112EEENS7_ILi192EEEEEELi192ENS_10bfloat16_tEfNS_4arch4Sm90ELb0ELb0ELb1ELb1ELb0ELb0ELb0ELb1ELb1ELb1ELb0ELb0EEENS1_21CollectiveEpilogueFwdINS6_IJSA_SC_SB_EEES9_SE_SG_Li256ELb1ELb1ELb0ELb0EEENS1_36VarlenDynamicPersistentTileSchedulerILi128ELi112ELi256ELi128ELb0ELb1ELb1ELb0ELb1ELb1EEEEEEEEEvNT_6ParamsE:
        /* <DEDUP_REMOVED lines=17> */
.L_x_367:
[----:B------:R-:W-:Y:S05]  /*0110*/  BSYNC B0 ;  /* 0x0000000000007941 */ /* 0x000fea0003800000 */
.L_x_366:
        /* <DEDUP_REMOVED lines=40> */
.L_x_368:
        /* <DEDUP_REMOVED lines=22> */
.L_x_369:
        /* <DEDUP_REMOVED lines=18> */
.L_x_370:
        /* <DEDUP_REMOVED lines=22> */
.L_x_371:
        /* <DEDUP_REMOVED lines=22> */
.L_x_372:
        /* <DEDUP_REMOVED lines=8> */
.L_x_374:
[----:B------:R-:W-:-:S08]  /*0960*/  NOP ;  /* 0x0000000000007918 */ /* 0x000fd00000000000 */
[----:B------:R-:W1:Y:S02]  /*0970*/  USETMAXREG.TRY_ALLOC.CTAPOOL UP0, 0xf0 ;  /* 0x000000f0000079c8 */ /* 0x000e640008000600 */
[----:B-1----:R-:W-:-:S13]  /*0980*/  PLOP3.LUT P0, PT, PT, PT, UP0, 0x80, 0x0 ;  /* 0x000000000000781c */ /* 0x002fda0003f0f008 */
[----:B------:R-:W-:Y:S05]  /*0990*/  @!P0 BRA `(.L_x_374) ;  /* 0xfffffffc00f08947 */ /* 0x000fea000383ffff */
[----:B------:R-:W1:Y:S08]  /*09a0*/  S2UR UR5, SR_CgaCtaId ;  /* 0x00000000000579c3 */ /* 0x000e700000008800 */
[----:B------:R-:W-:Y:S06]  /*09b0*/  BAR.ARV 0x8, 0x180 ;  /* 0x0206000000007b1d */ /* 0x000fec0000002000 */
[----:B------:R-:W-:-:S02]  /*09c0*/  UMOV UR4, 0x400 ;  /* 0x0000040000047882 */ /* 0x000fc40000000000 */
[----:B------:R-:W-:Y:S01]  /*09d0*/  BAR.SYNC.DEFER_BLOCKING 0x5, 0x180 ;  /* 0x0146000000007b1d */ /* 0x000fe20000010000 */
[----:B-1----:R-:W-:-:S09]  /*09e0*/  ULEA UR4, UR5, UR4, 0x18 ;  /* 0x0000000405047291 */ /* 0x002fd2000f8ec03f */
[----:B------:R-:W1:Y:S01]  /*09f0*/  LDS.128 R40, [UR4+0x368d0] ;  /* 0x0368d004ff287984 */ /* 0x000e620008000c00 */
[----:B------:R-:W-:Y:S01]  /*0a00*/  ULDC UR4, c[0x0][0xc3c] ;  /* 0x00030f0000047ab9 */ /* 0x000fe20000000800 */
[----:B------:R-:W-:Y:S06]  /*0a10*/  BAR.ARV 0x4, 0x180 ;  /* 0x0106000000007b1d */ /* 0x000fec0000002000 */
[----:B-1----:R-:W-:-:S13]  /*0a20*/  ISETP.GE.AND P0, PT, R43, UR4, PT ;  /* 0x000000042b007c0c */ /* 0x002fda000bf06270 */
[----:B------:R-:W-:Y:S05]  /*0a30*/  @P0 EXIT ;  /* 0x000000000000094d */ /* 0x000fea0003800000 */
[----:B------:R-:W2:Y:S01]  /*0a40*/  LDL.LU R10, [R1+0x5c] ;  /* 0x00005c00010a7983 */ /* 0x000ea20000300800 */
[----:B------:R-:W1:Y:S02]  /*0a50*/  S2R R0, SR_TID.X ;  /* 0x0000000000007919 */ /* 0x000e640000002100 */
[----:B-1----:R-:W-:-:S05]  /*0a60*/  VIADD R220, R0, 0xffffff80 ;  /* 0xffffff8000dc7836 */ /* 0x002fca0000000000 */
[----:B------:R-:W-:-:S04]  /*0a70*/  SHF.R.S32.HI R3, RZ, 0x1f, R220 ;  /* 0x0000001fff037819 */ /* 0x000fc800000114dc */
[CC--:B------:R-:W-:Y:S02]  /*0a80*/  LEA.HI R5, R3.reuse, R220.reuse, RZ, 0x7 ;  /* 0x000000dc03057211 */ /* 0x0c0fe400078f38ff */
[-C--:B0-----:R-:W-:Y:S02]  /*0a90*/  LEA.HI R2, R3, R220.reuse, RZ, 0x5 ;  /* 0x000000dc03027211 */ /* 0x081fe400078f28ff */
[----:B------:R-:W-:Y:S02]  /*0aa0*/  LOP3.LUT R211, R5, 0xffffff80, RZ, 0xc0, !PT ;  /* 0xffffff8005d37812 */ /* 0x000fe400078ec0ff */
[----:B------:R-:W-:Y:S01]  /*0ab0*/  LEA.HI R0, R3, R220, RZ, 0x4 ;  /* 0x000000dc03007211 */ /* 0x000fe200078f20ff */
[----:B------:R-:W-:Y:S02]  /*0ac0*/  IMAD.SHL.U32 R2, R2, 0x20, RZ ;  /* 0x0000002002027824 */ /* 0x000fe400078e00ff */
[----:B------:R-:W-:Y:S01]  /*0ad0*/  IMAD.IADD R211, R220, 0x1, -R211 ;  /* 0x00000001dcd37824 */ /* 0x000fe200078e0ad3 */
[----:B------:R-:W-:-:S02]  /*0ae0*/  SHF.R.S32.HI R9, RZ, 0x4, R0 ;  /* 0x00000004ff097819 */ /* 0x000fc40000011400 */
[----:B------:R-:W-:Y:S02]  /*0af0*/  LOP3.LUT R7, R0, 0x3fffff0, RZ, 0xc0, !PT ;  /* 0x03fffff000077812 */ /* 0x000fe400078ec0ff */
[----:B------:R-:W-:Y:S02]  /*0b00*/  SHF.R.S32.HI R4, RZ, 0x1f, R211 ;  /* 0x0000001fff047819 */ /* 0x000fe400000114d3 */
[----:B------:R-:W-:Y:S01]  /*0b10*/  LOP3.LUT R2, R2, 0xfffffc00, RZ, 0xc0, !PT ;  /* 0xfffffc0002027812 */ /* 0x000fe200078ec0ff */
[----:B------:R-:W-:Y:S01]  /*0b20*/  IMAD.IADD R7, R220, 0x1, -R7 ;  /* 0x00000001dc077824 */ /* 0x000fe200078e0a07 */
[----:B------:R-:W-:Y:S02]  /*0b30*/  LEA.HI R0, R0, R9, RZ, 0x1 ;  /* 0x0000000900007211 */ /* 0x000fe400078f08ff */
[----:B------:R-:W-:Y:S01]  /*0b40*/  LEA.HI R6, R4, R211, RZ, 0x2 ;  /* 0x000000d304067211 */ /* 0x000fe200078f10ff */
[----:B------:R-:W-:Y:S01]  /*0b50*/  IMAD R7, R7, 0x40, R2 ;  /* 0x0000004007077824 */ /* 0x000fe200078e0202 */
[----:B------:R-:W-:-:S02]  /*0b60*/  LOP3.LUT R0, R0, 0x1ffffffe, RZ, 0xc0, !PT ;  /* 0x1ffffffe00007812 */ /* 0x000fc400078ec0ff */
[--C-:B------:R-:W-:Y:S02]  /*0b70*/  SHF.R.S32.HI R8, RZ, 0x2, R6.reuse ;  /* 0x00000002ff087819 */ /* 0x100fe40000011406 */
[----:B------:R-:W-:Y:S02]  /*0b80*/  SHF.R.S32.HI R11, RZ, 0x1f, R6 ;  /* 0x0000001fff0b7819 */ /* 0x000fe40000011406 */
[-C--:B------:R-:W-:Y:S01]  /*0b90*/  LEA.HI R2, R3, R220.reuse, RZ, 0x2 ;  /* 0x000000dc03027211 */ /* 0x080fe200078f10ff */
[----:B------:R-:W-:Y:S01]  /*0ba0*/  IMAD.IADD R0, R9, 0x1, -R0 ;  /* 0x0000000109007824 */ /* 0x000fe200078e0a00 */
[----:B------:R-:W-:Y:S02]  /*0bb0*/  LEA.HI R3, R3, R220, RZ, 0x3 ;  /* 0x000000dc03037211 */ /* 0x000fe400078f18ff */
[----:B------:R-:W-:Y:S02]  /*0bc0*/  LEA.HI R11, R11, R8, RZ, 0x3 ;  /* 0x000000080b0b7211 */ /* 0x000fe400078f18ff */
[----:B------:R-:W-:-:S02]  /*0bd0*/  LOP3.LUT R9, R2, 0xfffffffc, RZ, 0xc0, !PT ;  /* 0xfffffffc02097812 */ /* 0x000fc400078ec0ff */
[----:B------:R-:W-:Y:S02]  /*0be0*/  SHF.R.S32.HI R212, RZ, 0x7, R5 ;  /* 0x00000007ffd47819 */ /* 0x000fe40000011405 */
[----:B------:R-:W-:Y:S02]  /*0bf0*/  LOP3.LUT R205, R3, 0xfffffff8, RZ, 0xc0, !PT ;  /* 0xfffffff803cd7812 */ /* 0x000fe400078ec0ff */
[----:B------:R-:W-:Y:S02]  /*0c00*/  LOP3.LUT R11, R11, 0xfffffff8, RZ, 0xc0, !PT ;  /* 0xfffffff80b0b7812 */ /* 0x000fe400078ec0ff */
[----:B------:R-:W-:Y:S02]  /*0c10*/  IADD3 R9, R220, -R9, RZ ;  /* 0x80000009dc097210 */ /* 0x000fe40007ffe0ff */
[----:B------:R-:W-:Y:S02]  /*0c20*/  LEA.HI R4, R4, R211, RZ, 0x5 ;  /* 0x000000d304047211 */ /* 0x000fe400078f28ff */
[----:B------:R-:W-:Y:S01]  /*0c30*/  LEA.HI R5, R5, R212, RZ, 0x1 ;  /* 0x000000d405057211 */ /* 0x000fe200078f08ff */
[----:B------:R-:W-:Y:S01]  /*0c40*/  IMAD R216, R0, 0x8, R7 ;  /* 0x0000000800d87824 */ /* 0x000fe200078e0207 */
[----:B------:R-:W-:Y:S01]  /*0c50*/  LEA.HI R0, R9, R9, RZ, 0x1 ;  /* 0x0000000909007211 */ /* 0x000fe200078f08ff */
[----:B------:R-:W-:Y:S01]  /*0c60*/  IMAD.IADD R205, R220, 0x1, -R205 ;  /* 0x00000001dccd7824 */ /* 0x000fe200078e0acd */
[----:B------:R-:W-:Y:S01]  /*0c70*/  SHF.R.S32.HI R4, RZ, 0x5, R4 ;  /* 0x00000005ff047819 */ /* 0x000fe20000011404 */
[----:B------:R-:W-:Y:S01]  /*0c80*/  IMAD.IADD R11, R8, 0x1, -R11 ;  /* 0x00000001080b7824 */ /* 0x000fe200078e0a0b */
[----:B------:R-:W-:Y:S01]  /*0c90*/  LOP3.LUT R5, R5, 0x3fffffe, RZ, 0xc0, !PT ;  /* 0x03fffffe05057812 */ /* 0x000fe200078ec0ff */
[----:B------:R-:W-:Y:S01]  /*0ca0*/  IMAD.SHL.U32 R18, R205, 0x8, RZ ;  /* 0x00000008cd127824 */ /* 0x000fe200078e00ff */
[----:B------:R-:W-:Y:S01]  /*0cb0*/  LOP3.LUT R6, R6, 0x7ffffffc, RZ, 0xc0, !PT ;  /* 0x7ffffffc06067812 */ /* 0x000fe200078ec0ff */
[----:B------:R-:W-:Y:S01]  /*0cc0*/  IMAD R4, R4, 0x10, R11 ;  /* 0x0000001004047824 */ /* 0x000fe200078e020b */
[----:B------:R-:W-:Y:S01]  /*0cd0*/  LOP3.LUT R0, R0, 0x1ffffffe, RZ, 0xc0, !PT ;  /* 0x1ffffffe00007812 */ /* 0x000fe200078ec0ff */
[----:B------:R-:W-:-:S02]  /*0ce0*/  IMAD.IADD R5, R212, 0x1, -R5 ;  /* 0x00000001d4057824 */ /* 0x000fc400078e0a05 */
[C---:B------:R-:W-:Y:S02]  /*0cf0*/  VIADD R19, R18.reuse, 0x40 ;  /* 0x0000004012137836 */ /* 0x040fe40000000000 */
[----:B------:R-:W-:Y:S02]  /*0d00*/  VIADD R23, R18, 0x80 ;  /* 0x0000008012177836 */ /* 0x000fe40000000000 */
[----:B------:R-:W-:Y:S02]  /*0d10*/  IMAD.MOV.U32 R7, RZ, RZ, -0x2 ;  /* 0xfffffffeff077424 */ /* 0x000fe400078e00ff */
[----:B------:R-:W-:Y:S02]  /*0d20*/  IMAD.IADD R6, R211, 0x1, -R6 ;  /* 0x00000001d3067824 */ /* 0x000fe400078e0a06 */
[----:B------:R-:W-:Y:S02]  /*0d30*/  IMAD.IADD R0, R9, 0x1, -R0 ;  /* 0x0000000109007824 */ /* 0x000fe400078e0a00 */
[----:B------:R-:W-:Y:S01]  /*0d40*/  IMAD R213, R5, 0x40, R4 ;  /* 0x0000004005d57824 */ /* 0x000fe200078e0204 */
[----:B------:R-:W-:Y:S01]  /*0d50*/  CS2R R16, SRZ ;  /* 0x0000000000107805 */ /* 0x000fe2000001ff00 */
[----:B------:R-:W-:Y:S01]  /*0d60*/  IMAD R214, R6, R7, 0x70 ;  /* 0x0000007006d67424 */ /* 0x000fe200078e0207 */
[----:B------:R-:W-:Y:S01]  /*0d70*/  SHF.R.S32.HI R209, RZ, 0x3, R3 ;  /* 0x00000003ffd17819 */ /* 0x000fe20000011403 */
[----:B------:R-:W-:Y:S01]  /*0d80*/  IMAD.MOV.U32 R210, RZ, RZ, RZ ;  /* 0x000000ffffd27224 */ /* 0x000fe200078e00ff */
[----:B------:R-:W-:Y:S01]  /*0d90*/  SHF.R.S32.HI R219, RZ, 0x1f, R18 ;  /* 0x0000001fffdb7819 */ /* 0x000fe20000011412 */
[----:B------:R-:W-:Y:S01]  /*0da0*/  IMAD R215, R0, 0x8, R213 ;  /* 0x0000000800d77824 */ /* 0x000fe200078e02d5 */
[----:B------:R-:W-:-:S02]  /*0db0*/  SHF.R.S32.HI R218, RZ, 0x1f, R19 ;  /* 0x0000001fffda7819 */ /* 0x000fc40000011413 */
[----:B------:R-:W-:Y:S02]  /*0dc0*/  SHF.R.S32.HI R217, RZ, 0x1f, R23 ;  /* 0x0000001fffd97819 */ /* 0x000fe40000011417 */
[----:B--2---:R-:W-:-:S07]  /*0dd0*/  LOP3.LUT R22, R10, 0x1, RZ, 0xfc, !PT ;  /* 0x000000010a167812 */ /* 0x004fce00078efcff */
.L_x_417:
[----:B0-2-4-:R-:W0:Y:S01]  /*0de0*/  LDC.64 R2, c[0x0][0xc88] ;  /* 0x00032200ff027b82 */ /* 0x015e220000000a00 */
[----:B------:R-:W-:Y:S01]  /*0df0*/  ULDC.64 UR4, c[0x0][0xa28] ;  /* 0x00028a0000047ab9 */ /* 0x000fe20000000a00 */
[----:B------:R-:W-:Y:S01]  /*0e00*/  MOV R0, RZ ;  /* 0x000000ff00007202 */ /* 0x000fe20000000f00 */
[----:B------:R-:W-:Y:S01]  /*0e10*/  ULDC.64 UR6, c[0x0][0xa20] ;  /* 0x0002880000067ab9 */ /* 0x000fe20000000a00 */
[----:B0-----:R-:W-:-:S05]  /*0e20*/  IMAD.WIDE R2, R43, 0x4, R2 ;  /* 0x000000042b027825 */ /* 0x001fca00078e0202 */
[----:B------:R-:W2:Y:S01]  /*0e30*/  LDG.E R204, desc[UR60][R2.64] ;  /* 0x0000003c02cc7981 */ /* 0x000ea2000c1e1900 */
[----:B------:R-:W-:-:S04]  /*0e40*/  ISETP.NE.U32.AND P0, PT, RZ, UR4, PT ;  /* 0x00000004ff007c0c */ /* 0x000fc8000bf05070 */
[----:B------:R-:W-:Y:S02]  /*0e50*/  ISETP.NE.AND.EX P0, PT, RZ, UR5, PT, P0 ;  /* 0x00000005ff007c0c */ /* 0x000fe4000bf05300 */
[----:B--2---:R-:W-:-:S11]  /*0e60*/  SHF.R.S32.HI R208, RZ, 0x1f, R204 ;  /* 0x0000001fffd07819 */ /* 0x004fd600000114cc */
[----:B---3--:R-:W-:-:S04]  /*0e70*/  @P0 LEA R4, P1, R204, UR4, 0x2 ;  /* 0x00000004cc040c11 */ /* 0x008fc8000f8210ff */
[----:B------:R-:W-:Y:S01]  /*0e80*/  @P0 LEA.HI.X R5, R204, UR5, R208, 0x2, P1 ;  /* 0x00000005cc050c11 */ /* 0x000fe200088f14d0 */
[----:B------:R-:W-:-:S04]  /*0e90*/  ULDC.64 UR4, c[0x0][0x418] ;  /* 0x0001060000047ab9 */ /* 0x000fc80000000a00 */
[----:B------:R0:W5:Y:S01]  /*0ea0*/  @P0 LDG.E R0, desc[UR60][R4.64] ;  /* 0x0000003c04000981 */ /* 0x000162000c1e1900 */
[----:B------:R-:W-:Y:S01]  /*0eb0*/  ISETP.NE.U32.AND P0, PT, RZ, UR6, PT ;  /* 0x00000006ff007c0c */ /* 0x000fe2000bf05070 */
[----:B------:R-:W-:-:S03]  /*0ec0*/  UISETP.NE.U32.AND UP0, UPT, UR4, URZ, UPT ;  /* 0x0000003f0400728c */ /* 0x000fc6000bf05070 */
[----:B------:R-:W-:Y:S01]  /*0ed0*/  ISETP.NE.AND.EX P0, PT, RZ, UR7, PT, P0 ;  /* 0x00000007ff007c0c */ /* 0x000fe2000bf05300 */
[----:B------:R-:W-:Y:S01]  /*0ee0*/  UISETP.NE.AND.EX UP0, UPT, UR5, URZ, UPT, UP0 ;  /* 0x0000003f0500728c */ /* 0x000fe2000bf05300 */
[----:B------:R-:W-:Y:S02]  /*0ef0*/  ULDC UR4, c[0x0][0x424] ;  /* 0x0001090000047ab9 */ /* 0x000fe40000000800 */
[----:B------:R-:W-:Y:S01]  /*0f00*/  ULDC UR5, c[0x0][0x2f0] ;  /* 0x0000bc0000057ab9 */ /* 0x000fe20000000800 */
[----:B------:R-:W-:-:S04]  /*0f10*/  USEL UR4, UR4, 0x1, UP0 ;  /* 0x0000000104047887 */ /* 0x000fc80008000000 */
[----:B------:R-:W-:-:S04]  /*0f20*/  UIMAD UR4, UR4, UR5, URZ ;  /* 0x00000005040472a4 */ /* 0x000fc8000f8e023f */
[C---:B------:R-:W-:Y:S02]  /*0f30*/  @P0 LEA R2, P1, R204.reuse, UR6, 0x2 ;  /* 0x00000006cc020c11 */ /* 0x040fe4000f8210ff */
[----:B------:R-:W-:Y:S02]  /*0f40*/  IMAD.U32 R83, RZ, RZ, UR4 ;  /* 0x00000004ff537e24 */ /* 0x000fe4000f8e00ff */
[----:B------:R-:W-:-:S05]  /*0f50*/  @P0 LEA.HI.X R3, R204, UR7, R208, 0x2, P1 ;  /* 0x00000007cc030c11 */ /* 0x000fca00088f14d0 */
[----:B------:R0:W5:Y:S01]  /*0f60*/  @P0 LDG.E R83, desc[UR60][R2.64] ;  /* 0x0000003c02530981 */ /* 0x000162000c1e1900 */
[----:B------:R-:W-:Y:S05]  /*0f70*/  @P0 BRA `(.L_x_375) ;  /* 0x0000000000240947 */ /* 0x000fea0003800000 */
[----:B------:R-:W-:Y:S02]  /*0f80*/  ULDC.64 UR4, c[0x0][0xa08] ;  /* 0x0002820000047ab9 */ /* 0x000fe40000000a00 */
[----:B------:R-:W-:-:S04]  /*0f90*/  ISETP.NE.U32.AND P0, PT, RZ, UR4, PT ;  /* 0x00000004ff007c0c */ /* 0x000fc8000bf05070 */
[----:B------:R-:W-:-:S13]  /*0fa0*/  ISETP.NE.AND.EX P0, PT, RZ, UR5, PT, P0 ;  /* 0x00000005ff007c0c */ /* 0x000fda000bf05300 */
[----:B------:R-:W-:Y:S05]  /*0fb0*/  @!P0 BRA `(.L_x_375) ;  /* 0x0000000000148947 */ /* 0x000fea0003800000 */
[----:B0-----:R-:W0:Y:S02]  /*0fc0*/  LDC.64 R2, c[0x0][0xa08] ;  /* 0x00028200ff027b82 */ /* 0x001e240000000a00 */
[----:B0-----:R-:W-:-:S05]  /*0fd0*/  IMAD.WIDE R2, R204, 0x4, R2 ;  /* 0x00000004cc027825 */ /* 0x001fca00078e0202 */
[----:B-----5:R-:W2:Y:S04]  /*0fe0*/  LDG.E R83, desc[UR60][R2.64] ;  /* 0x0000003c02537981 */ /* 0x020ea8000c1e1900 */
[----:B------:R-:W2:Y:S02]  /*0ff0*/  LDG.E R4, desc[UR60][R2.64+0x4] ;  /* 0x0000043c02047981 */ /* 0x000ea4000c1e1900 */
[----:B--2---:R-:W-:-:S07]  /*1000*/  IMAD.IADD R83, R4, 0x1, -R83 ;  /* 0x0000000104537824 */ /* 0x004fce00078e0a53 */
.L_x_375:
[----:B-----5:R-:W-:Y:S01]  /*1010*/  IMAD.IADD R83, R83, 0x1, -R0 ;  /* 0x0000000153537824 */ /* 0x020fe200078e0a00 */
[----:B------:R-:W-:Y:S01]  /*1020*/  PLOP3.LUT P0, PT, PT, PT, PT, 0x80, 0x0 ;  /* 0x000000000000781c */ /* 0x000fe20003f0f070 */
[----:B0-----:R-:W-:Y:S01]  /*1030*/  IMAD.MOV.U32 R2, RZ, RZ, RZ ;  /* 0x000000ffff027224 */ /* 0x001fe200078e00ff */
[----:B------:R-:W-:Y:S01]  /*1040*/  CS2R R118, SRZ ;  /* 0x0000000000767805 */ /* 0x000fe2000001ff00 */
[C---:B------:R-:W-:Y:S01]  /*1050*/  VIADD R3, R83.reuse, 0x6f ;  /* 0x0000006f53037836 */ /* 0x040fe20000000000 */
[----:B------:R-:W-:Y:S01]  /*1060*/  ISETP.GE.AND P1, PT, R83, 0x1, PT ;  /* 0x000000015300780c */ /* 0x000fe20003f26270 */
[----:B------:R-:W-:Y:S01]  /*1070*/  IMAD.MOV.U32 R207, RZ, RZ, R41 ;  /* 0x000000ffffcf7224 */ /* 0x000fe200078e0029 */
[----:B------:R-:W-:Y:S01]  /*1080*/  CS2R R116, SRZ ;  /* 0x0000000000747805 */ /* 0x000fe2000001ff00 */
[----:B------:R-:W-:Y:S01]  /*1090*/  IMAD.HI R2, R3, -0x6db6db6d, R2 ;  /* 0x9249249303027827 */ /* 0x000fe200078e0202 */
[----:B------:R-:W-:Y:S02]  /*10a0*/  CS2R R114, SRZ ;  /* 0x0000000000727805 */ /* 0x000fe4000001ff00 */
[----:B------:R-:W-:-:S02]  /*10b0*/  CS2R R112, SRZ ;  /* 0x0000000000707805 */ /* 0x000fc4000001ff00 */
[----:B------:R-:W-:Y:S01]  /*10c0*/  CS2R R110, SRZ ;  /* 0x00000000006e7805 */ /* 0x000fe2000001ff00 */
[----:B------:R-:W-:Y:S01]  /*10d0*/  IMAD.MOV.U32 R206, RZ, RZ, R42 ;  /* 0x000000ffffce7224 */ /* 0x000fe200078e002a */
[----:B------:R-:W-:Y:S01]  /*10e0*/  SHF.R.U32.HI R3, RZ, 0x1f, R2 ;  /* 0x0000001fff037819 */ /* 0x000fe20000011602 */
[----:B------:R-:W-:Y:S01]  /*10f0*/  IMAD.MOV.U32 R0, RZ, RZ, RZ ;  /* 0x000000ffff007224 */ /* 0x000fe200078e00ff */
[----:B------:R-:W-:Y:S02]  /*1100*/  CS2R R108, SRZ ;  /* 0x00000000006c7805 */ /* 0x000fe4000001ff00 */
[----:B------:R-:W-:Y:S02]  /*1110*/  CS2R R106, SRZ ;  /* 0x00000000006a7805 */ /* 0x000fe4000001ff00 */
[----:B------:R-:W-:Y:S02]  /*1120*/  LEA.HI.SX32 R120, R2, R3, 0x1a ;  /* 0x0000000302787211 */ /* 0x000fe400078fd2ff */
        /* <DEDUP_REMOVED lines=11> */
[----:B------:R-:W-:Y:S01]  /*11e0*/  CS2R R84, SRZ ;  /* 0x0000000000547805 */ /* 0x000fe2000001ff00 */
[----:B------:R-:W-:Y:S01]  /*11f0*/  IMAD.MOV.U32 R39, RZ, RZ, RZ ;  /* 0x000000ffff277224 */ /* 0x000fe200078e00ff */
[----:B------:R-:W-:Y:S01]  /*1200*/  CS2R R80, SRZ ;  /* 0x0000000000507805 */ /* 0x000fe2000001ff00 */
[----:B------:R-:W-:Y:S01]  /*1210*/  IMAD.MOV.U32 R82, RZ, RZ, RZ ;  /* 0x000000ffff527224 */ /* 0x000fe200078e00ff */
        /* <DEDUP_REMOVED lines=22> */
[----:B------:R-:W-:Y:S02]  /*1380*/  MOV R121, RZ ;  /* 0x000000ff00797202 */ /* 0x000fe40000000f00 */
[----:B------:R-:W-:Y:S02]  /*1390*/  CS2R R132, SRZ ;  /* 0x0000000000847805 */ /* 0x000fe4000001ff00 */
[----:B------:R-:W-:Y:S01]  /*13a0*/  CS2R R122, SRZ ;  /* 0x00000000007a7805 */ /* 0x000fe2000001ff00 */
[----:B------:R-:W-:Y:S01]  /*13b0*/  IMAD.MOV.U32 R36, RZ, RZ, RZ ;  /* 0x000000ffff247224 */ /* 0x000fe200078e00ff */
[----:B------:R-:W-:-:S02]  /*13c0*/  CS2R R6, SRZ ;  /* 0x0000000000067805 */ /* 0x000fc4000001ff00 */
[----:B------:R-:W-:Y:S01]  /*13d0*/  CS2R R134, SRZ ;  /* 0x0000000000867805 */ /* 0x000fe2000001ff00 */
[----:B------:R-:W-:Y:S01]  /*13e0*/  IMAD.MOV.U32 R24, RZ, RZ, RZ ;  /* 0x000000ffff187224 */ /* 0x000fe200078e00ff */
[----:B------:R-:W-:Y:S06]  /*13f0*/  @!P1 BRA `(.L_x_376) ;  /* 0x000000a0008c9947 */ /* 0x000fec0003800000 */
[----:B------:R-:W0:Y:S01]  /*1400*/  SHFL.IDX PT, R0, R212, RZ, 0x1f ;  /* 0x00001fffd4007589 */ /* 0x000e2200000e0000 */
[----:B------:R-:W1:Y:S01]  /*1410*/  S2UR UR7, SR_CgaCtaId ;  /* 0x00000000000779c3 */ /* 0x000e620000008800 */
[----:B------:R-:W-:Y:S01]  /*1420*/  UMOV UR6, 0x400 ;  /* 0x0000040000067882 */ /* 0x000fe20000000000 */
[----:B0-----:R-:W-:Y:S01]  /*1430*/  R2UR UR4, R0 ;  /* 0x00000000000472ca */ /* 0x001fe200000e0000 */
[----:B-1----:R-:W-:-:S04]  /*1440*/  ULEA UR6, UR7, UR6, 0x18 ;  /* 0x0000000607067291 */ /* 0x002fc8000f8ec03f */
[----:B------:R-:W-:-:S04]  /*1450*/  UIADD3 UR6, UR6, 0x15400, URZ ;  /* 0x0001540006067890 */ /* 0x000fc8000fffe03f */
[----:B------:R-:W-:-:S04]  /*1460*/  ULOP3.LUT UP0, URZ, UR6, 0x9f, URZ, 0xc0, !UPT ;  /* 0x0000009f063f7892 */ /* 0x000fc8000f80c03f */
[----:B------:R-:W-:Y:S02]  /*1470*/  ULEA.HI UR5, UR4, UR4, URZ, 0x1 ;  /* 0x0000000404057291 */ /* 0x000fe4000f8f083f */
[----:B------:R-:W-:Y:S02]  /*1480*/  PLOP3.LUT P0, PT, PT, PT, UP0, 0x80, 0x0 ;  /* 0x000000000000781c */ /* 0x000fe40003f0f008 */
[----:B------:R-:W-:-:S04]  /*1490*/  ULOP3.LUT UR5, UR5, 0x1e, URZ, 0xc0, !UPT ;  /* 0x0000001e05057892 */ /* 0x000fc8000f8ec03f */
[----:B------:R-:W-:-:S04]  /*14a0*/  UIADD3 UR5, UR4, -UR5, URZ ;  /* 0x8000000504057290 */ /* 0x000fc8000fffe03f */
[----:B------:R-:W-:-:S04]  /*14b0*/  ULEA UR5, UR5, UR6, 0xd ;  /* 0x0000000605057291 */ /* 0x000fc8000f8e683f */
[----:B------:R-:W-:-:S04]  /*14c0*/  USHF.R.U32.HI UR5, URZ, 0x4, UR5 ;  /* 0x000000043f057899 */ /* 0x000fc80008011605 */
[----:B------:R-:W-:Y:S01]  /*14d0*/  ULOP3.LUT UR36, UR5, 0x3fff, URZ, 0xc0, !UPT ;  /* 0x00003fff05247892 */ /* 0x000fe2000f8ec03f */
[----:B------:R-:W-:Y:S11]  /*14e0*/  @!P0 BRA `(.L_x_377) ;  /* 0x0000000000408947 */ /* 0x000ff60003800000 */
        /* <DEDUP_REMOVED lines=8> */
[----:B------:R-:W-:Y:S01]  /*1570*/  MOV R13, RZ ;  /* 0x000000ff000d7202 */ /* 0x000fe20000000f00 */
[----:B------:R-:W-:Y:S02]  /*1580*/  IMAD.U32 R6, RZ, RZ, UR4 ;  /* 0x00000004ff067e24 */ /* 0x000fe4000f8e00ff */
[----:B------:R-:W-:-:S02]  /*1590*/  IMAD.U32 R7, RZ, RZ, UR5 ;  /* 0x00000005ff077e24 */ /* 0x000fc4000f8e00ff */
[----:B------:R-:W-:Y:S02]  /*15a0*/  IMAD.U32 R11, RZ, RZ, UR7 ;  /* 0x00000007ff0b7e24 */ /* 0x000fe4000f8e00ff */
[----:B------:R-:W-:Y:S02]  /*15b0*/  IMAD.MOV.U32 R8, RZ, RZ, 0x70 ;  /* 0x00000070ff087424 */ /* 0x000fe400078e00ff */
[----:B0-----:R-:W-:-:S07]  /*15c0*/  IMAD.MOV.U32 R12, RZ, RZ, 0x1 ;  /* 0x00000001ff0c7424 */ /* 0x001fce00078e00ff */
[----:B------:R-:W-:-:S07]  /*15d0*/  LEPC R20, `(.L_x_377) ;  /* 0x000000001014794e */ /* 0x000fce0000000000 */
[----:B-1----:R-:W-:Y:S05]  /*15e0*/  CALL.ABS.NOINC R2 ;  /* 0x0000000002007343 */ /* 0x002fea0003c00000 */
.L_x_377:
[----:B------:R-:W0:Y:S01]  /*15f0*/  S2UR UR5, SR_CgaCtaId ;  /* 0x00000000000579c3 */ /* 0x000e220000008800 */
[----:B------:R-:W-:Y:S01]  /*1600*/  LEA.HI R0, R210, R210, RZ, 0x1 ;  /* 0x000000d2d2007211 */ /* 0x000fe200078f08ff */
[----:B------:R-:W-:Y:S01]  /*1610*/  UMOV UR4, 0x400 ;  /* 0x0000040000047882 */ /* 0x000fe20000000000 */
[----:B------:R-:W-:Y:S01]  /*1620*/  BSSY B0, `(.L_x_378) ;  /* 0x0000009000007945 */ /* 0x000fe20003800000 */
[----:B------:R-:W-:Y:S02]  /*1630*/  ISETP.NE.AND P0, PT, R22, 0x3, PT ;  /* 0x000000031600780c */ /* 0x000fe40003f05270 */
[----:B------:R-:W-:-:S05]  /*1640*/  LOP3.LUT R3, R0, 0xfffffffe, RZ, 0xc0, !PT ;  /* 0xfffffffe00037812 */ /* 0x000fca00078ec0ff */
[----:B------:R-:W-:-:S05]  /*1650*/  IMAD.IADD R3, R210, 0x1, -R3 ;  /* 0x00000001d2037824 */ /* 0x000fca00078e0a03 */
[----:B------:R-:W-:Y:S01]  /*1660*/  SHF.L.U32 R3, R3, 0x1f, RZ ;  /* 0x0000001f03037819 */ /* 0x000fe200000006ff */
[----:B0-----:R-:W-:-:S06]  /*1670*/  ULEA UR4, UR5, UR4, 0x18 ;  /* 0x0000000405047291 */ /* 0x001fcc000f8ec03f */
[----:B------:R-:W-:-:S04]  /*1680*/  IMAD.U32 R2, RZ, RZ, UR4 ;  /* 0x00000004ff027e24 */ /* 0x000fc8000f8e00ff */
[----:B------:R-:W0:Y:S02]  /*1690*/  SYNCS.PHASECHK.TRANS64.TRYWAIT P1, [R2+URZ+0x36800], R3 ;  /* 0x03680003020075a7 */ /* 0x000e24000802017f */
[----:B0-----:R-:W-:Y:S05]  /*16a0*/  @!P1 BRA `(.L_x_379) ;  /* 0x00000128009c9947 */ /* 0x001fea0003800000 */
.L_x_546:
[----:B------:R-:W-:Y:S05]  /*16b0*/  BSYNC B0 ;  /* 0x0000000000007941 */ /* 0x000fea0003800000 */
.L_x_378:
[----:B------:R-:W-:Y:S05]  /*16c0*/  @!P0 BRA `(.L_x_380) ;  /* 0x0000000000048947 */ /* 0x000fea0003800000 */
[----:B------:R-:W-:Y:S01]  /*16d0*/  BPT.TRAP 0x1 ;  /* 0x000000040000795c */ /* 0x000fe20000300000 */
.L_x_380:
[----:B------:R-:W-:Y:S01]  /*16e0*/  IMAD R0, R16, 0x8, R2 ;  /* 0x0000000810007824 */ /* 0x000fe200078e0202 */
[----:B0-----:R-:W-:-:S04]  /*16f0*/  SHF.L.U32 R3, R17, 0x1f, RZ ;  /* 0x0000001f11037819 */ /* 0x001fc800000006ff */
[----:B------:R0:W1:Y:S01]  /*1700*/  SYNCS.PHASECHK.TRANS64.TRYWAIT P2, [R0+URZ+0x36830], R3 ;  /* 0x03683003000075a7 */ /* 0x000062000804017f */
[----:B------:R-:W-:Y:S05]  /*1710*/  @!P0 BRA `(.L_x_381) ;  /* 0x0000000000048947 */ /* 0x000fea0003800000 */
[----:B------:R-:W-:Y:S01]  /*1720*/  BPT.TRAP 0x1 ;  /* 0x000000040000795c */ /* 0x000fe20000300000 */
.L_x_381:
[----:B------:R-:W2:Y:S01]  /*1730*/  S2R R4, SR_TID.X ;  /* 0x0000000000047919 */ /* 0x000ea20000002100 */
[----:B------:R-:W-:Y:S01]  /*1740*/  IMAD.MOV.U32 R119, RZ, RZ, RZ ;  /* 0x000000ffff777224 */ /* 0x000fe200078e00ff */
[----:B--2---:R-:W-:Y:S01]  /*1750*/  LOP3.LUT P1, RZ, R4, 0x7f, RZ, 0xc0, !PT ;  /* 0x0000007f04ff7812 */ /* 0x004fe2000782c0ff */
[----:B-1----:R-:W-:-:S12]  /*1760*/  @P2 BRA `(.L_x_382) ;  /* 0x0000000000082947 */ /* 0x002fd80003800000 */
[----:B------:R-:W1:Y:S02]  /*1770*/  SYNCS.PHASECHK.TRANS64.TRYWAIT P2, [R0+URZ+0x36830], R3 ;  /* 0x03683003000075a7 */ /* 0x000e64000804017f */
[----:B-1----:R-:W-:Y:S05]  /*1780*/  @!P2 BRA `(.L_x_383) ;  /* 0x000001280078a947 */ /* 0x002fea0003800000 */
.L_x_382:
[----:B------:R-:W-:Y:S05]  /*1790*/  WARPSYNC.ALL ;  /* 0x0000000000007948 */ /* 0x000fea0003800000 */
[----:B01----:R-:W-:Y:S01]  /*17a0*/  VIADD R3, R2, 0x21400 ;  /* 0x0002140002037836 */ /* 0x003fe20000000000 */
[----:B------:R-:W-:Y:S01]  /*17b0*/  ULOP3.LUT UR5, UR36, 0x10000, URZ, 0xfc, !UPT ;  /* 0x0001000024057892 */ /* 0x000fe2000f8efc3f */
[----:B------:R-:W-:Y:S01]  /*17c0*/  WARPGROUP.ARRIVE ;  /* 0x00000000000079c5 */ /* 0x000fe20000000000 */
[----:B------:R-:W-:Y:S01]  /*17d0*/  UMOV UR53, 0x40000040 ;  /* 0x4000004000357882 */ /* 0x000fe20000000000 */
[----:B------:R-:W-:Y:S01]  /*17e0*/  UMOV UR55, 0x40000040 ;  /* 0x4000004000377882 */ /* 0x000fe20000000000 */
[----:B------:R-:W-:Y:S01]  /*17f0*/  SHF.R.U32.HI R3, RZ, 0x4, R3 ;  /* 0x00000004ff037819 */ /* 0x000fe20000011603 */
[----:B------:R-:W-:Y:S01]  /*1800*/  UMOV UR13, UR53 ;  /* 0x00000035000d7c82 */ /* 0x000fe20008000000 */
[----:B------:R-:W-:Y:S01]  /*1810*/  UMOV UR15, 0x40000040 ;  /* 0x40000040000f7882 */ /* 0x000fe20000000000 */
[----:B------:R-:W-:Y:S01]  /*1820*/  UMOV UR52, UR5 ;  /* 0x0000000500347c82 */ /* 0x000fe20008000000 */
[----:B------:R-:W-:Y:S01]  /*1830*/  LOP3.LUT R3, R3, 0x3fff, RZ, 0xc0, !PT ;  /* 0x00003fff03037812 */ /* 0x000fe200078ec0ff */
[----:B------:R-:W-:Y:S01]  /*1840*/  UMOV UR12, UR52 ;  /* 0x00000034000c7c82 */ /* 0x000fe20008000000 */
[----:B------:R-:W-:Y:S01]  /*1850*/  UMOV UR16, UR52 ;  /* 0x0000003400107c82 */ /* 0x000fe20008000000 */
[----:B------:R-:W-:Y:S01]  /*1860*/  UMOV UR17, UR53 ;  /* 0x0000003500117c82 */ /* 0x000fe20008000000 */
[----:B------:R-:W-:Y:S01]  /*1870*/  LOP3.LUT R5, R3, 0x10000, RZ, 0xfc, !PT ;  /* 0x0001000003057812 */ /* 0x000fe200078efcff */
[----:B------:R-:W-:Y:S01]  /*1880*/  UMOV UR19, 0x40000040 ;  /* 0x4000004000137882 */ /* 0x000fe20000000000 */
[----:B------:R-:W-:Y:S01]  /*1890*/  UMOV UR20, UR52 ;  /* 0x0000003400147c82 */ /* 0x000fe20008000000 */
[----:B------:R-:W-:Y:S01]  /*18a0*/  UMOV UR21, UR53 ;  /* 0x0000003500157c82 */ /* 0x000fe20008000000 */
[----:B------:R-:W-:Y:S01]  /*18b0*/  UMOV UR23, 0x40000040 ;  /* 0x4000004000177882 */ /* 0x000fe20000000000 */
[----:B------:R-:W-:Y:S01]  /*18c0*/  IMAD R3, R16, 0xa80, R5 ;  /* 0x00000a8010037824 */ /* 0x000fe200078e0205 */
[----:B------:R-:W-:Y:S01]  /*18d0*/  UMOV UR8, UR52 ;  /* 0x0000003400087c82 */ /* 0x000fe20008000000 */
[----:B------:R-:W-:Y:S01]  /*18e0*/  UMOV UR9, UR53 ;  /* 0x0000003500097c82 */ /* 0x000fe20008000000 */
[----:B------:R-:W-:Y:S01]  /*18f0*/  UMOV UR11, 0x40000040 ;  /* 0x40000040000b7882 */ /* 0x000fe20000000000 */
[----:B------:R-:W-:Y:S01]  /*1900*/  UIADD3 UR7, UR5, 0x2, URZ ;  /* 0x0000000205077890 */ /* 0x000fe2000fffe03f */
[----:B------:R-:W-:Y:S01]  /*1910*/  R2UR UR4, R3 ;  /* 0x00000000030472ca */ /* 0x000fe200000e0000 */
        /* <DEDUP_REMOVED lines=8> */
[----:B------:R-:W-:Y:S01]  /*19a0*/  MOV R6, UR53 ;  /* 0x0000003500067c02 */ /* 0x000fe20008000f00 */
[----:B------:R-:W-:Y:S01]  /*19b0*/  IMAD.IADD R9, R214, 0x1, R83 ;  /* 0x00000001d6097824 */ /* 0x000fe200078e0253 */
[----:B------:R-:W-:Y:S01]  /*19c0*/  MOV R7, UR52 ;  /* 0x0000003400077c02 */ /* 0x000fe20008000f00 */
[----:B------:R-:W-:Y:S01]  /*19d0*/  @!P1 VIADD R0, R0, 0x36840 ;  /* 0x0003684000009836 */ /* 0x000fe20000000000 */
[----:B------:R-:W-:Y:S01]  /*19e0*/  UMOV UR54, UR4 ;  /* 0x0000000400367c82 */ /* 0x000fe20008000000 */
[----:B------:R-:W-:Y:S01]  /*19f0*/  UIADD3 UR14, UR4, 0x80, URZ ;  /* 0x00000080040e7890 */ /* 0x000fe2000fffe03f */
[----:B------:R-:W-:Y:S01]  /*1a00*/  HGMMA.64x16x16.F32.BF16 R72, gdesc[UR52], RZ, !UPT, gsb0 ;  /* 0x00200000344879f0 */ /* 0x000fe2000c0018ff */
[----:B------:R-:W-:Y:S01]  /*1a10*/  UIADD3 UR18, UR4, 0x100, URZ ;  /* 0x0000010004127890 */ /* 0x000fe2000fffe03f */
[----:B------:R-:W-:Y:S01]  /*1a20*/  P2R R80, PR, RZ, 0x1 ;  /* 0x00000001ff507803 */ /* 0x000fe20000000000 */
[----:B------:R-:W-:Y:S01]  /*1a30*/  UIADD3 UR22, UR4, 0x180, URZ ;  /* 0x0000018004167890 */ /* 0x000fe2000fffe03f */
[----:B------:R-:W-:Y:S01]  /*1a40*/  @!P1 PRMT R0, RZ, 0x654, R0 ;  /* 0x00000654ff009816 */ /* 0x000fe20000000000 */
[----:B------:R-:W-:Y:S01]  /*1a50*/  UIADD3 UR54, UR4, 0x200, URZ ;  /* 0x0000020004367890 */ /* 0x000fe2000fffe03f */
[-C--:B------:R-:W-:Y:S01]  /*1a60*/  MOV R118, R119.reuse ;  /* 0x0000007700767202 */ /* 0x080fe20000000f00 */
[----:B------:R-:W-:Y:S01]  /*1a70*/  UMOV UR55, 0x40000040 ;  /* 0x4000004000377882 */ /* 0x000fe20000000000 */
[----:B------:R-:W-:Y:S01]  /*1a80*/  UIADD3 UR10, UR4, 0x280, URZ ;  /* 0x00000280040a7890 */ /* 0x000fe2000fffe03f */
[--C-:B------:R-:W-:Y:S01]  /*1a90*/  IMAD.MOV.U32 R116, RZ, RZ, R119.reuse ;  /* 0x000000ffff747224 */ /* 0x100fe200078e0077 */
        /* <DEDUP_REMOVED lines=18> */
[----:B------:R-:W-:Y:S01]  /*1bc0*/  MOV R96, R119 ;  /* 0x0000007700607202 */ /* 0x000fe20000000f00 */
[----:B------:R-:W-:-:S02]  /*1bd0*/  IMAD.MOV.U32 R94, RZ, RZ, R119 ;  /* 0x000000ffff5e7224 */ /* 0x000fc400078e0077 */
[--C-:B------:R-:W-:Y:S02]  /*1be0*/  IMAD.MOV.U32 R92, RZ, RZ, R119.reuse ;  /* 0x000000ffff5c7224 */ /* 0x100fe400078e0077 */
[--C-:B------:R-:W-:Y:S02]  /*1bf0*/  IMAD.MOV.U32 R90, RZ, RZ, R119.reuse ;  /* 0x000000ffff5a7224 */ /* 0x100fe400078e0077 */
[--C-:B------:R-:W-:Y:S02]  /*1c00*/  IMAD.MOV.U32 R88, RZ, RZ, R119.reuse ;  /* 0x000000ffff587224 */ /* 0x100fe400078e0077 */
[--C-:B------:R-:W-:Y:S02]  /*1c10*/  IMAD.MOV.U32 R86, RZ, RZ, R119.reuse ;  /* 0x000000ffff567224 */ /* 0x100fe400078e0077 */
[--C-:B------:R-:W-:Y:S02]  /*1c20*/  IMAD.MOV.U32 R84, RZ, RZ, R119.reuse ;  /* 0x000000ffff547224 */ /* 0x100fe400078e0077 */
[----:B------:R-:W-:Y:S01]  /*1c30*/  IMAD.MOV.U32 R82, RZ, RZ, R119 ;  /* 0x000000ffff527224 */ /* 0x000fe200078e0077 */
[----:B------:R-:W-:-:S02]  /*1c40*/  WARPGROUP.DEPBAR.LE gsb0, 0x0 ;  /* 0x00008000000079c5 */ /* 0x000fc40000010000 */
[----:B------:R-:W-:-:S06]  /*1c50*/  WARPGROUP.ARRIVE ;  /* 0x00000000000079c5 */ /* 0x000fcc0000000000 */
[----:B------:R-:W-:Y:S01]  /*1c60*/  HGMMA.64x16x16.F32.BF16 R64, gdesc[UR12], RZ, !UPT, gsb0 ;  /* 0x002000000c4079f0 */ /* 0x000fe2000c0018ff */
[----:B------:R-:W-:Y:S02]  /*1c70*/  UIADD3 UR12, UR4, 0x2, URZ ;  /* 0x00000002040c7890 */ /* 0x000fe4000fffe03f */
[----:B------:R-:W-:Y:S01]  /*1c80*/  UIADD3 UR14, UR4, 0x282, URZ ;  /* 0x00000282040e7890 */ /* 0x000fe2000fffe03f */
[----:B------:R-:W-:Y:S01]  /*1c90*/  UMOV UR15, 0x40000040 ;  /* 0x40000040000f7882 */ /* 0x000fe20000000000 */
[----:B------:R-:W-:Y:S02]  /*1ca0*/  WARPGROUP.DEPBAR.LE gsb0, 0x0 ;  /* 0x00008000000079c5 */ /* 0x000fe40000010000 */
[----:B------:R-:W-:-:S06]  /*1cb0*/  WARPGROUP.ARRIVE ;  /* 0x00000000000079c5 */ /* 0x000fcc0000000000 */
[----:B------:R-:W-:Y:S01]  /*1cc0*/  HGMMA.64x16x16.F32.BF16 R56, gdesc[UR16], RZ, !UPT, gsb0 ;  /* 0x00200000103879f0 */ /* 0x000fe2000c0018ff */
        /* <DEDUP_REMOVED lines=18> */
[----:B------:R-:W-:Y:S01]  /*1df0*/  UMOV UR10, UR12 ;  /* 0x0000000c000a7c82 */ /* 0x000fe20008000000 */
[----:B------:R-:W-:Y:S01]  /*1e00*/  UMOV UR11, 0x40000040 ;  /* 0x40000040000b7882 */ /* 0x000fe20000000000 */
[----:B------:R-:W-:Y:S01]  /*1e10*/  UMOV UR20, UR8 ;  /* 0x0000000800147c82 */ /* 0x000fe20008000000 */
[----:B------:R-:W-:Y:S01]  /*1e20*/  UMOV UR21, UR9 ;  /* 0x0000000900157c82 */ /* 0x000fe20008000000 */
[----:B------:R-:W-:Y:S01]  /*1e30*/  UMOV UR24, UR8 ;  /* 0x0000000800187c82 */ /* 0x000fe20008000000 */
[----:B------:R-:W-:Y:S01]  /*1e40*/  UMOV UR25, UR9 ;  /* 0x0000000900197c82 */ /* 0x000fe20008000000 */
[----:B------:R-:W-:Y:S01]  /*1e50*/  UMOV UR16, UR8 ;  /* 0x0000000800107c82 */ /* 0x000fe20008000000 */
[----:B------:R-:W-:Y:S01]  /*1e60*/  UMOV UR17, UR9 ;  /* 0x0000000900117c82 */ /* 0x000fe20008000000 */
[----:B------:R-:W-:Y:S01]  /*1e70*/  UMOV UR12, UR8 ;  /* 0x00000008000c7c82 */ /* 0x000fe20008000000 */
[----:B------:R-:W-:Y:S01]  /*1e80*/  UMOV UR13, UR9 ;  /* 0x00000009000d7c82 */ /* 0x000fe20008000000 */
[----:B------:R-:W-:Y:S01]  /*1e90*/  UIADD3 UR7, UR5, 0x4, URZ ;  /* 0x0000000405077890 */ /* 0x000fe2000fffe03f */
[----:B------:R-:W-:-:S02]  /*1ea0*/  MOV R3, UR9 ;  /* 0x0000000900037c02 */ /* 0x000fc40008000f00 */
[----:B------:R-:W-:Y:S01]  /*1eb0*/  MOV R4, UR8 ;  /* 0x0000000800047c02 */ /* 0x000fe20008000f00 */
        /* <DEDUP_REMOVED lines=47> */
[----:B------:R-:W-:-:S02]  /*21b0*/  WARPGROUP.DEPBAR.LE gsb0, 0x0 ;  /* 0x00008000000079c5 */ /* 0x000fc40000010000 */
        /* <DEDUP_REMOVED lines=290> */
[----:B------:R-:W-:-:S05]  /*33e0*/  UMOV UR53, UR41 ;  /* 0x0000002900357c82 */ /* 0x000fca0008000000 */
        /* <DEDUP_REMOVED lines=48> */
[----:B------:R-:W-:Y:S02]  /*36f0*/  UIADD3 UR7, UR5, 0x806, URZ ;  /* 0x0000080605077890 */ /* 0x000fe4000fffe03f */
[----:B------:R-:W-:Y:S01]  /*3700*/  UIADD3 UR5, UR4, 0x784, URZ ;  /* 0x0000078404057890 */ /* 0x000fe2000fffe03f */
[----:B------:R-:W-:Y:S01]  /*3710*/  UMOV UR8, UR44 ;  /* 0x0000002c00087c82 */ /* 0x000fe20008000000 */
[----:B------:R-:W-:Y:S01]  /*3720*/  UMOV UR9, UR45 ;  /* 0x0000002d00097c82 */ /* 0x000fe20008000000 */
[----:B------:R-:W-:Y:S01]  /*3730*/  UMOV UR52, UR44 ;  /* 0x0000002c00347c82 */ /* 0x000fe20008000000 */
[----:B------:R-:W-:-:S03]  /*3740*/  UMOV UR53, UR45 ;  /* 0x0000002d00357c82 */ /* 0x000fc60008000000 */
[----:B------:R-:W-:Y:S01]  /*3750*/  UMOV UR10, UR5 ;  /* 0x00000005000a7c82 */ /* 0x000fe20008000000 */
[----:B------:R-:W-:Y:S01]  /*3760*/  ULDC UR5, c[0x0][0x9d8] ;  /* 0x0002760000057ab9 */ /* 0x000fe20000000800 */
        /* <DEDUP_REMOVED lines=44> */
[----:B------:R-:W-:Y:S02]  /*3a30*/  WARPGROUP.DEPBAR.LE gsb0, 0x0 ;  /* 0x00008000000079c5 */ /* 0x000fe40000010000 */
[----:B------:R-:W-:-:S06]  /*3a40*/  WARPGROUP.ARRIVE ;  /* 0x00000000000079c5 */ /* 0x000fcc0000000000 */
[----:B------:R-:W-:Y:S03]  /*3a50*/  HGMMA.64x16x16.F32.BF16 R32, gdesc[UR56], R32, gsb0 ;  /* 0x00200000382079f0 */ /* 0x000fe60008001820 */
        /* <DEDUP_REMOVED lines=17> */
[----:B------:R-:W-:Y:S01]  /*3b70*/  MUFU.TANH R72, R72 ;  /* 0x0000004800487308 */ /* 0x000fe20000002400 */
[----:B------:R-:W-:Y:S01]  /*3b80*/  UMOV UR51, 0x40000040 ;  /* 0x4000004000337882 */ /* 0x000fe20000000000 */
[----:B------:R-:W-:Y:S01]  /*3b90*/  FMUL.FTZ R75, R75, UR5 ;  /* 0x000000054b4b7c20 */ /* 0x000fe20008410000 */
[----:B------:R-:W-:Y:S01]  /*3ba0*/  FMUL.FTZ R78, R78, UR5 ;  /* 0x000000054e4e7c20 */ /* 0x000fe20008410000 */
[----:B------:R-:W-:-:S04]  /*3bb0*/  FMUL.FTZ R79, R79, UR5 ;  /* 0x000000054f4f7c20 */ /* 0x000fc80008410000 */
[----:B------:R-:W0:Y:S08]  /*3bc0*/  MUFU.TANH R73, R73 ;  /* 0x0000004900497308 */ /* 0x000e300000002400 */
[----:B------:R-:W1:Y:S08]  /*3bd0*/  MUFU.TANH R76, R76 ;  /* 0x0000004c004c7308 */ /* 0x000e700000002400 */
[----:B------:R-:W2:Y:S08]  /*3be0*/  MUFU.TANH R77, R77 ;  /* 0x0000004d004d7308 */ /* 0x000eb00000002400 */
[----:B------:R3:W4:Y:S08]  /*3bf0*/  MUFU.TANH R3, R74 ;  /* 0x0000004a00037308 */ /* 0x0007300000002400 */
[----:B------:R-:W5:Y:S01]  /*3c00*/  MUFU.TANH R4, R75 ;  /* 0x0000004b00047308 */ /* 0x000f620000002400 */
[----:B---3--:R-:W-:-:S07]  /*3c10*/  MOV R74, R119 ;  /* 0x00000077004a7202 */ /* 0x008fce0000000f00 */
[----:B------:R-:W-:Y:S01]  /*3c20*/  MUFU.TANH R7, R78 ;  /* 0x0000004e00077308 */ /* 0x000fe20000002400 */
[----:B------:R-:W-:Y:S02]  /*3c30*/  WARPGROUP.DEPBAR.LE gsb0, 0x0 ;  /* 0x00008000000079c5 */ /* 0x000fe40000010000 */
        /* <DEDUP_REMOVED lines=13> */
[----:B------:R-:W-:Y:S01]  /*3d10*/  MUFU.TANH R64, R64 ;  /* 0x0000004000407308 */ /* 0x000fe20000002400 */
[----:B---3--:R-:W-:-:S02]  /*3d20*/  IMAD R66, R120, -0x70, R9 ;  /* 0xffffff9078427824 */ /* 0x008fc400078e0209 */
[----:B------:R-:W-:-:S03]  /*3d30*/  IMAD.MOV.U32 R78, RZ, RZ, R119 ;  /* 0x000000ffff4e7224 */ /* 0x000fc600078e0077 */
[C---:B------:R-:W-:Y:S02]  /*3d40*/  ISETP.GT.AND P4, PT, R66.reuse, RZ, PT ;  /* 0x000000ff4200720c */ /* 0x040fe40003f84270 */
[C---:B------:R-:W-:Y:S01]  /*3d50*/  ISETP.GT.AND P2, PT, R66.reuse, 0x1, PT ;  /* 0x000000014200780c */ /* 0x040fe20003f44270 */
[----:B------:R-:W3:Y:S01]  /*3d60*/  MUFU.TANH R65, R65 ;  /* 0x0000004100417308 */ /* 0x000ee20000002400 */
[C---:B------:R-:W-:Y:S02]  /*3d70*/  ISETP.GT.AND P3, PT, R66.reuse, 0x8, PT ;  /* 0x000000084200780c */ /* 0x040fe40003f64270 */
[----:B0-----:R-:W-:Y:S02]  /*3d80*/  FSEL R73, R73, -INF , P2 ;  /* 0xff80000049497808 */ /* 0x001fe40001000000 */
[----:B------:R-:W-:Y:S02]  /*3d90*/  ISETP.GT.AND P6, PT, R66, 0x9, PT ;  /* 0x000000094200780c */ /* 0x000fe40003fc4270 */
[----:B-1----:R-:W-:Y:S01]  /*3da0*/  FSEL R75, R76, -INF , P3 ;  /* 0xff8000004c4b7808 */ /* 0x002fe20001800000 */
[----:B------:R0:W-:Y:S01]  /*3db0*/  MUFU.TANH R15, R67 ;  /* 0x00000043000f7308 */ /* 0x0001e20000002400 */
[----:B------:R-:W-:Y:S01]  /*3dc0*/  ISETP.GT.AND P5, PT, R66, 0x10, PT ;  /* 0x000000104200780c */ /* 0x000fe20003fa4270 */
[----:B------:R-:W-:Y:S01]  /*3dd0*/  IMAD.MOV.U32 R76, RZ, RZ, R119 ;  /* 0x000000ffff4c7224 */ /* 0x000fe200078e0077 */
[----:B--2---:R-:W-:-:S02]  /*3de0*/  FSEL R77, R77, -INF , P6 ;  /* 0xff8000004d4d7808 */ /* 0x004fc40003000000 */
[----:B----4-:R-:W-:Y:S02]  /*3df0*/  FSEL R3, R3, -INF , P4 ;  /* 0xff80000003037808 */ /* 0x010fe40002000000 */
[----:B-----5:R-:W-:Y:S01]  /*3e00*/  FSEL R4, R4, -INF , P2 ;  /* 0xff80000004047808 */ /* 0x020fe20001000000 */
[----:B------:R-:W1:Y:S01]  /*3e10*/  MUFU.TANH R68, R68 ;  /* 0x0000004400447308 */ /* 0x000e620000002400 */
[----:B0-----:R-:W-:Y:S01]  /*3e20*/  FSEL R67, R72, -INF , P4 ;  /* 0xff80000048437808 */ /* 0x001fe20002000000 */
[----:B------:R-:W-:Y:S01]  /*3e30*/  IMAD.MOV.U32 R72, RZ, RZ, R119 ;  /* 0x000000ffff487224 */ /* 0x000fe200078e0077 */
[C---:B------:R-:W-:Y:S02]  /*3e40*/  ISETP.GT.AND P4, PT, R66.reuse, 0x11, PT ;  /* 0x000000114200780c */ /* 0x040fe40003f84270 */
[----:B------:R-:W-:Y:S02]  /*3e50*/  FMNMX.FTZ R12, R67, R73, !PT ;  /* 0x00000049430c7209 */ /* 0x000fe40007810000 */
[----:B------:R-:W-:Y:S01]  /*3e60*/  ISETP.GT.AND P2, PT, R66, 0x18, PT ;  /* 0x000000184200780c */ /* 0x000fe20003f44270 */
[----:B------:R0:W2:Y:S01]  /*3e70*/  MUFU.TANH R11, R79 ;  /* 0x0000004f000b7308 */ /* 0x0000a20000002400 */
[----:B------:R-:W-:-:S02]  /*3e80*/  FMNMX.FTZ R14, R75, R12, !PT ;  /* 0x0000000c4b0e7209 */ /* 0x000fc40007810000 */
[----:B---3--:R-:W-:Y:S02]  /*3e90*/  FSEL R65, R65, -INF , P4 ;  /* 0xff80000041417808 */ /* 0x008fe40002000000 */
[----:B------:R-:W-:Y:S02]  /*3ea0*/  FMNMX.FTZ R14, R77, R14, !PT ;  /* 0x0000000e4d0e7209 */ /* 0x000fe40007810000 */
[----:B------:R-:W-:Y:S01]  /*3eb0*/  FSEL R7, R7, -INF , P3 ;  /* 0xff80000007077808 */ /* 0x000fe20001800000 */
[----:B------:R-:W3:Y:S01]  /*3ec0*/  MUFU.TANH R69, R69 ;  /* 0x0000004500457308 */ /* 0x000ee20000002400 */
[----:B0-----:R-:W-:Y:S01]  /*3ed0*/  FSEL R79, R64, -INF , P5 ;  /* 0xff800000404f7808 */ /* 0x001fe20002800000 */
[--C-:B------:R-:W-:Y:S01]  /*3ee0*/  IMAD.MOV.U32 R64, RZ, RZ, R119.reuse ;  /* 0x000000ffff407224 */ /* 0x100fe200078e0077 */
[----:B------:R-:W-:Y:S01]  /*3ef0*/  ISETP.GT.AND P3, PT, R66, 0x19, PT ;  /* 0x000000194200780c */ /* 0x000fe20003f64270 */
[----:B------:R-:W-:Y:S02]  /*3f00*/  WARPGROUP.DEPBAR.LE gsb0, 0x0 ;  /* 0x00008000000079c5 */ /* 0x000fe40000010000 */
[----:B------:R-:W-:Y:S01]  /*3f10*/  WARPGROUP.ARRIVE ;  /* 0x00000000000079c5 */ /* 0x000fe20000000000 */
[----:B------:R-:W-:Y:S01]  /*3f20*/  FMUL.FTZ R56, R56, UR5 ;  /* 0x0000000538387c20 */ /* 0x000fe20008410000 */
[----:B------:R-:W-:Y:S01]  /*3f30*/  FMUL.FTZ R57, R57, UR5 ;  /* 0x0000000539397c20 */ /* 0x000fe20008410000 */
[----:B------:R-:W-:Y:S01]  /*3f40*/  MUFU.TANH R71, R71 ;  /* 0x0000004700477308 */ /* 0x000fe20000002400 */
[----:B------:R-:W-:Y:S01]  /*3f50*/  FMUL.FTZ R60, R60, UR5 ;  /* 0x000000053c3c7c20 */ /* 0x000fe20008410000 */
[----:B------:R-:W-:Y:S01]  /*3f60*/  FMNMX.FTZ R14, R79, R14, !PT ;  /* 0x0000000e4f0e7209 */ /* 0x000fe20007810000 */
[----:B------:R-:W-:Y:S01]  /*3f70*/  HGMMA.64x16x16.F32.BF16 R48, gdesc[UR48], R48, gsb0 ;  /* 0x00200000303079f0 */ /* 0x000fe20008001830 */
[----:B------:R-:W-:Y:S01]  /*3f80*/  UIADD3 UR50, UR4, 0x906, URZ ;  /* 0x0000090604327890 */ /* 0x000fe2000fffe03f */
[----:B------:R-:W-:Y:S01]  /*3f90*/  FMUL.FTZ R61, R61, UR5 ;  /* 0x000000053d3d7c20 */ /* 0x000fe20008410000 */
[----:B------:R-:W-:Y:S01]  /*3fa0*/  UMOV UR51, 0x40000040 ;  /* 0x4000004000337882 */ /* 0x000fe20000000000 */
[----:B------:R-:W-:Y:S01]  /*3fb0*/  FMUL.FTZ R58, R58, UR5 ;  /* 0x000000053a3a7c20 */ /* 0x000fe20008410000 */
[----:B------:R-:W-:Y:S01]  /*3fc0*/  MUFU.TANH R56, R56 ;  /* 0x0000003800387308 */ /* 0x000fe20000002400 */
[----:B-1----:R-:W-:Y:S01]  /*3fd0*/  FSEL R81, R68, -INF , P2 ;  /* 0xff80000044517808 */ /* 0x002fe20001000000 */
[----:B------:R-:W-:Y:S01]  /*3fe0*/  FMUL.FTZ R59, R59, UR5 ;  /* 0x000000053b3b7c20 */ /* 0x000fe20008410000 */
[----:B------:R-:W-:Y:S01]  /*3ff0*/  FMNMX.FTZ R14, R65, R14, !PT ;  /* 0x0000000e410e7209 */ /* 0x000fe20007810000 */
[----:B------:R-:W-:Y:S01]  /*4000*/  FMUL.FTZ R62, R62, UR5 ;  /* 0x000000053e3e7c20 */ /* 0x000fe20008410000 */
[----:B--2---:R-:W-:Y:S01]  /*4010*/  FSEL R11, R11, -INF , P6 ;  /* 0xff8000000b0b7808 */ /* 0x004fe20003000000 */
[----:B------:R-:W-:Y:S01]  /*4020*/  FMUL.FTZ R63, R63, UR5 ;  /* 0x000000053f3f7c20 */ /* 0x000fe20008410000 */
[----:B------:R-:W-:Y:S01]  /*4030*/  ISETP.GT.AND P6, PT, R66, 0x20, PT ;  /* 0x000000204200780c */ /* 0x000fe20003fc4270 */
[----:B------:R-:W0:Y:S01]  /*4040*/  MUFU.TANH R57, R57 ;  /* 0x0000003900397308 */ /* 0x000e220000002400 */
[----:B---3--:R-:W-:Y:S01]  /*4050*/  FSEL R69, R69, -INF , P3 ;  /* 0xff80000045457808 */ /* 0x008fe20001800000 */
[----:B------:R-:W-:Y:S01]  /*4060*/  IMAD.MOV.U32 R68, RZ, RZ, R119 ;  /* 0x000000ffff447224 */ /* 0x000fe200078e0077 */
[----:B------:R-:W-:-:S02]  /*4070*/  FMNMX.FTZ R20, R81, R14, !PT ;  /* 0x0000000e51147209 */ /* 0x000fc40007810000 */
[----:B------:R-:W-:Y:S02]  /*4080*/  FSEL R13, R13, -INF , P5 ;  /* 0xff8000000d0d7808 */ /* 0x000fe40002800000 */
[C---:B------:R-:W-:Y:S01]  /*4090*/  ISETP.GT.AND P5, PT, R66.reuse, 0x21, PT ;  /* 0x000000214200780c */ /* 0x040fe20003fa4270 */
[----:B------:R1:W2:Y:S01]  /*40a0*/  MUFU.TANH R21, R70 ;  /* 0x0000004600157308 */ /* 0x0002a20000002400 */
[----:B------:R-:W-:Y:S02]  /*40b0*/  FMNMX.FTZ R20, R69, R20, !PT ;  /* 0x0000001445147209 */ /* 0x000fe40007810000 */
[----:B------:R-:W-:Y:S02]  /*40c0*/  FSEL R15, R15, -INF , P4 ;  /* 0xff8000000f0f7808 */ /* 0x000fe40002000000 */
[----:B------:R-:W-:-:S03]  /*40d0*/  ISETP.GT.AND P4, PT, R66, 0x28, PT ;  /* 0x000000284200780c */ /* 0x000fc60003f84270 */
[----:B------:R-:W3:Y:S01]  /*40e0*/  MUFU.TANH R60, R60 ;  /* 0x0000003c003c7308 */ /* 0x000ee20000002400 */
[----:B0-----:R-:W-:Y:S01]  /*40f0*/  FSEL R85, R57, -INF , P5 ;  /* 0xff80000039557808 */ /* 0x001fe20002800000 */
[----:B-1----:R-:W-:-:S06]  /*4100*/  IMAD.MOV.U32 R70, RZ, RZ, R119 ;  /* 0x000000ffff467224 */ /* 0x002fcc00078e0077 */
[----:B------:R-:W0:Y:S01]  /*4110*/  MUFU.TANH R61, R61 ;  /* 0x0000003d003d7308 */ /* 0x000e220000002400 */
[----:B--2---:R-:W-:Y:S02]  /*4120*/  FSEL R21, R21, -INF , P2 ;  /* 0xff80000015157808 */ /* 0x004fe40001000000 */
[----:B------:R-:W-:-:S05]  /*4130*/  ISETP.GT.AND P2, PT, R66, 0x29, PT ;  /* 0x000000294200780c */ /* 0x000fca0003f44270 */
[----:B------:R-:W-:Y:S01]  /*4140*/  MUFU.TANH R58, R58 ;  /* 0x0000003a003a7308 */ /* 0x000fe20000002400 */
[----:B---3--:R-:W-:Y:S01]  /*4150*/  FSEL R87, R60, -INF , P4 ;  /* 0xff8000003c577808 */ /* 0x008fe20002000000 */
[----:B------:R-:W-:Y:S01]  /*4160*/  IMAD.MOV.U32 R60, RZ, RZ, R119 ;  /* 0x000000ffff3c7224 */ /* 0x000fe200078e0077 */
[----:B------:R-:W-:Y:S02]  /*4170*/  WARPGROUP.DEPBAR.LE gsb0, 0x0 ;  /* 0x00008000000079c5 */ /* 0x000fe40000010000 */
[----:B------:R-:W-:Y:S01]  /*4180*/  WARPGROUP.ARRIVE ;  /* 0x00000000000079c5 */ /* 0x000fe20000000000 */
[----:B------:R-:W-:Y:S01]  /*4190*/  FMUL.FTZ R48, R48, UR5 ;  /* 0x0000000530307c20 */ /* 0x000fe20008410000 */
[----:B------:R-:W-:Y:S01]  /*41a0*/  FMUL.FTZ R49, R49, UR5 ;  /* 0x0000000531317c20 */ /* 0x000fe20008410000 */
[----:B------:R-:W-:Y:S01]  /*41b0*/  FMUL.FTZ R52, R52, UR5 ;  /* 0x0000000534347c20 */ /* 0x000fe20008410000 */
[----:B------:R-:W-:Y:S01]  /*41c0*/  MUFU.TANH R59, R59 ;  /* 0x0000003b003b7308 */ /* 0x000fe20000002400 */
[----:B------:R-:W-:Y:S01]  /*41d0*/  FMUL.FTZ R53, R53, UR5 ;  /* 0x0000000535357c20 */ /* 0x000fe20008410000 */
[----:B------:R-:W-:Y:S01]  /*41e0*/  HGMMA.64x16x16.F32.BF16 R40, gdesc[UR48], R40, gsb0 ;  /* 0x00200000302879f0 */ /* 0x000fe20008001828 */
[----:B------:R-:W-:Y:S01]  /*41f0*/  UIADD3 UR50, UR4, 0x986, URZ ;  /* 0x0000098604327890 */ /* 0x000fe2000fffe03f */
[----:B------:R-:W-:Y:S01]  /*4200*/  FMUL.FTZ R50, R50, UR5 ;  /* 0x0000000532327c20 */ /* 0x000fe20008410000 */
[----:B------:R-:W-:Y:S01]  /*4210*/  UMOV UR51, 0x40000040 ;  /* 0x4000004000337882 */ /* 0x000fe20000000000 */
[----:B------:R-:W-:Y:S01]  /*4220*/  FMUL.FTZ R51, R51, UR5 ;  /* 0x0000000533337c20 */ /* 0x000fe20008410000 */
[----:B0-----:R-:W-:Y:S01]  /*4230*/  FSEL R89, R61, -INF , P2 ;  /* 0xff8000003d597808 */ /* 0x001fe20001000000 */
[----:B------:R-:W0:Y:S01]  /*4240*/  MUFU.TANH R48, R48 ;  /* 0x0000003000307308 */ /* 0x000e220000002400 */
[----:B------:R-:W-:Y:S01]  /*4250*/  FMUL.FTZ R54, R54, UR5 ;  /* 0x0000000536367c20 */ /* 0x000fe20008410000 */
[----:B------:R-:W-:-:S06]  /*4260*/  FMUL.FTZ R55, R55, UR5 ;  /* 0x0000000537377c20 */ /* 0x000fcc0008410000 */
[----:B------:R-:W1:Y:S08]  /*4270*/  MUFU.TANH R49, R49 ;  /* 0x0000003100317308 */ /* 0x000e700000002400 */
[----:B------:R-:W2:Y:S08]  /*4280*/  MUFU.TANH R62, R62 ;  /* 0x0000003e003e7308 */ /* 0x000eb00000002400 */
[----:B------:R-:W3:Y:S08]  /*4290*/  MUFU.TANH R52, R52 ;  /* 0x0000003400347308 */ /* 0x000ef00000002400 */
[----:B------:R-:W4:Y:S08]  /*42a0*/  MUFU.TANH R63, R63 ;  /* 0x0000003f003f7308 */ /* 0x000f300000002400 */
[----:B------:R-:W5:Y:S01]  /*42b0*/  MUFU.TANH R53, R53 ;  /* 0x0000003500357308 */ /* 0x000f620000002400 */
[----:B------:R-:W-:-:S02]  /*42c0*/  WARPGROUP.DEPBAR.LE gsb0, 0x0 ;  /* 0x00008000000079c5 */ /* 0x000fc40000010000 */
[----:B------:R-:W-:Y:S01]  /*42d0*/  WARPGROUP.ARRIVE ;  /* 0x00000000000079c5 */ /* 0x000fe20000000000 */
[----:B------:R-:W-:Y:S01]  /*42e0*/  FMUL.FTZ R41, R41, UR5 ;  /* 0x0000000529297c20 */ /* 0x000fe20008410000 */
[----:B------:R-:W-:Y:S01]  /*42f0*/  FMUL.FTZ R40, R40, UR5 ;  /* 0x0000000528287c20 */ /* 0x000fe20008410000 */
[----:B------:R-:W-:Y:S02]  /*4300*/  FMUL.FTZ R43, R43, UR5 ;  /* 0x000000052b2b7c20 */ /* 0x000fe40008410000 */
[----:B------:R-:W-:Y:S01]  /*4310*/  MUFU.TANH R50, R50 ;  /* 0x0000003200327308 */ /* 0x000fe20000002400 */
[----:B------:R-:W-:Y:S01]  /*4320*/  FMUL.FTZ R44, R44, UR5 ;  /* 0x000000052c2c7c20 */ /* 0x000fe20008410000 */
[----:B------:R-:W-:Y:S01]  /*4330*/  HGMMA.64x16x16.F32.BF16 R32, gdesc[UR48], R32, gsb0 ;  /* 0x00200000302079f0 */ /* 0x000fe20008001820 */
[----:B------:R-:W-:Y:S01]  /*4340*/  UIADD3 UR50, UR4, 0xa06, URZ ;  /* 0x00000a0604327890 */ /* 0x000fe2000fffe03f */
[----:B------:R-:W-:Y:S01]  /*4350*/  FMUL.FTZ R45, R45, UR5 ;  /* 0x000000052d2d7c20 */ /* 0x000fe20008410000 */
[----:B------:R-:W-:Y:S01]  /*4360*/  UMOV UR51, 0x40000040 ;  /* 0x4000004000337882 */ /* 0x000fe20000000000 */
[----:B------:R-:W-:Y:S01]  /*4370*/  FMUL.FTZ R47, R47, UR5 ;  /* 0x000000052f2f7c20 */ /* 0x000fe20008410000 */
[----:B------:R-:W-:Y:S01]  /*4380*/  FMUL.FTZ R42, R42, UR5 ;  /* 0x000000052a2a7c20 */ /* 0x000fe20008410000 */
[----:B------:R0:W-:Y:S01]  /*4390*/  MUFU.TANH R6, R41 ;  /* 0x0000002900067308 */ /* 0x0001e20000002400 */
[----:B------:R-:W-:Y:S01]  /*43a0*/  FMUL.FTZ R46, R46, UR5 ;  /* 0x000000052e2e7c20 */ /* 0x000fe20008410000 */
[----:B------:R-:W-:-:S06]  /*43b0*/  ULDC UR4, c[0x0][0x988] ;  /* 0x0002620000047ab9 */ /* 0x000fcc0000000800 */
[----:B------:R1:W-:Y:S01]  /*43c0*/  MUFU.TANH R8, R43 ;  /* 0x0000002b00087308 */ /* 0x0003e20000002400 */
[----:B0-----:R-:W-:Y:S02]  /*43d0*/  FSEL R41, R71, -INF , P3 ;  /* 0xff80000047297808 */ /* 0x001fe40001800000 */
[----:B------:R-:W-:Y:S01]  /*43e0*/  FSEL R71, R56, -INF , P6 ;  /* 0xff80000038477808 */ /* 0x000fe20003000000 */
[----:B------:R-:W-:Y:S01]  /*43f0*/  IMAD.MOV.U32 R56, RZ, RZ, R119 ;  /* 0x000000ffff387224 */ /* 0x000fe200078e0077 */
[----:B------:R-:W-:Y:S02]  /*4400*/  ISETP.GT.AND P3, PT, R66, 0x30, PT ;  /* 0x000000304200780c */ /* 0x000fe40003f64270 */
[----:B------:R-:W-:Y:S01]  /*4410*/  FMNMX.FTZ R20, R71, R20, !PT ;  /* 0x0000001447147209 */ /* 0x000fe20007810000 */
[----:B------:R-:W0:Y:S01]  /*4420*/  MUFU.TANH R40, R40 ;  /* 0x0000002800287308 */ /* 0x000e220000002400 */
[----:B------:R-:W-:Y:S02]  /*4430*/  FSEL R91, R48, -INF , P3 ;  /* 0xff800000305b7808 */ /* 0x000fe40001800000 */
[----:B------:R-:W-:-:S02]  /*4440*/  FMNMX.FTZ R48, R85, R20, !PT ;  /* 0x0000001455307209 */ /* 0x000fc40007810000 */
[----:B-1----:R-:W-:Y:S01]  /*4450*/  FSEL R43, R58, -INF , P6 ;  /* 0xff8000003a2b7808 */ /* 0x002fe20003000000 */
[----:B------:R-:W-:Y:S01]  /*4460*/  IMAD.MOV.U32 R58, RZ, RZ, R119 ;  /* 0x000000ffff3a7224 */ /* 0x000fe200078e0077 */
[----:B------:R-:W-:Y:S01]  /*4470*/  FMNMX.FTZ R48, R87, R48, !PT ;  /* 0x0000003057307209 */ /* 0x000fe20007810000 */
[----:B------:R-:W1:Y:S01]  /*4480*/  MUFU.TANH R51, R51 ;  /* 0x0000003300337308 */ /* 0x000e620000002400 */
[----:B------:R-:W-:Y:S02]  /*4490*/  ISETP.GT.AND P6, PT, R66, 0x31, PT ;  /* 0x000000314200780c */ /* 0x000fe40003fc4270 */
[----:B------:R-:W-:Y:S02]  /*44a0*/  FMNMX.FTZ R48, R89, R48, !PT ;  /* 0x0000003059307209 */ /* 0x000fe40007810000 */
[----:B------:R-:W-:Y:S02]  /*44b0*/  FSEL R93, R49, -INF , P6 ;  /* 0xff800000315d7808 */ /* 0x000fe40003000000 */
[----:B------:R-:W-:Y:S01]  /*44c0*/  FMNMX.FTZ R48, R91, R48, !PT ;  /* 0x000000305b307209 */ /* 0x000fe20007810000 */
[----:B------:R-:W1:Y:S03]  /*44d0*/  MUFU.TANH R54, R54 ;  /* 0x0000003600367308 */ /* 0x000e660000002400 */
[----:B------:R-:W-:-:S05]  /*44e0*/  FMNMX.FTZ R48, R93, R48, !PT ;  /* 0x000000305d307209 */ /* 0x000fca0007810000 */
[----:B------:R2:W-:Y:S01]  /*44f0*/  MUFU.TANH R9, R45 ;  /* 0x0000002d00097308 */ /* 0x0005e20000002400 */
[----:B------:R-:W-:Y:S02]  /*4500*/  WARPGROUP.DEPBAR.LE gsb0, 0x0 ;  /* 0x00008000000079c5 */ /* 0x000fe40000010000 */
[----:B------:R-:W-:Y:S01]  /*4510*/  WARPGROUP.ARRIVE ;  /* 0x00000000000079c5 */ /* 0x000fe20000000000 */
[----:B------:R-:W-:Y:S01]  /*4520*/  FMUL.FTZ R12, R33, UR5 ;  /* 0x00000005210c7c20 */ /* 0x000fe20008410000 */
[----:B------:R-:W-:-:S03]  /*4530*/  FSEL R33, R59, -INF , P5 ;  /* 0xff8000003b217808 */ /* 0x000fc60002800000 */
[----:B------:R-:W1:Y:S01]  /*4540*/  MUFU.TANH R44, R44 ;  /* 0x0000002c002c7308 */ /* 0x000e620000002400 */
[----:B------:R-:W-:Y:S01]  /*4550*/  ISETP.GT.AND P5, PT, R66, 0x38, PT ;  /* 0x000000384200780c */ /* 0x000fe20003fa4270 */
[----:B------:R-:W-:Y:S01]  /*4560*/  FMUL.FTZ R32, R32, UR5 ;  /* 0x0000000520207c20 */ /* 0x000fe20008410000 */
[----:B------:R-:W-:Y:S01]  /*4570*/  HGMMA.64x16x16.F32.BF16 R24, gdesc[UR48], R24, gsb0 ;  /* 0x00200000301879f0 */ /* 0x000fe20008001818 */
[----:B--2---:R-:W-:Y:S01]  /*4580*/  FSEL R45, R62, -INF , P4 ;  /* 0xff8000003e2d7808 */ /* 0x004fe20002000000 */
[----:B------:R-:W-:Y:S01]  /*4590*/  FMUL.FTZ R14, R35, UR5 ;  /* 0x00000005230e7c20 */ /* 0x000fe20008410000 */
[----:B------:R-:W-:Y:S01]  /*45a0*/  ISETP.GT.AND P4, PT, R66, 0x39, PT ;  /* 0x000000394200780c */ /* 0x000fe20003f84270 */
[----:B------:R-:W-:Y:S01]  /*45b0*/  FMUL.FTZ R36, R36, UR5 ;  /* 0x0000000524247c20 */ /* 0x000fe20008410000 */
[----:B---3--:R-:W-:Y:S01]  /*45c0*/  FSEL R95, R52, -INF , P5 ;  /* 0xff800000345f7808 */ /* 0x008fe20002800000 */
[----:B------:R-:W2:Y:S01]  /*45d0*/  MUFU.TANH R55, R55 ;  /* 0x0000003700377308 */ /* 0x000ea20000002400 */
[----:B----4-:R-:W-:Y:S01]  /*45e0*/  FSEL R35, R63, -INF , P2 ;  /* 0xff8000003f237808 */ /* 0x010fe20001000000 */
[----:B------:R-:W-:Y:S01]  /*45f0*/  FMUL.FTZ R20, R37, UR5 ;  /* 0x0000000525147c20 */ /* 0x000fe20008410000 */
[----:B------:R-:W-:Y:S01]  /*4600*/  ISETP.GT.AND P2, PT, R66, 0x40, PT ;  /* 0x000000404200780c */ /* 0x000fe20003f44270 */
[----:B------:R-:W-:Y:S01]  /*4610*/  FMUL.FTZ R34, R34, UR5 ;  /* 0x0000000522227c20 */ /* 0x000fe20008410000 */
[----:B-----5:R-:W-:Y:S01]  /*4620*/  FSEL R97, R53, -INF , P4 ;  /* 0xff80000035617808 */ /* 0x020fe20002000000 */
[----:B------:R-:W-:Y:S01]  /*4630*/  FMUL.FTZ R38, R38, UR5 ;  /* 0x0000000526267c20 */ /* 0x000fe20008410000 */
[----:B------:R-:W-:Y:S01]  /*4640*/  FMNMX.FTZ R48, R95, R48, !PT ;  /* 0x000000305f307209 */ /* 0x000fe20007810000 */
[----:B------:R3:W-:Y:S01]  /*4650*/  MUFU.TANH R10, R47 ;  /* 0x0000002f000a7308 */ /* 0x0007e20000002400 */
[----:B0-----:R-:W-:Y:S01]  /*4660*/  FSEL R99, R40, -INF , P2 ;  /* 0xff80000028637808 */ /* 0x001fe20001000000 */
[----:B------:R-:W-:Y:S01]  /*4670*/  FMUL.FTZ R39, R39, UR5 ;  /* 0x0000000527277c20 */ /* 0x000fe20008410000 */
[----:B------:R-:W-:Y:S01]  /*4680*/  FMNMX.FTZ R48, R97, R48, !PT ;  /* 0x0000003061307209 */ /* 0x000fe20007810000 */
[----:B------:R-:W-:Y:S01]  /*4690*/  IMAD.MOV.U32 R62, RZ, RZ, R119 ;  /* 0x000000ffff3e7224 */ /* 0x000fe200078e0077 */
[----:B-1----:R-:W-:-:S02]  /*46a0*/  FSEL R37, R51, -INF , P6 ;  /* 0xff80000033257808 */ /* 0x002fc40003000000 */
[----:B------:R-:W-:Y:S01]  /*46b0*/  ISETP.GT.AND P6, PT, R66, 0x48, PT ;  /* 0x000000484200780c */ /* 0x000fe20003fc4270 */
[----:B------:R-:W0:Y:S01]  /*46c0*/  MUFU.TANH R32, R32 ;  /* 0x0000002000207308 */ /* 0x000e220000002400 */
[----:B---3--:R-:W-:Y:S01]  /*46d0*/  FSEL R47, R50, -INF , P3 ;  /* 0xff800000322f7808 */ /* 0x008fe20001800000 */
[--C-:B------:R-:W-:Y:S01]  /*46e0*/  IMAD.MOV.U32 R50, RZ, RZ, R119.reuse ;  /* 0x000000ffff327224 */ /* 0x100fe200078e0077 */
[----:B------:R-:W-:Y:S02]  /*46f0*/  ISETP.GT.AND P3, PT, R66, 0x41, PT ;  /* 0x000000414200780c */ /* 0x000fe40003f64270 */
[----:B------:R-:W-:Y:S02]  /*4700*/  FMNMX.FTZ R48, R99, R48, !PT ;  /* 0x0000003063307209 */ /* 0x000fe40007810000 */
[----:B------:R-:W-:Y:S01]  /*4710*/  FSEL R101, R6, -INF , P3 ;  /* 0xff80000006657808 */ /* 0x000fe20001800000 */
[----:B------:R-:W1:Y:S01]  /*4720*/  MUFU.TANH R42, R42 ;  /* 0x0000002a002a7308 */ /* 0x000e620000002400 */
[----:B------:R-:W-:Y:S01]  /*4730*/  FSEL R49, R54, -INF , P5 ;  /* 0xff80000036317808 */ /* 0x000fe20002800000 */
[----:B------:R-:W-:Y:S01]  /*4740*/  IMAD.MOV.U32 R54, RZ, RZ, R119 ;  /* 0x000000ffff367224 */ /* 0x000fe200078e0077 */
[----:B------:R-:W-:-:S02]  /*4750*/  ISETP.GT.AND P5, PT, R66, 0x49, PT ;  /* 0x000000494200780c */ /* 0x000fc40003fa4270 */
[----:B------:R-:W-:Y:S01]  /*4760*/  FSEL R103, R44, -INF , P6 ;  /* 0xff8000002c677808 */ /* 0x000fe20003000000 */
[----:B------:R-:W-:Y:S01]  /*4770*/  IMAD.MOV.U32 R44, RZ, RZ, R119 ;  /* 0x000000ffff2c7224 */ /* 0x000fe200078e0077 */
[----:B------:R-:W-:Y:S01]  /*4780*/  FMNMX.FTZ R48, R101, R48, !PT ;  /* 0x0000003065307209 */ /* 0x000fe20007810000 */
[----:B------:R-:W3:Y:S01]  /*4790*/  MUFU.TANH R12, R12 ;  /* 0x0000000c000c7308 */ /* 0x000ee20000002400 */
[----:B--2---:R-:W-:Y:S02]  /*47a0*/  FSEL R51, R55, -INF , P4 ;  /* 0xff80000037337808 */ /* 0x004fe40002000000 */
[----:B------:R-:W-:Y:S02]  /*47b0*/  ISETP.GT.AND P4, PT, R66, 0x50, PT ;  /* 0x000000504200780c */ /* 0x000fe40003f84270 */
[----:B------:R-:W-:Y:S02]  /*47c0*/  FSEL R105, R9, -INF , P5 ;  /* 0xff80000009697808 */ /* 0x000fe40002800000 */
[----:B------:R-:W-:Y:S01]  /*47d0*/  FMNMX.FTZ R48, R103, R48, !PT ;  /* 0x0000003067307209 */ /* 0x000fe20007810000 */
[----:B------:R-:W2:Y:S01]  /*47e0*/  MUFU.TANH R46, R46 ;  /* 0x0000002e002e7308 */ /* 0x000ea20000002400 */
[----:B------:R-:W-:-:S02]  /*47f0*/  FSEL R55, R8, -INF , P3 ;  /* 0xff80000008377808 */ /* 0x000fc40001800000 */
[----:B------:R-:W-:Y:S02]  /*4800*/  ISETP.GT.AND P3, PT, R66, 0x51, PT ;  /* 0x000000514200780c */ /* 0x000fe40003f64270 */
[----:B0-----:R-:W-:Y:S01]  /*4810*/  FSEL R107, R32, -INF , P4 ;  /* 0xff800000206b7808 */ /* 0x001fe20002000000 */
[----:B------:R-:W-:Y:S02]  /*4820*/  WARPGROUP.DEPBAR.LE gsb0, 0x0 ;  /* 0x00008000000079c5 */ /* 0x000fe40000010000 */
[----:B------:R-:W0:Y:S01]  /*4830*/  MUFU.TANH R36, R36 ;  /* 0x0000002400247308 */ /* 0x000e220000002400 */
[----:B------:R-:W-:Y:S01]  /*4840*/  FMUL.FTZ R24, R24, UR5 ;  /* 0x0000000518187c20 */ /* 0x000fe20008410000 */
[----:B------:R-:W-:Y:S01]  /*4850*/  FMUL.FTZ R6, R25, UR5 ;  /* 0x0000000519067c20 */ /* 0x000fe20008410000 */
[----:B------:R-:W-:Y:S01]  /*4860*/  FMNMX.FTZ R48, R105, R48, !PT ;  /* 0x0000003069307209 */ /* 0x000fe20007810000 */
[----:B------:R-:W-:Y:S01]  /*4870*/  FMUL.FTZ R28, R28, UR5 ;  /* 0x000000051c1c7c20 */ /* 0x000fe20008410000 */
[----:B-1----:R-:W-:Y:S01]  /*4880*/  FSEL R53, R42, -INF , P2 ;  /* 0xff8000002a357808 */ /* 0x002fe20001000000 */
[----:B------:R-:W-:Y:S01]  /*4890*/  FMUL.FTZ R8, R29, UR5 ;  /* 0x000000051d087c20 */ /* 0x000fe20008410000 */
[----:B------:R-:W-:Y:S01]  /*48a0*/  ISETP.GT.AND P2, PT, R66, 0x58, PT ;  /* 0x000000584200780c */ /* 0x000fe20003f44270 */
[----:B------:R-:W1:Y:S01]  /*48b0*/  MUFU.TANH R20, R20 ;  /* 0x0000001400147308 */ /* 0x000e620000002400 */
[----:B---3--:R-:W-:Y:S01]  /*48c0*/  FSEL R109, R12, -INF , P3 ;  /* 0xff8000000c6d7808 */ /* 0x008fe20001800000 */
[----:B------:R-:W-:Y:S01]  /*48d0*/  FMUL.FTZ R26, R26, UR5 ;  /* 0x000000051a1a7c20 */ /* 0x000fe20008410000 */
[----:B------:R-:W-:Y:S01]  /*48e0*/  FMNMX.FTZ R48, R107, R48, !PT ;  /* 0x000000306b307209 */ /* 0x000fe20007810000 */
[----:B------:R-:W-:Y:S01]  /*48f0*/  FMUL.FTZ R30, R30, UR5 ;  /* 0x000000051e1e7c20 */ /* 0x000fe20008410000 */
[----:B--2---:R-:W-:Y:S01]  /*4900*/  FSEL R25, R46, -INF , P6 ;  /* 0xff8000002e197808 */ /* 0x004fe20003000000 */
[----:B------:R-:W-:Y:S01]  /*4910*/  FMUL.FTZ R31, R31, UR5 ;  /* 0x000000051f1f7c20 */ /* 0x000fe20008410000 */
[----:B------:R-:W-:Y:S01]  /*4920*/  ISETP.GT.AND P6, PT, R66, 0x59, PT ;  /* 0x000000594200780c */ /* 0x000fe20003fc4270 */
[----:B------:R-:W2:Y:S01]  /*4930*/  MUFU.TANH R34, R34 ;  /* 0x0000002200227308 */ /* 0x000ea20000002400 */
[----:B0-----:R-:W-:Y:S01]  /*4940*/  FSEL R111, R36, -INF , P2 ;  /* 0xff800000246f7808 */ /* 0x001fe20001000000 */
[----:B------:R0:W-:Y:S01]  /*4950*/  @!P1 SYNCS.ARRIVE.TRANS64.RED.A1T0 RZ, [R0+URZ], RZ ;  /* 0x000000ff00ff99a7 */ /* 0x0001e2000810043f */
[----:B------:R-:W-:Y:S01]  /*4960*/  FMNMX.FTZ R48, R109, R48, !PT ;  /* 0x000000306d307209 */ /* 0x000fe20007810000 */
[----:B------:R-:W-:Y:S01]  /*4970*/  IMAD.MOV.U32 R46, RZ, RZ, R119 ;  /* 0x000000ffff2e7224 */ /* 0x000fe200078e0077 */
[----:B------:R-:W-:-:S02]  /*4980*/  FSEL R29, R10, -INF , P5 ;  /* 0xff8000000a1d7808 */ /* 0x000fc40002800000 */
[----:B------:R-:W-:Y:S01]  /*4990*/  ISETP.GT.AND P5, PT, R66, 0x60, PT ;  /* 0x000000604200780c */ /* 0x000fe20003fa4270 */
[----:B------:R-:W3:Y:S01]  /*49a0*/  MUFU.TANH R24, R24 ;  /* 0x0000001800187308 */ /* 0x000ee20000002400 */
[----:B-1----:R-:W-:Y:S02]  /*49b0*/  FSEL R113, R20, -INF , P6 ;  /* 0xff80000014717808 */ /* 0x002fe40003000000 */
[----:B------:R-:W-:Y:S02]  /*49c0*/  FMNMX.FTZ R48, R111, R48, !PT ;  /* 0x000000306f307209 */ /* 0x000fe40007810000 */
[----:B------:R-:W-:Y:S02]  /*49d0*/  MOV R52, R119 ;  /* 0x0000007700347202 */ /* 0x000fe40000000f00 */
[----:B------:R-:W-:Y:S01]  /*49e0*/  FMNMX.FTZ R48, R113, R48, !PT ;  /* 0x0000003071307209 */ /* 0x000fe20007810000 */
[----:B------:R-:W1:Y:S01]  /*49f0*/  MUFU.TANH R14, R14 ;  /* 0x0000000e000e7308 */ /* 0x000e620000002400 */
[----:B--2---:R-:W-:-:S02]  /*4a00*/  FSEL R57, R34, -INF , P4 ;  /* 0xff80000022397808 */ /* 0x004fc40002000000 */
[----:B------:R-:W-:-:S05]  /*4a10*/  ISETP.GT.AND P4, PT, R66, 0x61, PT ;  /* 0x000000614200780c */ /* 0x000fca0003f84270 */
[----:B------:R-:W2:Y:S01]  /*4a20*/  MUFU.TANH R6, R6 ;  /* 0x0000000600067308 */ /* 0x000ea20000002400 */
[----:B---3--:R-:W-:-:S04]  /*4a30*/  FSEL R115, R24, -INF , P5 ;  /* 0xff80000018737808 */ /* 0x008fc80002800000 */
[----:B------:R-:W-:-:S03]  /*4a40*/  FMNMX.FTZ R48, R115, R48, !PT ;  /* 0x0000003073307209 */ /* 0x000fc60007810000 */
[----:B------:R-:W3:Y:S01]  /*4a50*/  MUFU.TANH R38, R38 ;  /* 0x0000002600267308 */ /* 0x000ee20000002400 */
[----:B-1----:R-:W-:Y:S02]  /*4a60*/  FSEL R59, R14, -INF , P3 ;  /* 0xff8000000e3b7808 */ /* 0x002fe40001800000 */
[----:B------:R-:W-:Y:S02]  /*4a70*/  ISETP.GT.AND P3, PT, R66, 0x68, PT ;  /* 0x000000684200780c */ /* 0x000fe40003f64270 */
[----:B------:R-:W-:-:S03]  /*4a80*/  FMNMX.FTZ R14, R3, R4, !PT ;  /* 0x00000004030e7209 */ /* 0x000fc60007810000 */
[----:B------:R-:W1:Y:S01]  /*4a90*/  MUFU.TANH R28, R28 ;  /* 0x0000001c001c7308 */ /* 0x000e620000002400 */
[----:B--2---:R-:W-:Y:S01]  /*4aa0*/  FSEL R117, R6, -INF , P4 ;  /* 0xff80000006757808 */ /* 0x004fe20002000000 */
[----:B------:R-:W-:Y:S01]  /*4ab0*/  IMAD.U32 R6, RZ, RZ, UR4 ;  /* 0x00000004ff067e24 */ /* 0x000fe2000f8e00ff */
[----:B------:R-:W-:Y:S02]  /*4ac0*/  FMNMX.FTZ R14, R7, R14, !PT ;  /* 0x0000000e070e7209 */ /* 0x000fe40007810000 */
[----:B------:R-:W-:Y:S02]  /*4ad0*/  FMNMX.FTZ R48, R117, R48, !PT ;  /* 0x0000003075307209 */ /* 0x000fe40007810000 */
[----:B------:R-:W-:Y:S01]  /*4ae0*/  FMNMX.FTZ R14, R11, R14, !PT ;  /* 0x0000000e0b0e7209 */ /* 0x000fe20007810000 */
[----:B------:R-:W2:Y:S01]  /*4af0*/  MUFU.TANH R8, R8 ;  /* 0x0000000800087308 */ /* 0x000ea20000002400 */
[----:B---3--:R-:W-:Y:S02]  /*4b00*/  FSEL R61, R38, -INF , P2 ;  /* 0xff800000263d7808 */ /* 0x008fe40001000000 */
[----:B------:R-:W-:Y:S01]  /*4b10*/  ISETP.GT.AND P2, PT, R66, 0x69, PT ;  /* 0x000000694200780c */ /* 0x000fe20003f44270 */
[----:B------:R-:W-:Y:S01]  /*4b20*/  IMAD.MOV.U32 R66, RZ, RZ, R119 ;  /* 0x000000ffff427224 */ /* 0x000fe200078e0077 */
[----:B------:R-:W-:-:S03]  /*4b30*/  FMNMX.FTZ R14, R13, R14, !PT ;  /* 0x0000000e0d0e7209 */ /* 0x000fc60007810000 */
[----:B------:R-:W3:Y:S01]  /*4b40*/  MUFU.TANH R26, R26 ;  /* 0x0000001a001a7308 */ /* 0x000ee20000002400 */
[----:B-1----:R-:W-:Y:S02]  /*4b50*/  FSEL R121, R28, -INF , P3 ;  /* 0xff8000001c797808 */ /* 0x002fe40001800000 */
[----:B------:R-:W-:Y:S02]  /*4b60*/  FMNMX.FTZ R14, R15, R14, !PT ;  /* 0x0000000e0f0e7209 */ /* 0x000fe40007810000 */
[----:B------:R-:W-:Y:S02]  /*4b70*/  FMNMX.FTZ R48, R121, R48, !PT ;  /* 0x0000003079307209 */ /* 0x000fe40007810000 */
[----:B------:R-:W-:Y:S01]  /*4b80*/  FMNMX.FTZ R14, R21, R14, !PT ;  /* 0x0000000e150e7209 */ /* 0x000fe20007810000 */
[----:B------:R-:W1:Y:S01]  /*4b90*/  MUFU.TANH R30, R30 ;  /* 0x0000001e001e7308 */ /* 0x000e620000002400 */
[----:B--2---:R-:W-:Y:S02]  /*4ba0*/  FSEL R123, R8, -INF , P2 ;  /* 0xff800000087b7808 */ /* 0x004fe40001000000 */
[----:B------:R-:W-:-:S02]  /*4bb0*/  FMNMX.FTZ R14, R41, R14, !PT ;  /* 0x0000000e290e7209 */ /* 0x000fc40007810000 */
[----:B------:R-:W-:Y:S02]  /*4bc0*/  FMNMX.FTZ R48, R123, R48, !PT ;  /* 0x000000307b307209 */ /* 0x000fe40007810000 */
[----:B------:R-:W-:Y:S01]  /*4bd0*/  FMNMX.FTZ R14, R43, R14, !PT ;  /* 0x0000000e2b0e7209 */ /* 0x000fe20007810000 */
[----:B------:R-:W2:Y:S02]  /*4be0*/  MUFU.TANH R12, R31 ;  /* 0x0000001f000c7308 */ /* 0x000ea40000002400 */
[----:B------:R-:W4:Y:S01]  /*4bf0*/  SHFL.BFLY PT, R9, R48, 0x2, 0x1f ;  /* 0x0c401f0030097f89 */ /* 0x000f2200000e0000 */
[----:B------:R-:W-:-:S04]  /*4c00*/  FMNMX.FTZ R14, R33, R14, !PT ;  /* 0x0000000e210e7209 */ /* 0x000fc80007810000 */
[----:B------:R-:W-:-:S04]  /*4c10*/  FMNMX.FTZ R14, R45, R14, !PT ;  /* 0x0000000e2d0e7209 */ /* 0x000fc80007810000 */
[----:B------:R-:W-:-:S04]  /*4c20*/  FMNMX.FTZ R14, R35, R14, !PT ;  /* 0x0000000e230e7209 */ /* 0x000fc80007810000 */
[----:B------:R-:W-:-:S04]  /*4c30*/  FMNMX.FTZ R14, R47, R14, !PT ;  /* 0x0000000e2f0e7209 */ /* 0x000fc80007810000 */
[----:B------:R-:W-:-:S04]  /*4c40*/  FMNMX.FTZ R14, R37, R14, !PT ;  /* 0x0000000e250e7209 */ /* 0x000fc80007810000 */
[----:B------:R-:W-:Y:S02]  /*4c50*/  FMNMX.FTZ R14, R49, R14, !PT ;  /* 0x0000000e310e7209 */ /* 0x000fe40007810000 */
[----:B----4-:R-:W-:Y:S01]  /*4c60*/  FMNMX.FTZ R10, R48, R9, !PT ;  /* 0x00000009300a7209 */ /* 0x010fe20007810000 */
[----:B------:R-:W-:Y:S01]  /*4c70*/  IMAD.MOV.U32 R48, RZ, RZ, R119 ;  /* 0x000000ffff307224 */ /* 0x000fe200078e0077 */
[----:B------:R-:W-:-:S03]  /*4c80*/  FMNMX.FTZ R14, R51, R14, !PT ;  /* 0x0000000e330e7209 */ /* 0x000fc60007810000 */
        /* <DEDUP_REMOVED lines=8> */
[----:B------:R-:W-:Y:S01]  /*4d10*/  FMUL.FTZ R10, R27, UR5 ;  /* 0x000000051b0a7c20 */ /* 0x000fe20008410000 */
[----:B------:R-:W-:Y:S02]  /*4d20*/  FMNMX.FTZ R14, R61, R14, !PT ;  /* 0x0000000e3d0e7209 */ /* 0x000fe40007810000 */
[C---:B------:R-:W-:Y:S01]  /*4d30*/  FSETP.NEU.FTZ.AND P0, PT, R8.reuse, -INF , PT ;  /* 0xff8000000800780b */ /* 0x040fe20003f1d000 */
[----:B------:R-:W-:Y:S02]  /*4d40*/  FMUL.FTZ R9, R8, R6 ;  /* 0x0000000608097220 */ /* 0x000fe40000410000 */
[----:B------:R-:W4:Y:S03]  /*4d50*/  MUFU.TANH R10, R10 ;  /* 0x0000000a000a7308 */ /* 0x000f260000002400 */
[----:B------:R-:W-:-:S02]  /*4d60*/  FSEL R20, R9, RZ, P0 ;  /* 0x000000ff09147208 */ /* 0x000fc40000000000 */
[----:B------:R-:W-:Y:S01]  /*4d70*/  ISETP.NE.AND P0, PT, R80, RZ, PT ;  /* 0x000000ff5000720c */ /* 0x000fe20003f05270 */
[--C-:B------:R-:W-:Y:S02]  /*4d80*/  IMAD.MOV.U32 R80, RZ, RZ, R119.reuse ;  /* 0x000000ffff507224 */ /* 0x100fe400078e0077 */
[----:B------:R5:W0:Y:S01]  /*4d90*/  MUFU.TANH R9, R39 ;  /* 0x0000002700097308 */ /* 0x000a220000002400 */
[-CC-:B------:R-:W-:Y:S01]  /*4da0*/  FFMA.FTZ R200, R67, R6.reuse, -R20.reuse ;  /* 0x0000000643c87223 */ /* 0x180fe20000010814 */
[-CC-:B------:R-:W-:Y:S01]  /*4db0*/  FFMA.FTZ R63, R69, R6.reuse, -R20.reuse ;  /* 0x00000006453f7223 */ /* 0x180fe20000010814 */
[----:B---3--:R-:W-:Y:S01]  /*4dc0*/  FSEL R69, R26, -INF , P5 ;  /* 0xff8000001a457808 */ /* 0x008fe20002800000 */
[-CC-:B------:R-:W-:Y:S01]  /*4dd0*/  FFMA.FTZ R192, R71, R6.reuse, -R20.reuse ;  /* 0x0000000647c07223 */ /* 0x180fe20000010814 */
[-CC-:B------:R-:W-:Y:S01]  /*4de0*/  FFMA.FTZ R27, R73, R6.reuse, -R20.reuse ;  /* 0x00000006491b7223 */ /* 0x180fe20000010814 */
[----:B-1----:R-:W-:Y:S01]  /*4df0*/  FSEL R73, R30, -INF , P3 ;  /* 0xff8000001e497808 */ /* 0x002fe20001800000 */
[-CC-:B------:R-:W-:Y:S01]  /*4e00*/  FFMA.FTZ R202, R75, R6.reuse, -R20.reuse ;  /* 0x000000064bca7223 */ /* 0x180fe20000010814 */
[----:B--2---:R-:W-:Y:S01]  /*4e10*/  FSEL R75, R12, -INF , P2 ;  /* 0xff8000000c4b7808 */ /* 0x004fe20001000000 */
[----:B------:R-:W-:Y:S01]  /*4e20*/  MUFU.EX2 R200, R200 ;  /* 0x000000c800c87308 */ /* 0x000fe20000000800 */
[----:B----4-:R-:W-:Y:S01]  /*4e30*/  FSEL R71, R10, -INF , P4 ;  /* 0xff8000000a477808 */ /* 0x010fe20002000000 */
[-CC-:B------:R-:W-:Y:S01]  /*4e40*/  FFMA.FTZ R31, R77, R6.reuse, -R20.reuse ;  /* 0x000000064d1f7223 */ /* 0x180fe20000010814 */
[-CC-:B------:R-:W-:Y:S01]  /*4e50*/  FFMA.FTZ R196, R79, R6.reuse, -R20.reuse ;  /* 0x000000064fc47223 */ /* 0x180fe20000010814 */
[-CC-:B-----5:R-:W-:Y:S01]  /*4e60*/  FFMA.FTZ R39, R65, R6.reuse, -R20.reuse ;  /* 0x0000000641277223 */ /* 0x1a0fe20000010814 */
[-CC-:B------:R-:W-:Y:S01]  /*4e70*/  FFMA.FTZ R198, R81, R6.reuse, -R20.reuse ;  /* 0x0000000651c67223 */ /* 0x180fe20000010814 */
[-CC-:B------:R-:W-:Y:S01]  /*4e80*/  FFMA.FTZ R65, R85, R6.reuse, -R20.reuse ;  /* 0x0000000655417223 */ /* 0x180fe20000010814 */
[-CC-:B------:R-:W-:Y:S01]  /*4e90*/  FFMA.FTZ R194, R87, R6.reuse, -R20.reuse ;  /* 0x0000000657c27223 */ /* 0x180fe20000010814 */
[----:B0-----:R-:W-:Y:S01]  /*4ea0*/  FSEL R67, R9, -INF , P6 ;  /* 0xff80000009437808 */ /* 0x001fe20003000000 */
[----:B------:R-:W0:Y:S01]  /*4eb0*/  MUFU.EX2 R27, R27 ;  /* 0x0000001b001b7308 */ /* 0x000e220000000800 */
[-CC-:B------:R-:W-:Y:S01]  /*4ec0*/  FFMA.FTZ R89, R89, R6.reuse, -R20.reuse ;  /* 0x0000000659597223 */ /* 0x180fe20000010814 */
[--C-:B------:R-:W-:Y:S01]  /*4ed0*/  FFMA.FTZ R91, R91, R6, -R20.reuse ;  /* 0x000000065b5b7223 */ /* 0x100fe20000010814 */
[----:B------:R-:W-:Y:S01]  /*4ee0*/  FMNMX.FTZ R14, R67, R14, !PT ;  /* 0x0000000e430e7209 */ /* 0x000fe20007810000 */
[-CC-:B------:R-:W-:Y:S01]  /*4ef0*/  FFMA.FTZ R93, R93, R6.reuse, -R20.reuse ;  /* 0x000000065d5d7223 */ /* 0x180fe20000010814 */
[-CC-:B------:R-:W-:Y:S01]  /*4f00*/  FFMA.FTZ R95, R95, R6.reuse, -R20.reuse ;  /* 0x000000065f5f7223 */ /* 0x180fe20000010814 */
[--C-:B------:R-:W-:Y:S01]  /*4f10*/  FFMA.FTZ R97, R97, R6, -R20.reuse ;  /* 0x0000000661617223 */ /* 0x100fe20000010814 */
[----:B------:R-:W-:Y:S01]  /*4f20*/  FMNMX.FTZ R14, R69, R14, !PT ;  /* 0x0000000e450e7209 */ /* 0x000fe20007810000 */
[----:B------:R-:W1:Y:S01]  /*4f30*/  MUFU.EX2 R202, R202 ;  /* 0x000000ca00ca7308 */ /* 0x000e620000000800 */
[-CC-:B------:R-:W-:Y:S01]  /*4f40*/  FFMA.FTZ R99, R99, R6.reuse, -R20.reuse ;  /* 0x0000000663637223 */ /* 0x180fe20000010814 */
[--C-:B------:R-:W-:Y:S01]  /*4f50*/  FFMA.FTZ R101, R101, R6, -R20.reuse ;  /* 0x0000000665657223 */ /* 0x100fe20000010814 */
[----:B------:R-:W-:Y:S01]  /*4f60*/  FMNMX.FTZ R14, R71, R14, !PT ;  /* 0x0000000e470e7209 */ /* 0x000fe20007810000 */
[-CC-:B------:R-:W-:Y:S01]  /*4f70*/  FFMA.FTZ R103, R103, R6.reuse, -R20.reuse ;  /* 0x0000000667677223 */ /* 0x180fe20000010814 */
[-CC-:B------:R-:W-:Y:S01]  /*4f80*/  FFMA.FTZ R105, R105, R6.reuse, -R20.reuse ;  /* 0x0000000669697223 */ /* 0x180fe20000010814 */
[--C-:B------:R-:W-:Y:S01]  /*4f90*/  FFMA.FTZ R107, R107, R6, -R20.reuse ;  /* 0x000000066b6b7223 */ /* 0x100fe20000010814 */
[----:B------:R-:W-:Y:S01]  /*4fa0*/  FMNMX.FTZ R14, R73, R14, !PT ;  /* 0x0000000e490e7209 */ /* 0x000fe20007810000 */
[----:B------:R-:W2:Y:S01]  /*4fb0*/  MUFU.EX2 R31, R31 ;  /* 0x0000001f001f7308 */ /* 0x000ea20000000800 */
[-CC-:B------:R-:W-:Y:S01]  /*4fc0*/  FFMA.FTZ R109, R109, R6.reuse, -R20.reuse ;  /* 0x000000066d6d7223 */ /* 0x180fe20000010814 */
[--C-:B------:R-:W-:Y:S01]  /*4fd0*/  FFMA.FTZ R111, R111, R6, -R20.reuse ;  /* 0x000000066f6f7223 */ /* 0x100fe20000010814 */
[----:B------:R-:W-:Y:S01]  /*4fe0*/  FMNMX.FTZ R14, R75, R14, !PT ;  /* 0x0000000e4b0e7209 */ /* 0x000fe20007810000 */
[-CC-:B------:R-:W-:Y:S01]  /*4ff0*/  FFMA.FTZ R113, R113, R6.reuse, -R20.reuse ;  /* 0x0000000671717223 */ /* 0x180fe20000010814 */
[-CC-:B------:R-:W-:Y:S01]  /*5000*/  FFMA.FTZ R115, R115, R6.reuse, -R20.reuse ;  /* 0x0000000673737223 */ /* 0x180fe20000010814 */
[-CC-:B------:R-:W-:Y:S01]  /*5010*/  FFMA.FTZ R117, R117, R6.reuse, -R20.reuse ;  /* 0x0000000675757223 */ /* 0x180fe20000010814 */
[-CC-:B------:R-:W-:Y:S01]  /*5020*/  FFMA.FTZ R121, R121, R6.reuse, -R20.reuse ;  /* 0x0000000679797223 */ /* 0x180fe20000010814 */
[----:B------:R-:W3:Y:S01]  /*5030*/  SHFL.BFLY PT, R9, R14, 0x2, 0x1f ;  /* 0x0c401f000e097f89 */ /* 0x000ee200000e0000 */
[----:B------:R-:W4:Y:S01]  /*5040*/  MUFU.EX2 R196, R196 ;  /* 0x000000c400c47308 */ /* 0x000f220000000800 */
[----:B------:R-:W-:Y:S01]  /*5050*/  FFMA.FTZ R20, R123, R6, -R20 ;  /* 0x000000067b147223 */ /* 0x000fe20000010814 */
[--C-:B------:R-:W-:Y:S01]  /*5060*/  IMAD.MOV.U32 R87, RZ, RZ, R119.reuse ;  /* 0x000000ffff577224 */ /* 0x100fe200078e0077 */
[----:B------:R-:W-:Y:S01]  /*5070*/  MOV R85, R119 ;  /* 0x0000007700557202 */ /* 0x000fe20000000f00 */
[----:B------:R-:W-:-:S02]  /*5080*/  IMAD.MOV.U32 R81, RZ, RZ, R119 ;  /* 0x000000ffff517224 */ /* 0x000fc400078e0077 */
[--C-:B------:R-:W-:Y:S02]  /*5090*/  IMAD.MOV.U32 R79, RZ, RZ, R119.reuse ;  /* 0x000000ffff4f7224 */ /* 0x100fe400078e0077 */
[----:B------:R-:W-:Y:S01]  /*50a0*/  MUFU.EX2 R39, R39 ;  /* 0x0000002700277308 */ /* 0x000fe20000000800 */
[----:B------:R-:W-:-:S07]  /*50b0*/  IMAD.MOV.U32 R77, RZ, RZ, R119 ;  /* 0x000000ffff4d7224 */ /* 0x000fce00078e0077 */
[----:B------:R-:W-:Y:S01]  /*50c0*/  MUFU.EX2 R198, R198 ;  /* 0x000000c600c67308 */ /* 0x000fe20000000800 */
[----:B---3--:R-:W-:-:S07]  /*50d0*/  FMNMX.FTZ R10, R14, R9, !PT ;  /* 0x000000090e0a7209 */ /* 0x008fce0007810000 */
[----:B------:R-:W-:Y:S01]  /*50e0*/  MUFU.EX2 R63, R63 ;  /* 0x0000003f003f7308 */ /* 0x000fe20000000800 */
[----:B------:R-:W3:Y:S07]  /*50f0*/  SHFL.BFLY PT, R9, R10, 0x1, 0x1f ;  /* 0x0c201f000a097f89 */ /* 0x000eee00000e0000 */
[----:B------:R-:W-:Y:S08]  /*5100*/  MUFU.EX2 R192, R192 ;  /* 0x000000c000c07308 */ /* 0x000ff00000000800 */
[----:B------:R-:W-:Y:S08]  /*5110*/  MUFU.EX2 R65, R65 ;  /* 0x0000004100417308 */ /* 0x000ff00000000800 */
[----:B------:R-:W-:Y:S01]  /*5120*/  MUFU.EX2 R194, R194 ;  /* 0x000000c200c27308 */ /* 0x000fe20000000800 */
[----:B---3--:R-:W-:-:S04]  /*5130*/  FMNMX.FTZ R9, R10, R9, !PT ;  /* 0x000000090a097209 */ /* 0x008fc80007810000 */
[C---:B------:R-:W-:Y:S01]  /*5140*/  FSETP.NEU.FTZ.AND P2, PT, R9.reuse, -INF , PT ;  /* 0xff8000000900780b */ /* 0x040fe20003f5d000 */
[-C--:B------:R-:W-:Y:S02]  /*5150*/  FMUL.FTZ R10, R9, R6.reuse ;  /* 0x00000006090a7220 */ /* 0x080fe40000410000 */
[----:B------:R-:W-:Y:S03]  /*5160*/  MUFU.EX2 R89, R89 ;  /* 0x0000005900597308 */ /* 0x000fe60000000800 */
[----:B------:R-:W-:Y:S02]  /*5170*/  FSEL R10, R10, RZ, P2 ;  /* 0x000000ff0a0a7208 */ /* 0x000fe40001000000 */
        /* <DEDUP_REMOVED lines=10> */
[----:B------:R0:W-:Y:S01]  /*5220*/  MUFU.EX2 R14, R11 ;  /* 0x0000000b000e7308 */ /* 0x0001e20000000800 */
        /* <DEDUP_REMOVED lines=8> */
[----:B0-----:R-:W-:Y:S01]  /*52b0*/  FADD.FTZ R11, R200, R27 ;  /* 0x0000001bc80b7221 */ /* 0x001fe20000010000 */
[-CC-:B------:R-:W-:Y:S01]  /*52c0*/  FFMA.FTZ R49, R49, R6.reuse, -R10.reuse ;  /* 0x0000000631317223 */ /* 0x180fe2000001080a */
[-CC-:B------:R-:W-:Y:S01]  /*52d0*/  FFMA.FTZ R51, R51, R6.reuse, -R10.reuse ;  /* 0x0000000633337223 */ /* 0x180fe2000001080a */
[-CC-:B------:R-:W-:Y:S01]  /*52e0*/  FFMA.FTZ R53, R53, R6.reuse, -R10.reuse ;  /* 0x0000000635357223 */ /* 0x180fe2000001080a */
[-CC-:B------:R-:W-:Y:S01]  /*52f0*/  FFMA.FTZ R55, R55, R6.reuse, -R10.reuse ;  /* 0x0000000637377223 */ /* 0x180fe2000001080a */
[-CC-:B------:R-:W-:Y:S01]  /*5300*/  FFMA.FTZ R25, R25, R6.reuse, -R10.reuse ;  /* 0x0000000619197223 */ /* 0x180fe2000001080a */
[-CC-:B------:R-:W-:Y:S01]  /*5310*/  FFMA.FTZ R29, R29, R6.reuse, -R10.reuse ;  /* 0x000000061d1d7223 */ /* 0x180fe2000001080a */
[----:B------:R1:W0:Y:S01]  /*5320*/  MUFU.EX2 R12, R4 ;  /* 0x00000004000c7308 */ /* 0x0002220000000800 */
[-CC-:B------:R-:W-:Y:S01]  /*5330*/  FFMA.FTZ R57, R57, R6.reuse, -R10.reuse ;  /* 0x0000000639397223 */ /* 0x180fe2000001080a */
[-CC-:B------:R-:W-:Y:S01]  /*5340*/  FFMA.FTZ R59, R59, R6.reuse, -R10.reuse ;  /* 0x000000063b3b7223 */ /* 0x180fe2000001080a */
[-CC-:B------:R-:W-:Y:S01]  /*5350*/  FFMA.FTZ R61, R61, R6.reuse, -R10.reuse ;  /* 0x000000063d3d7223 */ /* 0x180fe2000001080a */
[-CC-:B------:R-:W-:Y:S01]  /*5360*/  FFMA.FTZ R67, R67, R6.reuse, -R10.reuse ;  /* 0x0000000643437223 */ /* 0x180fe2000001080a */
[-CC-:B------:R-:W-:Y:S01]  /*5370*/  FFMA.FTZ R69, R69, R6.reuse, -R10.reuse ;  /* 0x0000000645457223 */ /* 0x180fe2000001080a */
[-CC-:B------:R-:W-:Y:S01]  /*5380*/  FFMA.FTZ R71, R71, R6.reuse, -R10.reuse ;  /* 0x0000000647477223 */ /* 0x180fe2000001080a */
[-CC-:B------:R-:W-:Y:S01]  /*5390*/  FFMA.FTZ R73, R73, R6.reuse, -R10.reuse ;  /* 0x0000000649497223 */ /* 0x180fe2000001080a */
[----:B------:R-:W3:Y:S01]  /*53a0*/  MUFU.EX2 R7, R7 ;  /* 0x0000000700077308 */ /* 0x000ee20000000800 */
[----:B-1----:R-:W-:Y:S01]  /*53b0*/  FADD.FTZ R4, R202, R11 ;  /* 0x0000000bca047221 */ /* 0x002fe20000010000 */
[----:B------:R-:W-:Y:S01]  /*53c0*/  FFMA.FTZ R75, R75, R6, -R10 ;  /* 0x000000064b4b7223 */ /* 0x000fe2000001080a */
[----:B------:R-:W-:Y:S01]  /*53d0*/  F2FP.BF16.F32.PACK_AB R200, R27, R200 ;  /* 0x000000c81bc8723e */ /* 0x000fe200000010ff */
[----:B------:R-:W-:-:S02]  /*53e0*/  IMAD.MOV.U32 R27, RZ, RZ, R119 ;  /* 0x000000ffff1b7224 */ /* 0x000fc400078e0077 */
[C---:B--2---:R-:W-:Y:S01]  /*53f0*/  FADD.FTZ R11, R31.reuse, R4 ;  /* 0x000000041f0b7221 */ /* 0x044fe20000010000 */
[----:B------:R-:W-:Y:S01]  /*5400*/  F2FP.BF16.F32.PACK_AB R202, R31, R202 ;  /* 0x000000ca1fca723e */ /* 0x000fe200000010ff */
[----:B------:R-:W-:Y:S01]  /*5410*/  IMAD.MOV.U32 R31, RZ, RZ, R119 ;  /* 0x000000ffff1f7224 */ /* 0x000fe200078e0077 */
[----:B------:R-:W1:Y:S01]  /*5420*/  MUFU.EX2 R13, R13 ;  /* 0x0000000d000d7308 */ /* 0x000e620000000800 */
[----:B----4-:R-:W-:Y:S01]  /*5430*/  FADD.FTZ R4, R196, R11 ;  /* 0x0000000bc4047221 */ /* 0x010fe20000010000 */
[----:B0-----:R-:W-:Y:S02]  /*5440*/  F2FP.BF16.F32.PACK_AB R201, R12, R3 ;  /* 0x000000030cc9723e */ /* 0x001fe400000010ff */
[C---:B------:R-:W-:Y:S01]  /*5450*/  F2FP.BF16.F32.PACK_AB R196, R39.reuse, R196 ;  /* 0x000000c427c4723e */ /* 0x040fe200000010ff */
[----:B------:R-:W-:Y:S01]  /*5460*/  FADD.FTZ R11, R39, R4 ;  /* 0x00000004270b7221 */ /* 0x000fe20000010000 */
[----:B------:R-:W-:Y:S01]  /*5470*/  FADD.FTZ R4, R3, R12 ;  /* 0x0000000c03047221 */ /* 0x000fe20000010000 */
[----:B------:R-:W-:Y:S01]  /*5480*/  IMAD.MOV.U32 R39, RZ, RZ, R119 ;  /* 0x000000ffff277224 */ /* 0x000fe200078e0077 */
[----:B------:R0:W2:Y:S01]  /*5490*/  MUFU.EX2 R24, R15 ;  /* 0x0000000f00187308 */ /* 0x0000a20000000800 */
[----:B------:R-:W-:Y:S01]  /*54a0*/  FADD.FTZ R36, R198, R11 ;  /* 0x0000000bc6247221 */ /* 0x000fe20000010000 */
[----:B---3--:R-:W-:Y:S01]  /*54b0*/  FADD.FTZ R11, R7, R4 ;  /* 0x00000004070b7221 */ /* 0x008fe20000010000 */
[C---:B------:R-:W-:Y:S01]  /*54c0*/  F2FP.BF16.F32.PACK_AB R203, R14.reuse, R7 ;  /* 0x000000070ecb723e */ /* 0x040fe200000010ff */
[----:B------:R-:W-:Y:S01]  /*54d0*/  IMAD.MOV.U32 R7, RZ, RZ, 0x3f800000 ;  /* 0x3f800000ff077424 */ /* 0x000fe200078e00ff */
[----:B------:R-:W-:Y:S01]  /*54e0*/  F2FP.BF16.F32.PACK_AB R198, R63, R198 ;  /* 0x000000c63fc6723e */ /* 0x000fe200000010ff */
[----:B------:R-:W-:-:S02]  /*54f0*/  FADD.FTZ R4, R14, R11 ;  /* 0x0000000b0e047221 */ /* 0x000fc40000010000 */
[----:B------:R-:W3:Y:S01]  /*5500*/  MUFU.EX2 R21, R21 ;  /* 0x0000001500157308 */ /* 0x000ee20000000800 */
[----:B0-----:R-:W-:Y:S01]  /*5510*/  FADD.FTZ R15, R63, R36 ;  /* 0x000000243f0f7221 */ /* 0x001fe20000010000 */
[----:B-1----:R-:W-:Y:S01]  /*5520*/  FADD.FTZ R11, R13, R4 ;  /* 0x000000040d0b7221 */ /* 0x002fe20000010000 */
[----:B------:R-:W-:Y:S02]  /*5530*/  MOV R63, R119 ;  /* 0x00000077003f7202 */ /* 0x000fe40000000f00 */
[----:B------:R-:W-:Y:S01]  /*5540*/  FADD.FTZ R38, R192, R15 ;  /* 0x0000000fc0267221 */ /* 0x000fe20000010000 */
[C---:B------:R-:W-:Y:S02]  /*5550*/  F2FP.BF16.F32.PACK_AB R192, R65.reuse, R192 ;  /* 0x000000c041c0723e */ /* 0x040fe400000010ff */
[----:B------:R0:W1:Y:S01]  /*5560*/  MUFU.EX2 R26, R41 ;  /* 0x00000029001a7308 */ /* 0x0000620000000800 */
[----:B------:R-:W-:Y:S01]  /*5570*/  FADD.FTZ R15, R65, R38 ;  /* 0x00000026410f7221 */ /* 0x000fe20000010000 */
[C---:B--2---:R-:W-:Y:S01]  /*5580*/  FADD.FTZ R4, R24.reuse, R11 ;  /* 0x0000000b18047221 */ /* 0x044fe20000010000 */
[----:B------:R-:W-:Y:S01]  /*5590*/  F2FP.BF16.F32.PACK_AB R197, R24, R13 ;  /* 0x0000000d18c5723e */ /* 0x000fe200000010ff */
[----:B------:R-:W-:-:S02]  /*55a0*/  IMAD.MOV.U32 R65, RZ, RZ, R119 ;  /* 0x000000ffff417224 */ /* 0x000fc400078e0077 */
[----:B------:R-:W-:Y:S01]  /*55b0*/  FADD.FTZ R38, R194, R15 ;  /* 0x0000000fc2267221 */ /* 0x000fe20000010000 */
[----:B------:R-:W-:Y:S01]  /*55c0*/  F2FP.BF16.F32.PACK_AB R194, R89, R194 ;  /* 0x000000c259c2723e */ /* 0x000fe200000010ff */
[--C-:B------:R-:W-:Y:S01]  /*55d0*/  IMAD.MOV.U32 R24, RZ, RZ, R119.reuse ;  /* 0x000000ffff187224 */ /* 0x100fe200078e0077 */
[----:B------:R-:W2:Y:S01]  /*55e0*/  MUFU.EX2 R43, R43 ;  /* 0x0000002b002b7308 */ /* 0x000ea20000000800 */
[----:B---3--:R-:W-:Y:S01]  /*55f0*/  FADD.FTZ R11, R21, R4 ;  /* 0x00000004150b7221 */ /* 0x008fe20000010000 */
[----:B------:R-:W-:Y:S01]  /*5600*/  FADD.FTZ R40, R89, R38 ;  /* 0x0000002659287221 */ /* 0x000fe20000010000 */
[----:B------:R-:W-:Y:S01]  /*5610*/  IMAD.MOV.U32 R89, RZ, RZ, R119 ;  /* 0x000000ffff597224 */ /* 0x000fe200078e0077 */
[----:B0-----:R-:W-:Y:S02]  /*5620*/  MOV R41, R119 ;  /* 0x0000007700297202 */ /* 0x001fe40000000f00 */
[----:B------:R-:W-:Y:S02]  /*5630*/  FADD.FTZ R15, R91, R40 ;  /* 0x000000285b0f7221 */ /* 0x000fe40000010000 */
[----:B------:R0:W3:Y:S01]  /*5640*/  MUFU.EX2 R188, R93 ;  /* 0x0000005d00bc7308 */ /* 0x0000e20000000800 */
[C---:B-1----:R-:W-:Y:S01]  /*5650*/  FADD.FTZ R4, R26.reuse, R11 ;  /* 0x0000000b1a047221 */ /* 0x042fe20000010000 */
[----:B------:R-:W-:Y:S01]  /*5660*/  F2FP.BF16.F32.PACK_AB R199, R26, R21 ;  /* 0x000000151ac7723e */ /* 0x000fe200000010ff */
[----:B------:R-:W-:-:S05]  /*5670*/  IMAD.MOV.U32 R26, RZ, RZ, R119 ;  /* 0x000000ffff1a7224 */ /* 0x000fca00078e0077 */
[----:B------:R1:W4:Y:S01]  /*5680*/  MUFU.EX2 R28, R33 ;  /* 0x00000021001c7308 */ /* 0x0003220000000800 */
[----:B--2---:R-:W-:Y:S01]  /*5690*/  FADD.FTZ R11, R43, R4 ;  /* 0x000000042b0b7221 */ /* 0x004fe20000010000 */
[----:B0-----:R-:W-:-:S06]  /*56a0*/  IMAD.MOV.U32 R93, RZ, RZ, R119 ;  /* 0x000000ffff5d7224 */ /* 0x001fcc00078e0077 */
[----:B------:R-:W0:Y:S01]  /*56b0*/  MUFU.EX2 R95, R95 ;  /* 0x0000005f005f7308 */ /* 0x000e220000000800 */
[C---:B---3--:R-:W-:Y:S01]  /*56c0*/  FADD.FTZ R4, R188.reuse, R15 ;  /* 0x0000000fbc047221 */ /* 0x048fe20000010000 */
[----:B------:R-:W-:Y:S01]  /*56d0*/  F2FP.BF16.F32.PACK_AB R188, R188, R91 ;  /* 0x0000005bbcbc723e */ /* 0x000fe200000010ff */
[--C-:B------:R-:W-:Y:S02]  /*56e0*/  IMAD.MOV.U32 R91, RZ, RZ, R119.reuse ;  /* 0x000000ffff5b7224 */ /* 0x100fe400078e0077 */
[----:B-1----:R-:W-:-:S03]  /*56f0*/  IMAD.MOV.U32 R33, RZ, RZ, R119 ;  /* 0x000000ffff217224 */ /* 0x002fc600078e0077 */
        /* <DEDUP_REMOVED lines=13> */
[--C-:B------:R-:W-:Y:S02]  /*57d0*/  IMAD.MOV.U32 R95, RZ, RZ, R119.reuse ;  /* 0x000000ffff5f7224 */ /* 0x100fe400078e0077 */
[----:B0-----:R-:W-:-:S03]  /*57e0*/  IMAD.MOV.U32 R35, RZ, RZ, R119 ;  /* 0x000000ffff237224 */ /* 0x001fc600078e0077 */
[----:B------:R-:W0:Y:S01]  /*57f0*/  MUFU.EX2 R47, R47 ;  /* 0x0000002f002f7308 */ /* 0x000e220000000800 */
[C---:B----4-:R-:W-:Y:S01]  /*5800*/  FADD.FTZ R4, R30.reuse, R11 ;  /* 0x0000000b1e047221 */ /* 0x050fe20000010000 */
[----:B------:R-:W-:Y:S01]  /*5810*/  F2FP.BF16.F32.PACK_AB R195, R30, R45 ;  /* 0x0000002d1ec3723e */ /* 0x000fe200000010ff */
[----:B------:R-:W-:Y:S01]  /*5820*/  IMAD.MOV.U32 R45, RZ, RZ, R119 ;  /* 0x000000ffff2d7224 */ /* 0x000fe200078e0077 */
[----:B------:R-:W-:-:S04]  /*5830*/  MOV R30, R119 ;  /* 0x00000077001e7202 */ /* 0x000fc80000000f00 */
        /* <DEDUP_REMOVED lines=38> */
[----:B-1----:R-:W-:Y:S01]  /*5aa0*/  IMAD.MOV.U32 R55, RZ, RZ, R119 ;  /* 0x000000ffff377224 */ /* 0x002fe200078e0077 */
[----:B------:R-:W-:-:S04]  /*5ab0*/  MOV R107, R119 ;  /* 0x00000077006b7202 */ /* 0x000fc80000000f00 */
        /* <DEDUP_REMOVED lines=33> */
[----:B------:R-:W-:Y:S02]  /*5cd0*/  IMAD.MOV.U32 R0, RZ, RZ, 0x3f800000 ;  /* 0x3f800000ff007424 */ /* 0x000fe400078e00ff */
[----:B------:R-:W-:-:S03]  /*5ce0*/  IMAD.MOV.U32 R57, RZ, RZ, R119 ;  /* 0x000000ffff397224 */ /* 0x000fc600078e0077 */
[----:B------:R-:W2:Y:S01]  /*5cf0*/  MUFU.EX2 R20, R20 ;  /* 0x0000001400147308 */ /* 0x000ea20000000800 */
[----:B0-----:R-:W-:Y:S01]  /*5d00*/  FADD.FTZ R15, R121, R42 ;  /* 0x0000002a790f7221 */ /* 0x001fe20000010000 */
[----:B------:R-:W-:-:S06]  /*5d10*/  IMAD.MOV.U32 R42, RZ, RZ, R119 ;  /* 0x000000ffff2a7224 */ /* 0x000fcc00078e0077 */
[----:B------:R0:W3:Y:S01]  /*5d20*/  MUFU.EX2 R10, R67 ;  /* 0x00000043000a7308 */ /* 0x0000e20000000800 */
[----:B-1----:R-:W-:-:S07]  /*5d30*/  FADD.FTZ R11, R61, R4 ;  /* 0x000000043d0b7221 */ /* 0x002fce0000010000 */
[----:B------:R-:W1:Y:S01]  /*5d40*/  MUFU.EX2 R69, R69 ;  /* 0x0000004500457308 */ /* 0x000e620000000800 */
[C---:B--2---:R-:W-:Y:S01]  /*5d50*/  FADD.FTZ R4, R20.reuse, R15 ;  /* 0x0000000f14047221 */ /* 0x044fe20000010000 */
[----:B------:R-:W-:Y:S01]  /*5d60*/  F2FP.BF16.F32.PACK_AB R178, R20, R121 ;  /* 0x0000007914b2723e */ /* 0x000fe200000010ff */
[----:B0-----:R-:W-:-:S05]  /*5d70*/  IMAD.MOV.U32 R67, RZ, RZ, R119 ;  /* 0x000000ffff437224 */ /* 0x001fca00078e0077 */
[----:B------:R0:W2:Y:S01]  /*5d80*/  MUFU.EX2 R40, R71 ;  /* 0x0000004700287308 */ /* 0x0000a20000000800 */
[C---:B---3--:R-:W-:Y:S01]  /*5d90*/  FADD.FTZ R20, R10.reuse, R11 ;  /* 0x0000000b0a147221 */ /* 0x048fe20000010000 */
[----:B------:R-:W-:Y:S01]  /*5da0*/  F2FP.BF16.F32.PACK_AB R183, R10, R61 ;  /* 0x0000003d0ab7723e */ /* 0x000fe200000010ff */
[----:B------:R-:W-:-:S05]  /*5db0*/  IMAD.MOV.U32 R61, RZ, RZ, R119 ;  /* 0x000000ffff3d7224 */ /* 0x000fca00078e0077 */
[----:B------:R-:W3:Y:S01]  /*5dc0*/  MUFU.EX2 R73, R73 ;  /* 0x0000004900497308 */ /* 0x000ee20000000800 */
[----:B-1----:R-:W-:Y:S01]  /*5dd0*/  FADD.FTZ R3, R69, R20 ;  /* 0x0000001445037221 */ /* 0x002fe20000010000 */
[----:B0-----:R-:W-:-:S06]  /*5de0*/  IMAD.MOV.U32 R71, RZ, RZ, R119 ;  /* 0x000000ffff477224 */ /* 0x001fcc00078e0077 */
[----:B------:R0:W1:Y:S01]  /*5df0*/  MUFU.EX2 R12, R75 ;  /* 0x0000004b000c7308 */ /* 0x0000620000000800 */
[C---:B--2---:R-:W-:Y:S01]  /*5e00*/  FADD.FTZ R14, R40.reuse, R3 ;  /* 0x00000003280e7221 */ /* 0x044fe20000010000 */
[----:B------:R-:W-:Y:S01]  /*5e10*/  F2FP.BF16.F32.PACK_AB R177, R40, R69 ;  /* 0x0000004528b1723e */ /* 0x000fe200000010ff */
[--C-:B------:R-:W-:Y:S02]  /*5e20*/  IMAD.MOV.U32 R69, RZ, RZ, R119.reuse ;  /* 0x000000ffff457224 */ /* 0x100fe400078e0077 */
[--C-:B------:R-:W-:Y:S02]  /*5e30*/  IMAD.MOV.U32 R40, RZ, RZ, R119.reuse ;  /* 0x000000ffff287224 */ /* 0x100fe400078e0077 */
[----:B---3--:R-:W-:Y:S01]  /*5e40*/  FADD.FTZ R3, R73, R14 ;  /* 0x0000000e49037221 */ /* 0x008fe20000010000 */
[----:B0-----:R-:W-:Y:S01]  /*5e50*/  IMAD.MOV.U32 R75, RZ, RZ, R119 ;  /* 0x000000ffff4b7224 */ /* 0x001fe200078e0077 */
[C---:B-1----:R-:W-:Y:S02]  /*5e60*/  F2FP.BF16.F32.PACK_AB R179, R12.reuse, R73 ;  /* 0x000000490cb3723e */ /* 0x042fe400000010ff */
[----:B------:R-:W-:Y:S01]  /*5e70*/  FADD.FTZ R3, R12, R3 ;  /* 0x000000030c037221 */ /* 0x000fe20000010000 */
[----:B------:R-:W-:Y:S01]  /*5e80*/  IMAD.MOV.U32 R73, RZ, RZ, R119 ;  /* 0x000000ffff497224 */ /* 0x000fe200078e0077 */
[----:B------:R-:W-:Y:S06]  /*5e90*/  @!P2 BRA `(.L_x_384) ;  /* 0x00000044005ca947 */ /* 0x000fec0003800000 */
[----:B------:R-:W-:Y:S01]  /*5ea0*/  R2UR UR6, R16 ;  /* 0x00000000100672ca */ /* 0x000fe200000e0000 */
[----:B------:R-:W-:Y:S01]  /*5eb0*/  VIADD R11, R120, 0xfffffffe ;  /* 0xfffffffe780b7836 */ /* 0x000fe20000000000 */
[----:B------:R-:W-:Y:S01]  /*5ec0*/  MOV R0, 0x3f800000 ;  /* 0x3f80000000007802 */ /* 0x000fe20000000f00 */
[----:B------:R-:W-:Y:S01]  /*5ed0*/  IMAD.MOV.U32 R10, RZ, RZ, R9 ;  /* 0x000000ffff0a7224 */ /* 0x000fe200078e0009 */
[----:B------:R-:W-:Y:S01]  /*5ee0*/  CS2R R118, SRZ ;  /* 0x0000000000767805 */ /* 0x000fe2000001ff00 */
[----:B------:R-:W-:Y:S01]  /*5ef0*/  IMAD.MOV.U32 R13, RZ, RZ, R8 ;  /* 0x000000ffff0d7224 */ /* 0x000fe200078e0008 */
[----:B------:R-:W-:Y:S01]  /*5f00*/  CS2R R114, SRZ ;  /* 0x0000000000727805 */ /* 0x000fe2000001ff00 */
[----:B------:R-:W-:Y:S01]  /*5f10*/  IMAD.MOV.U32 R14, RZ, RZ, R17 ;  /* 0x000000ffff0e7224 */ /* 0x000fe200078e0011 */
        /* <DEDUP_REMOVED lines=45> */
[----:B------:R-:W-:Y:S01]  /*61f0*/  CS2R R24, SRZ ;  /* 0x0000000000187805 */ /* 0x000fe2000001ff00 */
[----:B------:R-:W-:-:S06]  /*6200*/  ULDC UR4, c[0x0][0x9d8] ;  /* 0x0002760000047ab9 */ /* 0x000fcc0000000800 */
.L_x_393:
[----:B------:R-:W-:-:S04]  /*6210*/  UIADD3 UR5, UR6, 0x1, URZ ;  /* 0x0000000106057890 */ /* 0x000fc8000fffe03f */
[----:B------:R-:W-:-:S04]  /*6220*/  UISETP.NE.AND UP0, UPT, UR5, 0x2, UPT ;  /* 0x000000020500788c */ /* 0x000fc8000bf05270 */
[----:B------:R-:W-:Y:S02]  /*6230*/  USEL UR7, URZ, 0x1, UP0 ;  /* 0x000000013f077887 */ /* 0x000fe40008000000 */
[----:B------:R-:W-:-:S04]  /*6240*/  USEL UR5, UR5, URZ, UP0 ;  /* 0x0000003f05057287 */ /* 0x000fc80008000000 */
[----:B------:R-:W-:Y:S02]  /*6250*/  LOP3.LUT R17, R14, UR7, RZ, 0x3c, !PT ;  /* 0x000000070e117c12 */ /* 0x000fe4000f8e3cff */
[----:B------:R-:W-:Y:S01]  /*6260*/  IMAD.U32 R16, RZ, RZ, UR5 ;  /* 0x00000005ff107e24 */ /* 0x000fe2000f8e00ff */
[----:B------:R-:W-:Y:S06]  /*6270*/  @!P0 BRA `(.L_x_385) ;  /* 0x0000000000048947 */ /* 0x000fec0003800000 */
[----:B------:R-:W-:Y:S01]  /*6280*/  BPT.TRAP 0x1 ;  /* 0x000000040000795c */ /* 0x000fe20000300000 */
.L_x_385:
[----:B------:R-:W0:Y:S01]  /*6290*/  S2UR UR10, SR_CgaCtaId ;  /* 0x00000000000a79c3 */ /* 0x000e220000008800 */
[----:B------:R-:W-:Y:S01]  /*62a0*/  UMOV UR7, 0x400 ;  /* 0x0000040000077882 */ /* 0x000fe20000000000 */
[----:B------:R-:W-:Y:S01]  /*62b0*/  IMAD.U32 R15, RZ, RZ, UR5 ;  /* 0x00000005ff0f7e24 */ /* 0x000fe2000f8e00ff */
[----:B------:R-:W-:Y:S01]  /*62c0*/  SHF.L.U32 R9, R17, 0x1f, RZ ;  /* 0x0000001f11097819 */ /* 0x000fe200000006ff */
[----:B0-----:R-:W-:-:S06]  /*62d0*/  ULEA UR7, UR10, UR7, 0x18 ;  /* 0x000000070a077291 */ /* 0x001fcc000f8ec03f */
[----:B------:R-:W-:-:S04]  /*62e0*/  IMAD.U32 R2, RZ, RZ, UR7 ;  /* 0x00000007ff027e24 */ /* 0x000fc8000f8e00ff */
[----:B------:R-:W-:-:S04]  /*62f0*/  IMAD R12, R15, 0x8, R2 ;  /* 0x000000080f0c7824 */ /* 0x000fc800078e0202 */
[----:B------:R0:W1:Y:S01]  /*6300*/  SYNCS.PHASECHK.TRANS64.TRYWAIT P2, [R12+URZ+0x36830], R9 ;  /* 0x036830090c0075a7 */ /* 0x000062000804017f */
[----:B------:R-:W-:Y:S05]  /*6310*/  @!P0 BRA `(.L_x_386) ;  /* 0x0000000000048947 */ /* 0x000fea0003800000 */
[----:B------:R-:W-:Y:S01]  /*6320*/  BPT.TRAP 0x1 ;  /* 0x000000040000795c */ /* 0x000fe20000300000 */
.L_x_386:
[----:B------:R-:W-:Y:S01]  /*6330*/  IMAD R6, R16, 0xa80, R5 ;  /* 0x00000a8010067824 */ /* 0x000fe200078e0205 */
[----:B-1----:R-:W-:Y:S06]  /*6340*/  @P2 BRA `(.L_x_387) ;  /* 0x0000000000082947 */ /* 0x002fec0003800000 */
[----:B------:R-:W1:Y:S02]  /*6350*/  SYNCS.PHASECHK.TRANS64.TRYWAIT P2, [R12+URZ+0x36830], R9 ;  /* 0x036830090c0075a7 */ /* 0x000e64000804017f */
[----:B-1----:R-:W-:Y:S05]  /*6360*/  @!P2 BRA `(.L_x_388) ;  /* 0x000000dc0094a947 */ /* 0x002fea0003800000 */
.L_x_387:
        /* <DEDUP_REMOVED lines=13> */
[----:B------:R-:W-:Y:S01]  /*6440*/  UMOV UR54, UR5 ;  /* 0x0000000500367c82 */ /* 0x000fe20008000000 */
[----:B------:R-:W-:Y:S01]  /*6450*/  UIADD3 UR7, UR5, 0x80, URZ ;  /* 0x0000008005077890 */ /* 0x000fe2000fffe03f */
[----:B------:R-:W-:Y:S01]  /*6460*/  HGMMA.64x16x16.F32.BF16 R168, gdesc[UR52], RZ, !UPT, gsb0 ;  /* 0x0020000034a879f0 */ /* 0x000fe2000c0018ff */
[----:B------:R-:W-:Y:S01]  /*6470*/  UMOV UR55, 0x40000040 ;  /* 0x4000004000377882 */ /* 0x000fe20000000000 */
[----:B------:R-:W-:Y:S01]  /*6480*/  UIADD3 UR10, UR5, 0x100, URZ ;  /* 0x00000100050a7890 */ /* 0x000fe2000fffe03f */
[-C--:B------:R-:W-:Y:S01]  /*6490*/  FMUL.FTZ R24, R24, R7.reuse ;  /* 0x0000000718187220 */ /* 0x080fe20000410000 */
[----:B------:R-:W-:Y:S01]  /*64a0*/  UIADD3 UR14, UR5, 0x102, URZ ;  /* 0x00000102050e7890 */ /* 0x000fe2000fffe03f */
[-C--:B------:R-:W-:Y:S01]  /*64b0*/  FMUL.FTZ R25, R25, R7.reuse ;  /* 0x0000000719197220 */ /* 0x080fe20000410000 */
[----:B------:R-:W-:Y:S01]  /*64c0*/  UMOV UR54, UR7 ;  /* 0x0000000700367c82 */ /* 0x000fe20008000000 */
        /* <DEDUP_REMOVED lines=20> */
[----:B------:R-:W-:Y:S01]  /*6610*/  UMOV UR51, 0x40000040 ;  /* 0x4000004000337882 */ /* 0x000fe20000000000 */
        /* <DEDUP_REMOVED lines=29> */
[-C--:B------:R-:W-:Y:S01]  /*67f0*/  FMUL.FTZ R101, R101, R7.reuse ;  /* 0x0000000765657220 */ /* 0x080fe20000410000 */
        /* <DEDUP_REMOVED lines=518> */
.L_x_389:
[----:B01----:R-:W-:Y:S01]  /*8860*/  IMAD.U32 R9, RZ, RZ, UR6 ;  /* 0x00000006ff097e24 */ /* 0x003fe2000f8e00ff */
[----:B------:R-:W-:-:S03]  /*8870*/  SHF.L.U32 R7, R14, 0x1f, RZ ;  /* 0x0000001f0e077819 */ /* 0x000fc600000006ff */
[----:B------:R-:W-:-:S04]  /*8880*/  IMAD R14, R9, 0x8, R2 ;  /* 0x00000008090e7824 */ /* 0x000fc800078e0202 */
[----:B------:R0:W1:Y:S01]  /*8890*/  SYNCS.PHASECHK.TRANS64.TRYWAIT P2, [R14+URZ+0x36850], R7 ;  /* 0x036850070e0075a7 */ /* 0x000062000804017f */
[----:B------:R-:W-:Y:S05]  /*88a0*/  @!P0 BRA `(.L_x_390) ;  /* 0x0000000000048947 */ /* 0x000fea0003800000 */
[----:B------:R-:W-:Y:S01]  /*88b0*/  BPT.TRAP 0x1 ;  /* 0x000000040000795c */ /* 0x000fe20000300000 */
.L_x_390:
[----:B-1----:R-:W-:Y:S05]  /*88c0*/  @P2 BRA `(.L_x_391) ;  /* 0x0000000000082947 */ /* 0x002fea0003800000 */
[----:B------:R-:W1:Y:S02]  /*88d0*/  SYNCS.PHASECHK.TRANS64.TRYWAIT P2, [R14+URZ+0x36850], R7 ;  /* 0x036850070e0075a7 */ /* 0x000e64000804017f */
[----:B-1----:R-:W-:Y:S05]  /*88e0*/  @!P2 BRA `(.L_x_392) ;  /* 0x000000b80048a947 */ /* 0x002fea0003800000 */
.L_x_391:
[----:B------:R-:W-:Y:S01]  /*88f0*/  R2UR UR5, R2 ;  /* 0x00000000020572ca */ /* 0x000fe200000e0000 */
[----:B------:R-:W-:Y:S01]  /*8900*/  WARPGROUP.ARRIVE ;  /* 0x00000000000079c5 */ /* 0x000fe20000000000 */
[----:B------:R-:W-:Y:S01]  /*8910*/  UMOV UR7, 0x40000040 ;  /* 0x4000004000077882 */ /* 0x000fe20000000000 */
[----:B------:R-:W-:Y:S01]  /*8920*/  UMOV UR11, 0x40000040 ;  /* 0x40000040000b7882 */ /* 0x000fe20000000000 */
        /* <DEDUP_REMOVED lines=9> */
[----:B------:R-:W-:Y:S01]  /*89c0*/  UIADD3 UR5, UR5, 0x400, URZ ;  /* 0x0000040005057890 */ /* 0x000fe2000fffe03f */
[----:B------:R-:W-:Y:S01]  /*89d0*/  FMUL.FTZ R231, R148, UR4 ;  /* 0x0000000494e77c20 */ /* 0x000fe20008410000 */
[----:B------:R-:W-:Y:S01]  /*89e0*/  FMUL.FTZ R229, R149, UR4 ;  /* 0x0000000495e57c20 */ /* 0x000fe20008410000 */
[----:B------:R-:W-:Y:S01]  /*89f0*/  FMUL.FTZ R233, R136, UR4 ;  /* 0x0000000488e97c20 */ /* 0x000fe20008410000 */
[----:B------:R-:W-:Y:S01]  /*8a00*/  USHF.R.U32.HI UR5, URZ, 0x4, UR5 ;  /* 0x000000043f057899 */ /* 0x000fe20008011605 */
[----:B------:R-:W3:Y:S01]  /*8a10*/  MUFU.TANH R9, R9 ;  /* 0x0000000900097308 */ /* 0x000ee20000002400 */
[----:B------:R-:W-:Y:S01]  /*8a20*/  FMUL.FTZ R137, R137, UR4 ;  /* 0x0000000489897c20 */ /* 0x000fe20008410000 */
[----:B------:R-:W-:Y:S01]  /*8a30*/  FMUL.FTZ R235, R140, UR4 ;  /* 0x000000048ceb7c20 */ /* 0x000fe20008410000 */
[----:B------:R-:W-:Y:S01]  /*8a40*/  ULOP3.LUT UR5, UR5, 0x3fff, URZ, 0xc0, !UPT ;  /* 0x00003fff05057892 */ /* 0x000fe2000f8ec03f */
[----:B------:R-:W-:Y:S01]  /*8a50*/  FMUL.FTZ R141, R141, UR4 ;  /* 0x000000048d8d7c20 */ /* 0x000fe20008410000 */
[----:B------:R-:W-:Y:S01]  /*8a60*/  FMUL.FTZ R237, R128, UR4 ;  /* 0x0000000480ed7c20 */ /* 0x000fe20008410000 */
[----:B------:R-:W-:Y:S01]  /*8a70*/  FMUL.FTZ R129, R129, UR4 ;  /* 0x0000000481817c20 */ /* 0x000fe20008410000 */
[----:B------:R-:W-:Y:S01]  /*8a80*/  ULOP3.LUT UR5, UR5, 0x3800000, URZ, 0xfc, !UPT ;  /* 0x0380000005057892 */ /* 0x000fe2000f8efc3f */
[----:B------:R-:W4:Y:S01]  /*8a90*/  MUFU.TANH R169, R169 ;  /* 0x000000a900a97308 */ /* 0x000f220000002400 */
[----:B--2---:R-:W-:Y:S01]  /*8aa0*/  FMNMX.FTZ R6, R0, R13, !PT ;  /* 0x0000000d00067209 */ /* 0x004fe20007810000 */
[----:B------:R-:W-:Y:S01]  /*8ab0*/  FMUL.FTZ R20, R132, UR4 ;  /* 0x0000000484147c20 */ /* 0x000fe20008410000 */
[----:B------:R-:W-:Y:S01]  /*8ac0*/  UIMAD UR6, UR6, 0xa80, UR5 ;  /* 0x00000a80060678a4 */ /* 0x000fe2000f8e0205 */
[----:B------:R-:W-:Y:S01]  /*8ad0*/  FMUL.FTZ R133, R133, UR4 ;  /* 0x0000000485857c20 */ /* 0x000fe20008410000 */
[----:B------:R-:W-:Y:S01]  /*8ae0*/  FMUL.FTZ R120, R120, UR4 ;  /* 0x0000000478787c20 */ /* 0x000fe20008410000 */
[----:B------:R-:W-:Y:S01]  /*8af0*/  FMUL.FTZ R121, R121, UR4 ;  /* 0x0000000479797c20 */ /* 0x000fe20008410000 */
[----:B------:R-:W-:Y:S01]  /*8b00*/  UIADD3 UR10, UR6, 0x80, URZ ;  /* 0x00000080060a7890 */ /* 0x000fe2000fffe03f */
[----:B------:R-:W2:Y:S01]  /*8b10*/  MUFU.TANH R173, R173 ;  /* 0x000000ad00ad7308 */ /* 0x000ea20000002400 */
[----:B---3--:R-:W-:Y:S01]  /*8b20*/  FMNMX.FTZ R6, R9, R6, !PT ;  /* 0x0000000609067209 */ /* 0x008fe20007810000 */
[----:B------:R-:W-:Y:S01]  /*8b30*/  FMUL.FTZ R15, R170, UR4 ;  /* 0x00000004aa0f7c20 */ /* 0x000fe20008410000 */
[----:B------:R-:W-:Y:S01]  /*8b40*/  FMUL.FTZ R21, R171, UR4 ;  /* 0x00000004ab157c20 */ /* 0x000fe20008410000 */
[----:B------:R-:W-:Y:S01]  /*8b50*/  HGMMA.64x192x16.F32.BF16 R24, R200, gdesc[UR4].tnspB, R24, gsb0 ;  /* 0x42e00004c8187df0 */ /* 0x000fe20008001818 */
[----:B------:R-:W-:Y:S01]  /*8b60*/  FMUL.FTZ R171, R174, UR4 ;  /* 0x00000004aeab7c20 */ /* 0x000fe20008410000 */
[----:B------:R-:W-:Y:S01]  /*8b70*/  FMUL.FTZ R175, R175, UR4 ;  /* 0x00000004afaf7c20 */ /* 0x000fe20008410000 */
[----:B------:R-:W-:Y:S01]  /*8b80*/  FMUL.FTZ R128, R130, UR4 ;  /* 0x0000000482807c20 */ /* 0x000fe20008410000 */
[----:B------:R-:W-:Y:S01]  /*8b90*/  MUFU.TANH R221, R221 ;  /* 0x000000dd00dd7308 */ /* 0x000fe20000002400 */
[----:B----4-:R-:W-:Y:S01]  /*8ba0*/  FMNMX.FTZ R6, R169, R6, !PT ;  /* 0x00000006a9067209 */ /* 0x010fe20007810000 */
[----:B------:R-:W-:Y:S01]  /*8bb0*/  FMUL.FTZ R130, R134, UR4 ;  /* 0x0000000486827c20 */ /* 0x000fe20008410000 */
[----:B------:R-:W-:Y:S01]  /*8bc0*/  FMUL.FTZ R163, R163, UR4 ;  /* 0x00000004a3a37c20 */ /* 0x000fe20008410000 */
[----:B------:R-:W-:Y:S01]  /*8bd0*/  FMUL.FTZ R167, R167, UR4 ;  /* 0x00000004a7a77c20 */ /* 0x000fe20008410000 */
[----:B------:R-:W-:Y:S01]  /*8be0*/  FMUL.FTZ R153, R154, UR4 ;  /* 0x000000049a997c20 */ /* 0x000fe20008410000 */
[----:B------:R-:W-:Y:S01]  /*8bf0*/  FMUL.FTZ R155, R155, UR4 ;  /* 0x000000049b9b7c20 */ /* 0x000fe20008410000 */
[----:B------:R-:W-:Y:S01]  /*8c00*/  FMUL.FTZ R159, R159, UR4 ;  /* 0x000000049f9f7c20 */ /* 0x000fe20008410000 */
[----:B------:R-:W-:Y:S01]  /*8c10*/  MUFU.TANH R223, R223 ;  /* 0x000000df00df7308 */ /* 0x000fe20000002400 */
        /* <DEDUP_REMOVED lines=8> */
[----:B------:R-:W-:Y:S01]  /*8ca0*/  UMOV UR7, 0x40000040 ;  /* 0x4000004000077882 */ /* 0x000fe20000000000 */
[----:B------:R-:W-:Y:S01]  /*8cb0*/  FMUL.FTZ R135, R135, UR4 ;  /* 0x0000000487877c20 */ /* 0x000fe20008410000 */
[----:B------:R-:W-:Y:S01]  /*8cc0*/  FMUL.FTZ R122, R122, UR4 ;  /* 0x000000047a7a7c20 */ /* 0x000fe20008410000 */
[----:B------:R-:W-:Y:S01]  /*8cd0*/  FMUL.FTZ R123, R123, UR4 ;  /* 0x000000047b7b7c20 */ /* 0x000fe20008410000 */
[----:B------:R-:W-:Y:S01]  /*8ce0*/  FMUL.FTZ R126, R126, UR4 ;  /* 0x000000047e7e7c20 */ /* 0x000fe20008410000 */
[----:B------:R-:W-:Y:S01]  /*8cf0*/  FMUL.FTZ R127, R127, UR4 ;  /* 0x000000047f7f7c20 */ /* 0x000fe20008410000 */
[----:B------:R-:W-:Y:S01]  /*8d00*/  @!P1 VIADD R12, R12, 0x36840 ;  /* 0x000368400c0c9836 */ /* 0x000fe20000000000 */
[----:B------:R-:W-:Y:S01]  /*8d10*/  MUFU.TANH R227, R227 ;  /* 0x000000e300e37308 */ /* 0x000fe20000002400 */
[----:B01----:R-:W-:Y:S01]  /*8d20*/  @!P1 VIADD R14, R14, 0x36860 ;  /* 0x000368600e0e9836 */ /* 0x003fe20000000000 */
[C---:B------:R-:W-:Y:S01]  /*8d30*/  ISETP.GT.AND P2, PT, R11.reuse, RZ, PT ;  /* 0x000000ff0b00720c */ /* 0x040fe20003f44270 */
[----:B------:R-:W-:Y:S01]  /*8d40*/  VIADD R11, R11, 0xffffffff ;  /* 0xffffffff0b0b7836 */ /* 0x000fe20000000000 */
[----:B------:R-:W-:-:S04]  /*8d50*/  @!P1 PRMT R12, RZ, 0x654, R12 ;  /* 0x00000654ff0c9816 */ /* 0x000fc8000000000c */
        /* <DEDUP_REMOVED lines=26> */
[----:B------:R-:W-:Y:S02]  /*8f00*/  FMUL.FTZ R165, R166, UR4 ;  /* 0x00000004a6a57c20 */ /* 0x000fe40008410000 */
[----:B------:R-:W-:Y:S01]  /*8f10*/  MUFU.TANH R147, R147 ;  /* 0x0000009300937308 */ /* 0x000fe20000002400 */
[----:B------:R-:W-:Y:S01]  /*8f20*/  HGMMA.64x192x16.F32.BF16 R24, R196, gdesc[UR8].tnspB, R24, gsb0 ;  /* 0x42e00008c4187df0 */ /* 0x000fe20008001818 */
[----:B------:R-:W-:Y:S01]  /*8f30*/  UIADD3 UR10, UR6, 0x100, URZ ;  /* 0x00000100060a7890 */ /* 0x000fe2000fffe03f */
[----:B------:R-:W-:-:S05]  /*8f40*/  UMOV UR11, 0x40000040 ;  /* 0x40000040000b7882 */ /* 0x000fca0000000000 */
        /* <DEDUP_REMOVED lines=18> */
[----:B------:R-:W-:-:S03]  /*9070*/  FMUL.FTZ R161, R162, UR4 ;  /* 0x00000004a2a17c20 */ /* 0x000fc60008410000 */
[----:B------:R-:W-:Y:S01]  /*9080*/  HGMMA.64x192x16.F32.BF16 R24, R192, gdesc[UR8].tnspB, R24, gsb0 ;  /* 0x42e00008c0187df0 */ /* 0x000fe20008001818 */
[----:B------:R-:W-:Y:S01]  /*9090*/  UIADD3 UR10, UR6, 0x180, URZ ;  /* 0x00000180060a7890 */ /* 0x000fe2000fffe03f */
[----:B------:R-:W0:Y:S01]  /*90a0*/  MUFU.TANH R197, R197 ;  /* 0x000000c500c57308 */ /* 0x000e220000002400 */
[----:B------:R-:W-:-:S07]  /*90b0*/  UMOV UR11, 0x40000040 ;  /* 0x40000040000b7882 */ /* 0x000fce0000000000 */
[----:B------:R-:W1:Y:S08]  /*90c0*/  MUFU.TANH R199, R199 ;  /* 0x000000c700c77308 */ /* 0x000e700000002400 */
[----:B------:R-:W-:Y:S01]  /*90d0*/  MUFU.TANH R161, R161 ;  /* 0x000000a100a17308 */ /* 0x000fe20000002400 */
[----:B0-----:R-:W-:-:S04]  /*90e0*/  FMNMX.FTZ R6, R197, R6, !PT ;  /* 0x00000006c5067209 */ /* 0x001fc80007810000 */
[----:B-1----:R-:W-:-:S04]  /*90f0*/  FMNMX.FTZ R6, R199, R6, !PT ;  /* 0x00000006c7067209 */ /* 0x002fc80007810000 */
[----:B------:R-:W-:-:S04]  /*9100*/  FMNMX.FTZ R6, R201, R6, !PT ;  /* 0x00000006c9067209 */ /* 0x000fc80007810000 */
[----:B------:R-:W-:-:S04]  /*9110*/  FMNMX.FTZ R6, R203, R6, !PT ;  /* 0x00000006cb067209 */ /* 0x000fc80007810000 */
[----:B------:R-:W-:-:S04]  /*9120*/  FMNMX.FTZ R6, R221, R6, !PT ;  /* 0x00000006dd067209 */ /* 0x000fc80007810000 */
[----:B------:R-:W-:Y:S01]  /*9130*/  FMNMX.FTZ R6, R223, R6, !PT ;  /* 0x00000006df067209 */ /* 0x000fe20007810000 */
[----:B------:R-:W-:Y:S02]  /*9140*/  WARPGROUP.DEPBAR.LE gsb0, 0x0 ;  /* 0x00008000000079c5 */ /* 0x000fe40000010000 */
        /* <DEDUP_REMOVED lines=30> */
[----:B------:R-:W-:Y:S01]  /*9330*/  FMUL.FTZ R125, R151, UR4 ;  /* 0x00000004977d7c20 */ /* 0x000fe20008410000 */
[----:B------:R-:W-:Y:S01]  /*9340*/  FMUL.FTZ R151, R138, UR4 ;  /* 0x000000048a977c20 */ /* 0x000fe20008410000 */
[----:B------:R-:W-:Y:S01]  /*9350*/  FMUL.FTZ R124, R142, UR4 ;  /* 0x000000048e7c7c20 */ /* 0x000fe20008410000 */
[----:B------:R-:W-:Y:S01]  /*9360*/  HGMMA.64x192x16.F32.BF16 R24, R184, gdesc[UR8].tnspB, R24, gsb0 ;  /* 0x42e00008b8187df0 */ /* 0x000fe20008001818 */
[----:B------:R-:W0:Y:S01]  /*9370*/  MUFU.TANH R189, R189 ;  /* 0x000000bd00bd7308 */ /* 0x000e220000002400 */
[----:B------:R-:W-:Y:S01]  /*9380*/  UIADD3 UR10, UR6, 0x280, URZ ;  /* 0x00000280060a7890 */ /* 0x000fe2000fffe03f */
[----:B------:R-:W-:Y:S01]  /*9390*/  UMOV UR11, 0x40000040 ;  /* 0x40000040000b7882 */ /* 0x000fe20000000000 */
[----:B------:R-:W-:-:S05]  /*93a0*/  UIADD3 UR6, UR6, 0x300, URZ ;  /* 0x0000030006067890 */ /* 0x000fca000fffe03f */
[----:B------:R-:W1:Y:S08]  /*93b0*/  MUFU.TANH R191, R191 ;  /* 0x000000bf00bf7308 */ /* 0x000e700000002400 */
[----:B------:R-:W-:Y:S01]  /*93c0*/  MUFU.TANH R125, R125 ;  /* 0x0000007d007d7308 */ /* 0x000fe20000002400 */
[----:B0-----:R-:W-:-:S07]  /*93d0*/  FMNMX.FTZ R6, R189, R6, !PT ;  /* 0x00000006bd067209 */ /* 0x001fce0007810000 */
[----:B------:R-:W-:Y:S01]  /*93e0*/  MUFU.TANH R151, R151 ;  /* 0x0000009700977308 */ /* 0x000fe20000002400 */
[----:B-1----:R-:W-:-:S05]  /*93f0*/  FMNMX.FTZ R6, R191, R6, !PT ;  /* 0x00000006bf067209 */ /* 0x002fca0007810000 */
[----:B------:R-:W0:Y:S02]  /*9400*/  SHFL.BFLY PT, R7, R6, 0x2, 0x1f ;  /* 0x0c401f0006077f89 */ /* 0x000e2400000e0000 */
[----:B------:R-:W-:Y:S01]  /*9410*/  MUFU.TANH R124, R124 ;  /* 0x0000007c007c7308 */ /* 0x000fe20000002400 */
[----:B0-----:R-:W-:Y:S02]  /*9420*/  FMNMX.FTZ R7, R6, R7, !PT ;  /* 0x0000000706077209 */ /* 0x001fe40007810000 */
[----:B------:R-:W0:Y:S03]  /*9430*/  LDC R6, c[0x0][0x988] ;  /* 0x00026200ff067b82 */ /* 0x000e260000000800 */
[----:B------:R-:W1:Y:S02]  /*9440*/  SHFL.BFLY PT, R8, R7, 0x1, 0x1f ;  /* 0x0c201f0007087f89 */ /* 0x000e6400000e0000 */
[----:B-1----:R-:W-:-:S05]  /*9450*/  FMNMX.FTZ R8, R7, R8, !PT ;  /* 0x0000000807087209 */ /* 0x002fca0007810000 */
[C---:B0-----:R-:W-:Y:S01]  /*9460*/  FMUL.FTZ R134, R8.reuse, R6 ;  /* 0x0000000608867220 */ /* 0x041fe20000410000 */
[----:B------:R-:W-:-:S03]  /*9470*/  FADD.FTZ R7, -R8, R13 ;  /* 0x0000000d08077221 */ /* 0x000fc60000010100 */
[--C-:B------:R-:W-:Y:S01]  /*9480*/  FFMA.FTZ R200, R0, R6, -R134.reuse ;  /* 0x0000000600c87223 */ /* 0x100fe20000010886 */
[----:B------:R-:W-:Y:S01]  /*9490*/  FMNMX.FTZ R0, R15, R10, !PT ;  /* 0x0000000a0f007209 */ /* 0x000fe20007810000 */
[-CC-:B------:R-:W-:Y:S01]  /*94a0*/  FFMA.FTZ R13, R9, R6.reuse, -R134.reuse ;  /* 0x00000006090d7223 */ /* 0x180fe20000010886 */
[-CC-:B------:R-:W-:Y:S01]  /*94b0*/  FFMA.FTZ R202, R169, R6.reuse, -R134.reuse ;  /* 0x00000006a9ca7223 */ /* 0x180fe20000010886 */
[--C-:B------:R-:W-:Y:S01]  /*94c0*/  FFMA.FTZ R132, R173, R6, -R134.reuse ;  /* 0x00000006ad847223 */ /* 0x100fe20000010886 */
[----:B------:R-:W-:Y:S01]  /*94d0*/  FMNMX.FTZ R0, R21, R0, !PT ;  /* 0x0000000015007209 */ /* 0x000fe20007810000 */
[-CC-:B------:R-:W-:Y:S01]  /*94e0*/  FFMA.FTZ R196, R197, R6.reuse, -R134.reuse ;  /* 0x00000006c5c47223 */ /* 0x180fe20000010886 */
[-CC-:B------:R-:W-:Y:S01]  /*94f0*/  FFMA.FTZ R192, R221, R6.reuse, -R134.reuse ;  /* 0x00000006ddc07223 */ /* 0x180fe20000010886 */
[----:B------:R-:W-:Y:S01]  /*9500*/  FMUL.FTZ R7, R7, R6 ;  /* 0x0000000607077220 */ /* 0x000fe20000410000 */
[----:B------:R-:W-:Y:S01]  /*9510*/  FMNMX.FTZ R0, R171, R0, !PT ;  /* 0x00000000ab007209 */ /* 0x000fe20007810000 */
[-CC-:B------:R-:W-:Y:S01]  /*9520*/  FFMA.FTZ R197, R199, R6.reuse, -R134.reuse ;  /* 0x00000006c7c57223 */ /* 0x180fe20000010886 */
[-CC-:B------:R-:W-:Y:S01]  /*9530*/  FFMA.FTZ R198, R201, R6.reuse, -R134.reuse ;  /* 0x00000006c9c67223 */ /* 0x180fe20000010886 */
        /* <DEDUP_REMOVED lines=11> */
[----:B------:R-:W-:Y:S01]  /*95f0*/  FFMA.FTZ R121, R121, R6, -R134 ;  /* 0x0000000679797223 */ /* 0x000fe20000010886 */
[----:B------:R-:W-:Y:S01]  /*9600*/  MUFU.EX2 R7, R7 ;  /* 0x0000000700077308 */ /* 0x000fe20000000800 */
[----:B------:R-:W-:-:S04]  /*9610*/  FMNMX.FTZ R0, R165, R0, !PT ;  /* 0x00000000a5007209 */ /* 0x000fc80007810000 */
[----:B------:R-:W-:-:S03]  /*9620*/  FMNMX.FTZ R0, R167, R0, !PT ;  /* 0x00000000a7007209 */ /* 0x000fc60007810000 */
[----:B------:R-:W0:Y:S01]  /*9630*/  MUFU.EX2 R200, R200 ;  /* 0x000000c800c87308 */ /* 0x000e220000000800 */
[----:B------:R-:W-:-:S04]  /*9640*/  FMNMX.FTZ R0, R153, R0, !PT ;  /* 0x0000000099007209 */ /* 0x000fc80007810000 */
[----:B------:R-:W-:-:S03]  /*9650*/  FMNMX.FTZ R0, R155, R0, !PT ;  /* 0x000000009b007209 */ /* 0x000fc60007810000 */
[----:B------:R-:W1:Y:S01]  /*9660*/  MUFU.EX2 R13, R13 ;  /* 0x0000000d000d7308 */ /* 0x000e620000000800 */
[----:B------:R-:W-:-:S04]  /*9670*/  FMNMX.FTZ R0, R157, R0, !PT ;  /* 0x000000009d007209 */ /* 0x000fc80007810000 */
[----:B------:R-:W-:-:S03]  /*9680*/  FMNMX.FTZ R0, R159, R0, !PT ;  /* 0x000000009f007209 */ /* 0x000fc60007810000 */
[----:B------:R-:W2:Y:S01]  /*9690*/  MUFU.EX2 R202, R202 ;  /* 0x000000ca00ca7308 */ /* 0x000ea20000000800 */
[----:B------:R-:W-:Y:S01]  /*96a0*/  FMNMX.FTZ R0, R145, R0, !PT ;  /* 0x0000000091007209 */ /* 0x000fe20007810000 */
[----:B0-----:R-:W-:-:S03]  /*96b0*/  FFMA.FTZ R148, R7, R4, R200 ;  /* 0x0000000407947223 */ /* 0x001fc600000100c8 */
[----:B------:R-:W-:-:S03]  /*96c0*/  FMNMX.FTZ R0, R147, R0, !PT ;  /* 0x0000000093007209 */ /* 0x000fc60007810000 */
[----:B------:R-:W0:Y:S01]  /*96d0*/  MUFU.EX2 R132, R132 ;  /* 0x0000008400847308 */ /* 0x000e220000000800 */
[----:B------:R-:W-:Y:S02]  /*96e0*/  FMNMX.FTZ R0, R149, R0, !PT ;  /* 0x0000000095007209 */ /* 0x000fe40007810000 */
[----:B-1----:R-:W-:Y:S02]  /*96f0*/  F2FP.BF16.F32.PACK_AB R200, R13, R200 ;  /* 0x000000c80dc8723e */ /* 0x002fe400000010ff */
[----:B------:R-:W-:-:S03]  /*9700*/  FMNMX.FTZ R0, R125, R0, !PT ;  /* 0x000000007d007209 */ /* 0x000fc60007810000 */
[----:B------:R-:W1:Y:S01]  /*9710*/  MUFU.EX2 R196, R196 ;  /* 0x000000c400c47308 */ /* 0x000e620000000800 */
[----:B------:R-:W-:-:S04]  /*9720*/  FMNMX.FTZ R0, R151, R0, !PT ;  /* 0x0000000097007209 */ /* 0x000fc80007810000 */
        /* <DEDUP_REMOVED lines=17> */
[----:B------:R-:W-:Y:S02]  /*9840*/  WARPGROUP.DEPBAR.LE gsb0, 0x0 ;  /* 0x00008000000079c5 */ /* 0x000fe40000010000 */
[----:B------:R-:W-:Y:S01]  /*9850*/  WARPGROUP.ARRIVE ;  /* 0x00000000000079c5 */ /* 0x000fe20000000000 */
[----:B------:R-:W3:Y:S01]  /*9860*/  SHFL.BFLY PT, R9, R0, 0x2, 0x1f ;  /* 0x0c401f0000097f89 */ /* 0x000ee200000e0000 */
[-CC-:B------:R-:W-:Y:S01]  /*9870*/  FFMA.FTZ R185, R203, R6.reuse, -R134.reuse ;  /* 0x00000006cbb97223 */ /* 0x180fe20000010886 */
[-CC-:B------:R-:W-:Y:S01]  /*9880*/  FFMA.FTZ R187, R195, R6.reuse, -R134.reuse ;  /* 0x00000006c3bb7223 */ /* 0x180fe20000010886 */
[-CC-:B------:R-:W-:Y:S01]  /*9890*/  FFMA.FTZ R184, R233, R6.reuse, -R134.reuse ;  /* 0x00000006e9b87223 */ /* 0x180fe20000010886 */
[----:B------:R-:W-:Y:S01]  /*98a0*/  FFMA.FTZ R186, R235, R6, -R134 ;  /* 0x00000006ebba7223 */ /* 0x000fe20000010886 */
[----:B------:R-:W-:Y:S01]  /*98b0*/  HGMMA.64x192x16.F32.BF16 R24, R180, gdesc[UR8].tnspB, R24, gsb0 ;  /* 0x42e00008b4187df0 */ /* 0x000fe20008001818 */
[----:B------:R-:W-:Y:S08]  /*98c0*/  MUFU.EX2 R221, R221 ;  /* 0x000000dd00dd7308 */ /* 0x000ff00000000800 */
[----:B------:R-:W-:Y:S08]  /*98d0*/  MUFU.EX2 R185, R185 ;  /* 0x000000b900b97308 */ /* 0x000ff00000000800 */
[----:B------:R-:W-:Y:S01]  /*98e0*/  MUFU.EX2 R187, R187 ;  /* 0x000000bb00bb7308 */ /* 0x000fe20000000800 */
[----:B---3--:R-:W-:-:S05]  /*98f0*/  FMNMX.FTZ R136, R0, R9, !PT ;  /* 0x0000000900887209 */ /* 0x008fca0007810000 */
[----:B------:R-:W3:Y:S02]  /*9900*/  SHFL.BFLY PT, R9, R136, 0x1, 0x1f ;  /* 0x0c201f0088097f89 */ /* 0x000ee400000e0000 */
[----:B------:R-:W-:Y:S08]  /*9910*/  MUFU.EX2 R190, R190 ;  /* 0x000000be00be7308 */ /* 0x000ff00000000800 */
[----:B------:R-:W-:Y:S08]  /*9920*/  MUFU.EX2 R173, R173 ;  /* 0x000000ad00ad7308 */ /* 0x000ff00000000800 */
[----:B------:R-:W-:Y:S01]  /*9930*/  MUFU.EX2 R184, R184 ;  /* 0x000000b800b87308 */ /* 0x000fe20000000800 */
[----:B---3--:R-:W-:-:S07]  /*9940*/  FMNMX.FTZ R9, R136, R9, !PT ;  /* 0x0000000988097209 */ /* 0x008fce0007810000 */
[----:B------:R-:W-:Y:S08]  /*9950*/  MUFU.EX2 R137, R137 ;  /* 0x0000008900897308 */ /* 0x000ff00000000800 */
[----:B------:R-:W-:Y:S08]  /*9960*/  MUFU.EX2 R186, R186 ;  /* 0x000000ba00ba7308 */ /* 0x000ff00000000800 */
[----:B------:R-:W-:Y:S08]  /*9970*/  MUFU.EX2 R141, R141 ;  /* 0x0000008d008d7308 */ /* 0x000ff00000000800 */
[----:B------:R-:W-:Y:S01]  /*9980*/  MUFU.EX2 R121, R121 ;  /* 0x0000007900797308 */ /* 0x000fe20000000800 */
[----:B------:R-:W-:-:S02]  /*9990*/  WARPGROUP.DEPBAR.LE gsb0, 0x0 ;  /* 0x00008000000079c5 */ /* 0x000fc40000010000 */
[----:B------:R-:W-:Y:S01]  /*99a0*/  WARPGROUP.ARRIVE ;  /* 0x00000000000079c5 */ /* 0x000fe20000000000 */
[-CC-:B------:R-:W-:Y:S01]  /*99b0*/  FFMA.FTZ R181, R129, R6.reuse, -R134.reuse ;  /* 0x0000000681b57223 */ /* 0x180fe20000010886 */
[-CC-:B------:R-:W-:Y:S01]  /*99c0*/  FFMA.FTZ R182, R20, R6.reuse, -R134.reuse ;  /* 0x0000000614b67223 */ /* 0x180fe20000010886 */
[-CC-:B------:R-:W-:Y:S01]  /*99d0*/  FFMA.FTZ R129, R133, R6.reuse, -R134.reuse ;  /* 0x0000000685817223 */ /* 0x180fe20000010886 */
[-CC-:B------:R-:W-:Y:S01]  /*99e0*/  FFMA.FTZ R20, R120, R6.reuse, -R134.reuse ;  /* 0x0000000678147223 */ /* 0x180fe20000010886 */
[-CC-:B------:R-:W-:Y:S01]  /*99f0*/  FFMA.FTZ R180, R237, R6.reuse, -R134.reuse ;  /* 0x00000006edb47223 */ /* 0x180fe20000010886 */
[----:B------:R-:W-:Y:S01]  /*9a00*/  HGMMA.64x192x16.F32.BF16 R24, R176, gdesc[UR4].tnspB, R24, gsb0 ;  /* 0x42e00004b0187df0 */ /* 0x000fe20008001818 */
[-CC-:B------:R-:W-:Y:S01]  /*9a10*/  FFMA.FTZ R120, R189, R6.reuse, -R134.reuse ;  /* 0x00000006bd787223 */ /* 0x180fe20000010886 */
[-C--:B------:R-:W-:Y:S01]  /*9a20*/  FFMA.FTZ R133, R191, R6.reuse, -R134 ;  /* 0x00000006bf857223 */ /* 0x080fe20000010886 */
[CC--:B------:R-:W-:Y:S01]  /*9a30*/  FMUL.FTZ R134, R9.reuse, R6.reuse ;  /* 0x0000000609867220 */ /* 0x0c0fe20000410000 */
[----:B------:R-:W-:Y:S01]  /*9a40*/  FADD.FTZ R183, -R9, R10 ;  /* 0x0000000a09b77221 */ /* 0x000fe20000010100 */
[----:B------:R-:W-:Y:S01]  /*9a50*/  MUFU.EX2 R180, R180 ;  /* 0x000000b400b47308 */ /* 0x000fe20000000800 */
[----:B------:R-:W-:Y:S01]  /*9a60*/  R2UR UR6, R16 ;  /* 0x00000000100672ca */ /* 0x000fe200000e0000 */
[-CC-:B------:R-:W-:Y:S01]  /*9a70*/  FFMA.FTZ R201, R15, R6.reuse, -R134.reuse ;  /* 0x000000060fc97223 */ /* 0x180fe20000010886 */
[-C--:B------:R-:W-:Y:S01]  /*9a80*/  FMUL.FTZ R183, R183, R6.reuse ;  /* 0x00000006b7b77220 */ /* 0x080fe20000410000 */
[-CC-:B------:R-:W-:Y:S01]  /*9a90*/  FFMA.FTZ R10, R21, R6.reuse, -R134.reuse ;  /* 0x00000006150a7223 */ /* 0x180fe20000010886 */
[-CC-:B------:R-:W-:Y:S01]  /*9aa0*/  FFMA.FTZ R203, R171, R6.reuse, -R134.reuse ;  /* 0x00000006abcb7223 */ /* 0x180fe20000010886 */
[-CC-:B------:R-:W-:Y:S01]  /*9ab0*/  FFMA.FTZ R136, R175, R6.reuse, -R134.reuse ;  /* 0x00000006af887223 */ /* 0x180fe20000010886 */
[-CC-:B------:R-:W-:Y:S01]  /*9ac0*/  FFMA.FTZ R15, R161, R6.reuse, -R134.reuse ;  /* 0x00000006a10f7223 */ /* 0x180fe20000010886 */
[----:B------:R-:W-:Y:S01]  /*9ad0*/  MUFU.EX2 R0, R183 ;  /* 0x000000b700007308 */ /* 0x000fe20000000800 */
[-CC-:B------:R-:W-:Y:S01]  /*9ae0*/  FFMA.FTZ R138, R163, R6.reuse, -R134.reuse ;  /* 0x00000006a38a7223 */ /* 0x180fe20000010886 */
[-C--:B------:R-:W-:Y:S01]  /*9af0*/  FFMA.FTZ R189, R145, R6.reuse, -R134 ;  /* 0x0000000691bd7223 */ /* 0x080fe20000010886 */
[----:B------:R-:W-:Y:S01]  /*9b00*/  FADD.FTZ R145, R13, R148 ;  /* 0x000000940d917221 */ /* 0x000fe20000010000 */
[-CC-:B------:R-:W-:Y:S01]  /*9b10*/  FFMA.FTZ R199, R165, R6.reuse, -R134.reuse ;  /* 0x00000006a5c77223 */ /* 0x180fe20000010886 */
[-CC-:B------:R-:W-:Y:S01]  /*9b20*/  FFMA.FTZ R140, R167, R6.reuse, -R134.reuse ;  /* 0x00000006a78c7223 */ /* 0x180fe20000010886 */
[-CC-:B------:R-:W-:Y:S01]  /*9b30*/  FFMA.FTZ R193, R153, R6.reuse, -R134.reuse ;  /* 0x0000000699c17223 */ /* 0x180fe20000010886 */
[----:B--2---:R-:W-:Y:S01]  /*9b40*/  FADD.FTZ R145, R202, R145 ;  /* 0x00000091ca917221 */ /* 0x004fe20000010000 */
[----:B------:R-:W2:Y:S01]  /*9b50*/  MUFU.EX2 R201, R201 ;  /* 0x000000c900c97308 */ /* 0x000ea20000000800 */
[-CC-:B------:R-:W-:Y:S01]  /*9b60*/  FFMA.FTZ R125, R125, R6.reuse, -R134.reuse ;  /* 0x000000067d7d7223 */ /* 0x180fe20000010886 */
[-CC-:B------:R-:W-:Y:S01]  /*9b70*/  FFMA.FTZ R142, R155, R6.reuse, -R134.reuse ;  /* 0x000000069b8e7223 */ /* 0x180fe20000010886 */
[----:B0-----:R-:W-:Y:S01]  /*9b80*/  FADD.FTZ R145, R132, R145 ;  /* 0x0000009184917221 */ /* 0x001fe20000010000 */
[-CC-:B------:R-:W-:Y:S01]  /*9b90*/  FFMA.FTZ R195, R157, R6.reuse, -R134.reuse ;  /* 0x000000069dc37223 */ /* 0x180fe20000010886 */
[-CC-:B------:R-:W-:Y:S01]  /*9ba0*/  FFMA.FTZ R144, R159, R6.reuse, -R134.reuse ;  /* 0x000000069f907223 */ /* 0x180fe20000010886 */
[-CC-:B------:R-:W-:Y:S01]  /*9bb0*/  FFMA.FTZ R146, R147, R6.reuse, -R134.reuse ;  /* 0x0000000693927223 */ /* 0x180fe20000010886 */
[----:B-1----:R-:W-:Y:S01]  /*9bc0*/  FADD.FTZ R148, R196, R145 ;  /* 0x00000091c4947221 */ /* 0x002fe20000010000 */
[----:B------:R-:W0:Y:S01]  /*9bd0*/  MUFU.EX2 R10, R10 ;  /* 0x0000000a000a7308 */ /* 0x000e220000000800 */
        /* <DEDUP_REMOVED lines=8> */
[----:B--2---:R-:W-:Y:S01]  /*9c60*/  FFMA.FTZ R21, R0, R3, R201 ;  /* 0x0000000300157223 */ /* 0x004fe200000100c9 */
[-CC-:B------:R-:W-:Y:S01]  /*9c70*/  FFMA.FTZ R126, R126, R6.reuse, -R134.reuse ;  /* 0x000000067e7e7223 */ /* 0x180fe20000010886 */
[----:B------:R-:W-:Y:S01]  /*9c80*/  FFMA.FTZ R127, R127, R6, -R134 ;  /* 0x000000067f7f7223 */ /* 0x000fe20000010886 */
[----:B------:R-:W-:-:S02]  /*9c90*/  F2FP.BF16.F32.PACK_AB R202, R132, R202 ;  /* 0x000000ca84ca723e */ /* 0x000fc400000010ff */
[----:B------:R-:W-:Y:S02]  /*9ca0*/  F2FP.BF16.F32.PACK_AB R196, R197, R196 ;  /* 0x000000c4c5c4723e */ /* 0x000fe400000010ff */
[----:B------:R-:W-:Y:S01]  /*9cb0*/  MUFU.EX2 R136, R136 ;  /* 0x0000008800887308 */ /* 0x000fe20000000800 */
[----:B0-----:R-:W-:-:S07]  /*9cc0*/  F2FP.BF16.F32.PACK_AB R201, R10, R201 ;  /* 0x000000c90ac9723e */ /* 0x001fce00000010ff */
        /* <DEDUP_REMOVED lines=17> */
[----:B------:R-:W0:Y:S08]  /*9de0*/  MUFU.EX2 R135, R135 ;  /* 0x0000008700877308 */ /* 0x000e300000000800 */
[----:B------:R-:W-:Y:S08]  /*9df0*/  MUFU.EX2 R129, R129 ;  /* 0x0000008100817308 */ /* 0x000ff00000000800 */
[----:B------:R-:W1:Y:S01]  /*9e00*/  MUFU.EX2 R20, R20 ;  /* 0x0000001400147308 */ /* 0x000e620000000800 */
[----:B------:R-:W-:-:S02]  /*9e10*/  WARPGROUP.DEPBAR.LE gsb0, 0x0 ;  /* 0x00008000000079c5 */ /* 0x000fc40000010000 */
[----:B------:R2:W-:Y:S01]  /*9e20*/  @!P1 SYNCS.ARRIVE.TRANS64.RED.A1T0 RZ, [R12+URZ], RZ ;  /* 0x000000ff0cff99a7 */ /* 0x0005e2000810043f */
[----:B0-----:R-:W-:-:S04]  /*9e30*/  F2FP.BF16.F32.PACK_AB R183, R135, R130 ;  /* 0x0000008287b7723e */ /* 0x001fc800000010ff */
[----:B------:R-:W-:Y:S01]  /*9e40*/  MUFU.EX2 R123, R123 ;  /* 0x0000007b007b7308 */ /* 0x000fe20000000800 */
[----:B--2---:R-:W-:Y:S01]  /*9e50*/  @!P1 PRMT R12, RZ, 0x654, R14 ;  /* 0x00000654ff0c9816 */ /* 0x004fe2000000000e */
[----:B------:R-:W-:-:S03]  /*9e60*/  FADD.FTZ R14, R10, R21 ;  /* 0x000000150a0e7221 */ /* 0x000fc60000010000 */
[----:B------:R0:W-:Y:S01]  /*9e70*/  @!P1 SYNCS.ARRIVE.TRANS64.RED.A1T0 RZ, [R12+URZ], RZ ;  /* 0x000000ff0cff99a7 */ /* 0x0001e2000810043f */
[----:B------:R-:W-:Y:S01]  /*9e80*/  FADD.FTZ R21, R203, R14 ;  /* 0x0000000ecb157221 */ /* 0x000fe20000010000 */
[-CC-:B------:R-:W-:Y:S01]  /*9e90*/  FFMA.FTZ R14, R124, R6.reuse, -R134.reuse ;  /* 0x000000067c0e7223 */ /* 0x180fe20000010886 */
[----:B------:R-:W-:Y:S01]  /*9ea0*/  MUFU.EX2 R126, R126 ;  /* 0x0000007e007e7308 */ /* 0x000fe20000000800 */
[C---:B------:R-:W-:Y:S01]  /*9eb0*/  F2FP.BF16.F32.PACK_AB R203, R136.reuse, R203 ;  /* 0x000000cb88cb723e */ /* 0x040fe200000010ff */
[----:B------:R-:W-:Y:S01]  /*9ec0*/  FADD.FTZ R124, R136, R21 ;  /* 0x00000015887c7221 */ /* 0x000fe20000010000 */
[--C-:B------:R-:W-:Y:S01]  /*9ed0*/  FFMA.FTZ R21, R143, R6, -R134.reuse ;  /* 0x000000068f157223 */ /* 0x100fe20000010886 */
[----:B-1----:R-:W-:Y:S01]  /*9ee0*/  F2FP.BF16.F32.PACK_AB R176, R121, R20 ;  /* 0x0000001479b0723e */ /* 0x002fe200000010ff */
[----:B0-----:R-:W-:Y:S01]  /*9ef0*/  FFMA.FTZ R12, R139, R6, -R134 ;  /* 0x000000068b0c7223 */ /* 0x001fe20000010886 */
[----:B------:R-:W-:Y:S01]  /*9f00*/  FADD.FTZ R139, R197, R148 ;  /* 0x00000094c58b7221 */ /* 0x000fe20000010000 */
[----:B------:R-:W-:Y:S01]  /*9f10*/  FADD.FTZ R125, R15, R124 ;  /* 0x0000007c0f7d7221 */ /* 0x000fe20000010000 */
[----:B------:R-:W-:Y:S01]  /*9f20*/  F2FP.BF16.F32.PACK_AB R197, R138, R15 ;  /* 0x0000000f8ac5723e */ /* 0x000fe200000010ff */
[----:B------:R-:W-:Y:S01]  /*9f30*/  MUFU.EX2 R14, R14 ;  /* 0x0000000e000e7308 */ /* 0x000fe20000000800 */
[----:B------:R-:W-:Y:S01]  /*9f40*/  FADD.FTZ R148, R198, R139 ;  /* 0x0000008bc6947221 */ /* 0x000fe20000010000 */
[----:B------:R-:W-:Y:S01]  /*9f50*/  FADD.FTZ R124, R138, R125 ;  /* 0x0000007d8a7c7221 */ /* 0x000fe20000010000 */
[----:B------:R-:W-:-:S02]  /*9f60*/  F2FP.BF16.F32.PACK_AB R198, R185, R198 ;  /* 0x000000c6b9c6723e */ /* 0x000fc400000010ff */
[----:B------:R-:W-:Y:S01]  /*9f70*/  FADD.FTZ R139, R185, R148 ;  /* 0x00000094b98b7221 */ /* 0x000fe20000010000 */
[----:B------:R-:W-:Y:S01]  /*9f80*/  FADD.FTZ R125, R199, R124 ;  /* 0x0000007cc77d7221 */ /* 0x000fe20000010000 */
[----:B------:R-:W-:Y:S01]  /*9f90*/  FFMA.FTZ R124, R122, R6, -R134 ;  /* 0x000000067a7c7223 */ /* 0x000fe20000010886 */
[----:B------:R-:W0:Y:S01]  /*9fa0*/  MUFU.EX2 R12, R12 ;  /* 0x0000000c000c7308 */ /* 0x000e220000000800 */
[----:B------:R-:W-:Y:S01]  /*9fb0*/  FADD.FTZ R148, R192, R139 ;  /* 0x0000008bc0947221 */ /* 0x000fe20000010000 */
[C---:B------:R-:W-:Y:S01]  /*9fc0*/  FADD.FTZ R122, R140.reuse, R125 ;  /* 0x0000007d8c7a7221 */ /* 0x040fe20000010000 */
[----:B------:R-:W-:Y:S02]  /*9fd0*/  F2FP.BF16.F32.PACK_AB R199, R140, R199 ;  /* 0x000000c78cc7723e */ /* 0x000fe400000010ff */
[----:B------:R-:W-:Y:S01]  /*9fe0*/  FADD.FTZ R139, R169, R148 ;  /* 0x00000094a98b7221 */ /* 0x000fe20000010000 */
[----:B------:R-:W-:Y:S01]  /*9ff0*/  FADD.FTZ R125, R193, R122 ;  /* 0x0000007ac17d7221 */ /* 0x000fe20000010000 */
[----:B------:R-:W-:Y:S01]  /*a000*/  F2FP.BF16.F32.PACK_AB R192, R169, R192 ;  /* 0x000000c0a9c0723e */ /* 0x000fe200000010ff */
[----:B------:R1:W-:Y:S01]  /*a010*/  MUFU.EX2 R122, R128 ;  /* 0x00000080007a7308 */ /* 0x0003e20000000800 */
[----:B------:R-:W-:Y:S01]  /*a020*/  FADD.FTZ R148, R194, R139 ;  /* 0x0000008bc2947221 */ /* 0x000fe20000010000 */
[----:B------:R-:W-:Y:S01]  /*a030*/  FADD.FTZ R134, R142, R125 ;  /* 0x0000007d8e867221 */ /* 0x000fe20000010000 */
[----:B------:R-:W-:-:S02]  /*a040*/  F2FP.BF16.F32.PACK_AB R194, R187, R194 ;  /* 0x000000c2bbc2723e */ /* 0x000fc400000010ff */
[----:B------:R-:W-:Y:S01]  /*a050*/  FADD.FTZ R125, R187, R148 ;  /* 0x00000094bb7d7221 */ /* 0x000fe20000010000 */
[----:B------:R-:W-:Y:S01]  /*a060*/  FADD.FTZ R13, R195, R134 ;  /* 0x00000086c30d7221 */ /* 0x000fe20000010000 */
[----:B------:R-:W-:Y:S01]  /*a070*/  F2FP.BF16.F32.PACK_AB R193, R142, R193 ;  /* 0x000000c18ec1723e */ /* 0x000fe200000010ff */
[----:B------:R-:W2:Y:S01]  /*a080*/  MUFU.EX2 R21, R21 ;  /* 0x0000001500157308 */ /* 0x000ea20000000800 */
[----:B------:R-:W-:Y:S01]  /*a090*/  FADD.FTZ R134, R188, R125 ;  /* 0x0000007dbc867221 */ /* 0x000fe20000010000 */
[----:B------:R-:W-:Y:S01]  /*a0a0*/  FADD.FTZ R132, R144, R13 ;  /* 0x0000000d90847221 */ /* 0x000fe20000010000 */
[----:B0-----:R-:W-:Y:S02]  /*a0b0*/  F2FP.BF16.F32.PACK_AB R185, R12, R3 ;  /* 0x000000030cb9723e */ /* 0x001fe400000010ff */
[----:B------:R-:W-:Y:S01]  /*a0c0*/  FADD.FTZ R125, R221, R134 ;  /* 0x00000086dd7d7221 */ /* 0x000fe20000010000 */
[----:B------:R-:W-:Y:S01]  /*a0d0*/  FADD.FTZ R13, R189, R132 ;  /* 0x00000084bd0d7221 */ /* 0x000fe20000010000 */
[----:B------:R-:W-:Y:S01]  /*a0e0*/  F2FP.BF16.F32.PACK_AB R195, R144, R195 ;  /* 0x000000c390c3723e */ /* 0x000fe200000010ff */
[----:B------:R-:W0:Y:S01]  /*a0f0*/  MUFU.EX2 R124, R124 ;  /* 0x0000007c007c7308 */ /* 0x000e220000000800 */
[----:B-1----:R-:W-:Y:S01]  /*a100*/  FADD.FTZ R128, R190, R125 ;  /* 0x0000007dbe807221 */ /* 0x002fe20000010000 */
[----:B------:R-:W-:Y:S01]  /*a110*/  FADD.FTZ R10, R146, R13 ;  /* 0x0000000d920a7221 */ /* 0x000fe20000010000 */
[----:B------:R-:W-:-:S02]  /*a120*/  F2FP.BF16.F32.PACK_AB R188, R221, R188 ;  /* 0x000000bcddbc723e */ /* 0x000fc400000010ff */
[----:B------:R-:W-:Y:S01]  /*a130*/  FADD.FTZ R15, R173, R128 ;  /* 0x00000080ad0f7221 */ /* 0x000fe20000010000 */
[----:B------:R-:W-:Y:S01]  /*a140*/  FADD.FTZ R13, R191, R10 ;  /* 0x0000000abf0d7221 */ /* 0x000fe20000010000 */
[----:B------:R-:W-:Y:S01]  /*a150*/  F2FP.BF16.F32.PACK_AB R191, R4, R191 ;  /* 0x000000bf04bf723e */ /* 0x000fe200000010ff */
[----:B------:R-:W-:Y:S01]  /*a160*/  MUFU.EX2 R120, R120 ;  /* 0x0000007800787308 */ /* 0x000fe20000000800 */
[----:B------:R-:W-:Y:S01]  /*a170*/  FADD.FTZ R128, R184, R15 ;  /* 0x0000000fb8807221 */ /* 0x000fe20000010000 */
[----:B------:R-:W-:Y:S01]  /*a180*/  FADD.FTZ R10, R4, R13 ;  /* 0x0000000d040a7221 */ /* 0x000fe20000010000 */
[----:B--2---:R-:W-:Y:S02]  /*a190*/  F2FP.BF16.F32.PACK_AB R187, R21, R14 ;  /* 0x0000000e15bb723e */ /* 0x004fe400000010ff */
        /* <DEDUP_REMOVED lines=9> */
[----:B------:R-:W-:Y:S01]  /*a230*/  F2FP.BF16.F32.PACK_AB R184, R137, R184 ;  /* 0x000000b889b8723e */ /* 0x000fe200000010ff */
[----:B------:R-:W1:Y:S01]  /*a240*/  MUFU.EX2 R133, R133 ;  /* 0x0000008500857308 */ /* 0x000e620000000800 */
[----:B------:R-:W-:Y:S01]  /*a250*/  FADD.FTZ R128, R180, R15 ;  /* 0x0000000fb4807221 */ /* 0x000fe20000010000 */
[----:B------:R-:W-:Y:S01]  /*a260*/  FADD.FTZ R13, R21, R10 ;  /* 0x0000000a150d7221 */ /* 0x000fe20000010000 */
[C---:B------:R-:W-:Y:S01]  /*a270*/  F2FP.BF16.F32.PACK_AB R180, R181.reuse, R180 ;  /* 0x000000b4b5b4723e */ /* 0x040fe200000010ff */
[----:B------:R-:W-:Y:S02]  /*a280*/  IMAD.MOV.U32 R14, RZ, RZ, R17 ;  /* 0x000000ffff0e7224 */ /* 0x000fe400078e0011 */
[----:B------:R-:W-:Y:S01]  /*a290*/  FADD.FTZ R15, R181, R128 ;  /* 0x00000080b50f7221 */ /* 0x000fe20000010000 */
[----:B------:R-:W-:Y:S01]  /*a2a0*/  FADD.FTZ R13, R122, R13 ;  /* 0x0000000d7a0d7221 */ /* 0x000fe20000010000 */
[----:B------:R-:W-:-:S02]  /*a2b0*/  F2FP.BF16.F32.PACK_AB R186, R141, R186 ;  /* 0x000000ba8dba723e */ /* 0x000fc400000010ff */
[----:B------:R-:W-:Y:S01]  /*a2c0*/  FADD.FTZ R4, R182, R15 ;  /* 0x0000000fb6047221 */ /* 0x000fe20000010000 */
[C---:B------:R-:W-:Y:S01]  /*a2d0*/  FADD.FTZ R13, R131.reuse, R13 ;  /* 0x0000000d830d7221 */ /* 0x040fe20000010000 */
[----:B------:R-:W-:Y:S02]  /*a2e0*/  F2FP.BF16.F32.PACK_AB R181, R131, R122 ;  /* 0x0000007a83b5723e */ /* 0x000fe400000010ff */
[C---:B------:R-:W-:Y:S01]  /*a2f0*/  FADD.FTZ R3, R129.reuse, R4 ;  /* 0x0000000481037221 */ /* 0x040fe20000010000 */
[----:B------:R-:W-:Y:S01]  /*a300*/  FADD.FTZ R13, R130, R13 ;  /* 0x0000000d820d7221 */ /* 0x000fe20000010000 */
[----:B------:R-:W-:Y:S02]  /*a310*/  F2FP.BF16.F32.PACK_AB R182, R129, R182 ;  /* 0x000000b681b6723e */ /* 0x000fe400000010ff */
[----:B------:R-:W-:Y:S01]  /*a320*/  FADD.FTZ R4, R20, R3 ;  /* 0x0000000314047221 */ /* 0x000fe20000010000 */
[----:B------:R-:W-:Y:S01]  /*a330*/  FADD.FTZ R13, R135, R13 ;  /* 0x0000000d870d7221 */ /* 0x000fe20000010000 */
[----:B0-----:R-:W-:-:S02]  /*a340*/  F2FP.BF16.F32.PACK_AB R177, R123, R124 ;  /* 0x0000007c7bb1723e */ /* 0x001fc400000010ff */
[----:B------:R-:W-:Y:S01]  /*a350*/  FADD.FTZ R3, R121, R4 ;  /* 0x0000000479037221 */ /* 0x000fe20000010000 */
[----:B------:R-:W-:Y:S01]  /*a360*/  FADD.FTZ R13, R124, R13 ;  /* 0x0000000d7c0d7221 */ /* 0x000fe20000010000 */
[----:B-1----:R-:W-:Y:S02]  /*a370*/  F2FP.BF16.F32.PACK_AB R178, R133, R120 ;  /* 0x0000007885b2723e */ /* 0x002fe400000010ff */
[----:B------:R-:W-:Y:S01]  /*a380*/  FADD.FTZ R4, R120, R3 ;  /* 0x0000000378047221 */ /* 0x000fe20000010000 */
[----:B------:R-:W-:Y:S01]  /*a390*/  FADD.FTZ R13, R123, R13 ;  /* 0x0000000d7b0d7221 */ /* 0x000fe20000010000 */
[----:B------:R-:W-:Y:S02]  /*a3a0*/  F2FP.BF16.F32.PACK_AB R179, R127, R126 ;  /* 0x0000007e7fb3723e */ /* 0x000fe400000010ff */
[----:B------:R-:W-:Y:S01]  /*a3b0*/  FADD.FTZ R4, R133, R4 ;  /* 0x0000000485047221 */ /* 0x000fe20000010000 */
[----:B------:R-:W-:Y:S01]  /*a3c0*/  FADD.FTZ R13, R126, R13 ;  /* 0x0000000d7e0d7221 */ /* 0x000fe20000010000 */
[----:B------:R-:W-:-:S03]  /*a3d0*/  MOV R10, R9 ;  /* 0x00000009000a7202 */ /* 0x000fc60000000f00 */
[----:B------:R-:W-:Y:S01]  /*a3e0*/  FADD.FTZ R3, R127, R13 ;  /* 0x0000000d7f037221 */ /* 0x000fe20000010000 */
[----:B------:R-:W-:Y:S01]  /*a3f0*/  IMAD.MOV.U32 R13, RZ, RZ, R8 ;  /* 0x000000ffff0d7224 */ /* 0x000fe200078e0008 */
[----:B------:R-:W-:Y:S06]  /*a400*/  @P2 BRA `(.L_x_393) ;  /* 0xffffffbc00802947 */ /* 0x000fec000383ffff */
.L_x_384:
        /* <DEDUP_REMOVED lines=99> */
.L_x_394:
[----:B------:R-:W-:Y:S01]  /*aa40*/  IMAD R13, R16, 0x8, R2 ;  /* 0x00000008100d7824 */ /* 0x000fe200078e0202 */
[----:B------:R-:W-:-:S04]  /*aa50*/  SHF.L.U32 R0, R17, 0x1f, RZ ;  /* 0x0000001f11007819 */ /* 0x000fc800000006ff */
[----:B------:R0:W1:Y:S01]  /*aa60*/  SYNCS.PHASECHK.TRANS64.TRYWAIT P2, [R13+URZ+0x36850], R0 ;  /* 0x036850000d0075a7 */ /* 0x000062000804017f */
[----:B------:R-:W-:Y:S05]  /*aa70*/  @!P0 BRA `(.L_x_395) ;  /* 0x0000000000048947 */ /* 0x000fea0003800000 */
[----:B------:R-:W-:Y:S01]  /*aa80*/  BPT.TRAP 0x1 ;  /* 0x000000040000795c */ /* 0x000fe20000300000 */
.L_x_395:
[----:B-1----:R-:W-:Y:S05]  /*aa90*/  @P2 BRA `(.L_x_396) ;  /* 0x0000000000082947 */ /* 0x002fea0003800000 */
[----:B------:R-:W1:Y:S02]  /*aaa0*/  SYNCS.PHASECHK.TRANS64.TRYWAIT P0, [R13+URZ+0x36850], R0 ;  /* 0x036850000d0075a7 */ /* 0x000e64000800017f */
[----:B-1----:R-:W-:Y:S05]  /*aab0*/  @!P0 BRA `(.L_x_397) ;  /* 0x0000009400e88947 */ /* 0x002fea0003800000 */
.L_x_396:
[----:B------:R-:W-:Y:S05]  /*aac0*/  WARPSYNC.ALL ;  /* 0x0000000000007948 */ /* 0x000fea0003800000 */
[----:B------:R-:W-:Y:S01]  /*aad0*/  VIADD R2, R2, 0x400 ;  /* 0x0000040002027836 */ /* 0x000fe20000000000 */
[----:B------:R-:W-:Y:S01]  /*aae0*/  WARPGROUP.ARRIVE ;  /* 0x00000000000079c5 */ /* 0x000fe20000000000 */
[----:B------:R-:W-:Y:S01]  /*aaf0*/  IMAD.MOV.U32 R15, RZ, RZ, 0x40000040 ;  /* 0x40000040ff0f7424 */ /* 0x000fe200078e00ff */
[----:B------:R-:W2:Y:S01]  /*ab00*/  SHFL.BFLY PT, R5, R4, 0x2, 0x1f ;  /* 0x0c401f0004057f89 */ /* 0x000ea200000e0000 */
[----:B------:R-:W-:Y:S01]  /*ab10*/  VIADD R210, R210, 0x1 ;  /* 0x00000001d2d27836 */ /* 0x000fe20000000000 */
[----:B------:R-:W-:-:S02]  /*ab20*/  SHF.R.U32.HI R2, RZ, 0x4, R2 ;  /* 0x00000004ff027819 */ /* 0x000fc40000011602 */
[----:B01----:R-:W0:Y:S02]  /*ab30*/  SHFL.BFLY PT, R0, R3, 0x2, 0x1f ;  /* 0x0c401f0003007f89 */ /* 0x003e2400000e0000 */
[----:B------:R-:W-:-:S04]  /*ab40*/  LOP3.LUT R2, R2, 0x3fff, RZ, 0xc0, !PT ;  /* 0x00003fff02027812 */ /* 0x000fc800078ec0ff */
[----:B------:R-:W-:-:S05]  /*ab50*/  LOP3.LUT R11, R2, 0x3800000, RZ, 0xfc, !PT ;  /* 0x03800000020b7812 */ /* 0x000fca00078efcff */
[----:B------:R-:W-:Y:S02]  /*ab60*/  IMAD R10, R16, 0xa80, R11 ;  /* 0x00000a80100a7824 */ /* 0x000fe400078e020b */
[----:B------:R-:W-:Y:S02]  /*ab70*/  IMAD.MOV.U32 R11, RZ, RZ, 0x40000040 ;  /* 0x40000040ff0b7424 */ /* 0x000fe400078e00ff */
[C---:B------:R-:W-:Y:S01]  /*ab80*/  VIADD R14, R10.reuse, 0x80 ;  /* 0x000000800a0e7836 */ /* 0x040fe20000000000 */
[----:B------:R-:W-:Y:S01]  /*ab90*/  R2UR UR6, R10 ;  /* 0x000000000a0672ca */ /* 0x000fe200000e0000 */
[----:B------:R-:W-:Y:S01]  /*aba0*/  VIADD R16, R16, 0x1 ;  /* 0x0000000110107836 */ /* 0x000fe20000000000 */
[----:B------:R-:W-:Y:S01]  /*abb0*/  R2UR UR7, R11 ;  /* 0x000000000b0772ca */ /* 0x000fe200000e0000 */
[----:B------:R-:W-:Y:S02]  /*abc0*/  IMAD.MOV.U32 R11, RZ, RZ, 0x40000040 ;  /* 0x40000040ff0b7424 */ /* 0x000fe400078e00ff */
[----:B--2---:R-:W-:Y:S01]  /*abd0*/  FADD.FTZ R5, R5, R4 ;  /* 0x0000000405057221 */ /* 0x004fe20000010000 */
[----:B------:R-:W-:Y:S01]  /*abe0*/  ISETP.NE.AND P2, PT, R16, 0x2, PT ;  /* 0x000000021000780c */ /* 0x000fe20003f45270 */
[----:B0-----:R-:W-:-:S03]  /*abf0*/  FADD.FTZ R2, R0, R3 ;  /* 0x0000000300027221 */ /* 0x001fc60000010000 */
[----:B------:R-:W0:Y:S01]  /*ac00*/  SHFL.BFLY PT, R0, R5, 0x1, 0x1f ;  /* 0x0c201f0005007f89 */ /* 0x000e2200000e0000 */
[----:B------:R-:W-:-:S03]  /*ac10*/  SEL R16, R16, RZ, P2 ;  /* 0x000000ff10107207 */ /* 0x000fc60001000000 */
[----:B------:R-:W1:Y:S01]  /*ac20*/  SHFL.BFLY PT, R7, R2, 0x1, 0x1f ;  /* 0x0c201f0002077f89 */ /* 0x000e6200000e0000 */
[----:B------:R-:W-:Y:S01]  /*ac30*/  HGMMA.64x192x16.F32.BF16 R24, R200, gdesc[UR4].tnspB, R24, gsb0 ;  /* 0x42e00004c8187df0 */ /* 0x000fe20008001818 */
[----:B------:R-:W-:Y:S01]  /*ac40*/  R2UR UR6, R14 ;  /* 0x000000000e0672ca */ /* 0x000fe200000e0000 */
[----:B------:R-:W-:Y:S01]  /*ac50*/  VIADD R14, R10, 0x100 ;  /* 0x000001000a0e7836 */ /* 0x000fe20000000000 */
[----:B------:R-:W-:Y:S01]  /*ac60*/  R2UR UR7, R15 ;  /* 0x000000000f0772ca */ /* 0x000fe200000e0000 */
[----:B------:R-:W-:Y:S02]  /*ac70*/  IMAD.MOV.U32 R15, RZ, RZ, 0x40000040 ;  /* 0x40000040ff0f7424 */ /* 0x000fe400078e00ff */
[----:B0-----:R-:W-:Y:S01]  /*ac80*/  FADD.FTZ R12, R5, R0 ;  /* 0x00000000050c7221 */ /* 0x001fe20000010000 */
[----:B------:R-:W-:Y:S02]  /*ac90*/  CS2R R4, SRZ ;  /* 0x0000000000047805 */ /* 0x000fe4000001ff00 */
[----:B------:R-:W-:-:S02]  /*aca0*/  SEL R0, RZ, 0x1, P2 ;  /* 0x00000001ff007807 */ /* 0x000fc40001000000 */
[----:B------:R-:W-:Y:S02]  /*acb0*/  FSETP.NE.FTZ.AND P0, PT, R12, RZ, PT ;  /* 0x000000ff0c00720b */ /* 0x000fe40003f15000 */
[----:B------:R-:W-:Y:S01]  /*acc0*/  LOP3.LUT R17, R17, R0, RZ, 0x3c, !PT ;  /* 0x0000000011117212 */ /* 0x000fe200078e3cff */
[----:B------:R-:W-:-:S10]  /*acd0*/  IMAD.MOV.U32 R0, RZ, RZ, -0x800000 ;  /* 0xff800000ff007424 */ /* 0x000fd400078e00ff */
[----:B------:R-:W-:Y:S01]  /*ace0*/  @P0 MUFU.RCP R4, R12 ;  /* 0x0000000c00040308 */ /* 0x000fe20000001000 */
[----:B------:R-:W-:Y:S01]  /*acf0*/  @P0 FMUL.FTZ R3, R6, 0.69314718246459960938 ;  /* 0x3f31721806030820 */ /* 0x000fe20000410000 */
[----:B------:R-:W-:Y:S02]  /*ad00*/  WARPGROUP.DEPBAR.LE gsb0, 0x0 ;  /* 0x00008000000079c5 */ /* 0x000fe40000010000 */
[----:B------:R-:W-:-:S06]  /*ad10*/  WARPGROUP.ARRIVE ;  /* 0x00000000000079c5 */ /* 0x000fcc0000000000 */
[----:B------:R-:W-:Y:S01]  /*ad20*/  HGMMA.64x192x16.F32.BF16 R24, R196, gdesc[UR4].tnspB, R24, gsb0 ;  /* 0x42e00004c4187df0 */ /* 0x000fe20008001818 */
[----:B------:R-:W-:Y:S01]  /*ad30*/  R2UR UR6, R14 ;  /* 0x000000000e0672ca */ /* 0x000fe200000e0000 */
[----:B------:R-:W-:Y:S01]  /*ad40*/  VIADD R14, R10, 0x180 ;  /* 0x000001800a0e7836 */ /* 0x000fe20000000000 */
[----:B------:R-:W-:Y:S01]  /*ad50*/  R2UR UR7, R15 ;  /* 0x000000000f0772ca */ /* 0x000fe200000e0000 */
[----:B------:R-:W-:Y:S01]  /*ad60*/  IMAD.MOV.U32 R15, RZ, RZ, 0x40000040 ;  /* 0x40000040ff0f7424 */ /* 0x000fe200078e00ff */
[----:B------:R-:W-:Y:S02]  /*ad70*/  WARPGROUP.DEPBAR.LE gsb0, 0x0 ;  /* 0x00008000000079c5 */ /* 0x000fe40000010000 */
[----:B------:R-:W-:-:S13]  /*ad80*/  WARPGROUP.ARRIVE ;  /* 0x00000000000079c5 */ /* 0x000fda0000000000 */
[----:B------:R-:W-:Y:S01]  /*ad90*/  HGMMA.64x192x16.F32.BF16 R24, R192, gdesc[UR4].tnspB, R24, gsb0 ;  /* 0x42e00004c0187df0 */ /* 0x000fe20008001818 */
[----:B------:R-:W-:Y:S02]  /*ada0*/  R2UR UR6, R14 ;  /* 0x000000000e0672ca */ /* 0x000fe400000e0000 */
[----:B------:R-:W-:Y:S01]  /*adb0*/  R2UR UR7, R15 ;  /* 0x000000000f0772ca */ /* 0x000fe200000e0000 */
[----:B------:R-:W-:Y:S01]  /*adc0*/  IMAD.MOV.U32 R15, RZ, RZ, 0x40000040 ;  /* 0x40000040ff0f7424 */ /* 0x000fe200078e00ff */
[----:B------:R-:W-:Y:S01]  /*add0*/  IADD3 R14, R10, 0x200, RZ ;  /* 0x000002000a0e7810 */ /* 0x000fe20007ffe0ff */
[----:B------:R-:W-:Y:S02]  /*ade0*/  WARPGROUP.DEPBAR.LE gsb0, 0x0 ;  /* 0x00008000000079c5 */ /* 0x000fe40000010000 */
[----:B------:R-:W-:-:S12]  /*adf0*/  WARPGROUP.ARRIVE ;  /* 0x00000000000079c5 */ /* 0x000fd80000000000 */
[----:B------:R-:W-:Y:S01]  /*ae00*/  HGMMA.64x192x16.F32.BF16 R24, R188, gdesc[UR4].tnspB, R24, gsb0 ;  /* 0x42e00004bc187df0 */ /* 0x000fe20008001818 */
[----:B------:R-:W-:Y:S01]  /*ae10*/  R2UR UR6, R14 ;  /* 0x000000000e0672ca */ /* 0x000fe200000e0000 */
[C---:B------:R-:W-:Y:S01]  /*ae20*/  VIADD R14, R10.reuse, 0x280 ;  /* 0x000002800a0e7836 */ /* 0x040fe20000000000 */
[----:B------:R-:W-:Y:S01]  /*ae30*/  R2UR UR7, R15 ;  /* 0x000000000f0772ca */ /* 0x000fe200000e0000 */
[----:B------:R-:W-:Y:S02]  /*ae40*/  IMAD.MOV.U32 R15, RZ, RZ, 0x40000040 ;  /* 0x40000040ff0f7424 */ /* 0x000fe400078e00ff */
[----:B------:R-:W-:Y:S01]  /*ae50*/  VIADD R10, R10, 0x300 ;  /* 0x000003000a0a7836 */ /* 0x000fe20000000000 */
[----:B------:R-:W-:Y:S02]  /*ae60*/  WARPGROUP.DEPBAR.LE gsb0, 0x0 ;  /* 0x00008000000079c5 */ /* 0x000fe40000010000 */
[----:B------:R-:W-:-:S11]  /*ae70*/  WARPGROUP.ARRIVE ;  /* 0x00000000000079c5 */ /* 0x000fd60000000000 */
[----:B------:R-:W-:Y:S01]  /*ae80*/  HGMMA.64x192x16.F32.BF16 R24, R184, gdesc[UR4].tnspB, R24, gsb0 ;  /* 0x42e00004b8187df0 */ /* 0x000fe20008001818 */
[----:B------:R-:W-:Y:S01]  /*ae90*/  R2UR UR6, R14 ;  /* 0x000000000e0672ca */ /* 0x000fe200000e0000 */
[----:B-1----:R-:W-:Y:S01]  /*aea0*/  FADD.FTZ R14, R2, R7 ;  /* 0x00000007020e7221 */ /* 0x002fe20000010000 */
[----:B------:R-:W-:Y:S01]  /*aeb0*/  R2UR UR7, R15 ;  /* 0x000000000f0772ca */ /* 0x000fe200000e0000 */
[----:B------:R-:W0:Y:S01]  /*aec0*/  @P0 MUFU.LG2 R7, R12 ;  /* 0x0000000c00070308 */ /* 0x000e220000000c00 */
[----:B------:R-:W-:Y:S02]  /*aed0*/  IMAD.MOV.U32 R2, RZ, RZ, -0x800000 ;  /* 0xff800000ff027424 */ /* 0x000fe400078e00ff */
[----:B------:R-:W-:-:S13]  /*aee0*/  FSETP.NE.FTZ.AND P3, PT, R14, RZ, PT ;  /* 0x000000ff0e00720b */ /* 0x000fda0003f75000 */
[----:B------:R-:W-:Y:S01]  /*aef0*/  @P3 MUFU.RCP R5, R14 ;  /* 0x0000000e00053308 */ /* 0x000fe20000001000 */
[----:B------:R-:W-:Y:S02]  /*af00*/  WARPGROUP.DEPBAR.LE gsb0, 0x0 ;  /* 0x00008000000079c5 */ /* 0x000fe40000010000 */
[----:B------:R-:W-:-:S06]  /*af10*/  WARPGROUP.ARRIVE ;  /* 0x00000000000079c5 */ /* 0x000fcc0000000000 */
[----:B------:R-:W-:Y:S01]  /*af20*/  HGMMA.64x192x16.F32.BF16 R24, R180, gdesc[UR4].tnspB, R24, gsb0 ;  /* 0x42e00004b4187df0 */ /* 0x000fe20008001818 */
[----:B------:R-:W-:Y:S02]  /*af30*/  R2UR UR6, R10 ;  /* 0x000000000a0672ca */ /* 0x000fe400000e0000 */
[----:B------:R-:W-:Y:S01]  /*af40*/  R2UR UR7, R11 ;  /* 0x000000000b0772ca */ /* 0x000fe200000e0000 */
[----:B------:R-:W-:Y:S01]  /*af50*/  @!P1 VIADD R11, R13, 0x36860 ;  /* 0x000368600d0b9836 */ /* 0x000fe20000000000 */
[----:B------:R-:W1:Y:S01]  /*af60*/  @P3 MUFU.LG2 R10, R14 ;  /* 0x0000000e000a3308 */ /* 0x000e620000000c00 */
[----:B------:R-:W-:Y:S01]  /*af70*/  @P3 FMUL.FTZ R13, R6, 0.69314718246459960938 ;  /* 0x3f317218060d3820 */ /* 0x000fe20000410000 */
[----:B0-----:R-:W-:Y:S02]  /*af80*/  @P0 FMUL.FTZ R6, R7, 0.69314718246459960938 ;  /* 0x3f31721807060820 */ /* 0x001fe40000410000 */
[----:B------:R-:W-:Y:S02]  /*af90*/  @!P1 PRMT R11, RZ, 0x654, R11 ;  /* 0x00000654ff0b9816 */ /* 0x000fe4000000000b */
[----:B------:R-:W-:Y:S01]  /*afa0*/  @P0 FFMA.FTZ R0, R3, R8, R6 ;  /* 0x0000000803000223 */ /* 0x000fe20000010006 */
[----:B------:R-:W-:Y:S01]  /*afb0*/  PLOP3.LUT P0, PT, PT, PT, PT, 0x8, 0x0 ;  /* 0x000000000000781c */ /* 0x000fe20003f0e170 */
[----:B-1----:R-:W-:-:S04]  /*afc0*/  @P3 FMUL.FTZ R10, R10, 0.69314718246459960938 ;  /* 0x3f3172180a0a3820 */ /* 0x002fc80000410000 */
[----:B------:R-:W-:Y:S01]  /*afd0*/  @P3 FFMA.FTZ R2, R13, R9, R10 ;  /* 0x000000090d023223 */ /* 0x000fe2000001000a */
[----:B------:R-:W-:Y:S02]  /*afe0*/  WARPGROUP.DEPBAR.LE gsb0, 0x0 ;  /* 0x00008000000079c5 */ /* 0x000fe40000010000 */
[----:B------:R-:W-:-:S06]  /*aff0*/  WARPGROUP.ARRIVE ;  /* 0x00000000000079c5 */ /* 0x000fcc0000000000 */
[----:B------:R-:W-:Y:S03]  /*b000*/  HGMMA.64x192x16.F32.BF16 R24, R176, gdesc[UR4].tnspB, R24, gsb0 ;  /* 0x42e00004b0187df0 */ /* 0x000fe60008001818 */
[----:B------:R-:W-:Y:S02]  /*b010*/  WARPGROUP.DEPBAR.LE gsb0, 0x0 ;  /* 0x00008000000079c5 */ /* 0x000fe40000010000 */
[----:B------:R0:W-:Y:S01]  /*b020*/  @!P1 SYNCS.ARRIVE.TRANS64.RED.A1T0 RZ, [R11+URZ], RZ ;  /* 0x000000ff0bff99a7 */ /* 0x0001e2000810043f */
        /* <DEDUP_REMOVED lines=95> */
[----:B0-----:R-:W-:-:S07]  /*b620*/  FMUL.FTZ R119, R119, R5 ;  /* 0x0000000577777220 */ /* 0x001fce0000410000 */
.L_x_376:
[----:B------:R-:W0:Y:S01]  /*b630*/  S2R R5, SR_CgaCtaId ;  /* 0x0000000000057919 */ /* 0x000e220000008800 */
[----:B------:R-:W-:Y:S01]  /*b640*/  MOV R38, 0x400 ;  /* 0x0000040000267802 */ /* 0x000fe20000000f00 */
[----:B------:R-:W-:Y:S01]  /*b650*/  BSSY B0, `(.L_x_398) ;  /* 0x0000257000007945 */ /* 0x000fe20003800000 */
[----:B------:R-:W-:Y:S02]  /*b660*/  BAR.SYNC.DEFER_BLOCKING 0x5, 0x180 ;  /* 0x0146000000007b1d */ /* 0x000fe40000010000 */
[----:B0-----:R-:W-:-:S05]  /*b670*/  LEA R38, R5, R38, 0x18 ;  /* 0x0000002605267211 */ /* 0x001fca00078ec0ff */
[----:B------:R0:W1:Y:S01]  /*b680*/  LDS.128 R40, [R38+0x368d0] ;  /* 0x0368d00026287984 */ /* 0x0000620000000c00 */
[----:B------:R-:W-:Y:S06]  /*b690*/  BAR.ARV 0x4, 0x180 ;  /* 0x0106000000007b1d */ /* 0x000fec0000002000 */
[----:B------:R-:W-:Y:S05]  /*b6a0*/  @P0 BRA `(.L_x_399) ;  /* 0x0000001800540947 */ /* 0x000fea0003800000 */
[----:B------:R-:W2:Y:S01]  /*b6b0*/  S2R R5, SR_SWINHI ;  /* 0x0000000000057919 */ /* 0x000ea20000002f00 */
[----:B------:R-:W-:Y:S01]  /*b6c0*/  F2FP.BF16.F32.PACK_AB R6, R7, R6 ;  /* 0x000000060706723e */ /* 0x000fe200000010ff */
[----:B------:R-:W-:Y:S01]  /*b6d0*/  ULDC.64 UR4, c[0x0][0xc08] ;  /* 0x0003020000047ab9 */ /* 0x000fe20000000a00 */
        /* <DEDUP_REMOVED lines=13> */
[----:B------:R-:W-:Y:S02]  /*b7b0*/  MOV R20, R38 ;  /* 0x0000002600147202 */ /* 0x000fe40000000f00 */
[----:B--2---:R-:W-:-:S03]  /*b7c0*/  MOV R21, R5 ;  /* 0x0000000500157202 */ /* 0x004fc60000000f00 */
[----:B------:R-:W-:-:S03]  /*b7d0*/  IMAD.WIDE R4, R216, 0x2, R20 ;  /* 0x00000002d8047825 */ /* 0x000fc600078e0214 */
[C---:B------:R-:W-:Y:S02]  /*b7e0*/  LOP3.LUT R25, R4.reuse, 0x380, RZ, 0xc0, !PT ;  /* 0x0000038004197812 */ /* 0x040fe400078ec0ff */
[C---:B------:R-:W-:Y:S02]  /*b7f0*/  IADD3 R137, P1, R4.reuse, 0x40, RZ ;  /* 0x0000004004897810 */ /* 0x040fe40007f3e0ff */
[C---:B------:R-:W-:Y:S02]  /*b800*/  IADD3 R139, P6, R4.reuse, 0x60, RZ ;  /* 0x00000060048b7810 */ /* 0x040fe40007fde0ff */
[C---:B------:R-:W-:Y:S01]  /*b810*/  IADD3 R141, P5, R4.reuse, 0x4000, RZ ;  /* 0x00004000048d7810 */ /* 0x040fe20007fbe0ff */
[--C-:B------:R-:W-:Y:S01]  /*b820*/  IMAD.X R11, RZ, RZ, R5.reuse, P1 ;  /* 0x000000ffff0b7224 */ /* 0x100fe200008e0605 */
[----:B------:R-:W-:Y:S01]  /*b830*/  IADD3 R83, P2, R4, 0x20, RZ ;  /* 0x0000002004537810 */ /* 0x000fe20007f5e0ff */
[--C-:B------:R-:W-:Y:S01]  /*b840*/  IMAD.X R13, RZ, RZ, R5.reuse, P6 ;  /* 0x000000ffff0d7224 */ /* 0x100fe200030e0605 */
[----:B------:R-:W-:Y:S01]  /*b850*/  SHF.R.U64 R25, R25, 0x3, RZ ;  /* 0x0000000319197819 */ /* 0x000fe200000012ff */
[----:B------:R-:W-:Y:S01]  /*b860*/  IMAD.X R15, RZ, RZ, R5, P5 ;  /* 0x000000ffff0f7224 */ /* 0x000fe200028e0605 */
[----:B------:R-:W-:-:S02]  /*b870*/  IADD3.X R9, RZ, R5, RZ, P2, !PT ;  /* 0x00000005ff097210 */ /* 0x000fc400017fe4ff */
[----:B------:R-:W-:Y:S02]  /*b880*/  LOP3.LUT R8, R83, 0x380, RZ, 0xc0, !PT ;  /* 0x0000038053087812 */ /* 0x000fe400078ec0ff */
[C---:B------:R-:W-:Y:S02]  /*b890*/  IADD3 R143, P0, R4.reuse, 0x4020, RZ ;  /* 0x00004020048f7810 */ /* 0x040fe40007f1e0ff */
[C---:B------:R-:W-:Y:S02]  /*b8a0*/  IADD3 R145, P4, R4.reuse, 0x4040, RZ ;  /* 0x0000404004917810 */ /* 0x040fe40007f9e0ff */
[C---:B------:R-:W-:Y:S01]  /*b8b0*/  IADD3 R147, P3, R4.reuse, 0x4060, RZ ;  /* 0x0000406004937810 */ /* 0x040fe20007f7e0ff */
[--C-:B------:R-:W-:Y:S01]  /*b8c0*/  IMAD.X R27, RZ, RZ, R5.reuse, P0 ;  /* 0x000000ffff1b7224 */ /* 0x100fe200000e0605 */
[C---:B------:R-:W-:Y:S01]  /*b8d0*/  IADD3 R149, P2, R4.reuse, 0x8000, RZ ;  /* 0x0000800004957810 */ /* 0x040fe20007f5e0ff */
[--C-:B------:R-:W-:Y:S01]  /*b8e0*/  IMAD.X R29, RZ, RZ, R5.reuse, P4 ;  /* 0x000000ffff1d7224 */ /* 0x100fe200020e0605 */
[C---:B------:R-:W-:Y:S01]  /*b8f0*/  IADD3 R151, P1, R4.reuse, 0x8020, RZ ;  /* 0x0000802004977810 */ /* 0x040fe20007f3e0ff */
[--C-:B------:R-:W-:Y:S01]  /*b900*/  IMAD.X R31, RZ, RZ, R5.reuse, P3 ;  /* 0x000000ffff1f7224 */ /* 0x100fe200018e0605 */
[C---:B------:R-:W-:Y:S01]  /*b910*/  IADD3 R153, P6, R4.reuse, 0x8040, RZ ;  /* 0x0000804004997810 */ /* 0x040fe20007fde0ff */
[--C-:B------:R-:W-:Y:S01]  /*b920*/  IMAD.X R33, RZ, RZ, R5.reuse, P2 ;  /* 0x000000ffff217224 */ /* 0x100fe200010e0605 */
[----:B------:R-:W-:Y:S01]  /*b930*/  IADD3 R120, P5, R4, 0x8060, RZ ;  /* 0x0000806004787810 */ /* 0x000fe20007fbe0ff */
[--C-:B------:R-:W-:Y:S01]  /*b940*/  IMAD.X R35, RZ, RZ, R5.reuse, P1 ;  /* 0x000000ffff237224 */ /* 0x100fe200008e0605 */
[----:B------:R-:W-:Y:S01]  /*b950*/  LOP3.LUT R4, R25, R4, RZ, 0x3c, !PT ;  /* 0x0000000419047212 */ /* 0x000fe200078e3cff */
[--C-:B------:R-:W-:Y:S01]  /*b960*/  IMAD.X R37, RZ, RZ, R5.reuse, P6 ;  /* 0x000000ffff257224 */ /* 0x100fe200030e0605 */
[----:B------:R-:W-:Y:S01]  /*b970*/  LOP3.LUT R10, R137, 0x380, RZ, 0xc0, !PT ;  /* 0x00000380890a7812 */ /* 0x000fe200078ec0ff */
[----:B------:R-:W-:Y:S01]  /*b980*/  IMAD.X R25, RZ, RZ, R5, P5 ;  /* 0x000000ffff197224 */ /* 0x000fe200028e0605 */
[----:B------:R-:W-:-:S02]  /*b990*/  SHF.R.U64 R8, R8, 0x3, RZ ;  /* 0x0000000308087819 */ /* 0x000fc400000012ff */
[----:B------:R-:W-:Y:S02]  /*b9a0*/  MOV R136, R4 ;  /* 0x0000000400887202 */ /* 0x000fe40000000f00 */
[----:B------:R-:W-:Y:S02]  /*b9b0*/  LOP3.LUT R12, R139, 0x380, RZ, 0xc0, !PT ;  /* 0x000003808b0c7812 */ /* 0x000fe400078ec0ff */
[----:B------:R-:W-:Y:S02]  /*b9c0*/  LOP3.LUT R14, R141, 0x380, RZ, 0xc0, !PT ;  /* 0x000003808d0e7812 */ /* 0x000fe400078ec0ff */
[----:B------:R-:W-:Y:S02]  /*b9d0*/  F2FP.BF16.F32.PACK_AB R4, R125, R24 ;  /* 0x000000187d04723e */ /* 0x000fe400000010ff */
[----:B------:R-:W-:Y:S02]  /*b9e0*/  SHF.R.U64 R10, R10, 0x3, RZ ;  /* 0x000000030a0a7819 */ /* 0x000fe400000012ff */
[----:B------:R-:W-:-:S02]  /*b9f0*/  LOP3.LUT R8, R8, R83, RZ, 0x3c, !PT ;  /* 0x0000005308087212 */ /* 0x000fc400078e3cff */
[----:B------:R-:W-:Y:S02]  /*ba00*/  LOP3.LUT R24, R151, 0x380, RZ, 0xc0, !PT ;  /* 0x0000038097187812 */ /* 0x000fe400078ec0ff */
[----:B------:R-:W-:Y:S02]  /*ba10*/  LOP3.LUT R26, R143, 0x380, RZ, 0xc0, !PT ;  /* 0x000003808f1a7812 */ /* 0x000fe400078ec0ff */
[----:B------:R-:W-:Y:S02]  /*ba20*/  LOP3.LUT R83, R120, 0x380, RZ, 0xc0, !PT ;  /* 0x0000038078537812 */ /* 0x000fe400078ec0ff */
[----:B------:R-:W-:Y:S02]  /*ba30*/  LOP3.LUT R28, R145, 0x380, RZ, 0xc0, !PT ;  /* 0x00000380911c7812 */ /* 0x000fe400078ec0ff */
[----:B------:R-:W-:Y:S02]  /*ba40*/  LOP3.LUT R30, R147, 0x380, RZ, 0xc0, !PT ;  /* 0x00000380931e7812 */ /* 0x000fe400078ec0ff */
[----:B------:R-:W-:-:S02]  /*ba50*/  SHF.R.U64 R12, R12, 0x3, RZ ;  /* 0x000000030c0c7819 */ /* 0x000fc400000012ff */
[----:B------:R-:W-:Y:S02]  /*ba60*/  SHF.R.U64 R14, R14, 0x3, RZ ;  /* 0x000000030e0e7819 */ /* 0x000fe400000012ff */
[----:B------:R-:W-:Y:S02]  /*ba70*/  LOP3.LUT R10, R10, R137, RZ, 0x3c, !PT ;  /* 0x000000890a0a7212 */ /* 0x000fe400078e3cff */
[----:B------:R-:W-:Y:S01]  /*ba80*/  F2FP.BF16.F32.PACK_AB R5, R135, R134 ;  /* 0x000000868705723e */ /* 0x000fe200000010ff */
[----:B------:R-:W-:Y:S01]  /*ba90*/  BAR.SYNC.DEFER_BLOCKING 0x1, 0x100 ;  /* 0x0044000000007b1d */ /* 0x000fe20000010000 */
[----:B------:R-:W-:Y:S02]  /*baa0*/  SHF.R.U64 R24, R24, 0x3, RZ ;  /* 0x0000000318187819 */ /* 0x000fe400000012ff */
[----:B------:R-:W-:Y:S02]  /*bab0*/  SHF.R.U64 R26, R26, 0x3, RZ ;  /* 0x000000031a1a7819 */ /* 0x000fe400000012ff */
[----:B-1----:R-:W-:-:S02]  /*bac0*/  LOP3.LUT R40, R153, 0x380, RZ, 0xc0, !PT ;  /* 0x0000038099287812 */ /* 0x002fc400078ec0ff */
[----:B------:R-:W-:Y:S02]  /*bad0*/  SHF.R.U64 R83, R83, 0x3, RZ ;  /* 0x0000000353537819 */ /* 0x000fe400000012ff */
[----:B------:R-:W-:Y:S02]  /*bae0*/  LOP3.LUT R32, R149, 0x380, RZ, 0xc0, !PT ;  /* 0x0000038095207812 */ /* 0x000fe400078ec0ff */
[----:B------:R-:W-:Y:S02]  /*baf0*/  SHF.R.U64 R28, R28, 0x3, RZ ;  /* 0x000000031c1c7819 */ /* 0x000fe400000012ff */
[----:B------:R-:W-:Y:S02]  /*bb00*/  SHF.R.U64 R30, R30, 0x3, RZ ;  /* 0x000000031e1e7819 */ /* 0x000fe400000012ff */
[----:B------:R-:W-:Y:S02]  /*bb10*/  LOP3.LUT R12, R12, R139, RZ, 0x3c, !PT ;  /* 0x0000008b0c0c7212 */ /* 0x000fe400078e3cff */
[----:B------:R-:W-:-:S02]  /*bb20*/  LOP3.LUT R14, R14, R141, RZ, 0x3c, !PT ;  /* 0x0000008d0e0e7212 */ /* 0x000fc400078e3cff */
[----:B------:R-:W-:Y:S02]  /*bb30*/  LOP3.LUT R34, R24, R151, RZ, 0x3c, !PT ;  /* 0x0000009718227212 */ /* 0x000fe400078e3cff */
[----:B------:R-:W-:Y:S02]  /*bb40*/  MOV R134, R10 ;  /* 0x0000000a00867202 */ /* 0x000fe40000000f00 */
[----:B------:R-:W-:Y:S01]  /*bb50*/  LOP3.LUT R26, R26, R143, RZ, 0x3c, !PT ;  /* 0x0000008f1a1a7212 */ /* 0x000fe200078e3cff */
[----:B------:R1:W-:Y:S01]  /*bb60*/  STSM.16.M88.4 [R136], R4 ;  /* 0x0000000488007844 */ /* 0x0003e20000000200 */
[----:B------:R-:W-:Y:S02]  /*bb70*/  SHF.R.U64 R40, R40, 0x3, RZ ;  /* 0x0000000328287819 */ /* 0x000fe400000012ff */
[----:B------:R-:W-:Y:S02]  /*bb80*/  LOP3.LUT R24, R83, R120, RZ, 0x3c, !PT ;  /* 0x0000007853187212 */ /* 0x000fe400078e3cff */
[----:B------:R-:W-:-:S02]  /*bb90*/  F2FP.BF16.F32.PACK_AB R10, R45, R44 ;  /* 0x0000002c2d0a723e */ /* 0x000fc400000010ff */
[----:B------:R-:W-:Y:S01]  /*bba0*/  SHF.R.U64 R32, R32, 0x3, RZ ;  /* 0x0000000320207819 */ /* 0x000fe200000012ff */
[----:B------:R-:W2:Y:S01]  /*bbb0*/  LDC.64 R44, c[0x0][0xc00] ;  /* 0x00030000ff2c7b82 */ /* 0x000ea20000000a00 */
[----:B------:R-:W-:Y:S02]  /*bbc0*/  LOP3.LUT R28, R28, R145, RZ, 0x3c, !PT ;  /* 0x000000911c1c7212 */ /* 0x000fe400078e3cff */
[----:B------:R-:W-:Y:S02]  /*bbd0*/  LOP3.LUT R30, R30, R147, RZ, 0x3c, !PT ;  /* 0x000000931e1e7212 */ /* 0x000fe400078e3cff */
[----:B------:R-:W-:Y:S02]  /*bbe0*/  MOV R135, R8 ;  /* 0x0000000800877202 */ /* 0x000fe40000000f00 */
[----:B------:R-:W-:Y:S02]  /*bbf0*/  MOV R133, R12 ;  /* 0x0000000c00857202 */ /* 0x000fe40000000f00 */
[----:B-1----:R-:W-:-:S02]  /*bc00*/  F2FP.BF16.F32.PACK_AB R4, R123, R122 ;  /* 0x0000007a7b04723e */ /* 0x002fc400000010ff */
[----:B------:R-:W-:Y:S02]  /*bc10*/  F2FP.BF16.F32.PACK_AB R5, R132, R129 ;  /* 0x000000818405723e */ /* 0x000fe400000010ff */
[----:B------:R-:W-:Y:S02]  /*bc20*/  F2FP.BF16.F32.PACK_AB R6, R126, R121 ;  /* 0x000000797e06723e */ /* 0x000fe400000010ff */
[----:B------:R-:W-:Y:S02]  /*bc30*/  F2FP.BF16.F32.PACK_AB R7, R131, R128 ;  /* 0x000000808307723e */ /* 0x000fe400000010ff */
[----:B------:R-:W-:Y:S02]  /*bc40*/  MOV R125, R14 ;  /* 0x0000000e007d7202 */ /* 0x000fe40000000f00 */
[----:B------:R-:W-:Y:S01]  /*bc50*/  F2FP.BF16.F32.PACK_AB R8, R124, R3 ;  /* 0x000000037c08723e */ /* 0x000fe200000010ff */
[----:B------:R1:W-:Y:S01]  /*bc60*/  STSM.16.M88.4 [R135], R4 ;  /* 0x0000000487007844 */ /* 0x0003e20000000200 */
[----:B------:R-:W-:-:S02]  /*bc70*/  F2FP.BF16.F32.PACK_AB R9, R130, R127 ;  /* 0x0000007f8209723e */ /* 0x000fc400000010ff */
[----:B------:R-:W-:Y:S02]  /*bc80*/  F2FP.BF16.F32.PACK_AB R11, R47, R46 ;  /* 0x0000002e2f0b723e */ /* 0x000fe400000010ff */
[----:B------:R-:W-:Y:S02]  /*bc90*/  F2FP.BF16.F32.PACK_AB R12, R49, R48 ;  /* 0x00000030310c723e */ /* 0x000fe400000010ff */
[----:B------:R-:W-:Y:S01]  /*bca0*/  F2FP.BF16.F32.PACK_AB R13, R51, R50 ;  /* 0x00000032330d723e */ /* 0x000fe200000010ff */
[----:B------:R3:W-:Y:S01]  /*bcb0*/  STSM.16.M88.4 [R134], R8 ;  /* 0x0000000886007844 */ /* 0x0007e20000000200 */
[----:B------:R-:W-:Y:S02]  /*bcc0*/  F2FP.BF16.F32.PACK_AB R14, R53, R52 ;  /* 0x00000034350e723e */ /* 0x000fe400000010ff */
[----:B------:R-:W-:Y:S02]  /*bcd0*/  F2FP.BF16.F32.PACK_AB R15, R55, R54 ;  /* 0x00000036370f723e */ /* 0x000fe400000010ff */
[----:B------:R-:W-:-:S02]  /*bce0*/  LOP3.LUT R36, R40, R153, RZ, 0x3c, !PT ;  /* 0x0000009928247212 */ /* 0x000fc400078e3cff */
[----:B------:R-:W-:Y:S01]  /*bcf0*/  MOV R120, R26 ;  /* 0x0000001a00787202 */ /* 0x000fe20000000f00 */
[----:B------:R4:W-:Y:S01]  /*bd00*/  STSM.16.M88.4 [R133], R12 ;  /* 0x0000000c85007844 */ /* 0x0009e20000000200 */
[----:B------:R-:W-:Y:S02]  /*bd10*/  MOV R3, R24 ;  /* 0x0000001800037202 */ /* 0x000fe40000000f00 */
[----:B------:R-:W-:Y:S02]  /*bd20*/  LOP3.LUT R32, R32, R149, RZ, 0x3c, !PT ;  /* 0x0000009520207212 */ /* 0x000fe400078e3cff */
[----:B------:R-:W-:Y:S02]  /*bd30*/  MOV R83, R28 ;  /* 0x0000001c00537202 */ /* 0x000fe40000000f00 */
[----:B------:R-:W-:Y:S02]  /*bd40*/  MOV R40, R30 ;  /* 0x0000001e00287202 */ /* 0x000fe40000000f00 */
[----:B------:R-:W-:-:S02]  /*bd50*/  F2FP.BF16.F32.PACK_AB R24, R57, R56 ;  /* 0x000000383918723e */ /* 0x000fc400000010ff */
[----:B------:R-:W-:Y:S02]  /*bd60*/  F2FP.BF16.F32.PACK_AB R25, R59, R58 ;  /* 0x0000003a3b19723e */ /* 0x000fe400000010ff */
[----:B------:R-:W-:Y:S02]  /*bd70*/  F2FP.BF16.F32.PACK_AB R26, R61, R60 ;  /* 0x0000003c3d1a723e */ /* 0x000fe400000010ff */
[----:B------:R-:W-:Y:S02]  /*bd80*/  F2FP.BF16.F32.PACK_AB R27, R63, R62 ;  /* 0x0000003e3f1b723e */ /* 0x000fe400000010ff */
[----:B------:R-:W-:Y:S02]  /*bd90*/  F2FP.BF16.F32.PACK_AB R28, R65, R64 ;  /* 0x00000040411c723e */ /* 0x000fe400000010ff */
[----:B------:R-:W-:Y:S01]  /*bda0*/  F2FP.BF16.F32.PACK_AB R29, R67, R66 ;  /* 0x00000042431d723e */ /* 0x000fe200000010ff */
[----:B------:R-:W-:Y:S01]  /*bdb0*/  STSM.16.M88.4 [R125], R24 ;  /* 0x000000187d007844 */ /* 0x000fe20000000200 */
[----:B------:R-:W-:-:S02]  /*bdc0*/  F2FP.BF16.F32.PACK_AB R30, R69, R68 ;  /* 0x00000044451e723e */ /* 0x000fc400000010ff */
[----:B------:R-:W-:Y:S02]  /*bdd0*/  F2FP.BF16.F32.PACK_AB R31, R71, R70 ;  /* 0x00000046471f723e */ /* 0x000fe400000010ff */
[----:B-1----:R-:W-:Y:S02]  /*bde0*/  F2FP.BF16.F32.PACK_AB R4, R73, R72 ;  /* 0x000000484904723e */ /* 0x002fe400000010ff */
[----:B------:R-:W-:Y:S01]  /*bdf0*/  F2FP.BF16.F32.PACK_AB R5, R75, R74 ;  /* 0x0000004a4b05723e */ /* 0x000fe200000010ff */
[----:B------:R-:W-:Y:S01]  /*be00*/  STSM.16.M88.4 [R120], R28 ;  /* 0x0000001c78007844 */ /* 0x000fe20000000200 */
[----:B------:R-:W-:Y:S02]  /*be10*/  F2FP.BF16.F32.PACK_AB R6, R77, R76 ;  /* 0x0000004c4d06723e */ /* 0x000fe400000010ff */
[----:B------:R-:W-:Y:S02]  /*be20*/  F2FP.BF16.F32.PACK_AB R7, R79, R78 ;  /* 0x0000004e4f07723e */ /* 0x000fe400000010ff */
[----:B---3--:R-:W-:-:S02]  /*be30*/  F2FP.BF16.F32.PACK_AB R8, R81, R80 ;  /* 0x000000505108723e */ /* 0x008fc400000010ff */
[----:B------:R-:W-:Y:S01]  /*be40*/  F2FP.BF16.F32.PACK_AB R9, R39, R82 ;  /* 0x000000522709723e */ /* 0x000fe200000010ff */
[----:B------:R-:W-:Y:S01]  /*be50*/  STSM.16.M88.4 [R83], R4 ;  /* 0x0000000453007844 */ /* 0x000fe20000000200 */
[----:B------:R-:W-:Y:S02]  /*be60*/  F2FP.BF16.F32.PACK_AB R10, R85, R84 ;  /* 0x00000054550a723e */ /* 0x000fe400000010ff */
[----:B------:R-:W-:Y:S02]  /*be70*/  F2FP.BF16.F32.PACK_AB R11, R87, R86 ;  /* 0x00000056570b723e */ /* 0x000fe400000010ff */
[----:B------:R-:W-:Y:S02]  /*be80*/  MOV R32, R32 ;  /* 0x0000002000207202 */ /* 0x000fe40000000f00 */
[----:B----4-:R-:W-:Y:S01]  /*be90*/  F2FP.BF16.F32.PACK_AB R12, R89, R88 ;  /* 0x00000058590c723e */ /* 0x010fe200000010ff */
[----:B------:R1:W-:Y:S01]  /*bea0*/  STSM.16.M88.4 [R40], R8 ;  /* 0x0000000828007844 */ /* 0x0003e20000000200 */
[----:B------:R-:W-:-:S02]  /*beb0*/  F2FP.BF16.F32.PACK_AB R13, R91, R90 ;  /* 0x0000005a5b0d723e */ /* 0x000fc400000010ff */
[----:B------:R-:W-:Y:S02]  /*bec0*/  F2FP.BF16.F32.PACK_AB R14, R93, R92 ;  /* 0x0000005c5d0e723e */ /* 0x000fe400000010ff */
[----:B------:R-:W-:Y:S02]  /*bed0*/  F2FP.BF16.F32.PACK_AB R15, R95, R94 ;  /* 0x0000005e5f0f723e */ /* 0x000fe400000010ff */
[----:B------:R-:W-:Y:S02]  /*bee0*/  MOV R34, R34 ;  /* 0x0000002200227202 */ /* 0x000fe40000000f00 */
[----:B------:R-:W-:Y:S01]  /*bef0*/  MOV R37, R36 ;  /* 0x0000002400257202 */ /* 0x000fe20000000f00 */
[----:B------:R-:W-:Y:S01]  /*bf00*/  STSM.16.M88.4 [R32], R12 ;  /* 0x0000000c20007844 */ /* 0x000fe20000000200 */
[----:B------:R-:W-:Y:S01]  /*bf10*/  ISETP.NE.U32.AND P2, PT, RZ, UR4, PT ;  /* 0x00000004ff007c0c */ /* 0x000fe2000bf45070 */
[----:B------:R-:W-:Y:S01]  /*bf20*/  IMAD.MOV.U32 R36, RZ, RZ, RZ ;  /* 0x000000ffff247224 */ /* 0x000fe200078e00ff */
[----:B--2---:R-:W-:Y:S01]  /*bf30*/  ISETP.NE.U32.AND P0, PT, R44, RZ, PT ;  /* 0x000000ff2c00720c */ /* 0x004fe20003f05070 */
[----:B------:R-:W-:Y:S01]  /*bf40*/  STSM.16.M88.4 [R34], R96 ;  /* 0x0000006022007844 */ /* 0x000fe20000000200 */
[----:B------:R-:W-:Y:S01]  /*bf50*/  ISETP.NE.AND.EX P2, PT, RZ, UR5, PT, P2 ;  /* 0x00000005ff007c0c */ /* 0x000fe2000bf45320 */
[----:B-1----:R-:W1:Y:S01]  /*bf60*/  LDC R40, c[0x0][0xbe8] ;  /* 0x0002fa00ff287b82 */ /* 0x002e620000000800 */
[----:B------:R-:W-:Y:S01]  /*bf70*/  SHF.L.U32 R5, R204, 0x2, RZ ;  /* 0x00000002cc057819 */ /* 0x000fe200000006ff */
[----:B------:R-:W-:Y:S01]  /*bf80*/  STSM.16.M88.4 [R37], R104 ;  /* 0x0000006825007844 */ /* 0x000fe20000000200 */
[----:B------:R-:W-:-:S02]  /*bf90*/  ISETP.NE.AND.EX P0, PT, R45, RZ, PT, P0 ;  /* 0x000000ff2d00720c */ /* 0x000fc40003f05300 */
[----:B------:R-:W-:Y:S01]  /*bfa0*/  SHF.L.U64.HI R10, R204, 0x2, R208 ;  /* 0x00000002cc0a7819 */ /* 0x000fe200000102d0 */
[----:B------:R2:W-:Y:S02]  /*bfb0*/  STSM.16.M88.4 [R3], R112 ;  /* 0x0000007003007844 */ /* 0x0005e40000000200 */
[----:B------:R-:W-:Y:S01]  /*bfc0*/  BAR.SYNC.DEFER_BLOCKING 0x1, 0x100 ;  /* 0x0044000000007b1d */ /* 0x000fe20000010000 */
[----:B------:R-:W-:-:S03]  /*bfd0*/  IADD3 R6, P1, R5, R44, RZ ;  /* 0x0000002c05067210 */ /* 0x000fc60007f3e0ff */
[----:B------:R-:W-:Y:S02]  /*bfe0*/  @P2 IADD3 R4, P3, R5, UR4, RZ ;  /* 0x0000000405042c10 */ /* 0x000fe4000ff7e0ff */
[----:B------:R-:W-:Y:S01]  /*bff0*/  ULDC UR4, c[0x0][0xa88] ;  /* 0x0002a20000047ab9 */ /* 0x000fe20000000800 */
[C---:B------:R-:W-:Y:S01]  /*c000*/  IMAD.X R7, R10.reuse, 0x1, R45, P1 ;  /* 0x000000010a077824 */ /* 0x040fe200008e062d */
[----:B------:R-:W-:Y:S01]  /*c010*/  @P2 IADD3.X R5, R10, UR5, RZ, P3, !PT ;  /* 0x000000050a052c10 */ /* 0x000fe20009ffe4ff */
[----:B--2---:R-:W-:-:S03]  /*c020*/  IMAD.U32 R3, RZ, RZ, UR4 ;  /* 0x00000004ff037e24 */ /* 0x004fc6000f8e00ff */
[----:B------:R2:W5:Y:S01]  /*c030*/  @P0 LDG.E R36, desc[UR60][R6.64] ;  /* 0x0000003c06240981 */ /* 0x000562000c1e1900 */
[----:B-1----:R-:W-:-:S03]  /*c040*/  ISETP.NE.AND P1, PT, R40, 0x1, PT ;  /* 0x000000012800780c */ /* 0x002fc60003f25270 */
[----:B------:R2:W5:Y:S10]  /*c050*/  @P2 LDG.E R3, desc[UR60][R4.64] ;  /* 0x0000003c04032981 */ /* 0x000574000c1e1900 */
[----:B------:R-:W1:Y:S08]  /*c060*/  @P1 LDC R8, c[0x0][0xbec] ;  /* 0x0002fb00ff081b82 */ /* 0x000e700000000800 */
[----:B------:R-:W3:Y:S01]  /*c070*/  @P1 LDC R9, c[0x0][0xbf0] ;  /* 0x0002fc00ff091b82 */ /* 0x000ee20000000800 */
[----:B--2---:R-:W-:Y:S05]  /*c080*/  @P2 BRA `(.L_x_400) ;  /* 0x0000000000102947 */ /* 0x004fea0003800000 */
[----:B------:R-:W-:Y:S05]  /*c090*/  @!P0 BRA `(.L_x_400) ;  /* 0x00000000000c8947 */ /* 0x000fea0003800000 */
[----:B------:R-:W2:Y:S04]  /*c0a0*/  LDG.E R4, desc[UR60][R6.64] ;  /* 0x0000003c06047981 */ /* 0x000ea8000c1e1900 */
[----:B-----5:R-:W2:Y:S02]  /*c0b0*/  LDG.E R3, desc[UR60][R6.64+0x4] ;  /* 0x0000043c06037981 */ /* 0x020ea4000c1e1900 */
[----:B--2---:R-:W-:-:S07]  /*c0c0*/  IMAD.IADD R3, R3, 0x1, -R4 ;  /* 0x0000000103037824 */ /* 0x004fce00078e0a04 */
.L_x_400:
[----:B------:R-:W-:Y:S01]  /*c0d0*/  SHF.R.S32.HI R39, RZ, 0x1f, R206 ;  /* 0x0000001fff277819 */ /* 0x000fe200000114ce */
[C---:B------:R-:W-:Y:S01]  /*c0e0*/  IMAD R13, R207.reuse, 0x80, R215 ;  /* 0x00000080cf0d7824 */ /* 0x040fe200078e02d7 */
[----:B------:R-:W-:Y:S01]  /*c0f0*/  ULDC.64 UR4, c[0x0][0xb90] ;  /* 0x0002e40000047ab9 */ /* 0x000fe20000000a00 */
[----:B-----5:R-:W-:Y:S01]  /*c100*/  SHF.R.S32.HI R37, RZ, 0x1f, R36 ;  /* 0x0000001fff257819 */ /* 0x020fe20000011424 */
[----:B------:R-:W-:Y:S01]  /*c110*/  IMAD R14, R207, 0x80, R213 ;  /* 0x00000080cf0e7824 */ /* 0x000fe200078e02d5 */
[----:B------:R-:W-:Y:S01]  /*c120*/  SEL R208, R208, RZ, !P0 ;  /* 0x000000ffd0d07207 */ /* 0x000fe20004000000 */
[----:B------:R-:W-:Y:S01]  /*c130*/  IMAD R5, R39, UR4, RZ ;  /* 0x0000000427057c24 */ /* 0x000fe2000f8e02ff */
[----:B------:R-:W-:Y:S01]  /*c140*/  SEL R69, R204, RZ, !P0 ;  /* 0x000000ffcc457207 */ /* 0x000fe20004000000 */
[----:B-1----:R-:W-:Y:S01]  /*c150*/  @P1 IMAD.HI.U32 R6, R13, R8, RZ ;  /* 0x000000080d061227 */ /* 0x002fe200078e00ff */
[----:B------:R-:W1:Y:S03]  /*c160*/  @P1 LDC R73, c[0x0][0xbec] ;  /* 0x0002fb00ff491b82 */ /* 0x000e660000000800 */
[----:B------:R-:W-:Y:S01]  /*c170*/  IMAD.MOV.U32 R7, RZ, RZ, R13 ;  /* 0x000000ffff077224 */ /* 0x000fe200078e000d */
[----:B---3--:R-:W-:Y:S01]  /*c180*/  @P1 SHF.R.U32.HI R7, RZ, R9, R6 ;  /* 0x00000009ff071219 */ /* 0x008fe20000011606 */
[----:B------:R-:W-:-:S02]  /*c190*/  IMAD R11, R206, UR5, R5 ;  /* 0x00000005ce0b7c24 */ /* 0x000fc4000f8e0205 */
[----:B------:R-:W-:Y:S01]  /*c1a0*/  IMAD.WIDE.U32 R4, R206, UR4, R36 ;  /* 0x00000004ce047c25 */ /* 0x000fe2000f8e0024 */
[----:B------:R-:W-:-:S03]  /*c1b0*/  ULDC.64 UR4, c[0x0][0xb98] ;  /* 0x0002e60000047ab9 */ /* 0x000fc60000000a00 */
[----:B------:R-:W-:Y:S02]  /*c1c0*/  IMAD R9, R209, 0x40, R18 ;  /* 0x00000040d1097824 */ /* 0x000fe400078e0212 */
[----:B------:R-:W-:Y:S02]  /*c1d0*/  IMAD.IADD R5, R5, 0x1, R11 ;  /* 0x0000000105057824 */ /* 0x000fe400078e020b */
[----:B------:R-:W-:Y:S02]  /*c1e0*/  IMAD.MOV R11, RZ, RZ, -R7 ;  /* 0x000000ffff0b7224 */ /* 0x000fe400078e0a07 */
[----:B------:R-:W-:-:S04]  /*c1f0*/  IMAD.WIDE R20, R9, 0x2, R20 ;  /* 0x0000000209147825 */ /* 0x000fc800078e0214 */
[----:B------:R-:W-:Y:S01]  /*c200*/  IMAD R6, R208, UR4, RZ ;  /* 0x00000004d0067c24 */ /* 0x000fe2000f8e02ff */
[C---:B------:R-:W-:Y:S01]  /*c210*/  IADD3 R29, P3, R20.reuse, 0x6000, RZ ;  /* 0x00006000141d7810 */ /* 0x040fe20007f7e0ff */
[----:B------:R-:W-:Y:S01]  /*c220*/  IMAD.WIDE.U32 R4, R69, UR4, R4 ;  /* 0x0000000445047c25 */ /* 0x000fe2000f8e0004 */
[----:B------:R-:W-:Y:S02]  /*c230*/  IADD3 R25, P5, R20, 0x3000, RZ ;  /* 0x0000300014197810 */ /* 0x000fe40007fbe0ff */
[----:B------:R-:W-:Y:S01]  /*c240*/  LOP3.LUT R28, R29, 0x380, RZ, 0xc0, !PT ;  /* 0x000003801d1c7812 */ /* 0x000fe200078ec0ff */
[----:B------:R-:W-:Y:S01]  /*c250*/  IMAD R9, R40, R11, R13 ;  /* 0x0000000b28097224 */ /* 0x000fe200078e020d */
[----:B------:R-:W-:Y:S01]  /*c260*/  SHF.R.S32.HI R11, RZ, 0x1f, R7 ;  /* 0x0000001fff0b7819 */ /* 0x000fe20000011407 */
[----:B------:R-:W-:Y:S01]  /*c270*/  IMAD R8, R69, UR5, R6 ;  /* 0x0000000545087c24 */ /* 0x000fe2000f8e0206 */
[----:B------:R-:W-:Y:S01]  /*c280*/  IADD3 R4, P0, R7, R4, RZ ;  /* 0x0000000407047210 */ /* 0x000fe20007f1e0ff */
[----:B------:R-:W-:Y:S01]  /*c290*/  ULDC.64 UR4, c[0x0][0xb88] ;  /* 0x0002e20000047ab9 */ /* 0x000fe20000000a00 */
[----:B------:R-:W-:Y:S01]  /*c2a0*/  SHF.R.S32.HI R6, RZ, 0x1f, R9 ;  /* 0x0000001fff067819 */ /* 0x000fe20000011409 */
[----:B------:R-:W-:Y:S01]  /*c2b0*/  IMAD R71, R3, R40, RZ ;  /* 0x0000002803477224 */ /* 0x000fe200078e02ff */
[----:B------:R-:W-:-:S02]  /*c2c0*/  IADD3.X R5, R11, R5, R8, P0, !PT ;  /* 0x000000050b057210 */ /* 0x000fc400007fe408 */
[----:B------:R-:W-:Y:S01]  /*c2d0*/  IADD3 R7, P2, R20, 0x1000, RZ ;  /* 0x0000100014077810 */ /* 0x000fe20007f5e0ff */
[----:B------:R-:W-:Y:S01]  /*c2e0*/  IMAD R6, R6, UR4, RZ ;  /* 0x0000000406067c24 */ /* 0x000fe2000f8e02ff */
[C---:B------:R-:W-:Y:S01]  /*c2f0*/  IADD3 R13, P6, R20.reuse, 0x2000, RZ ;  /* 0x00002000140d7810 */ /* 0x040fe20007fde0ff */
[----:B------:R-:W-:Y:S01]  /*c300*/  IMAD.WIDE.U32 R4, R9, UR4, R4 ;  /* 0x0000000409047c25 */ /* 0x000fe2000f8e0004 */
[----:B------:R-:W-:Y:S02]  /*c310*/  LOP3.LUT R8, R7, 0x380, RZ, 0xc0, !PT ;  /* 0x0000038007087812 */ /* 0x000fe400078ec0ff */
[----:B------:R-:W-:Y:S01]  /*c320*/  IADD3 R53, P4, R20, 0x4000, RZ ;  /* 0x0000400014357810 */ /* 0x000fe20007f9e0ff */
[----:B------:R-:W-:Y:S01]  /*c330*/  IMAD R11, R9, UR5, R6 ;  /* 0x00000005090b7c24 */ /* 0x000fe2000f8e0206 */
[----:B------:R-:W-:Y:S01]  /*c340*/  ULDC.64 UR4, c[0x0][0xb50] ;  /* 0x0002d40000047ab9 */ /* 0x000fe20000000a00 */
[----:B------:R-:W-:Y:S02]  /*c350*/  SHF.R.U64 R8, R8, 0x3, RZ ;  /* 0x0000000308087819 */ /* 0x000fe400000012ff */
[----:B------:R-:W-:Y:S01]  /*c360*/  IMAD.IADD R5, R5, 0x1, R11 ;  /* 0x0000000105057824 */ /* 0x000fe200078e020b */
[----:B------:R-:W-:-:S02]  /*c370*/  LEA R10, P0, R4, UR4, 0x2 ;  /* 0x00000004040a7c11 */ /* 0x000fc4000f8010ff */
[----:B------:R-:W-:Y:S02]  /*c380*/  LOP3.LUT R8, R8, R7, RZ, 0x3c, !PT ;  /* 0x0000000708087212 */ /* 0x000fe400078e3cff */
[----:B------:R-:W-:Y:S01]  /*c390*/  LEA.HI.X R7, R4, UR5, R5, 0x2, P0 ;  /* 0x0000000504077c11 */ /* 0x000fe200080f1405 */
[----:B------:R-:W-:Y:S01]  /*c3a0*/  SHFL.IDX PT, R50, R10, RZ, 0x1c1f ;  /* 0x001c1fff0a327589 */ /* 0x000fe200000e0000 */
[----:B------:R-:W-:Y:S01]  /*c3b0*/  IADD3 R45, P0, R20, 0x5000, RZ ;  /* 0x00005000142d7810 */ /* 0x000fe20007f1e0ff */
[----:B------:R-:W-:Y:S01]  /*c3c0*/  VIADD R4, R14, 0x8 ;  /* 0x000000080e047836 */ /* 0x000fe20000000000 */
[----:B------:R-:W-:Y:S01]  /*c3d0*/  IADD3.X R9, RZ, R21, RZ, P2, !PT ;  /* 0x00000015ff097210 */ /* 0x000fe200017fe4ff */
[----:B------:R-:W2:Y:S01]  /*c3e0*/  SHFL.IDX PT, R51, R7, RZ, 0x1c1f ;  /* 0x001c1fff07337589 */ /* 0x000ea200000e0000 */
[----:B------:R-:W-:Y:S01]  /*c3f0*/  LOP3.LUT R44, R45, 0x380, RZ, 0xc0, !PT ;  /* 0x000003802d2c7812 */ /* 0x000fe200078ec0ff */
[----:B------:R-:W-:Y:S01]  /*c400*/  ULDC.64 UR4, c[0x0][0xaa0] ;  /* 0x0002a80000047ab9 */ /* 0x000fe20000000a00 */
[----:B------:R-:W-:Y:S01]  /*c410*/  IADD3 R33, P2, R20, 0x7000, RZ ;  /* 0x0000700014217810 */ /* 0x000fe20007f5e0ff */
[----:B------:R-:W-:Y:S01]  /*c420*/  SHFL.IDX PT, R58, R10, 0x1, 0x1c1f ;  /* 0x003c1f000a3a7f89 */ /* 0x000fe200000e0000 */
[----:B------:R-:W-:-:S02]  /*c430*/  SHF.R.U64 R28, R28, 0x3, RZ ;  /* 0x000000031c1c7819 */ /* 0x000fc400000012ff */
[----:B------:R-:W-:Y:S01]  /*c440*/  SHF.R.U64 R44, R44, 0x3, RZ ;  /* 0x000000032c2c7819 */ /* 0x000fe200000012ff */
[----:B------:R-:W3:Y:S01]  /*c450*/  SHFL.IDX PT, R59, R7, 0x1, 0x1c1f ;  /* 0x003c1f00073b7f89 */ /* 0x000ee200000e0000 */
[----:B------:R-:W-:Y:S02]  /*c460*/  LOP3.LUT R32, R33, 0x380, RZ, 0xc0, !PT ;  /* 0x0000038021207812 */ /* 0x000fe400078ec0ff */
[----:B------:R-:W-:Y:S02]  /*c470*/  LOP3.LUT R12, R13, 0x380, RZ, 0xc0, !PT ;  /* 0x000003800d0c7812 */ /* 0x000fe400078ec0ff */
[----:B------:R-:W-:Y:S02]  /*c480*/  LOP3.LUT R24, R25, 0x380, RZ, 0xc0, !PT ;  /* 0x0000038019187812 */ /* 0x000fe400078ec0ff */
[----:B------:R-:W-:Y:S02]  /*c490*/  LOP3.LUT R52, R53, 0x380, RZ, 0xc0, !PT ;  /* 0x0000038035347812 */ /* 0x000fe400078ec0ff */
[----:B------:R-:W-:Y:S01]  /*c4a0*/  LOP3.LUT R28, R28, R29, RZ, 0x3c, !PT ;  /* 0x0000001d1c1c7212 */ /* 0x000fe200078e3cff */
[--C-:B------:R-:W-:Y:S01]  /*c4b0*/  IMAD.X R29, RZ, RZ, R21.reuse, P3 ;  /* 0x000000ffff1d7224 */ /* 0x100fe200018e0615 */
[----:B------:R-:W-:Y:S01]  /*c4c0*/  LOP3.LUT R44, R44, R45, RZ, 0x3c, !PT ;  /* 0x0000002d2c2c7212 */ /* 0x000fe200078e3cff */
[----:B------:R-:W-:Y:S01]  /*c4d0*/  IMAD.X R45, RZ, RZ, R21, P0 ;  /* 0x000000ffff2d7224 */ /* 0x000fe200000e0615 */
[----:B------:R-:W-:-:S02]  /*c4e0*/  SHF.R.U64 R32, R32, 0x3, RZ ;  /* 0x0000000320207819 */ /* 0x000fc400000012ff */
[----:B------:R-:W-:Y:S02]  /*c4f0*/  IADD3 R6, P3, R20, 0xb000, RZ ;  /* 0x0000b00014067810 */ /* 0x000fe40007f7e0ff */
[----:B------:R-:W-:Y:S02]  /*c500*/  SHF.R.U64 R12, R12, 0x3, RZ ;  /* 0x000000030c0c7819 */ /* 0x000fe400000012ff */
[----:B------:R-:W-:Y:S01]  /*c510*/  SHF.R.U64 R24, R24, 0x3, RZ ;  /* 0x0000000318187819 */ /* 0x000fe200000012ff */
[--C-:B------:R-:W-:Y:S01]  /*c520*/  IMAD.X R49, RZ, RZ, R21.reuse, P3 ;  /* 0x000000ffff317224 */ /* 0x100fe200018e0615 */
[----:B------:R-:W-:Y:S02]  /*c530*/  SHF.R.U64 R52, R52, 0x3, RZ ;  /* 0x0000000334347819 */ /* 0x000fe400000012ff */
[----:B------:R-:W-:Y:S02]  /*c540*/  LOP3.LUT P0, RZ, R211, 0x3, RZ, 0xc0, !PT ;  /* 0x00000003d3ff7812 */ /* 0x000fe4000780c0ff */
[----:B------:R-:W-:Y:S01]  /*c550*/  LOP3.LUT R32, R32, R33, RZ, 0x3c, !PT ;  /* 0x0000002120207212 */ /* 0x000fe200078e3cff */
[----:B------:R-:W-:Y:S01]  /*c560*/  IMAD.X R33, RZ, RZ, R21, P2 ;  /* 0x000000ffff217224 */ /* 0x000fe200010e0615 */
[----:B------:R-:W-:-:S02]  /*c570*/  LOP3.LUT R3, R6, 0x380, RZ, 0xc0, !PT ;  /* 0x0000038006037812 */ /* 0x000fc400078ec0ff */
[----:B------:R-:W-:Y:S01]  /*c580*/  LOP3.LUT R12, R12, R13, RZ, 0x3c, !PT ;  /* 0x0000000d0c0c7212 */ /* 0x000fe200078e3cff */
[--C-:B------:R-:W-:Y:S01]  /*c590*/  IMAD.X R13, RZ, RZ, R21.reuse, P6 ;  /* 0x000000ffff0d7224 */ /* 0x100fe200030e0615 */
[----:B------:R-:W-:Y:S01]  /*c5a0*/  LOP3.LUT R24, R24, R25, RZ, 0x3c, !PT ;  /* 0x0000001918187212 */ /* 0x000fe200078e3cff */
[--C-:B------:R-:W-:Y:S01]  /*c5b0*/  IMAD.X R25, RZ, RZ, R21.reuse, P5 ;  /* 0x000000ffff197224 */ /* 0x100fe200028e0615 */
[----:B------:R-:W-:Y:S01]  /*c5c0*/  LOP3.LUT R52, R52, R53, RZ, 0x3c, !PT ;  /* 0x0000003534347212 */ /* 0x000fe200078e3cff */
[----:B------:R-:W-:Y:S01]  /*c5d0*/  IMAD.X R53, RZ, RZ, R21, P4 ;  /* 0x000000ffff357224 */ /* 0x000fe200020e0615 */
[-C--:B------:R-:W-:Y:S02]  /*c5e0*/  ISETP.GE.OR P2, PT, R14, R71.reuse, P0 ;  /* 0x000000470e00720c */ /* 0x080fe40000746670 */
[----:B------:R-:W-:Y:S02]  /*c5f0*/  ISETP.GE.OR P0, PT, R4, R71, P0 ;  /* 0x000000470400720c */ /* 0x000fe40000706670 */
[----:B------:R-:W-:-:S02]  /*c600*/  IADD3 R65, P6, R20, 0x8000, RZ ;  /* 0x0000800014417810 */ /* 0x000fc40007fde0ff */
[C---:B------:R-:W-:Y:S02]  /*c610*/  IADD3 R61, P5, R20.reuse, 0x9000, RZ ;  /* 0x00009000143d7810 */ /* 0x040fe40007fbe0ff */
[C---:B------:R-:W-:Y:S02]  /*c620*/  IADD3 R57, P4, R20.reuse, 0xa000, RZ ;  /* 0x0000a00014397810 */ /* 0x040fe40007f9e0ff */
[----:B------:R-:W-:Y:S02]  /*c630*/  LOP3.LUT R5, R20, 0x380, RZ, 0xc0, !PT ;  /* 0x0000038014057812 */ /* 0x000fe400078ec0ff */
[----:B------:R-:W-:Y:S01]  /*c640*/  SHF.R.U64 R3, R3, 0x3, RZ ;  /* 0x0000000303037819 */ /* 0x000fe200000012ff */
[----:B--2---:R2:W-:Y:S01]  /*c650*/  @!P2 ST.E desc[UR60][R50.64], R0 ;  /* 0x000000003200a985 */ /* 0x0045e2000c10193c */
[----:B------:R-:W-:Y:S02]  /*c660*/  LOP3.LUT R64, R65, 0x380, RZ, 0xc0, !PT ;  /* 0x0000038041407812 */ /* 0x000fe400078ec0ff */
[----:B------:R-:W-:Y:S01]  /*c670*/  LOP3.LUT R60, R61, 0x380, RZ, 0xc0, !PT ;  /* 0x000003803d3c7812 */ /* 0x000fe200078ec0ff */
[----:B---3--:R3:W-:Y:S01]  /*c680*/  @!P0 ST.E desc[UR60][R58.64], R2 ;  /* 0x000000023a008985 */ /* 0x0087e2000c10193c */
[----:B------:R-:W-:-:S02]  /*c690*/  LOP3.LUT R56, R57, 0x380, RZ, 0xc0, !PT ;  /* 0x0000038039387812 */ /* 0x000fc400078ec0ff */
[----:B------:R-:W-:Y:S01]  /*c6a0*/  SHF.R.U64 R5, R5, 0x3, RZ ;  /* 0x0000000305057819 */ /* 0x000fe200000012ff */
[----:B------:R-:W5:Y:S01]  /*c6b0*/  LD.E.128 R8, desc[UR60][R8.64] ;  /* 0x0000003c08087980 */ /* 0x000f62000c101d00 */
[----:B------:R-:W-:Y:S01]  /*c6c0*/  LOP3.LUT R48, R3, R6, RZ, 0x3c, !PT ;  /* 0x0000000603307212 */ /* 0x000fe200078e3cff */
[----:B------:R-:W-:Y:S01]  /*c6d0*/  IMAD R3, R37, UR4, RZ ;  /* 0x0000000425037c24 */ /* 0x000fe2000f8e02ff */
[----:B------:R-:W-:Y:S01]  /*c6e0*/  SHF.R.U64 R64, R64, 0x3, RZ ;  /* 0x0000000340407819 */ /* 0x000fe200000012ff */
[----:B------:R-:W4:Y:S01]  /*c6f0*/  @P1 LDC R37, c[0x0][0xbf0] ;  /* 0x0002fc00ff251b82 */ /* 0x000f220000000800 */
[----:B------:R-:W-:Y:S01]  /*c700*/  SHF.R.U64 R60, R60, 0x3, RZ ;  /* 0x000000033c3c7819 */ /* 0x000fe200000012ff */
[----:B--2---:R-:W-:Y:S01]  /*c710*/  IMAD R0, R205, 0x20, R209 ;  /* 0x00000020cd007824 */ /* 0x004fe200078e02d1 */
[----:B------:R-:W-:Y:S01]  /*c720*/  SHF.R.U64 R56, R56, 0x3, RZ ;  /* 0x0000000338387819 */ /* 0x000fe200000012ff */
[----:B------:R-:W5:Y:S01]  /*c730*/  LD.E.128 R12, desc[UR60][R12.64] ;  /* 0x0000003c0c0c7980 */ /* 0x000f62000c101d00 */
[----:B------:R-:W-:-:S02]  /*c740*/  LOP3.LUT R20, R5, R20, RZ, 0x3c, !PT ;  /* 0x0000001405147212 */ /* 0x000fc400078e3cff */
[----:B------:R-:W-:Y:S01]  /*c750*/  LOP3.LUT R64, R64, R65, RZ, 0x3c, !PT ;  /* 0x0000004140407212 */ /* 0x000fe200078e3cff */
[--C-:B------:R-:W-:Y:S01]  /*c760*/  IMAD.X R65, RZ, RZ, R21.reuse, P6 ;  /* 0x000000ffff417224 */ /* 0x100fe200030e0615 */
[----:B------:R-:W-:Y:S01]  /*c770*/  LOP3.LUT R60, R60, R61, RZ, 0x3c, !PT ;  /* 0x0000003d3c3c7212 */ /* 0x000fe200078e3cff */
[----:B------:R-:W-:Y:S01]  /*c780*/  IMAD.X R61, RZ, RZ, R21, P5 ;  /* 0x000000ffff3d7224 */ /* 0x000fe200028e0615 */
[----:B------:R-:W-:Y:S01]  /*c790*/  LOP3.LUT R56, R56, R57, RZ, 0x3c, !PT ;  /* 0x0000003938387212 */ /* 0x000fe200078e3cff */
[----:B------:R2:W5:Y:S01]  /*c7a0*/  LD.E.128 R4, desc[UR60][R20.64] ;  /* 0x0000003c14047980 */ /* 0x000562000c101d00 */
[----:B------:R-:W-:-:S03]  /*c7b0*/  IADD3.X R57, RZ, R21, RZ, P4, !PT ;  /* 0x00000015ff397210 */ /* 0x000fc600027fe4ff */
[----:B------:R-:W5:Y:S04]  /*c7c0*/  LD.E.128 R24, desc[UR60][R24.64] ;  /* 0x0000003c18187980 */ /* 0x000f68000c101d00 */
[----:B------:R-:W5:Y:S01]  /*c7d0*/  LD.E.128 R52, desc[UR60][R52.64] ;  /* 0x0000003c34347980 */ /* 0x000f62000c101d00 */
[C---:B--2---:R-:W-:Y:S02]  /*c7e0*/  IMAD R21, R36.reuse, UR5, R3 ;  /* 0x0000000524157c24 */ /* 0x044fe4000f8e0203 */
[----:B---3--:R-:W-:Y:S01]  /*c7f0*/  IMAD.WIDE.U32 R2, R36, UR4, RZ ;  /* 0x0000000424027c25 */ /* 0x008fe2000f8e00ff */
[----:B------:R-:W-:Y:S01]  /*c800*/  ULDC.64 UR4, c[0x0][0xae8] ;  /* 0x0002ba0000047ab9 */ /* 0x000fe20000000a00 */
[----:B------:R-:W5:Y:S02]  /*c810*/  LD.E.128 R44, desc[UR60][R44.64] ;  /* 0x0000003c2c2c7980 */ /* 0x000f64000c101d00 */
[----:B------:R-:W-:-:S02]  /*c820*/  IMAD.IADD R3, R3, 0x1, R21 ;  /* 0x0000000103037824 */ /* 0x000fc400078e0215 */
[----:B------:R-:W-:Y:S01]  /*c830*/  IMAD R21, R39, UR4, RZ ;  /* 0x0000000427157c24 */ /* 0x000fe2000f8e02ff */
[----:B------:R-:W5:Y:S01]  /*c840*/  LD.E.128 R28, desc[UR60][R28.64] ;  /* 0x0000003c1c1c7980 */ /* 0x000f62000c101d00 */
[----:B------:R-:W-:Y:S02]  /*c850*/  IMAD R36, R207, 0x80, R0 ;  /* 0x00000080cf247824 */ /* 0x000fe400078e0200 */
[C---:B------:R-:W-:Y:S01]  /*c860*/  IMAD R21, R206.reuse, UR5, R21 ;  /* 0x00000005ce157c24 */ /* 0x040fe2000f8e0215 */
[----:B------:R-:W5:Y:S01]  /*c870*/  LD.E.128 R32, desc[UR60][R32.64] ;  /* 0x0000003c20207980 */ /* 0x000f62000c101d00 */
[----:B------:R-:W-:Y:S01]  /*c880*/  IMAD.WIDE.U32 R2, R206, UR4, R2 ;  /* 0x00000004ce027c25 */ /* 0x000fe2000f8e0002 */
[----:B------:R-:W-:Y:S02]  /*c890*/  ULDC.64 UR4, c[0x0][0xaf0] ;  /* 0x0002bc0000047ab9 */ /* 0x000fe40000000a00 */
[----:B------:R-:W5:Y:S01]  /*c8a0*/  LD.E.128 R64, desc[UR60][R64.64] ;  /* 0x0000003c40407980 */ /* 0x000f62000c101d00 */
[----:B-1----:R-:W-:-:S03]  /*c8b0*/  @P1 IMAD.HI.U32 R0, R36, R73, RZ ;  /* 0x0000004924001227 */ /* 0x002fc600078e00ff */
[----:B------:R-:W5:Y:S01]  /*c8c0*/  LD.E.128 R60, desc[UR60][R60.64] ;  /* 0x0000003c3c3c7980 */ /* 0x000f62000c101d00 */
[----:B------:R-:W-:Y:S02]  /*c8d0*/  IMAD.IADD R3, R3, 0x1, R21 ;  /* 0x0000000103037824 */ /* 0x000fe400078e0215 */
[----:B------:R-:W-:Y:S01]  /*c8e0*/  IMAD.MOV.U32 R21, RZ, RZ, R36 ;  /* 0x000000ffff157224 */ /* 0x000fe200078e0024 */
[----:B----4-:R-:W-:Y:S01]  /*c8f0*/  @P1 SHF.R.U32.HI R21, RZ, R37, R0 ;  /* 0x00000025ff151219 */ /* 0x010fe20000011600 */
[----:B------:R-:W-:Y:S01]  /*c900*/  IMAD R20, R208, UR4, RZ ;  /* 0x00000004d0147c24 */ /* 0x000fe2000f8e02ff */
[----:B------:R-:W5:Y:S01]  /*c910*/  LD.E.128 R56, desc[UR60][R56.64] ;  /* 0x0000003c38387980 */ /* 0x000f62000c101d00 */
[C---:B------:R-:W-:Y:S01]  /*c920*/  IMAD.WIDE.U32 R2, R69.reuse, UR4, R2 ;  /* 0x0000000445027c25 */ /* 0x040fe2000f8e0002 */
[--C-:B------:R-:W-:Y:S02]  /*c930*/  SHF.R.S32.HI R0, RZ, 0x1f, R21.reuse ;  /* 0x0000001fff007819 */ /* 0x100fe40000011415 */
[----:B------:R-:W5:Y:S01]  /*c940*/  LD.E.128 R48, desc[UR60][R48.64] ;  /* 0x0000003c30307980 */ /* 0x000f62000c101d00 */
[----:B------:R-:W-:Y:S01]  /*c950*/  IMAD R37, R69, UR5, R20 ;  /* 0x0000000545257c24 */ /* 0x000fe2000f8e0214 */
[----:B------:R-:W-:Y:S01]  /*c960*/  ULDC.64 UR4, c[0x0][0xae0] ;  /* 0x0002b80000047ab9 */ /* 0x000fe20000000a00 */
[----:B------:R-:W-:Y:S01]  /*c970*/  IMAD.MOV R39, RZ, RZ, -R21 ;  /* 0x000000ffff277224 */ /* 0x000fe200078e0a15 */
[----:B------:R-:W-:Y:S01]  /*c980*/  @!PT LDS RZ, [RZ] ;  /* 0x00000000fffff984 */ /* 0x000fe20000000800 */
[----:B------:R-:W-:Y:S01]  /*c990*/  @!PT LDS RZ, [RZ] ;  /* 0x00000000fffff984 */ /* 0x000fe20000000800 */
[----:B------:R-:W-:Y:S01]  /*c9a0*/  @!PT LDS RZ, [RZ] ;  /* 0x00000000fffff984 */ /* 0x000fe20000000800 */
[----:B------:R-:W-:Y:S01]  /*c9b0*/  @!PT LDS RZ, [RZ] ;  /* 0x00000000fffff984 */ /* 0x000fe20000000800 */
[----:B------:R1:W-:Y:S06]  /*c9c0*/  MEMBAR.ALL.CTA ;  /* 0x0000000000007992 */ /* 0x0003ec0000008000 */
[----:B-1----:R-:W1:Y:S01]  /*c9d0*/  FENCE.VIEW.ASYNC.S ;  /* 0x00000000000073c6 */ /* 0x002e620000000000 */
[----:B------:R-:W-:-:S02]  /*c9e0*/  IMAD.IADD R3, R3, 0x1, R37 ;  /* 0x0000000103037824 */ /* 0x000fc400078e0225 */
[----:B------:R-:W-:Y:S02]  /*c9f0*/  IMAD R0, R0, UR4, RZ ;  /* 0x0000000400007c24 */ /* 0x000fe4000f8e02ff */
[----:B------:R-:W-:Y:S02]  /*ca00*/  IMAD R37, R40, R39, R36 ;  /* 0x0000002728257224 */ /* 0x000fe400078e0224 */
[C---:B------:R-:W-:Y:S02]  /*ca10*/  IMAD R39, R21.reuse, UR5, R0 ;  /* 0x0000000515277c24 */ /* 0x040fe4000f8e0200 */
[----:B------:R-:W-:Y:S01]  /*ca20*/  IMAD.WIDE.U32 R2, R21, UR4, R2 ;  /* 0x0000000415027c25 */ /* 0x000fe2000f8e0002 */
[----:B------:R-:W-:Y:S01]  /*ca30*/  SHF.R.S32.HI R0, RZ, 0x1f, R37 ;  /* 0x0000001fff007819 */ /* 0x000fe20000011425 */
[----:B------:R-:W-:Y:S02]  /*ca40*/  ULDC.64 UR4, c[0x0][0xad8] ;  /* 0x0002b60000047ab9 */ /* 0x000fe40000000a00 */
[----:B------:R-:W-:-:S02]  /*ca50*/  IMAD.IADD R3, R3, 0x1, R39 ;  /* 0x0000000103037824 */ /* 0x000fc400078e0227 */
[----:B------:R-:W-:Y:S02]  /*ca60*/  IMAD R20, R0, UR4, RZ ;  /* 0x0000000400147c24 */ /* 0x000fe4000f8e02ff */
[----:B------:R-:W-:Y:S02]  /*ca70*/  IMAD R68, R207, 0x80, R209 ;  /* 0x00000080cf447824 */ /* 0x000fe400078e02d1 */
[C---:B------:R-:W-:Y:S02]  /*ca80*/  IMAD R21, R37.reuse, UR5, R20 ;  /* 0x0000000525157c24 */ /* 0x040fe4000f8e0214 */
[----:B------:R-:W-:Y:S01]  /*ca90*/  IMAD.WIDE.U32 R2, R37, UR4, R2 ;  /* 0x0000000425027c25 */ /* 0x000fe2000f8e0002 */
[CC--:B------:R-:W-:Y:S01]  /*caa0*/  ISETP.GE.AND P2, PT, R68.reuse, R71.reuse, PT ;  /* 0x000000474400720c */ /* 0x0c0fe20003f46270 */
[----:B------:R-:W-:Y:S01]  /*cab0*/  ULDC.64 UR4, c[0x0][0xa80] ;  /* 0x0002a00000047ab9 */ /* 0x000fe20000000a00 */
[----:B------:R-:W-:Y:S01]  /*cac0*/  IADD3 R0, R68, 0x20, RZ ;  /* 0x0000002044007810 */ /* 0x000fe20007ffe0ff */
[----:B------:R-:W-:Y:S01]  /*cad0*/  IMAD.IADD R3, R3, 0x1, R21 ;  /* 0x0000000103037824 */ /* 0x000fe200078e0215 */
[----:B------:R-:W-:Y:S01]  /*cae0*/  LEA R39, P3, R2, UR4, 0x1 ;  /* 0x0000000402277c11 */ /* 0x000fe2000f8608ff */
[----:B0-----:R-:W-:Y:S01]  /*caf0*/  VIADD R38, R38, 0x36820 ;  /* 0x0003682026267836 */ /* 0x001fe20000000000 */
[----:B------:R-:W-:Y:S01]  /*cb00*/  ISETP.GE.AND P1, PT, R0, R71, PT ;  /* 0x000000470000720c */ /* 0x000fe20003f26270 */
[----:B------:R-:W-:Y:S01]  /*cb10*/  VIADD R0, R68, 0x40 ;  /* 0x0000004044007836 */ /* 0x000fe20000000000 */
[----:B------:R-:W-:-:S02]  /*cb20*/  LEA.HI.X R40, R2, UR5, R3, 0x1, P3 ;  /* 0x0000000502287c11 */ /* 0x000fc400098f0c03 */
[----:B------:R-:W-:Y:S01]  /*cb30*/  PRMT R38, RZ, 0x654, R38 ;  /* 0x00000654ff267816 */ /* 0x000fe20000000026 */
[----:B-1----:R0:W1:Y:S01]  /*cb40*/  SHFL.IDX PT, R36, R39, RZ, 0x181f ;  /* 0x00181fff27247589 */ /* 0x00206200000e0000 */
[----:B------:R-:W-:Y:S01]  /*cb50*/  ISETP.GE.AND P0, PT, R0, R71, PT ;  /* 0x000000470000720c */ /* 0x000fe20003f06270 */
[----:B------:R-:W-:Y:S01]  /*cb60*/  BSSY B1, `(.L_x_401) ;  /* 0x0000011000017945 */ /* 0x000fe20003800000 */
[----:B------:R0:W-:Y:S01]  /*cb70*/  SYNCS.ARRIVE.TRANS64.RED.A1T0 RZ, [R38+URZ], RZ ;  /* 0x000000ff26ff79a7 */ /* 0x0001e2000810043f */
[----:B------:R0:W2:Y:S02]  /*cb80*/  SHFL.IDX PT, R0, R40, RZ, 0x181f ;  /* 0x00181fff28007589 */ /* 0x0000a400000e0000 */
[----:B------:R-:W-:Y:S08]  /*cb90*/  @P2 BRA `(.L_x_402) ;  /* 0x0000000000342947 */ /* 0x000ff00003800000 */
[----:B------:R-:W-:Y:S02]  /*cba0*/  ULDC UR4, c[0x0][0xac8] ;  /* 0x0002b20000047ab9 */ /* 0x000fe40000000800 */
[----:B------:R-:W-:Y:S02]  /*cbb0*/  ISETP.GE.AND P4, PT, R18, UR4, PT ;  /* 0x0000000412007c0c */ /* 0x000fe4000bf86270 */
[----:B------:R-:W-:Y:S02]  /*cbc0*/  ISETP.GE.AND P3, PT, R19, UR4, PT ;  /* 0x0000000413007c0c */ /* 0x000fe4000bf66270 */
[----:B------:R-:W-:-:S09]  /*cbd0*/  ISETP.GE.AND P2, PT, R23, UR4, PT ;  /* 0x0000000417007c0c */ /* 0x000fd2000bf46270 */
[CC--:B-1----:R-:W-:Y:S02]  /*cbe0*/  @!P4 LEA R2, P6, R18.reuse, R36.reuse, 0x1 ;  /* 0x000000241202c211 */ /* 0x0c2fe400078c08ff */
[----:B------:R-:W-:Y:S02]  /*cbf0*/  @!P3 LEA R20, P5, R19, R36, 0x1 ;  /* 0x000000241314b211 */ /* 0x000fe400078a08ff */
[----:B--2---:R-:W-:Y:S02]  /*cc00*/  @!P4 LEA.HI.X R3, R18, R0, R219, 0x1, P6 ;  /* 0x000000001203c211 */ /* 0x004fe400030f0cdb */
[----:B------:R-:W-:Y:S02]  /*cc10*/  @!P2 LEA R36, P6, R23, R36, 0x1 ;  /* 0x000000241724a211 */ /* 0x000fe400078c08ff */
[-C--:B------:R-:W-:Y:S01]  /*cc20*/  @!P3 LEA.HI.X R21, R19, R0.reuse, R218, 0x1, P5 ;  /* 0x000000001315b211 */ /* 0x080fe200028f0cda */
[----:B-----5:R3:W-:Y:S01]  /*cc30*/  @!P4 ST.E.128 desc[UR60][R2.64], R4 ;  /* 0x000000040200c985 */ /* 0x0207e2000c101d3c */
[----:B------:R-:W-:-:S03]  /*cc40*/  @!P2 LEA.HI.X R37, R23, R0, R217, 0x1, P6 ;  /* 0x000000001725a211 */ /* 0x000fc600030f0cd9 */
[----:B------:R3:W-:Y:S04]  /*cc50*/  @!P3 ST.E.128 desc[UR60][R20.64], R52 ;  /* 0x000000341400b985 */ /* 0x0007e8000c101d3c */
[----:B------:R3:W-:Y:S02]  /*cc60*/  @!P2 ST.E.128 desc[UR60][R36.64], R64 ;  /* 0x000000402400a985 */ /* 0x0007e4000c101d3c */
.L_x_402:
[----:B------:R-:W-:Y:S05]  /*cc70*/  BSYNC B1 ;  /* 0x0000000000017941 */ /* 0x000fea0003800000 */
.L_x_401:
[----:B--2---:R2:W4:Y:S01]  /*cc80*/  SHFL.IDX PT, R0, R40, 0x1, 0x181f ;  /* 0x00381f0028007f89 */ /* 0x00452200000e0000 */
[----:B------:R-:W-:Y:S03]  /*cc90*/  BSSY B1, `(.L_x_403) ;  /* 0x0000010000017945 */ /* 0x000fe60003800000 */
[----:B---3-5:R2:W3:Y:S01]  /*cca0*/  SHFL.IDX PT, R6, R39, 0x1, 0x181f ;  /* 0x00381f0027067f89 */ /* 0x0284e200000e0000 */
[----:B------:R-:W-:Y:S05]  /*ccb0*/  @P1 BRA `(.L_x_404) ;  /* 0x0000000000341947 */ /* 0x000fea0003800000 */
[----:B------:R-:W-:Y:S02]  /*ccc0*/  ULDC UR4, c[0x0][0xac8] ;  /* 0x0002b20000047ab9 */ /* 0x000fe40000000800 */
[----:B------:R-:W-:Y:S02]  /*ccd0*/  ISETP.GE.AND P4, PT, R18, UR4, PT ;  /* 0x0000000412007c0c */ /* 0x000fe4000bf86270 */
[----:B------:R-:W-:Y:S02]  /*cce0*/  ISETP.GE.AND P5, PT, R19, UR4, PT ;  /* 0x0000000413007c0c */ /* 0x000fe4000bfa6270 */
[----:B------:R-:W-:-:S09]  /*ccf0*/  ISETP.GE.AND P6, PT, R23, UR4, PT ;  /* 0x0000000417007c0c */ /* 0x000fd2000bfc6270 */
[CC--:B---3--:R-:W-:Y:S02]  /*cd00*/  @!P4 LEA R2, P1, R18.reuse, R6.reuse, 0x1 ;  /* 0x000000061202c211 */ /* 0x0c8fe400078208ff */
[-C--:B------:R-:W-:Y:S02]  /*cd10*/  @!P5 LEA R4, P2, R19, R6.reuse, 0x1 ;  /* 0x000000061304d211 */ /* 0x080fe400078408ff */
[----:B------:R-:W-:Y:S02]  /*cd20*/  @!P6 LEA R6, P3, R23, R6, 0x1 ;  /* 0x000000061706e211 */ /* 0x000fe400078608ff */
[-C--:B----4-:R-:W-:Y:S02]  /*cd30*/  @!P4 LEA.HI.X R3, R18, R0.reuse, R219, 0x1, P1 ;  /* 0x000000001203c211 */ /* 0x090fe400008f0cdb */
[-C--:B------:R-:W-:Y:S02]  /*cd40*/  @!P5 LEA.HI.X R5, R19, R0.reuse, R218, 0x1, P2 ;  /* 0x000000001305d211 */ /* 0x080fe400010f0cda */
[----:B------:R-:W-:Y:S01]  /*cd50*/  @!P6 LEA.HI.X R7, R23, R0, R217, 0x1, P3 ;  /* 0x000000001707e211 */ /* 0x000fe200018f0cd9 */
[----:B------:R3:W-:Y:S04]  /*cd60*/  @!P4 ST.E.128 desc[UR60][R2.64], R8 ;  /* 0x000000080200c985 */ /* 0x0007e8000c101d3c */
[----:B------:R3:W-:Y:S04]  /*cd70*/  @!P5 ST.E.128 desc[UR60][R4.64], R44 ;  /* 0x0000002c0400d985 */ /* 0x0007e8000c101d3c */
[----:B------:R3:W-:Y:S02]  /*cd80*/  @!P6 ST.E.128 desc[UR60][R6.64], R60 ;  /* 0x0000003c0600e985 */ /* 0x0007e4000c101d3c */
.L_x_404:
[----:B------:R-:W-:Y:S05]  /*cd90*/  BSYNC B1 ;  /* 0x0000000000017941 */ /* 0x000fea0003800000 */
.L_x_403:
[----:B----4-:R4:W0:Y:S01]  /*cda0*/  SHFL.IDX PT, R0, R40, 0x2, 0x181f ;  /* 0x00581f0028007f89 */ /* 0x01082200000e0000 */
[----:B------:R-:W-:Y:S03]  /*cdb0*/  BSSY B1, `(.L_x_405) ;  /* 0x0000010000017945 */ /* 0x000fe60003800000 */
[----:B---3--:R4:W3:Y:S01]  /*cdc0*/  SHFL.IDX PT, R6, R39, 0x2, 0x181f ;  /* 0x00581f0027067f89 */ /* 0x0088e200000e0000 */
        /* <DEDUP_REMOVED lines=8> */
[-C--:B0-----:R-:W-:Y:S02]  /*ce50*/  @!P3 LEA.HI.X R3, R18, R0.reuse, R219, 0x1, P0 ;  /* 0x000000001203b211 */ /* 0x081fe400000f0cdb */
[-C--:B------:R-:W-:Y:S02]  /*ce60*/  @!P4 LEA.HI.X R5, R19, R0.reuse, R218, 0x1, P1 ;  /* 0x000000001305c211 */ /* 0x080fe400008f0cda */
[----:B------:R-:W-:Y:S01]  /*ce70*/  @!P5 LEA.HI.X R7, R23, R0, R217, 0x1, P2 ;  /* 0x000000001707d211 */ /* 0x000fe200010f0cd9 */
[----:B------:R0:W-:Y:S04]  /*ce80*/  @!P3 ST.E.128 desc[UR60][R2.64], R12 ;  /* 0x0000000c0200b985 */ /* 0x0001e8000c101d3c */
[----:B------:R0:W-:Y:S04]  /*ce90*/  @!P4 ST.E.128 desc[UR60][R4.64], R28 ;  /* 0x0000001c0400c985 */ /* 0x0001e8000c101d3c */
[----:B------:R0:W-:Y:S02]  /*cea0*/  @!P5 ST.E.128 desc[UR60][R6.64], R56 ;  /* 0x000000380600d985 */ /* 0x0001e4000c101d3c */
.L_x_406:
[----:B------:R-:W-:Y:S05]  /*ceb0*/  BSYNC B1 ;  /* 0x0000000000017941 */ /* 0x000fea0003800000 */
.L_x_405:
[----:B0-----:R-:W-:Y:S01]  /*cec0*/  VIADD R0, R68, 0x60 ;  /* 0x0000006044007836 */ /* 0x001fe20000000000 */
[----:B--2-4-:R-:W0:Y:S04]  /*ced0*/  SHFL.IDX PT, R40, R40, 0x3, 0x181f ;  /* 0x00781f0028287f89 */ /* 0x014e2800000e0000 */
[----:B------:R-:W-:Y:S01]  /*cee0*/  ISETP.GE.AND P0, PT, R0, R71, PT ;  /* 0x000000470000720c */ /* 0x000fe20003f06270 */
[----:B---3--:R2:W3:-:S12]  /*cef0*/  SHFL.IDX PT, R6, R39, 0x3, 0x181f ;  /* 0x00781f0027067f89 */ /* 0x0084d800000e0000 */
[----:B--2---:R-:W-:Y:S05]  /*cf00*/  @P0 BRA `(.L_x_407) ;  /* 0x0000000c002c0947 */ /* 0x004fea0003800000 */
[----:B------:R-:W-:Y:S02]  /*cf10*/  ULDC UR4, c[0x0][0xac8] ;  /* 0x0002b20000047ab9 */ /* 0x000fe40000000800 */
[----:B------:R-:W-:Y:S02]  /*cf20*/  ISETP.GE.AND P2, PT, R18, UR4, PT ;  /* 0x0000000412007c0c */ /* 0x000fe4000bf46270 */
[----:B------:R-:W-:-:S11]  /*cf30*/  ISETP.GE.AND P3, PT, R19, UR4, PT ;  /* 0x0000000413007c0c */ /* 0x000fd6000bf66270 */
[CC--:B---3--:R-:W-:Y:S02]  /*cf40*/  @!P2 LEA R2, P0, R18.reuse, R6.reuse, 0x1 ;  /* 0x000000061202a211 */ /* 0x0c8fe400078008ff */
[C---:B------:R-:W-:Y:S02]  /*cf50*/  @!P3 LEA R4, P1, R19.reuse, R6, 0x1 ;  /* 0x000000061304b211 */ /* 0x040fe400078208ff */
[-C--:B0-----:R-:W-:Y:S02]  /*cf60*/  @!P2 LEA.HI.X R3, R18, R40.reuse, R219, 0x1, P0 ;  /* 0x000000281203a211 */ /* 0x081fe400000f0cdb */
[----:B------:R-:W-:Y:S02]  /*cf70*/  @!P3 LEA.HI.X R5, R19, R40, R218, 0x1, P1 ;  /* 0x000000281305b211 */ /* 0x000fe400008f0cda */
[----:B------:R-:W-:Y:S01]  /*cf80*/  ISETP.GE.AND P0, PT, R23, UR4, PT ;  /* 0x0000000417007c0c */ /* 0x000fe2000bf06270 */
[----:B------:R2:W-:Y:S04]  /*cf90*/  @!P2 ST.E.128 desc[UR60][R2.64], R24 ;  /* 0x000000180200a985 */ /* 0x0005e8000c101d3c */
[----:B------:R2:W-:Y:S08]  /*cfa0*/  @!P3 ST.E.128 desc[UR60][R4.64], R32 ;  /* 0x000000200400b985 */ /* 0x0005f0000c101d3c */
[----:B------:R-:W-:Y:S05]  /*cfb0*/  @P0 BRA `(.L_x_407) ;  /* 0x0000000c00000947 */ /* 0x000fea0003800000 */
[----:B--2---:R-:W-:-:S04]  /*cfc0*/  LEA R2, P0, R23, R6, 0x1 ;  /* 0x0000000617027211 */ /* 0x004fc800078008ff */
[----:B------:R-:W-:-:S05]  /*cfd0*/  LEA.HI.X R3, R23, R40, R217, 0x1, P0 ;  /* 0x0000002817037211 */ /* 0x000fca00000f0cd9 */
[----:B------:R4:W-:Y:S01]  /*cfe0*/  ST.E.128 desc[UR60][R2.64], R48 ;  /* 0x0000003002007985 */ /* 0x0009e2000c101d3c */
[----:B------:R-:W-:Y:S05]  /*cff0*/  BRA `(.L_x_407) ;  /* 0x0000000800f07947 */ /* 0x000fea0003800000 */
.L_x_399:
[----:B------:R-:W2:Y:S01]  /*d000*/  LDC.64 R4, c[0x0][0xc00] ;  /* 0x00030000ff047b82 */ /* 0x000ea20000000a00 */
[----:B------:R-:W-:Y:S01]  /*d010*/  ULDC.64 UR4, c[0x0][0xc08] ;  /* 0x0003020000047ab9 */ /* 0x000fe20000000a00 */
[----:B------:R-:W-:-:S06]  /*d020*/  IMAD.MOV.U32 R6, RZ, RZ, RZ ;  /* 0x000000ffff067224 */ /* 0x000fcc00078e00ff */
[----:B------:R-:W3:Y:S01]  /*d030*/  LDC.64 R2, c[0x0][0xc00] ;  /* 0x00030000ff027b82 */ /* 0x000ee20000000a00 */
[----:B------:R-:W-:-:S04]  /*d040*/  ISETP.NE.U32.AND P1, PT, RZ, UR4, PT ;  /* 0x00000004ff007c0c */ /* 0x000fc8000bf25070 */
[----:B------:R-:W-:-:S03]  /*d050*/  ISETP.NE.AND.EX P1, PT, RZ, UR5, PT, P1 ;  /* 0x00000005ff007c0c */ /* 0x000fc6000bf25310 */
[----:B------:R-:W4:Y:S01]  /*d060*/  LDC R25, c[0x0][0xbe8] ;  /* 0x0002fa00ff197b82 */ /* 0x000f220000000800 */
[----:B--2---:R-:W-:-:S04]  /*d070*/  ISETP.NE.U32.AND P0, PT, R4, RZ, PT ;  /* 0x000000ff0400720c */ /* 0x004fc80003f05070 */
[----:B------:R-:W-:Y:S01]  /*d080*/  ISETP.NE.AND.EX P0, PT, R5, RZ, PT, P0 ;  /* 0x000000ff0500720c */ /* 0x000fe20003f05300 */
[----:B---3--:R-:W-:-:S04]  /*d090*/  IMAD.WIDE R4, R204, 0x4, R2 ;  /* 0x00000004cc047825 */ /* 0x008fc800078e0202 */
[----:B------:R-:W2:Y:S01]  /*d0a0*/  @P1 LDC.64 R2, c[0x0][0xc08] ;  /* 0x00030200ff021b82 */ /* 0x000ea20000000a00 */
[----:B------:R-:W-:Y:S02]  /*d0b0*/  ULDC UR4, c[0x0][0xa88] ;  /* 0x0002a20000047ab9 */ /* 0x000fe40000000800 */
[----:B------:R-:W-:-:S05]  /*d0c0*/  IMAD.U32 R0, RZ, RZ, UR4 ;  /* 0x00000004ff007e24 */ /* 0x000fca000f8e00ff */
[----:B------:R3:W5:Y:S01]  /*d0d0*/  @P0 LDG.E R6, desc[UR60][R4.64] ;  /* 0x0000003c04060981 */ /* 0x000762000c1e1900 */
[----:B--2---:R-:W-:-:S05]  /*d0e0*/  @P1 IMAD.WIDE R2, R204, 0x4, R2 ;  /* 0x00000004cc021825 */ /* 0x004fca00078e0202 */
[----:B------:R3:W5:Y:S01]  /*d0f0*/  @P1 LDG.E R0, desc[UR60][R2.64] ;  /* 0x0000003c02001981 */ /* 0x000762000c1e1900 */
[----:B----4-:R-:W-:Y:S02]  /*d100*/  ISETP.NE.AND P2, PT, R25, 0x1, PT ;  /* 0x000000011900780c */ /* 0x010fe40003f45270 */
[----:B------:R-:W-:-:S11]  /*d110*/  ISETP.GE.AND P3, PT, R220, 0x80, PT ;  /* 0x00000080dc00780c */ /* 0x000fd60003f66270 */
[----:B------:R-:W2:Y:S08]  /*d120*/  @P2 LDC R12, c[0x0][0xbec] ;  /* 0x0002fb00ff0c2b82 */ /* 0x000eb00000000800 */
[----:B------:R-:W4:Y:S01]  /*d130*/  @P2 LDC R27, c[0x0][0xbf0] ;  /* 0x0002fc00ff1b2b82 */ /* 0x000f220000000800 */
[----:B---3--:R-:W-:Y:S05]  /*d140*/  @P1 BRA `(.L_x_408) ;  /* 0x0000000000101947 */ /* 0x008fea0003800000 */
[----:B------:R-:W-:Y:S05]  /*d150*/  @!P0 BRA `(.L_x_408) ;  /* 0x00000000000c8947 */ /* 0x000fea0003800000 */
[----:B------:R-:W3:Y:S04]  /*d160*/  LDG.E R3, desc[UR60][R4.64] ;  /* 0x0000003c04037981 */ /* 0x000ee8000c1e1900 */
[----:B-----5:R-:W3:Y:S02]  /*d170*/  LDG.E R0, desc[UR60][R4.64+0x4] ;  /* 0x0000043c04007981 */ /* 0x020ee4000c1e1900 */
[----:B---3--:R-:W-:-:S07]  /*d180*/  IMAD.IADD R0, R0, 0x1, -R3 ;  /* 0x0000000100007824 */ /* 0x008fce00078e0a03 */
.L_x_408:
[----:B------:R-:W-:Y:S01]  /*d190*/  BSSY B1, `(.L_x_409) ;  /* 0x000002e000017945 */ /* 0x000fe20003800000 */
[----:B------:R-:W-:Y:S02]  /*d1a0*/  SHF.R.S32.HI R10, RZ, 0x1f, R206 ;  /* 0x0000001fff0a7819 */ /* 0x000fe400000114ce */
[----:B------:R-:W-:Y:S02]  /*d1b0*/  SEL R13, R204, RZ, !P0 ;  /* 0x000000ffcc0d7207 */ /* 0x000fe40004000000 */
[----:B------:R-:W-:Y:S02]  /*d1c0*/  SEL R208, R208, RZ, !P0 ;  /* 0x000000ffd0d07207 */ /* 0x000fe40004000000 */
[----:B-----5:R-:W-:Y:S01]  /*d1d0*/  SHF.R.S32.HI R11, RZ, 0x1f, R6 ;  /* 0x0000001fff0b7819 */ /* 0x020fe20000011406 */
[----:B------:R-:W-:Y:S06]  /*d1e0*/  @P3 BRA `(.L_x_410) ;  /* 0x0000000000a03947 */ /* 0x000fec0003800000 */
[----:B------:R-:W3:Y:S01]  /*d1f0*/  S2R R2, SR_TID.X ;  /* 0x0000000000027919 */ /* 0x000ee20000002100 */
[----:B------:R-:W5:Y:S02]  /*d200*/  LDC R9, c[0x0][0xbe8] ;  /* 0x0002fa00ff097b82 */ /* 0x000f640000000800 */
[----:B-----5:R-:W-:Y:S02]  /*d210*/  IMAD R3, R0, R9, RZ ;  /* 0x0000000900037224 */ /* 0x020fe400078e02ff */
[----:B---3--:R-:W-:-:S04]  /*d220*/  IMAD R2, R207, 0x80, R2 ;  /* 0x00000080cf027824 */ /* 0x008fc800078e0202 */
[----:B------:R-:W-:-:S05]  /*d230*/  VIADD R8, R2, 0xffffff80 ;  /* 0xffffff8002087836 */ /* 0x000fca0000000000 */
[----:B------:R-:W-:-:S13]  /*d240*/  ISETP.GE.AND P0, PT, R8, R3, PT ;  /* 0x000000030800720c */ /* 0x000fda0003f06270 */
[----:B------:R-:W-:Y:S05]  /*d250*/  @P0 BRA `(.L_x_410) ;  /* 0x0000000000840947 */ /* 0x000fea0003800000 */
[----:B------:R-:W-:Y:S01]  /*d260*/  ISETP.NE.AND P0, PT, R9, 0x1, PT ;  /* 0x000000010900780c */ /* 0x000fe20003f05270 */
[----:B------:R-:W-:Y:S01]  /*d270*/  ULDC.64 UR4, c[0x0][0xb90] ;  /* 0x0002e40000047ab9 */ /* 0x000fe20000000a00 */
[----:B------:R-:W-:Y:S01]  /*d280*/  MOV R2, R6 ;  /* 0x0000000600027202 */ /* 0x000fe20000000f00 */
[----:B------:R-:W-:Y:S02]  /*d290*/  IMAD R7, R10, UR4, RZ ;  /* 0x000000040a077c24 */ /* 0x000fe4000f8e02ff */
[----:B------:R-:W-:Y:S02]  /*d2a0*/  IMAD.MOV.U32 R3, RZ, RZ, R11 ;  /* 0x000000ffff037224 */ /* 0x000fe400078e000b */
[----:B------:R-:W-:Y:S02]  /*d2b0*/  IMAD.MOV.U32 R5, RZ, RZ, R8 ;  /* 0x000000ffff057224 */ /* 0x000fe400078e0008 */
[----:B------:R-:W-:-:S04]  /*d2c0*/  IMAD.WIDE.U32 R2, R206, UR4, R2 ;  /* 0x00000004ce027c25 */ /* 0x000fc8000f8e0002 */
[----:B------:R-:W3:Y:S01]  /*d2d0*/  @P0 LDC R15, c[0x0][0xbec] ;  /* 0x0002fb00ff0f0b82 */ /* 0x000ee20000000800 */
[----:B------:R-:W-:Y:S01]  /*d2e0*/  IMAD R7, R206, UR5, R7 ;  /* 0x00000005ce077c24 */ /* 0x000fe2000f8e0207 */
[----:B------:R-:W-:-:S03]  /*d2f0*/  ULDC.64 UR4, c[0x0][0xb98] ;  /* 0x0002e60000047ab9 */ /* 0x000fc60000000a00 */
[----:B------:R-:W-:-:S03]  /*d300*/  IMAD.IADD R3, R3, 0x1, R7 ;  /* 0x0000000103037824 */ /* 0x000fc600078e0207 */
[----:B------:R-:W5:Y:S01]  /*d310*/  @P0 LDC R21, c[0x0][0xbf0] ;  /* 0x0002fc00ff150b82 */ /* 0x000f620000000800 */
[----:B------:R-:W-:-:S04]  /*d320*/  IMAD.WIDE.U32 R2, R13, UR4, R2 ;  /* 0x000000040d027c25 */ /* 0x000fc8000f8e0002 */
[----:B---3--:R-:W-:-:S05]  /*d330*/  @P0 IMAD.HI.U32 R4, R8, R15, RZ ;  /* 0x0000000f08040227 */ /* 0x008fca00078e00ff */
[----:B-----5:R-:W-:Y:S01]  /*d340*/  @P0 SHF.R.U32.HI R5, RZ, R21, R4 ;  /* 0x00000015ff050219 */ /* 0x020fe20000011604 */
[----:B------:R-:W-:-:S03]  /*d350*/  IMAD R4, R208, UR4, RZ ;  /* 0x00000004d0047c24 */ /* 0x000fc6000f8e02ff */
[----:B------:R-:W-:Y:S01]  /*d360*/  IADD3 R2, P0, R5, R2, RZ ;  /* 0x0000000205027210 */ /* 0x000fe20007f1e0ff */
[----:B------:R-:W-:-:S04]  /*d370*/  IMAD.MOV R7, RZ, RZ, -R5 ;  /* 0x000000ffff077224 */ /* 0x000fc800078e0a05 */
[----:B------:R-:W-:Y:S01]  /*d380*/  IMAD R7, R9, R7, R8 ;  /* 0x0000000709077224 */ /* 0x000fe200078e0208 */
[----:B------:R-:W-:Y:S01]  /*d390*/  SHF.R.S32.HI R9, RZ, 0x1f, R5 ;  /* 0x0000001fff097819 */ /* 0x000fe20000011405 */
[----:B------:R-:W-:Y:S01]  /*d3a0*/  IMAD R8, R13, UR5, R4 ;  /* 0x000000050d087c24 */ /* 0x000fe2000f8e0204 */
[----:B------:R-:W-:Y:S02]  /*d3b0*/  ULDC.64 UR4, c[0x0][0xb88] ;  /* 0x0002e20000047ab9 */ /* 0x000fe40000000a00 */
[----:B------:R-:W-:Y:S02]  /*d3c0*/  SHF.R.S32.HI R4, RZ, 0x1f, R7 ;  /* 0x0000001fff047819 */ /* 0x000fe40000011407 */
[----:B------:R-:W-:-:S03]  /*d3d0*/  IADD3.X R3, R9, R3, R8, P0, !PT ;  /* 0x0000000309037210 */ /* 0x000fc600007fe408 */
[----:B------:R-:W-:Y:S02]  /*d3e0*/  IMAD R4, R4, UR4, RZ ;  /* 0x0000000404047c24 */ /* 0x000fe4000f8e02ff */
[----:B------:R-:W-:-:S04]  /*d3f0*/  IMAD.WIDE.U32 R2, R7, UR4, R2 ;  /* 0x0000000407027c25 */ /* 0x000fc8000f8e0002 */
[----:B------:R-:W-:Y:S01]  /*d400*/  IMAD R5, R7, UR5, R4 ;  /* 0x0000000507057c24 */ /* 0x000fe2000f8e0204 */
[----:B------:R-:W-:Y:S02]  /*d410*/  ULDC.64 UR4, c[0x0][0xb50] ;  /* 0x0002d40000047ab9 */ /* 0x000fe40000000a00 */
[----:B------:R-:W-:Y:S01]  /*d420*/  LEA R4, P0, R2, UR4, 0x2 ;  /* 0x0000000402047c11 */ /* 0x000fe2000f8010ff */
[----:B------:R-:W-:-:S05]  /*d430*/  IMAD.IADD R3, R3, 0x1, R5 ;  /* 0x0000000103037824 */ /* 0x000fca00078e0205 */
[----:B------:R-:W-:Y:S01]  /*d440*/  LEA.HI.X R5, R2, UR5, R3, 0x2, P0 ;  /* 0x0000000502057c11 */ /* 0x000fe200080f1403 */
[----:B------:R-:W-:-:S05]  /*d450*/  IMAD.MOV.U32 R3, RZ, RZ, -0x800000 ;  /* 0xff800000ff037424 */ /* 0x000fca00078e00ff */
[----:B------:R3:W-:Y:S02]  /*d460*/  STG.E desc[UR60][R4.64], R3 ;  /* 0x0000000304007986 */ /* 0x0007e4000c10193c */
.L_x_410:
[----:B------:R-:W-:Y:S05]  /*d470*/  BSYNC B1 ;  /* 0x0000000000017941 */ /* 0x000fea0003800000 */
.L_x_409:
[----:B------:R-:W-:Y:S01]  /*d480*/  ULDC.64 UR4, c[0x0][0xaa0] ;  /* 0x0002a80000047ab9 */ /* 0x000fe20000000a00 */
[----:B---3--:R-:W-:Y:S01]  /*d490*/  IMAD R4, R205, 0x20, R209 ;  /* 0x00000020cd047824 */ /* 0x008fe200078e02d1 */
[----:B------:R-:W-:Y:S01]  /*d4a0*/  BSSY B1, `(.L_x_411) ;  /* 0x000003b000017945 */ /* 0x000fe20003800000 */
[----:B------:R-:W-:Y:S02]  /*d4b0*/  IMAD R3, R11, UR4, RZ ;  /* 0x000000040b037c24 */ /* 0x000fe4000f8e02ff */
[----:B------:R-:W-:Y:S02]  /*d4c0*/  IMAD R9, R207, 0x80, R4 ;  /* 0x00000080cf097824 */ /* 0x000fe400078e0204 */
[C---:B------:R-:W-:Y:S02]  /*d4d0*/  IMAD R5, R6.reuse, UR5, R3 ;  /* 0x0000000506057c24 */ /* 0x040fe4000f8e0203 */
[----:B------:R-:W-:Y:S01]  /*d4e0*/  IMAD.WIDE.U32 R2, R6, UR4, RZ ;  /* 0x0000000406027c25 */ /* 0x000fe2000f8e00ff */
[----:B------:R-:W-:-:S03]  /*d4f0*/  ULDC.64 UR4, c[0x0][0xae8] ;  /* 0x0002ba0000047ab9 */ /* 0x000fc60000000a00 */
[----:B------:R-:W-:Y:S02]  /*d500*/  IMAD.IADD R3, R3, 0x1, R5 ;  /* 0x0000000103037824 */ /* 0x000fe400078e0205 */
[----:B------:R-:W-:Y:S02]  /*d510*/  IMAD R7, R10, UR4, RZ ;  /* 0x000000040a077c24 */ /* 0x000fe4000f8e02ff */
[----:B--2---:R-:W-:-:S04]  /*d520*/  @P2 IMAD.HI.U32 R4, R9, R12, RZ ;  /* 0x0000000c09042227 */ /* 0x004fc800078e00ff */
[C---:B------:R-:W-:Y:S02]  /*d530*/  IMAD R7, R206.reuse, UR5, R7 ;  /* 0x00000005ce077c24 */ /* 0x040fe4000f8e0207 */
[----:B------:R-:W-:Y:S01]  /*d540*/  IMAD.WIDE.U32 R2, R206, UR4, R2 ;  /* 0x00000004ce027c25 */ /* 0x000fe2000f8e0002 */
[----:B------:R-:W-:-:S03]  /*d550*/  ULDC.64 UR4, c[0x0][0xaf0] ;  /* 0x0002bc0000047ab9 */ /* 0x000fc60000000a00 */
[----:B------:R-:W-:Y:S01]  /*d560*/  IMAD.MOV.U32 R5, RZ, RZ, R9 ;  /* 0x000000ffff057224 */ /* 0x000fe200078e0009 */
[----:B----4-:R-:W-:Y:S01]  /*d570*/  @P2 SHF.R.U32.HI R5, RZ, R27, R4 ;  /* 0x0000001bff052219 */ /* 0x010fe20000011604 */
[----:B------:R-:W-:Y:S02]  /*d580*/  IMAD R6, R208, UR4, RZ ;  /* 0x00000004d0067c24 */ /* 0x000fe4000f8e02ff */
[----:B------:R-:W-:Y:S01]  /*d590*/  IMAD.IADD R3, R3, 0x1, R7 ;  /* 0x0000000103037824 */ /* 0x000fe200078e0207 */
[----:B------:R-:W-:Y:S01]  /*d5a0*/  SHF.R.S32.HI R4, RZ, 0x1f, R5 ;  /* 0x0000001fff047819 */ /* 0x000fe20000011405 */
[----:B------:R-:W-:Y:S01]  /*d5b0*/  IMAD R7, R13, UR5, R6 ;  /* 0x000000050d077c24 */ /* 0x000fe2000f8e0206 */
[----:B------:R-:W-:Y:S01]  /*d5c0*/  IADD3 R6, -R5, RZ, RZ ;  /* 0x000000ff05067210 */ /* 0x000fe20007ffe1ff */
[----:B------:R-:W-:Y:S01]  /*d5d0*/  IMAD.WIDE.U32 R2, R13, UR4, R2 ;  /* 0x000000040d027c25 */ /* 0x000fe2000f8e0002 */
[----:B------:R-:W-:-:S03]  /*d5e0*/  ULDC.64 UR4, c[0x0][0xae0] ;  /* 0x0002b80000047ab9 */ /* 0x000fc60000000a00 */
[----:B------:R-:W-:Y:S02]  /*d5f0*/  IMAD.IADD R3, R3, 0x1, R7 ;  /* 0x0000000103037824 */ /* 0x000fe400078e0207 */
[----:B------:R-:W-:Y:S02]  /*d600*/  IMAD R4, R4, UR4, RZ ;  /* 0x0000000404047c24 */ /* 0x000fe4000f8e02ff */
[----:B------:R-:W-:Y:S02]  /*d610*/  IMAD R7, R25, R6, R9 ;  /* 0x0000000619077224 */ /* 0x000fe400078e0209 */
[C---:B------:R-:W-:Y:S02]  /*d620*/  IMAD R9, R5.reuse, UR5, R4 ;  /* 0x0000000505097c24 */ /* 0x040fe4000f8e0204 */
[----:B------:R-:W-:Y:S01]  /*d630*/  IMAD.WIDE.U32 R2, R5, UR4, R2 ;  /* 0x0000000405027c25 */ /* 0x000fe2000f8e0002 */
[----:B------:R-:W-:Y:S01]  /*d640*/  SHF.R.S32.HI R4, RZ, 0x1f, R7 ;  /* 0x0000001fff047819 */ /* 0x000fe20000011407 */
[----:B------:R-:W-:-:S02]  /*d650*/  ULDC.64 UR4, c[0x0][0xad8] ;  /* 0x0002b60000047ab9 */ /* 0x000fc40000000a00 */
[----:B------:R-:W-:Y:S02]  /*d660*/  IMAD.IADD R3, R3, 0x1, R9 ;  /* 0x0000000103037824 */ /* 0x000fe400078e0209 */
[----:B------:R-:W-:Y:S02]  /*d670*/  IMAD R4, R4, UR4, RZ ;  /* 0x0000000404047c24 */ /* 0x000fe4000f8e02ff */
[----:B------:R-:W-:Y:S02]  /*d680*/  IMAD R8, R207, 0x80, R209 ;  /* 0x00000080cf087824 */ /* 0x000fe400078e02d1 */
[----:B------:R-:W-:Y:S02]  /*d690*/  IMAD R25, R0, R25, RZ ;  /* 0x0000001900197224 */ /* 0x000fe400078e02ff */
[C---:B------:R-:W-:Y:S02]  /*d6a0*/  IMAD R5, R7.reuse, UR5, R4 ;  /* 0x0000000507057c24 */ /* 0x040fe4000f8e0204 */
[----:B------:R-:W-:Y:S01]  /*d6b0*/  IMAD.WIDE.U32 R2, R7, UR4, R2 ;  /* 0x0000000407027c25 */ /* 0x000fe2000f8e0002 */
[----:B------:R-:W-:Y:S01]  /*d6c0*/  ISETP.GE.AND P2, PT, R8, R25, PT ;  /* 0x000000190800720c */ /* 0x000fe20003f46270 */
[----:B------:R-:W-:-:S02]  /*d6d0*/  ULDC.64 UR4, c[0x0][0xa80] ;  /* 0x0002a00000047ab9 */ /* 0x000fc40000000a00 */
[----:B------:R-:W-:Y:S01]  /*d6e0*/  VIADD R0, R8, 0x20 ;  /* 0x0000002008007836 */ /* 0x000fe20000000000 */
[----:B------:R-:W-:Y:S01]  /*d6f0*/  LEA R4, P3, R2, UR4, 0x1 ;  /* 0x0000000402047c11 */ /* 0x000fe2000f8608ff */
[----:B------:R-:W-:-:S03]  /*d700*/  IMAD.IADD R3, R3, 0x1, R5 ;  /* 0x0000000103037824 */ /* 0x000fc600078e0205 */
[-C--:B------:R-:W-:Y:S01]  /*d710*/  ISETP.GE.AND P1, PT, R0, R25.reuse, PT ;  /* 0x000000190000720c */ /* 0x080fe20003f26270 */
[----:B------:R-:W-:Y:S01]  /*d720*/  VIADD R0, R8, 0x40 ;  /* 0x0000004008007836 */ /* 0x000fe20000000000 */
[----:B------:R-:W-:Y:S02]  /*d730*/  LEA.HI.X R5, R2, UR5, R3, 0x1, P3 ;  /* 0x0000000502057c11 */ /* 0x000fe400098f0c03 */
[----:B------:R2:W3:Y:S02]  /*d740*/  SHFL.IDX PT, R2, R4, RZ, 0x181f ;  /* 0x00181fff04027589 */ /* 0x0004e400000e0000 */
[----:B------:R-:W-:Y:S02]  /*d750*/  ISETP.GE.AND P0, PT, R0, R25, PT ;  /* 0x000000190000720c */ /* 0x000fe40003f06270 */
[----:B------:R2:W4:Y:S01]  /*d760*/  SHFL.IDX PT, R0, R5, RZ, 0x181f ;  /* 0x00181fff05007589 */ /* 0x00052200000e0000 */
[----:B------:R-:W-:Y:S10]  /*d770*/  @P2 BRA `(.L_x_412) ;  /* 0x0000000000342947 */ /* 0x000ff40003800000 */
[----:B------:R-:W-:Y:S02]  /*d780*/  ULDC UR4, c[0x0][0xac8] ;  /* 0x0002b20000047ab9 */ /* 0x000fe40000000800 */
[----:B------:R-:W-:Y:S02]  /*d790*/  ISETP.GE.AND P4, PT, R18, UR4, PT ;  /* 0x0000000412007c0c */ /* 0x000fe4000bf86270 */
[----:B------:R-:W-:Y:S02]  /*d7a0*/  ISETP.GE.AND P3, PT, R19, UR4, PT ;  /* 0x0000000413007c0c */ /* 0x000fe4000bf66270 */
[----:B------:R-:W-:-:S09]  /*d7b0*/  ISETP.GE.AND P2, PT, R23, UR4, PT ;  /* 0x0000000417007c0c */ /* 0x000fd2000bf46270 */
[CC--:B---3--:R-:W-:Y:S02]  /*d7c0*/  @!P4 LEA R6, P6, R18.reuse, R2.reuse, 0x1 ;  /* 0x000000021206c211 */ /* 0x0c8fe400078c08ff */
[----:B------:R-:W-:Y:S02]  /*d7d0*/  @!P3 LEA R10, P5, R19, R2, 0x1 ;  /* 0x00000002130ab211 */ /* 0x000fe400078a08ff */
[----:B----4-:R-:W-:Y:S02]  /*d7e0*/  @!P4 LEA.HI.X R7, R18, R0, R219, 0x1, P6 ;  /* 0x000000001207c211 */ /* 0x010fe400030f0cdb */
[----:B------:R-:W-:Y:S02]  /*d7f0*/  @!P2 LEA R2, P6, R23, R2, 0x1 ;  /* 0x000000021702a211 */ /* 0x000fe400078c08ff */
[-C--:B------:R-:W-:Y:S01]  /*d800*/  @!P3 LEA.HI.X R11, R19, R0.reuse, R218, 0x1, P5 ;  /* 0x00000000130bb211 */ /* 0x080fe200028f0cda */
[----:B------:R3:W-:Y:S01]  /*d810*/  @!P4 ST.E.128 desc[UR60][R6.64], RZ ;  /* 0x000000ff0600c985 */ /* 0x0007e2000c101d3c */
[----:B------:R-:W-:-:S03]  /*d820*/  @!P2 LEA.HI.X R3, R23, R0, R217, 0x1, P6 ;  /* 0x000000001703a211 */ /* 0x000fc600030f0cd9 */
[----:B------:R3:W-:Y:S04]  /*d830*/  @!P3 ST.E.128 desc[UR60][R10.64], RZ ;  /* 0x000000ff0a00b985 */ /* 0x0007e8000c101d3c */
[----:B------:R3:W-:Y:S02]  /*d840*/  @!P2 ST.E.128 desc[UR60][R2.64], RZ ;  /* 0x000000ff0200a985 */ /* 0x0007e4000c101d3c */
.L_x_412:
[----:B------:R-:W-:Y:S05]  /*d850*/  BSYNC B1 ;  /* 0x0000000000017941 */ /* 0x000fea0003800000 */
.L_x_411:
        /* <DEDUP_REMOVED lines=14> */
[----:B------:R0:W-:Y:S04]  /*d940*/  @!P4 ST.E.128 desc[UR60][R6.64], RZ ;  /* 0x000000ff0600c985 */ /* 0x0001e8000c101d3c */
[----:B------:R0:W-:Y:S04]  /*d950*/  @!P5 ST.E.128 desc[UR60][R10.64], RZ ;  /* 0x000000ff0a00d985 */ /* 0x0001e8000c101d3c */
[----:B------:R0:W-:Y:S02]  /*d960*/  @!P6 ST.E.128 desc[UR60][R2.64], RZ ;  /* 0x000000ff0200e985 */ /* 0x0001e4000c101d3c */
.L_x_414:
[----:B------:R-:W-:Y:S05]  /*d970*/  BSYNC B1 ;  /* 0x0000000000017941 */ /* 0x000fea0003800000 */
.L_x_413:
[----:B0-----:R0:W0:Y:S01]  /*d980*/  SHFL.IDX PT, R0, R5, 0x2, 0x181f ;  /* 0x00581f0005007f89 */ /* 0x00102200000e0000 */
[----:B------:R-:W-:Y:S03]  /*d990*/  BSSY B1, `(.L_x_415) ;  /* 0x0000010000017945 */ /* 0x000fe60003800000 */
[----:B---3--:R3:W0:Y:S01]  /*d9a0*/  SHFL.IDX PT, R2, R4, 0x2, 0x181f ;  /* 0x00581f0004027f89 */ /* 0x00862200000e0000 */
[----:B------:R-:W-:Y:S05]  /*d9b0*/  @P0 BRA `(.L_x_416) ;  /* 0x0000000000340947 */ /* 0x000fea0003800000 */
[----:B------:R-:W-:Y:S02]  /*d9c0*/  ULDC UR4, c[0x0][0xac8] ;  /* 0x0002b20000047ab9 */ /* 0x000fe40000000800 */
[----:B------:R-:W-:Y:S02]  /*d9d0*/  ISETP.GE.AND P3, PT, R18, UR4, PT ;  /* 0x0000000412007c0c */ /* 0x000fe4000bf66270 */
[----:B------:R-:W-:Y:S02]  /*d9e0*/  ISETP.GE.AND P4, PT, R19, UR4, PT ;  /* 0x0000000413007c0c */ /* 0x000fe4000bf86270 */
[----:B------:R-:W-:-:S09]  /*d9f0*/  ISETP.GE.AND P5, PT, R23, UR4, PT ;  /* 0x0000000417007c0c */ /* 0x000fd2000bfa6270 */
[CC--:B0-----:R-:W-:Y:S02]  /*da00*/  @!P3 LEA R6, P0, R18.reuse, R2.reuse, 0x1 ;  /* 0x000000021206b211 */ /* 0x0c1fe400078008ff */
[-C--:B------:R-:W-:Y:S02]  /*da10*/  @!P4 LEA R10, P1, R19, R2.reuse, 0x1 ;  /* 0x00000002130ac211 */ /* 0x080fe400078208ff */
[----:B------:R-:W-:Y:S02]  /*da20*/  @!P5 LEA R2, P2, R23, R2, 0x1 ;  /* 0x000000021702d211 */ /* 0x000fe400078408ff */
[-C--:B------:R-:W-:Y:S02]  /*da30*/  @!P3 LEA.HI.X R7, R18, R0.reuse, R219, 0x1, P0 ;  /* 0x000000001207b211 */ /* 0x080fe400000f0cdb */
[-C--:B------:R-:W-:Y:S02]  /*da40*/  @!P4 LEA.HI.X R11, R19, R0.reuse, R218, 0x1, P1 ;  /* 0x00000000130bc211 */ /* 0x080fe400008f0cda */
[----:B------:R-:W-:Y:S01]  /*da50*/  @!P5 LEA.HI.X R3, R23, R0, R217, 0x1, P2 ;  /* 0x000000001703d211 */ /* 0x000fe200010f0cd9 */
[----:B------:R0:W-:Y:S04]  /*da60*/  @!P3 ST.E.128 desc[UR60][R6.64], RZ ;  /* 0x000000ff0600b985 */ /* 0x0001e8000c101d3c */
[----:B------:R0:W-:Y:S04]  /*da70*/  @!P4 ST.E.128 desc[UR60][R10.64], RZ ;  /* 0x000000ff0a00c985 */ /* 0x0001e8000c101d3c */
[----:B------:R0:W-:Y:S02]  /*da80*/  @!P5 ST.E.128 desc[UR60][R2.64], RZ ;  /* 0x000000ff0200d985 */ /* 0x0001e4000c101d3c */
.L_x_416:
[----:B------:R-:W-:Y:S05]  /*da90*/  BSYNC B1 ;  /* 0x0000000000017941 */ /* 0x000fea0003800000 */
.L_x_415:
[----:B0-----:R-:W-:Y:S01]  /*daa0*/  VIADD R0, R8, 0x60 ;  /* 0x0000006008007836 */ /* 0x001fe20000000000 */
[----:B------:R0:W0:Y:S04]  /*dab0*/  SHFL.IDX PT, R6, R5, 0x3, 0x181f ;  /* 0x00781f0005067f89 */ /* 0x00002800000e0000 */
[----:B------:R-:W-:Y:S01]  /*dac0*/  ISETP.GE.AND P0, PT, R0, R25, PT ;  /* 0x000000190000720c */ /* 0x000fe20003f06270 */
[----:B------:R0:W0:-:S12]  /*dad0*/  SHFL.IDX PT, R2, R4, 0x3, 0x181f ;  /* 0x00781f0004027f89 */ /* 0x00001800000e0000 */
[----:B------:R-:W-:Y:S05]  /*dae0*/  @P0 BRA `(.L_x_407) ;  /* 0x0000000000340947 */ /* 0x000fea0003800000 */
[----:B------:R-:W-:Y:S02]  /*daf0*/  ULDC UR4, c[0x0][0xac8] ;  /* 0x0002b20000047ab9 */ /* 0x000fe40000000800 */
[----:B------:R-:W-:Y:S02]  /*db00*/  ISETP.GE.AND P3, PT, R18, UR4, PT ;  /* 0x0000000412007c0c */ /* 0x000fe4000bf66270 */
[----:B------:R-:W-:Y:S02]  /*db10*/  ISETP.GE.AND P4, PT, R19, UR4, PT ;  /* 0x0000000413007c0c */ /* 0x000fe4000bf86270 */
[----:B------:R-:W-:-:S09]  /*db20*/  ISETP.GE.AND P5, PT, R23, UR4, PT ;  /* 0x0000000417007c0c */ /* 0x000fd2000bfa6270 */
[CC--:B0-234-:R-:W-:Y:S02]  /*db30*/  @!P3 LEA R4, P0, R18.reuse, R2.reuse, 0x1 ;  /* 0x000000021204b211 */ /* 0x0ddfe400078008ff */
        /* <DEDUP_REMOVED lines=8> */
.L_x_407:
[----:B------:R-:W-:Y:S05]  /*dbc0*/  BSYNC B0 ;  /* 0x0000000000007941 */ /* 0x000fea0003800000 */
.L_x_398:
[----:B------:R-:W-:Y:S02]  /*dbd0*/  ULDC UR4, c[0x0][0xc3c] ;  /* 0x00030f0000047ab9 */ /* 0x000fe40000000800 */
[----:B-1----:R-:W-:-:S13]  /*dbe0*/  ISETP.GE.AND P0, PT, R43, UR4, PT ;  /* 0x000000042b007c0c */ /* 0x002fda000bf06270 */
[----:B------:R-:W-:Y:S05]  /*dbf0*/  @!P0 BRA `(.L_x_417) ;  /* 0xffffff3000788947 */ /* 0x000fea000383ffff */
[----:B------:R-:W-:Y:S05]  /*dc00*/  EXIT ;  /* 0x000000000000794d */ /* 0x000fea0003800000 */
.L_x_373:
[----:B------:R-:W-:-:S08]  /*dc10*/  NOP ;  /* 0x0000000000007918 */ /* 0x000fd00000000000 */
[----:B0-----:R-:W0:-:S00]  /*dc20*/  USETMAXREG.DEALLOC.CTAPOOL 0x18 ;  /* 0x00000018000079c8 */ /* 0x001e0000080e0500 */
[----:B0-----:R-:W-:-:S06]  /*dc30*/  LOP3.LUT R0, R0, 0x3, RZ, 0xc0, !PT ;  /* 0x0000000300007812 */ /* 0x001fcc00078ec0ff */
[----:B------:R-:W0:Y:S02]  /*dc40*/  SHFL.IDX PT, R0, R0, RZ, 0x1f ;  /* 0x00001fff00007589 */ /* 0x000e2400000e0000 */
[----:B0-----:R-:W-:Y:S01]  /*dc50*/  ISETP.NE.AND P0, PT, R0, RZ, PT ;  /* 0x000000ff0000720c */ /* 0x001fe20003f05270 */
[----:B------:R-:W-:-:S03]  /*dc60*/  IMAD.MOV.U32 R0, RZ, RZ, RZ ;  /* 0x000000ffff007224 */ /* 0x000fc600078e00ff */
[----:B------:R-:W-:-:S05]  /*dc70*/  P2R R2, PR, RZ, 0x1 ;  /* 0x00000001ff027803 */ /* 0x000fca0000000000 */
[----:B------:R0:W-:Y:S04]  /*dc80*/  STL [R1+0x58], R2 ;  /* 0x0000580201007387 */ /* 0x0001e80000100800 */
[----:B------:R-:W-:Y:S05]  /*dc90*/  @!P0 BRA `(.L_x_418) ;  /* 0x00000000001c8947 */ /* 0x000fea0003800000 */
[----:B------:R-:W1:Y:S08]  /*dca0*/  S2UR UR5, SR_CgaCtaId ;  /* 0x00000000000579c3 */ /* 0x000e700000008800 */
[----:B------:R-:W-:Y:S06]  /*dcb0*/  BAR.SYNC.DEFER_BLOCKING 0x5, 0x180 ;  /* 0x0146000000007b1d */ /* 0x000fec0000010000 */
[----:B------:R-:W-:-:S02]  /*dcc0*/  UMOV UR4, 0x400 ;  /* 0x0000040000047882 */ /* 0x000fc40000000000 */
[----:B-1----:R-:W-:-:S09]  /*dcd0*/  ULEA UR4, UR5, UR4, 0x18 ;  /* 0x0000000405047291 */ /* 0x002fd2000f8ec03f */
[----:B------:R-:W1:Y:S01]  /*dce0*/  LDS.128 R16, [UR4+0x368d0] ;  /* 0x0368d004ff107984 */ /* 0x000e620008000c00 */
[----:B------:R-:W-:Y:S06]  /*dcf0*/  BAR.ARV 0x4, 0x180 ;  /* 0x0106000000007b1d */ /* 0x000fec0000002000 */
[----:B------:R-:W-:Y:S05]  /*dd00*/  BRA `(.L_x_419) ;  /* 0x0000000400fc7947 */ /* 0x000fea0003800000 */
.L_x_418:
[----:B0-----:R-:W0:Y:S01]  /*dd10*/  S2R R2, SR_TID.X ;  /* 0x0000000000027919 */ /* 0x001e220000002100 */
[----:B------:R-:W-:Y:S01]  /*dd20*/  ULDC UR4, c[0x0][0xc3c] ;  /* 0x00030f0000047ab9 */ /* 0x000fe20000000800 */
[----:B------:R-:W1:Y:S01]  /*dd30*/  S2UR UR6, SR_CTAID.X ;  /* 0x00000000000679c3 */ /* 0x000e620000002500 */
[----:B------:R-:W-:Y:S01]  /*dd40*/  ULDC UR5, c[0x0][0xc38] ;  /* 0x00030e0000057ab9 */ /* 0x000fe20000000800 */
[----:B0-----:R-:W-:-:S04]  /*dd50*/  LOP3.LUT R5, R2, 0x1f, RZ, 0xc0, !PT ;  /* 0x0000001f02057812 */ /* 0x001fc800078ec0ff */
[----:B------:R-:W-:-:S04]  /*dd60*/  ISETP.NE.AND P0, PT, R5, 0x1f, PT ;  /* 0x0000001f0500780c */ /* 0x000fc80003f05270 */
[----:B------:R-:W-:-:S13]  /*dd70*/  ISETP.GE.OR P1, PT, R5, UR4, !P0 ;  /* 0x0000000405007c0c */ /* 0x000fda000c726670 */
[----:B------:R-:W0:Y:S02]  /*dd80*/  @!P1 LDC.64 R2, c[0x0][0xc80] ;  /* 0x00032000ff029b82 */ /* 0x000e240000000a00 */
[----:B0-----:R-:W-:-:S05]  /*dd90*/  @!P1 IMAD.WIDE.U32 R2, R5, 0x4, R2 ;  /* 0x0000000405029825 */ /* 0x001fca00078e0002 */
[----:B------:R-:W2:Y:S01]  /*dda0*/  @!P1 LDG.E R0, desc[UR60][R2.64] ;  /* 0x0000003c02009981 */ /* 0x000ea2000c1e1900 */
[C---:B------:R-:W-:Y:S01]  /*ddb0*/  ISETP.NE.AND P1, PT, R5.reuse, RZ, PT ;  /* 0x000000ff0500720c */ /* 0x040fe20003f25270 */
[----:B------:R-:W-:Y:S01]  /*ddc0*/  UMOV UR4, URZ ;  /* 0x0000003f00047c82 */ /* 0x000fe20008000000 */
[C---:B------:R-:W-:Y:S01]  /*ddd0*/  ISETP.GE.U32.AND P2, PT, R5.reuse, 0x2, PT ;  /* 0x000000020500780c */ /* 0x040fe20003f46070 */
[----:B------:R-:W-:Y:S01]  /*dde0*/  IMAD.MOV.U32 R16, RZ, RZ, RZ ;  /* 0x000000ffff107224 */ /* 0x000fe200078e00ff */
[C---:B------:R-:W-:Y:S02]  /*ddf0*/  ISETP.GE.U32.AND P3, PT, R5.reuse, 0x4, PT ;  /* 0x000000040500780c */ /* 0x040fe40003f66070 */
[C---:B------:R-:W-:Y:S02]  /*de00*/  ISETP.GE.U32.AND P4, PT, R5.reuse, 0x8, PT ;  /* 0x000000080500780c */ /* 0x040fe40003f86070 */
[----:B------:R-:W-:Y:S01]  /*de10*/  ISETP.GE.U32.AND P5, PT, R5, 0x10, PT ;  /* 0x000000100500780c */ /* 0x000fe20003fa6070 */
[----:B--2---:R-:W0:Y:S02]  /*de20*/  SHFL.UP PT, R4, R0, 0x1, RZ ;  /* 0x0420000000047989 */ /* 0x004e2400000e00ff */
[----:B0-----:R-:W-:-:S05]  /*de30*/  SEL R7, R4, RZ, P1 ;  /* 0x000000ff04077207 */ /* 0x001fca0000800000 */
[----:B------:R-:W-:-:S05]  /*de40*/  IMAD.IADD R7, R0, 0x1, R7 ;  /* 0x0000000100077824 */ /* 0x000fca00078e0207 */
[----:B------:R-:W0:Y:S02]  /*de50*/  SHFL.UP PT, R4, R7, 0x2, RZ ;  /* 0x0440000007047989 */ /* 0x000e2400000e00ff */
[----:B0-----:R-:W-:-:S05]  /*de60*/  SEL R4, R4, RZ, P2 ;  /* 0x000000ff04047207 */ /* 0x001fca0001000000 */
[----:B------:R-:W-:-:S05]  /*de70*/  IMAD.IADD R4, R7, 0x1, R4 ;  /* 0x0000000107047824 */ /* 0x000fca00078e0204 */
[----:B------:R-:W0:Y:S02]  /*de80*/  SHFL.UP PT, R6, R4, 0x4, RZ ;  /* 0x0480000004067989 */ /* 0x000e2400000e00ff */
[----:B0-----:R-:W-:-:S04]  /*de90*/  SEL R3, R6, RZ, P3 ;  /* 0x000000ff06037207 */ /* 0x001fc80001800000 */
[----:B------:R-:W-:-:S05]  /*dea0*/  IADD3 R3, R4, R3, RZ ;  /* 0x0000000304037210 */ /* 0x000fca0007ffe0ff */
[----:B------:R-:W0:Y:S02]  /*deb0*/  SHFL.UP PT, R2, R3, 0x8, RZ ;  /* 0x0500000003027989 */ /* 0x000e2400000e00ff */
[----:B0-----:R-:W-:-:S05]  /*dec0*/  SEL R2, R2, RZ, P4 ;  /* 0x000000ff02027207 */ /* 0x001fca0002000000 */
[----:B------:R-:W-:-:S05]  /*ded0*/  IMAD.IADD R6, R3, 0x1, R2 ;  /* 0x0000000103067824 */ /* 0x000fca00078e0202 */
[----:B------:R-:W0:Y:S02]  /*dee0*/  SHFL.UP PT, R2, R6, 0x10, RZ ;  /* 0x0600000006027989 */ /* 0x000e2400000e00ff */
[----:B0-----:R-:W-:-:S05]  /*def0*/  SEL R7, R2, RZ, P5 ;  /* 0x000000ff02077207 */ /* 0x001fca0002800000 */
[----:B------:R-:W-:-:S05]  /*df00*/  IMAD.IADD R2, R6, 0x1, R7 ;  /* 0x0000000106027824 */ /* 0x000fca00078e0207 */
[----:B------:R-:W0:Y:S02]  /*df10*/  SHFL.IDX PT, R4, R2, 0x1f, 0x1f ;  /* 0x03e01f0002047f89 */ /* 0x000e2400000e0000 */
[----:B0-----:R-:W-:-:S04]  /*df20*/  IMAD R4, R4, UR5, RZ ;  /* 0x0000000504047c24 */ /* 0x001fc8000f8e02ff */
[----:B------:R-:W-:Y:S01]  /*df30*/  IMAD.MOV.U32 R7, RZ, RZ, R4 ;  /* 0x000000ffff077224 */ /* 0x000fe200078e0004 */
[----:B-1----:R-:W-:-:S13]  /*df40*/  ISETP.GT.AND P6, PT, R4, UR6, PT ;  /* 0x0000000604007c0c */ /* 0x002fda000bfc4270 */
[----:B------:R-:W-:Y:S05]  /*df50*/  @P6 BRA `(.L_x_420) ;  /* 0x0000000000a06947 */ /* 0x000fea0003800000 */
[----:B------:R-:W0:Y:S01]  /*df60*/  LDC R6, c[0x0][0xc3c] ;  /* 0x00030f00ff067b82 */ /* 0x000e220000000800 */
[----:B------:R-:W-:Y:S01]  /*df70*/  IMAD.MOV.U32 R4, RZ, RZ, R7 ;  /* 0x000000ffff047224 */ /* 0x000fe200078e0007 */
[----:B------:R-:W-:Y:S01]  /*df80*/  UMOV UR4, URZ ;  /* 0x0000003f00047c82 */ /* 0x000fe20008000000 */
[----:B------:R-:W-:Y:S01]  /*df90*/  ULDC UR7, c[0x0][0xc3c] ;  /* 0x00030f0000077ab9 */ /* 0x000fe20000000800 */
[----:B------:R-:W-:-:S05]  /*dfa0*/  ULDC UR5, c[0x0][0xc38] ;  /* 0x00030e0000057ab9 */ /* 0x000fca0000000800 */
.L_x_424:
[----:B------:R-:W-:Y:S01]  /*dfb0*/  UIADD3 UR4, UR4, 0x1f, URZ ;  /* 0x0000001f04047890 */ /* 0x000fe2000fffe03f */
[----:B------:R-:W-:-:S05]  /*dfc0*/  IMAD.U32 R19, RZ, RZ, UR7 ;  /* 0x00000007ff137e24 */ /* 0x000fca000f8e00ff */
[----:B0-----:R-:W-:-:S13]  /*dfd0*/  ISETP.LE.AND P6, PT, R6, UR4, PT ;  /* 0x0000000406007c0c */ /* 0x001fda000bfc3270 */
[----:B------:R-:W-:Y:S05]  /*dfe0*/  @P6 BRA `(.L_x_421) ;  /* 0x0000000400206947 */ /* 0x000fea0003800000 */
[----:B------:R-:W-:Y:S01]  /*dff0*/  VIADD R7, R5, UR4 ;  /* 0x0000000405077c36 */ /* 0x000fe20008000000 */
[----:B------:R-:W-:Y:S01]  /*e000*/  BSSY B0, `(.L_x_422) ;  /* 0x0000007000007945 */ /* 0x000fe20003800000 */
[----:B------:R-:W-:-:S03]  /*e010*/  IMAD.MOV.U32 R0, RZ, RZ, RZ ;  /* 0x000000ffff007224 */ /* 0x000fc600078e00ff */
[----:B------:R-:W-:-:S13]  /*e020*/  ISETP.GE.OR P6, PT, R7, R6, !P0 ;  /* 0x000000060700720c */ /* 0x000fda00047c6670 */
[----:B------:R-:W-:Y:S05]  /*e030*/  @P6 BRA `(.L_x_423) ;  /* 0x00000000000c6947 */ /* 0x000fea0003800000 */
[----:B------:R-:W0:Y:S02]  /*e040*/  LDC.64 R2, c[0x0][0xc80] ;  /* 0x00032000ff027b82 */ /* 0x000e240000000a00 */
[----:B0-----:R-:W-:-:S05]  /*e050*/  IMAD.WIDE R2, R7, 0x4, R2 ;  /* 0x0000000407027825 */ /* 0x001fca00078e0202 */
[----:B------:R0:W5:Y:S02]  /*e060*/  LDG.E R0, desc[UR60][R2.64] ;  /* 0x0000003c02007981 */ /* 0x000164000c1e1900 */
.L_x_423:
[----:B------:R-:W-:Y:S05]  /*e070*/  BSYNC B0 ;  /* 0x0000000000007941 */ /* 0x000fea0003800000 */
.L_x_422:
[----:B0----5:R-:W0:Y:S02]  /*e080*/  SHFL.UP PT, R2, R0, 0x1, RZ ;  /* 0x0420000000027989 */ /* 0x021e2400000e00ff */
        /* <DEDUP_REMOVED lines=16> */
[----:B------:R-:W-:-:S05]  /*e190*/  IMAD.IADD R4, R3, 0x1, R4 ;  /* 0x0000000103047824 */ /* 0x000fca00078e0204 */
[----:B------:R-:W-:-:S13]  /*e1a0*/  ISETP.GT.AND P6, PT, R4, UR6, PT ;  /* 0x0000000604007c0c */ /* 0x000fda000bfc4270 */
[----:B------:R-:W-:Y:S05]  /*e1b0*/  @!P6 BRA `(.L_x_424) ;  /* 0xfffffffc007ce947 */ /* 0x000fea000383ffff */
[----:B------:R-:W-:Y:S02]  /*e1c0*/  IMAD.MOV.U32 R2, RZ, RZ, R9 ;  /* 0x000000ffff027224 */ /* 0x000fe400078e0009 */
[----:B------:R-:W-:-:S07]  /*e1d0*/  IMAD.MOV.U32 R7, RZ, RZ, R3 ;  /* 0x000000ffff077224 */ /* 0x000fce00078e0003 */
.L_x_420:
[----:B------:R-:W-:-:S04]  /*e1e0*/  IMAD.IADD R7, R4, 0x1, -R7 ;  /* 0x0000000104077824 */ /* 0x000fc800078e0a07 */
[----:B------:R-:W-:-:S05]  /*e1f0*/  IMAD R3, R2, UR5, R7 ;  /* 0x0000000502037c24 */ /* 0x000fca000f8e0207 */
[----:B------:R-:W-:-:S13]  /*e200*/  ISETP.GT.AND P0, PT, R3, UR6, PT ;  /* 0x0000000603007c0c */ /* 0x000fda000bf04270 */
[----:B------:R-:W-:-:S04]  /*e210*/  VOTE.ANY R6, PT, !P0 ;  /* 0x0000000000067806 */ /* 0x000fc800040e0100 */
[----:B------:R-:W0:Y:S01]  /*e220*/  POPC R19, R6 ;  /* 0x0000000600137309 */ /* 0x000e220000000000 */
[----:B------:R-:W-:Y:S01]  /*e230*/  ISETP.NE.AND P0, PT, R6, RZ, PT ;  /* 0x000000ff0600720c */ /* 0x000fe20003f05270 */
[----:B0-----:R-:W0:Y:S02]  /*e240*/  SHFL.IDX PT, R0, R0, R19, 0x1f ;  /* 0x00001f1300007589 */ /* 0x001e2400000e0000 */
[----:B0-----:R-:W-:-:S04]  /*e250*/  IABS R4, R0 ;  /* 0x0000000000047213 */ /* 0x001fc80000000000 */
[----:B------:R-:W0:Y:S08]  /*e260*/  I2F.RP R8, R4 ;  /* 0x0000000400087306 */ /* 0x000e300000209400 */
[----:B0-----:R-:W0:Y:S02]  /*e270*/  MUFU.RCP R8, R8 ;  /* 0x0000000800087308 */ /* 0x001e240000001000 */
[----:B0-----:R-:W-:-:S06]  /*e280*/  VIADD R3, R8, 0xffffffe ;  /* 0x0ffffffe08037836 */ /* 0x001fcc0000000000 */
[----:B------:R-:W0:Y:S02]  /*e290*/  F2I.FTZ.U32.TRUNC.NTZ R3, R3 ;  /* 0x0000000300037305 */ /* 0x000e24000021f000 */
[----:B0-----:R-:W-:Y:S01]  /*e2a0*/  IMAD.MOV R11, RZ, RZ, -R3 ;  /* 0x000000ffff0b7224 */ /* 0x001fe200078e0a03 */
[----:B------:R-:W-:Y:S06]  /*e2b0*/  @!P0 BRA `(.L_x_425) ;  /* 0x0000000000088947 */ /* 0x000fec0003800000 */
[----:B------:R-:W-:-:S05]  /*e2c0*/  VIADD R9, R19, 0xffffffff ;  /* 0xffffffff13097836 */ /* 0x000fca0000000000 */
[----:B------:R0:W1:Y:S02]  /*e2d0*/  SHFL.IDX PT, R16, R2, R9, 0x1f ;  /* 0x00001f0902107589 */ /* 0x00006400000e0000 */
.L_x_425:
[----:B-1----:R-:W-:Y:S01]  /*e2e0*/  IMAD R16, R16, UR5, R7 ;  /* 0x0000000510107c24 */ /* 0x002fe2000f8e0207 */
[----:B------:R-:W-:Y:S01]  /*e2f0*/  IABS R6, R0 ;  /* 0x0000000000067213 */ /* 0x000fe20000000000 */
[----:B------:R-:W-:Y:S02]  /*e300*/  IMAD R7, R11, R4, RZ ;  /* 0x000000040b077224 */ /* 0x000fe400078e02ff */
[----:B0-----:R-:W-:Y:S01]  /*e310*/  IMAD.MOV.U32 R2, RZ, RZ, RZ ;  /* 0x000000ffff027224 */ /* 0x001fe200078e00ff */
[----:B------:R-:W-:Y:S01]  /*e320*/  IADD3 R17, -R16, UR6, RZ ;  /* 0x0000000610117c10 */ /* 0x000fe2000fffe1ff */
[----:B------:R-:W-:Y:S01]  /*e330*/  VIADD R19, R19, UR4 ;  /* 0x0000000413137c36 */ /* 0x000fe20008000000 */
[----:B------:R-:W-:Y:S01]  /*e340*/  IADD3 R6, RZ, -R6, RZ ;  /* 0x80000006ff067210 */ /* 0x000fe20007ffe0ff */
[----:B------:R-:W-:Y:S01]  /*e350*/  IMAD.HI.U32 R2, R3, R7, R2 ;  /* 0x0000000703027227 */ /* 0x000fe200078e0002 */
[----:B------:R-:W-:-:S05]  /*e360*/  IABS R3, R17 ;  /* 0x0000001100037213 */ /* 0x000fca0000000000 */
[----:B------:R-:W-:-:S04]  /*e370*/  IMAD.HI.U32 R2, R2, R3, RZ ;  /* 0x0000000302027227 */ /* 0x000fc800078e00ff */
[----:B------:R-:W-:-:S05]  /*e380*/  IMAD R3, R2, R6, R3 ;  /* 0x0000000602037224 */ /* 0x000fca00078e0203 */
[----:B------:R-:W-:-:S13]  /*e390*/  ISETP.GT.U32.AND P1, PT, R4, R3, PT ;  /* 0x000000030400720c */ /* 0x000fda0003f24070 */
[----:B------:R-:W-:Y:S02]  /*e3a0*/  @!P1 IMAD.IADD R3, R3, 0x1, -R4 ;  /* 0x0000000103039824 */ /* 0x000fe400078e0a04 */
[----:B------:R-:W-:Y:S01]  /*e3b0*/  @!P1 VIADD R2, R2, 0x1 ;  /* 0x0000000102029836 */ /* 0x000fe20000000000 */
[----:B------:R-:W-:Y:S02]  /*e3c0*/  ISETP.NE.AND P1, PT, R0, RZ, PT ;  /* 0x000000ff0000720c */ /* 0x000fe40003f25270 */
[----:B------:R-:W-:Y:S02]  /*e3d0*/  ISETP.GE.U32.AND P0, PT, R3, R4, PT ;  /* 0x000000040300720c */ /* 0x000fe40003f06070 */
[----:B------:R-:W-:-:S04]  /*e3e0*/  LOP3.LUT R3, R17, R0, RZ, 0x3c, !PT ;  /* 0x0000000011037212 */ /* 0x000fc800078e3cff */
[----:B------:R-:W-:-:S07]  /*e3f0*/  ISETP.GE.AND P2, PT, R3, RZ, PT ;  /* 0x000000ff0300720c */ /* 0x000fce0003f46270 */
[----:B------:R-:W-:-:S06]  /*e400*/  @P0 VIADD R2, R2, 0x1 ;  /* 0x0000000102020836 */ /* 0x000fcc0000000000 */
[----:B------:R-:W-:Y:S01]  /*e410*/  @!P2 IMAD.MOV R2, RZ, RZ, -R2 ;  /* 0x000000ffff02a224 */ /* 0x000fe200078e0a02 */
[----:B------:R-:W-:-:S05]  /*e420*/  @!P1 LOP3.LUT R2, RZ, R0, RZ, 0x33, !PT ;  /* 0x00000000ff029212 */ /* 0x000fca00078e33ff */
[--C-:B------:R-:W-:Y:S02]  /*e430*/  IMAD.MOV R3, RZ, RZ, -R2.reuse ;  /* 0x000000ffff037224 */ /* 0x100fe400078e0a02 */
[----:B------:R-:W-:Y:S02]  /*e440*/  IMAD.MOV.U32 R18, RZ, RZ, R2 ;  /* 0x000000ffff127224 */ /* 0x000fe400078e0002 */
[----:B------:R-:W-:Y:S01]  /*e450*/  IMAD R17, R0, R3, R17 ;  /* 0x0000000300117224 */ /* 0x000fe200078e0211 */
[----:B------:R-:W-:Y:S06]  /*e460*/  BRA `(.L_x_426) ;  /* 0x00000000000c7947 */ /* 0x000fec0003800000 */
.L_x_421:
[----:B------:R-:W-:Y:S02]  /*e470*/  IMAD.MOV.U32 R17, RZ, RZ, RZ ;  /* 0x000000ffff117224 */ /* 0x000fe400078e00ff */
[----:B------:R-:W-:Y:S02]  /*e480*/  IMAD.U32 R16, RZ, RZ, UR6 ;  /* 0x00000006ff107e24 */ /* 0x000fe4000f8e00ff */
[----:B------:R-:W-:-:S07]  /*e490*/  IMAD.MOV.U32 R18, RZ, RZ, RZ ;  /* 0x000000ffff127224 */ /* 0x000fce00078e00ff */
.L_x_426:
[----:B------:R-:W-:-:S13]  /*e4a0*/  ISETP.NE.AND P0, PT, R5, RZ, PT ;  /* 0x000000ff0500720c */ /* 0x000fda0003f05270 */
[----:B------:R-:W0:Y:S01]  /*e4b0*/  @!P0 S2R R3, SR_CgaCtaId ;  /* 0x0000000000038919 */ /* 0x000e220000008800 */
[----:B------:R-:W-:-:S04]  /*e4c0*/  @!P0 MOV R0, 0x400 ;  /* 0x0000040000008802 */ /* 0x000fc80000000f00 */
[----:B0-----:R-:W-:-:S05]  /*e4d0*/  @!P0 LEA R0, R3, R0, 0x18 ;  /* 0x0000000003008211 */ /* 0x001fca00078ec0ff */
[----:B------:R0:W-:Y:S01]  /*e4e0*/  @!P0 STS.128 [R0+0x368d0], R16 ;  /* 0x0368d01000008388 */ /* 0x0001e20000000c00 */
[----:B------:R-:W-:Y:S06]  /*e4f0*/  BAR.ARV 0x5, 0x180 ;  /* 0x0146000000007b1d */ /* 0x000fec0000002000 */
.L_x_419:
[----:B0-----:R-:W-:Y:S01]  /*e500*/  MOV R0, 0x1 ;  /* 0x0000000100007802 */ /* 0x001fe20000000f00 */
[----:B------:R0:W-:Y:S01]  /*e510*/  STL [R1+0x50], RZ ;  /* 0x000050ff01007387 */ /* 0x0001e20000100800 */
[----:B------:R-:W-:Y:S02]  /*e520*/  ULDC UR4, c[0x0][0xc3c] ;  /* 0x00030f0000047ab9 */ /* 0x000fe40000000800 */
[----:B-1----:R-:W-:Y:S01]  /*e530*/  ISETP.GE.AND P0, PT, R19, UR4, PT ;  /* 0x0000000413007c0c */ /* 0x002fe2000bf06270 */
[----:B------:R0:W-:Y:S04]  /*e540*/  STL [R1+0x10], R0 ;  /* 0x0000100001007387 */ /* 0x0001e80000100800 */
[----:B------:R0:W-:Y:S08]  /*e550*/  STL [R1+0x8], RZ ;  /* 0x000008ff01007387 */ /* 0x0001f00000100800 */
[----:B0-----:R-:W-:Y:S05]  /*e560*/  @P0 BRA `(.L_x_427) ;  /* 0x0000005400f80947 */ /* 0x001fea0003800000 */
[----:B------:R-:W0:Y:S01]  /*e570*/  S2R R5, SR_TID.X ;  /* 0x0000000000057919 */ /* 0x000e220000002100 */
[----:B------:R-:W1:Y:S01]  /*e580*/  S2UR UR5, SR_CgaCtaId ;  /* 0x00000000000579c3 */ /* 0x000e620000008800 */
[----:B------:R-:W-:Y:S01]  /*e590*/  UMOV UR4, 0x400 ;  /* 0x0000040000047882 */ /* 0x000fe20000000000 */
[----:B------:R-:W-:Y:S01]  /*e5a0*/  BSSY B8, `(.L_x_427) ;  /* 0x000057a000087945 */ /* 0x000fe20003800000 */
[----:B------:R-:W-:Y:S01]  /*e5b0*/  ULDC UR38, c[0x0][0xc] ;  /* 0x0000030000267ab9 */ /* 0x000fe20000000800 */
[----:B------:R-:W-:Y:S01]  /*e5c0*/  ULDC.64 UR36, c[0x0][0x198] ;  /* 0x0000660000247ab9 */ /* 0x000fe20000000a00 */
[----:B-1----:R-:W-:Y:S01]  /*e5d0*/  ULEA UR4, UR5, UR4, 0x18 ;  /* 0x0000000405047291 */ /* 0x002fe2000f8ec03f */
[C---:B0-----:R-:W-:Y:S01]  /*e5e0*/  IMAD.SHL.U32 R0, R5.reuse, 0x8, RZ ;  /* 0x0000000805007824 */ /* 0x041fe200078e00ff */
[----:B------:R-:W-:-:S04]  /*e5f0*/  LOP3.LUT R4, R5, 0x7f, RZ, 0xc0, !PT ;  /* 0x0000007f05047812 */ /* 0x000fc800078ec0ff */
[C---:B------:R-:W-:Y:S02]  /*e600*/  LOP3.LUT R2, R0.reuse, 0x1f8, RZ, 0xc0, !PT ;  /* 0x000001f800027812 */ /* 0x040fe400078ec0ff */
[----:B------:R-:W-:Y:S02]  /*e610*/  LOP3.LUT R0, R0, 0x38, RZ, 0xc0, !PT ;  /* 0x0000003800007812 */ /* 0x000fe400078ec0ff */
[----:B------:R-:W-:Y:S01]  /*e620*/  LOP3.LUT R3, R2, 0x38, R5, 0x78, !PT ;  /* 0x0000003802037812 */ /* 0x000fe200078e7805 */
[----:B------:R-:W-:-:S05]  /*e630*/  IMAD.SHL.U32 R2, R4, 0x8, RZ ;  /* 0x0000000804027824 */ /* 0x000fca00078e00ff */
[----:B------:R-:W-:Y:S01]  /*e640*/  LOP3.LUT R3, R3, 0x200, R2, 0xf8, !PT ;  /* 0x0000020003037812 */ /* 0x000fe200078ef802 */
[----:B------:R-:W-:Y:S01]  /*e650*/  IMAD.SHL.U32 R2, R5, 0x10, RZ ;  /* 0x0000001005027824 */ /* 0x000fe200078e00ff */
[----:B------:R-:W-:Y:S01]  /*e660*/  SHF.R.U32.HI R5, RZ, 0x3, R4 ;  /* 0x00000003ff057819 */ /* 0x000fe20000011604 */
[----:B------:R-:W-:-:S03]  /*e670*/  IMAD.U32 R4, RZ, RZ, UR4 ;  /* 0x00000004ff047e24 */ /* 0x000fc6000f8e00ff */
[----:B------:R-:W-:Y:S01]  /*e680*/  LOP3.LUT R2, R5, 0x70, R2, 0xf8, !PT ;  /* 0x0000007005027812 */ /* 0x000fe200078ef802 */
[----:B------:R-:W-:Y:S01]  /*e690*/  IMAD R3, R3, 0x2, R4 ;  /* 0x0000000203037824 */ /* 0x000fe200078e0204 */
[----:B------:R-:W-:Y:S01]  /*e6a0*/  STL [R1+0x4], R4 ;  /* 0x0000040401007387 */ /* 0x000fe20000100800 */
[----:B------:R-:W-:-:S03]  /*e6b0*/  IMAD.MOV.U32 R2, RZ, RZ, 0x1 ;  /* 0x00000001ff027424 */ /* 0x000fc600078e00ff */
[----:B------:R-:W-:Y:S04]  /*e6c0*/  STL [R1+0x24], R3 ;  /* 0x0000240301007387 */ /* 0x000fe80000100800 */
[----:B------:R-:W-:Y:S04]  /*e6d0*/  STL [R1+0x8], RZ ;  /* 0x000008ff01007387 */ /* 0x000fe80000100800 */
[----:B------:R0:W-:Y:S04]  /*e6e0*/  STL [R1+0x10], R2 ;  /* 0x0000100201007387 */ /* 0x0001e80000100800 */
[----:B------:R1:W-:Y:S01]  /*e6f0*/  STL [R1+0x50], RZ ;  /* 0x000050ff01007387 */ /* 0x0003e20000100800 */
[----:B0-----:R-:W-:-:S02]  /*e700*/  LOP3.LUT R2, R0, 0x40, RZ, 0xfc, !PT ;  /* 0x0000004000027812 */ /* 0x001fc400078efcff */
[----:B-1----:R-:W-:-:S07]  /*e710*/  LOP3.LUT R0, R0, 0x80, RZ, 0xfc, !PT ;  /* 0x0000008000007812 */ /* 0x002fce00078efcff */
.L_x_533:
[----:B0--3--:R-:W0:Y:S02]  /*e720*/  LDC.64 R2, c[0x0][0xc88] ;  /* 0x00032200ff027b82 */ /* 0x009e240000000a00 */
[----:B0-----:R-:W-:-:S05]  /*e730*/  IMAD.WIDE R2, R19, 0x4, R2 ;  /* 0x0000000413027825 */ /* 0x001fca00078e0202 */
[----:B------:R-:W2:Y:S01]  /*e740*/  LDG.E R11, desc[UR60][R2.64] ;  /* 0x0000003c020b7981 */ /* 0x000ea2000c1e1900 */
[----:B------:R-:W-:Y:S05]  /*e750*/  YIELD ;  /* 0x0000000000007946 */ /* 0x000fea0003800000 */
[----:B------:R-:W-:Y:S01]  /*e760*/  ULDC.64 UR4, c[0x0][0xa28] ;  /* 0x00028a0000047ab9 */ /* 0x000fe20000000a00 */
[----:B------:R-:W-:Y:S01]  /*e770*/  IMAD.MOV.U32 R0, RZ, RZ, RZ ;  /* 0x000000ffff007224 */ /* 0x000fe200078e00ff */
[----:B------:R-:W-:Y:S01]  /*e780*/  ISETP.NE.U32.AND P0, PT, RZ, UR4, PT ;  /* 0x00000004ff007c0c */ /* 0x000fe2000bf05070 */
[----:B------:R-:W-:Y:S01]  /*e790*/  IMAD.MOV.U32 R6, RZ, RZ, RZ ;  /* 0x000000ffff067224 */ /* 0x000fe200078e00ff */
[----:B------:R-:W-:Y:S01]  /*e7a0*/  ULDC.64 UR6, c[0x0][0xa18] ;  /* 0x0002860000067ab9 */ /* 0x000fe20000000a00 */
[----:B------:R-:W-:Y:S01]  /*e7b0*/  ULDC.64 UR8, c[0x0][0xa08] ;  /* 0x0002820000087ab9 */ /* 0x000fe20000000a00 */
[----:B------:R-:W-:-:S02]  /*e7c0*/  ISETP.NE.AND.EX P0, PT, RZ, UR5, PT, P0 ;  /* 0x00000005ff007c0c */ /* 0x000fc4000bf05300 */
[----:B--2---:R-:W-:Y:S01]  /*e7d0*/  SHF.R.S32.HI R4, RZ, 0x1f, R11 ;  /* 0x0000001fff047819 */ /* 0x004fe2000001140b */
[----:B------:R-:W-:-:S10]  /*e7e0*/  IMAD.SHL.U32 R10, R11, 0x4, RZ ;  /* 0x000000040b0a7824 */ /* 0x000fd400078e00ff */
[C---:B------:R-:W-:Y:S01]  /*e7f0*/  @P0 LEA R2, P1, R11.reuse, UR4, 0x2 ;  /* 0x000000040b020c11 */ /* 0x040fe2000f8210ff */
[----:B------:R-:W-:Y:S03]  /*e800*/  STL [R1+0x28], R11 ;  /* 0x0000280b01007387 */ /* 0x000fe60000100800 */
[C-C-:B------:R-:W-:Y:S01]  /*e810*/  @P0 LEA.HI.X R3, R11.reuse, UR5, R4.reuse, 0x2, P1 ;  /* 0x000000050b030c11 */ /* 0x140fe200088f1404 */
[----:B------:R-:W-:Y:S01]  /*e820*/  ULDC.64 UR4, c[0x0][0xa00] ;  /* 0x0002800000047ab9 */ /* 0x000fe20000000a00 */
[----:B------:R-:W-:Y:S01]  /*e830*/  SHF.L.U64.HI R9, R11, 0x2, R4 ;  /* 0x000000020b097819 */ /* 0x000fe20000010204 */
[----:B------:R0:W-:Y:S01]  /*e840*/  STL [R1+0x38], R4 ;  /* 0x0000380401007387 */ /* 0x0001e20000100800 */
[----:B------:R-:W-:-:S03]  /*e850*/  ISETP.NE.U32.AND P1, PT, RZ, UR4, PT ;  /* 0x00000004ff007c0c */ /* 0x000fc6000bf25070 */
[----:B-1---5:R1:W5:Y:S01]  /*e860*/  @P0 LDG.E R0, desc[UR60][R2.64] ;  /* 0x0000003c02000981 */ /* 0x022362000c1e1900 */
[----:B------:R-:W-:Y:S01]  /*e870*/  ISETP.NE.AND.EX P1, PT, RZ, UR5, PT, P1 ;  /* 0x00000005ff007c0c */ /* 0x000fe2000bf25310 */
[----:B----4-:R-:W-:Y:S01]  /*e880*/  IMAD.MOV.U32 R8, RZ, RZ, RZ ;  /* 0x000000ffff087224 */ /* 0x010fe200078e00ff */
[----:B------:R-:W-:Y:S01]  /*e890*/  ISETP.NE.U32.AND P2, PT, RZ, UR6, PT ;  /* 0x00000006ff007c0c */ /* 0x000fe2000bf45070 */
[----:B------:R-:W-:Y:S01]  /*e8a0*/  STL [R1], R10 ;  /* 0x0000000a01007387 */ /* 0x000fe20000100800 */
[----:B------:R-:W-:Y:S02]  /*e8b0*/  ISETP.NE.U32.AND P0, PT, RZ, UR8, PT ;  /* 0x00000008ff007c0c */ /* 0x000fe4000bf05070 */
[----:B------:R-:W-:Y:S01]  /*e8c0*/  ISETP.NE.AND.EX P2, PT, RZ, UR7, PT, P2 ;  /* 0x00000007ff007c0c */ /* 0x000fe2000bf45320 */
[----:B------:R-:W-:Y:S01]  /*e8d0*/  STL [R1+0x1c], R9 ;  /* 0x00001c0901007387 */ /* 0x000fe20000100800 */
[----:B------:R-:W-:Y:S02]  /*e8e0*/  ISETP.NE.AND.EX P0, PT, RZ, UR9, PT, P0 ;  /* 0x00000009ff007c0c */ /* 0x000fe4000bf05300 */
[----:B-1----:R-:W-:-:S02]  /*e8f0*/  IADD3 R2, P3, R10, UR4, RZ ;  /* 0x000000040a027c10 */ /* 0x002fc4000ff7e0ff */
[----:B0-----:R-:W-:Y:S02]  /*e900*/  IADD3 R4, P4, R10, UR8, RZ ;  /* 0x000000080a047c10 */ /* 0x001fe4000ff9e0ff */
[C---:B------:R-:W-:Y:S01]  /*e910*/  IADD3.X R3, R9.reuse, UR5, RZ, P3, !PT ;  /* 0x0000000509037c10 */ /* 0x040fe20009ffe4ff */
[----:B------:R-:W-:Y:S01]  /*e920*/  ULDC UR4, c[0x0][0x288] ;  /* 0x0000a20000047ab9 */ /* 0x000fe20000000800 */
[----:B------:R-:W-:-:S03]  /*e930*/  IADD3.X R5, R9, UR9, RZ, P4, !PT ;  /* 0x0000000909057c10 */ /* 0x000fc6000a7fe4ff */
[----:B------:R-:W2:Y:S01]  /*e940*/  @P1 LDG.E R6, desc[UR60][R2.64] ;  /* 0x0000003c02061981 */ /* 0x000ea2000c1e1900 */
[----:B------:R-:W-:Y:S01]  /*e950*/  MOV R12, UR4 ;  /* 0x00000004000c7c02 */ /* 0x000fe20008000f00 */
[----:B------:R-:W-:Y:S02]  /*e960*/  ULDC.64 UR4, c[0x0][0x418] ;  /* 0x0001060000047ab9 */ /* 0x000fe40000000a00 */
[----:B------:R-:W5:Y:S04]  /*e970*/  @P0 LDG.E R8, desc[UR60][R4.64] ;  /* 0x0000003c04080981 */ /* 0x000f68000c1e1900 */
[----:B--2---:R0:W-:Y:S02]  /*e980*/  STL [R1+0x34], R6 ;  /* 0x0000340601007387 */ /* 0x0041e40000100800 */
[----:B0-----:R-:W-:-:S04]  /*e990*/  @P2 IADD3 R6, P3, R10, UR6, RZ ;  /* 0x000000060a062c10 */ /* 0x001fc8000ff7e0ff */
[----:B------:R-:W-:-:S05]  /*e9a0*/  @P2 IADD3.X R7, R9, UR7, RZ, P3, !PT ;  /* 0x0000000709072c10 */ /* 0x000fca0009ffe4ff */
[----:B------:R0:W2:Y:S01]  /*e9b0*/  @P2 LDG.E R12, desc[UR60][R6.64] ;  /* 0x0000003c060c2981 */ /* 0x0000a2000c1e1900 */
[----:B------:R-:W-:-:S03]  /*e9c0*/  UISETP.NE.U32.AND UP0, UPT, UR4, URZ, UPT ;  /* 0x0000003f0400728c */ /* 0x000fc6000bf05070 */
[----:B------:R-:W-:Y:S01]  /*e9d0*/  ULDC UR4, c[0x0][0x424] ;  /* 0x0001090000047ab9 */ /* 0x000fe20000000800 */
[----:B------:R-:W-:-:S03]  /*e9e0*/  UISETP.NE.AND.EX UP0, UPT, UR5, URZ, UPT, UP0 ;  /* 0x0000003f0500728c */ /* 0x000fc6000bf05300 */
[----:B------:R-:W-:Y:S01]  /*e9f0*/  ULDC UR5, c[0x0][0x2f0] ;  /* 0x0000bc0000057ab9 */ /* 0x000fe20000000800 */
[----:B------:R-:W-:-:S04]  /*ea00*/  USEL UR4, UR4, 0x1, UP0 ;  /* 0x0000000104047887 */ /* 0x000fc80008000000 */
[----:B------:R-:W-:-:S06]  /*ea10*/  UIMAD UR4, UR4, UR5, URZ ;  /* 0x00000005040472a4 */ /* 0x000fcc000f8e023f */
[----:B0-----:R-:W-:Y:S01]  /*ea20*/  IMAD.U32 R6, RZ, RZ, UR4 ;  /* 0x00000004ff067e24 */ /* 0x001fe2000f8e00ff */
[----:B--2---:R0:W-:Y:S01]  /*ea30*/  STL [R1+0x3c], R12 ;  /* 0x00003c0c01007387 */ /* 0x0041e20000100800 */
[----:B------:R-:W-:Y:S05]  /*ea40*/  @P2 BRA `(.L_x_428) ;  /* 0x0000000000142947 */ /* 0x000fea0003800000 */
[----:B------:R-:W-:Y:S05]  /*ea50*/  @!P1 BRA `(.L_x_428) ;  /* 0x0000000000109947 */ /* 0x000fea0003800000 */
[----:B------:R-:W2:Y:S04]  /*ea60*/  LDG.E R7, desc[UR60][R2.64] ;  /* 0x0000003c02077981 */ /* 0x000ea8000c1e1900 */
[----:B------:R-:W2:Y:S02]  /*ea70*/  LDG.E R2, desc[UR60][R2.64+0x4] ;  /* 0x0000043c02027981 */ /* 0x000ea4000c1e1900 */
[----:B--2---:R-:W-:-:S05]  /*ea80*/  IMAD.IADD R2, R2, 0x1, -R7 ;  /* 0x0000000102027824 */ /* 0x004fca00078e0a07 */
[----:B------:R1:W-:Y:S02]  /*ea90*/  STL [R1+0x3c], R2 ;  /* 0x00003c0201007387 */ /* 0x0003e40000100800 */
.L_x_428:
[----:B-1----:R-:W-:Y:S01]  /*eaa0*/  IMAD.MOV.U32 R2, RZ, RZ, R11 ;  /* 0x000000ffff027224 */ /* 0x002fe200078e000b */
[----:B------:R-:W-:Y:S01]  /*eab0*/  ULDC.64 UR4, c[0x0][0xa20] ;  /* 0x0002880000047ab9 */ /* 0x000fe20000000a00 */
[----:B-----5:R-:W-:Y:S01]  /*eac0*/  IMAD.IADD R3, R8, 0x1, R0 ;  /* 0x0000000108037824 */ /* 0x020fe200078e0200 */
[----:B------:R-:W-:Y:S02]  /*ead0*/  ISETP.NE.U32.AND P1, PT, RZ, UR4, PT ;  /* 0x00000004ff007c0c */ /* 0x000fe4000bf25070 */
[----:B------:R1:W-:Y:S02]  /*eae0*/  STL [R1+0xc], R2 ;  /* 0x00000c0201007387 */ /* 0x0003e40000100800 */
[----:B------:R-:W-:Y:S02]  /*eaf0*/  ISETP.NE.AND.EX P1, PT, RZ, UR5, PT, P1 ;  /* 0x00000005ff007c0c */ /* 0x000fe4000bf25310 */
[----:B------:R1:W-:Y:S11]  /*eb00*/  STL [R1+0x18], R3 ;  /* 0x0000180301007387 */ /* 0x0003f60000100800 */
[----:B-1----:R-:W-:Y:S05]  /*eb10*/  @!P1 BRA `(.L_x_429) ;  /* 0x0000000000109947 */ /* 0x002fea0003800000 */
[----:B------:R-:W-:-:S04]  /*eb20*/  IADD3 R6, P0, R10, UR4, RZ ;  /* 0x000000040a067c10 */ /* 0x000fc8000ff1e0ff */
[----:B------:R-:W-:-:S05]  /*eb30*/  IADD3.X R7, R9, UR5, RZ, P0, !PT ;  /* 0x0000000509077c10 */ /* 0x000fca00087fe4ff */
[----:B------:R1:W5:Y:S01]  /*eb40*/  LDG.E R6, desc[UR60][R6.64] ;  /* 0x0000003c06067981 */ /* 0x000362000c1e1900 */
[----:B------:R-:W-:Y:S05]  /*eb50*/  BRA `(.L_x_430) ;  /* 0x0000000000107947 */ /* 0x000fea0003800000 */
.L_x_429:
[----:B------:R-:W-:Y:S05]  /*eb60*/  @!P0 BRA `(.L_x_430) ;  /* 0x00000000000c8947 */ /* 0x000fea0003800000 */
[----:B------:R-:W2:Y:S04]  /*eb70*/  LDG.E R6, desc[UR60][R4.64] ;  /* 0x0000003c04067981 */ /* 0x000ea8000c1e1900 */
[----:B------:R-:W2:Y:S02]  /*eb80*/  LDG.E R4, desc[UR60][R4.64+0x4] ;  /* 0x0000043c04047981 */ /* 0x000ea4000c1e1900 */
[----:B--2---:R-:W-:-:S07]  /*eb90*/  IMAD.IADD R6, R4, 0x1, -R6 ;  /* 0x0000000104067824 */ /* 0x004fce00078e0a06 */
.L_x_430:
[----:B-----5:R-:W-:Y:S01]  /*eba0*/  IMAD.IADD R0, R6, 0x1, -R0 ;  /* 0x0000000106007824 */ /* 0x020fe200078e0a00 */
[----:B------:R-:W-:Y:S01]  /*ebb0*/  BSSY B7, `(.L_x_431) ;  /* 0x0000476000077945 */ /* 0x000fe20003800000 */
[----:B------:R-:W-:Y:S02]  /*ebc0*/  IMAD.MOV.U32 R2, RZ, RZ, RZ ;  /* 0x000000ffff027224 */ /* 0x000fe400078e00ff */
[C---:B------:R-:W-:Y:S01]  /*ebd0*/  VIADD R3, R0.reuse, 0x6f ;  /* 0x0000006f00037836 */ /* 0x040fe20000000000 */
[----:B------:R2:W-:Y:S01]  /*ebe0*/  STL [R1+0x40], R0 ;  /* 0x0000400001007387 */ /* 0x0005e20000100800 */
[----:B------:R-:W-:Y:S02]  /*ebf0*/  ISETP.GT.AND P0, PT, R0, RZ, PT ;  /* 0x000000ff0000720c */ /* 0x000fe40003f04270 */
[----:B------:R-:W-:-:S05]  /*ec00*/  IMAD.HI R2, R3, -0x6db6db6d, R2 ;  /* 0x9249249303027827 */ /* 0x000fca00078e0202 */
[----:B--2---:R-:W-:-:S04]  /*ec10*/  SHF.R.U32.HI R0, RZ, 0x1f, R2 ;  /* 0x0000001fff007819 */ /* 0x004fc80000011602 */
[----:B------:R-:W-:-:S05]  /*ec20*/  LEA.HI.SX32 R0, R2, R0, 0x1a ;  /* 0x0000000002007211 */ /* 0x000fca00078fd2ff */
[----:B------:R2:W-:Y:S01]  /*ec30*/  STL [R1+0x30], R0 ;  /* 0x0000300001007387 */ /* 0x0005e20000100800 */
[----:B------:R-:W-:Y:S05]  /*ec40*/  @P0 BRA `(.L_x_432) ;  /* 0x0000000000440947 */ /* 0x000fea0003800000 */
[----:B------:R-:W3:Y:S02]  /*ec50*/  S2R R4, SR_TID.X ;  /* 0x0000000000047919 */ /* 0x000ee40000002100 */
[----:B---3--:R-:W-:-:S04]  /*ec60*/  LOP3.LUT R4, R4, 0x7f, RZ, 0xc0, !PT ;  /* 0x0000007f04047812 */ /* 0x008fc800078ec0ff */
[----:B------:R-:W-:-:S13]  /*ec70*/  ISETP.NE.AND P0, PT, R4, RZ, PT ;  /* 0x000000ff0400720c */ /* 0x000fda0003f05270 */
[----:B------:R-:W-:Y:S05]  /*ec80*/  @P0 BRA `(.L_x_433) ;  /* 0x0000004400a00947 */ /* 0x000fea0003800000 */
[----:B------:R-:W3:Y:S01]  /*ec90*/  S2R R3, SR_LANEID ;  /* 0x0000000000037919 */ /* 0x000ee20000000000 */
[----:B------:R-:W-:Y:S02]  /*eca0*/  VOTEU.ANY UR4, UPT, PT ;  /* 0x0000000000047886 */ /* 0x000fe400038e0100 */
[----:B--2---:R-:W3:Y:S08]  /*ecb0*/  FLO.U32 R0, UR4 ;  /* 0x0000000400007d00 */ /* 0x004ef000080e0000 */
[----:B------:R-:W2:Y:S01]  /*ecc0*/  POPC R5, UR4 ;  /* 0x0000000400057d09 */ /* 0x000ea20008000000 */
[----:B---3--:R-:W-:-:S02]  /*ecd0*/  ISETP.EQ.U32.AND P0, PT, R0, R3, PT ;  /* 0x000000030000720c */ /* 0x008fc40003f02070 */
[----:B------:R-:W2:Y:S11]  /*ece0*/  LDC.64 R2, c[0x0][0xc60] ;  /* 0x00031800ff027b82 */ /* 0x000eb60000000a00 */
[----:B--2---:R-:W2:Y:S01]  /*ecf0*/  @P0 ATOMG.E.ADD.STRONG.GPU PT, R3, desc[UR60][R2.64], R5 ;  /* 0x00000005020309a8 */ /* 0x004ea200081ee1fc */
[----:B------:R-:W3:Y:S02]  /*ed00*/  S2R R4, SR_LTMASK ;  /* 0x0000000000047919 */ /* 0x000ee40000003900 */
[----:B---3--:R-:W-:-:S04]  /*ed10*/  LOP3.LUT R4, R4, UR4, RZ, 0xc0, !PT ;  /* 0x0000000404047c12 */ /* 0x008fc8000f8ec0ff */
[----:B-1----:R-:W1:Y:S01]  /*ed20*/  POPC R7, R4 ;  /* 0x0000000400077309 */ /* 0x002e620000000000 */
[----:B--2---:R-:W1:Y:S02]  /*ed30*/  SHFL.IDX PT, R0, R3, R0, 0x1f ;  /* 0x00001f0003007589 */ /* 0x004e6400000e0000 */
[----:B-1----:R-:W-:Y:S01]  /*ed40*/  IADD3 R16, R0, UR38, R7 ;  /* 0x0000002600107c10 */ /* 0x002fe2000fffe007 */
[----:B------:R-:W-:Y:S06]  /*ed50*/  BRA `(.L_x_433) ;  /* 0x00000044006c7947 */ /* 0x000fec0003800000 */
.L_x_432:
[----:B--2---:R-:W2:Y:S01]  /*ed60*/  LDL R0, [R1+0x4] ;  /* 0x0000040001007983 */ /* 0x004ea20000100800 */
[----:B------:R-:W-:Y:S01]  /*ed70*/  BSSY B6, `(.L_x_434) ;  /* 0x0000014000067945 */ /* 0x000fe20003800000 */
[----:B--2---:R-:W-:-:S05]  /*ed80*/  VIADD R0, R0, 0x21400 ;  /* 0x0002140000007836 */ /* 0x004fca0000000000 */
[----:B------:R-:W-:-:S13]  /*ed90*/  LOP3.LUT P0, RZ, R0, 0x3ff, RZ, 0xc0, !PT ;  /* 0x000003ff00ff7812 */ /* 0x000fda000780c0ff */
[----:B------:R-:W-:Y:S05]  /*eda0*/  @!P0 BRA `(.L_x_435) ;  /* 0x0000000000408947 */ /* 0x000fea0003800000 */
[----:B------:R-:W-:Y:S01]  /*edb0*/  MOV R2, 0x0 ;  /* 0x0000000000027802 */ /* 0x000fe20000000f00 */
[----:B------:R-:W-:Y:S01]  /*edc0*/  ULDC.64 UR6, c[0x4][0xa8] ;  /* 0x01002a0000067ab9 */ /* 0x000fe20000000a00 */
[----:B------:R-:W-:Y:S01]  /*edd0*/  ULDC.64 UR8, c[0x4][0xb0] ;  /* 0x01002c0000087ab9 */ /* 0x000fe20000000a00 */
[----:B------:R-:W-:Y:S01]  /*ede0*/  ULDC.64 UR4, c[0x4][0x8] ;  /* 0x0100020000047ab9 */ /* 0x000fe20000000a00 */
[----:B------:R-:W-:Y:S01]  /*edf0*/  IMAD.U32 R4, RZ, RZ, UR6 ;  /* 0x00000006ff047e24 */ /* 0x000fe2000f8e00ff */
[----:B------:R-:W-:Y:S01]  /*ee00*/  MOV R5, UR7 ;  /* 0x0000000700057c02 */ /* 0x000fe20008000f00 */
[----:B------:R-:W2:Y:S01]  /*ee10*/  LDC.64 R2, c[0x4][R2] ;  /* 0x0100000002027b82 */ /* 0x000ea20000000a00 */
[----:B------:R-:W-:Y:S02]  /*ee20*/  IMAD.U32 R6, RZ, RZ, UR8 ;  /* 0x00000008ff067e24 */ /* 0x000fe4000f8e00ff */
[----:B-1----:R-:W-:Y:S02]  /*ee30*/  IMAD.U32 R7, RZ, RZ, UR9 ;  /* 0x00000009ff077e24 */ /* 0x002fe4000f8e00ff */
[----:B------:R-:W-:-:S02]  /*ee40*/  IMAD.U32 R10, RZ, RZ, UR4 ;  /* 0x00000004ff0a7e24 */ /* 0x000fc4000f8e00ff */
[----:B------:R-:W-:Y:S02]  /*ee50*/  IMAD.U32 R11, RZ, RZ, UR5 ;  /* 0x00000005ff0b7e24 */ /* 0x000fe4000f8e00ff */
[----:B------:R-:W-:Y:S02]  /*ee60*/  IMAD.MOV.U32 R8, RZ, RZ, 0x70 ;  /* 0x00000070ff087424 */ /* 0x000fe400078e00ff */
[----:B0-----:R-:W-:Y:S02]  /*ee70*/  IMAD.MOV.U32 R12, RZ, RZ, 0x1 ;  /* 0x00000001ff0c7424 */ /* 0x001fe400078e00ff */
[----:B------:R-:W-:-:S07]  /*ee80*/  IMAD.MOV.U32 R13, RZ, RZ, RZ ;  /* 0x000000ffff0d7224 */ /* 0x000fce00078e00ff */
[----:B------:R-:W-:-:S07]  /*ee90*/  LEPC R20, `(.L_x_435) ;  /* 0x000000001014794e */ /* 0x000fce0000000000 */
[----:B--2---:R-:W-:Y:S05]  /*eea0*/  CALL.ABS.NOINC R2 ;  /* 0x0000000002007343 */ /* 0x004fea0003c00000 */
.L_x_435:
[----:B------:R-:W-:Y:S05]  /*eeb0*/  BSYNC B6 ;  /* 0x0000000000067941 */ /* 0x000fea0003800000 */
.L_x_434:
[----:B------:R-:W2:Y:S01]  /*eec0*/  LDL R2, [R1+0x4] ;  /* 0x0000040001027983 */ /* 0x000ea20000100800 */
        /* <DEDUP_REMOVED lines=8> */
[----:B------:R2:W3:Y:S01]  /*ef50*/  LDC.64 R2, c[0x4][R0] ;  /* 0x0100000000027b82 */ /* 0x0004e20000000a00 */
[----:B------:R-:W-:Y:S01]  /*ef60*/  IMAD.U32 R4, RZ, RZ, UR6 ;  /* 0x00000006ff047e24 */ /* 0x000fe2000f8e00ff */
[----:B------:R-:W-:Y:S01]  /*ef70*/  MOV R6, UR8 ;  /* 0x0000000800067c02 */ /* 0x000fe20008000f00 */
[----:B------:R-:W-:Y:S02]  /*ef80*/  IMAD.U32 R5, RZ, RZ, UR7 ;  /* 0x00000007ff057e24 */ /* 0x000fe4000f8e00ff */
[----:B-1----:R-:W-:Y:S02]  /*ef90*/  IMAD.U32 R7, RZ, RZ, UR9 ;  /* 0x00000009ff077e24 */ /* 0x002fe4000f8e00ff */
[----:B------:R-:W-:-:S02]  /*efa0*/  IMAD.U32 R10, RZ, RZ, UR4 ;  /* 0x00000004ff0a7e24 */ /* 0x000fc4000f8e00ff */
[----:B------:R-:W-:Y:S02]  /*efb0*/  IMAD.U32 R11, RZ, RZ, UR5 ;  /* 0x00000005ff0b7e24 */ /* 0x000fe4000f8e00ff */
[----:B------:R-:W-:Y:S02]  /*efc0*/  IMAD.MOV.U32 R8, RZ, RZ, 0x70 ;  /* 0x00000070ff087424 */ /* 0x000fe400078e00ff */
[----:B0-----:R-:W-:Y:S02]  /*efd0*/  IMAD.MOV.U32 R12, RZ, RZ, 0x1 ;  /* 0x00000001ff0c7424 */ /* 0x001fe400078e00ff */
[----:B--2---:R-:W-:-:S07]  /*efe0*/  IMAD.MOV.U32 R13, RZ, RZ, RZ ;  /* 0x000000ffff0d7224 */ /* 0x004fce00078e00ff */
[----:B------:R-:W-:-:S07]  /*eff0*/  LEPC R20, `(.L_x_438) ;  /* 0x000000001014794e */ /* 0x000fce0000000000 */
[----:B---3--:R-:W-:Y:S05]  /*f000*/  CALL.ABS.NOINC R2 ;  /* 0x0000000002007343 */ /* 0x008fea0003c00000 */
.L_x_438:
[----:B------:R-:W-:Y:S01]  /*f010*/  MOV R2, 0x0 ;  /* 0x0000000000027802 */ /* 0x000fe20000000f00 */
[----:B------:R-:W-:Y:S01]  /*f020*/  ULDC.64 UR6, c[0x4][0xa8] ;  /* 0x01002a0000067ab9 */ /* 0x000fe20000000a00 */
[----:B------:R-:W-:Y:S01]  /*f030*/  ULDC.64 UR8, c[0x4][0xb0] ;  /* 0x01002c0000087ab9 */ /* 0x000fe20000000a00 */
[----:B------:R-:W-:Y:S01]  /*f040*/  ULDC.64 UR4, c[0x4][0x18] ;  /* 0x0100060000047ab9 */ /* 0x000fe20000000a00 */
[----:B------:R-:W-:Y:S01]  /*f050*/  IMAD.U32 R4, RZ, RZ, UR6 ;  /* 0x00000006ff047e24 */ /* 0x000fe2000f8e00ff */
        /* <DEDUP_REMOVED lines=10> */
[----:B0-----:R-:W-:Y:S05]  /*f100*/  CALL.ABS.NOINC R2 ;  /* 0x0000000002007343 */ /* 0x001fea0003c00000 */
.L_x_437:
[----:B------:R-:W-:Y:S05]  /*f110*/  BSYNC B6 ;  /* 0x0000000000067941 */ /* 0x000fea0003800000 */
.L_x_436:
[----:B------:R-:W2:Y:S01]  /*f120*/  LDL.LU R2, [R1] ;  /* 0x0000000001027983 */ /* 0x000ea20000300800 */
[----:B------:R-:W-:-:S03]  /*f130*/  ULDC.64 UR4, c[0x0][0x9f8] ;  /* 0x00027e0000047ab9 */ /* 0x000fc60000000a00 */
[----:B------:R-:W3:Y:S04]  /*f140*/  LDL.LU R4, [R1+0x1c] ;  /* 0x00001c0001047983 */ /* 0x000ee80000300800 */
[----:B-1----:R-:W4:Y:S01]  /*f150*/  LDL R7, [R1+0xc] ;  /* 0x00000c0001077983 */ /* 0x002f220000100800 */
[----:B------:R-:W-:-:S03]  /*f160*/  ISETP.NE.U32.AND P0, PT, RZ, UR4, PT ;  /* 0x00000004ff007c0c */ /* 0x000fc6000bf05070 */
[----:B------:R-:W5:Y:S01]  /*f170*/  LDL R0, [R1+0x30] ;  /* 0x0000300001007983 */ /* 0x000f620000100800 */
[----:B------:R-:W-:-:S13]  /*f180*/  ISETP.NE.AND.EX P0, PT, RZ, UR5, PT, P0 ;  /* 0x00000005ff007c0c */ /* 0x000fda000bf05300 */
[----:B--2---:R-:W-:-:S04]  /*f190*/  @P0 IADD3 R2, P1, R2, UR4, RZ ;  /* 0x0000000402020c10 */ /* 0x004fc8000ff3e0ff */
[----:B---3--:R-:W-:Y:S01]  /*f1a0*/  @P0 IADD3.X R3, R4, UR5, RZ, P1, !PT ;  /* 0x0000000504030c10 */ /* 0x008fe20008ffe4ff */
[----:B------:R-:W-:-:S04]  /*f1b0*/  ULDC.64 UR4, c[0x0][0xa08] ;  /* 0x0002820000047ab9 */ /* 0x000fc80000000a00 */
[----:B----4-:R1:W2:Y:S01]  /*f1c0*/  @P0 LDG.E R7, desc[UR60][R2.64] ;  /* 0x0000003c02070981 */ /* 0x0102a2000c1e1900 */
[----:B-----5:R-:W-:Y:S01]  /*f1d0*/  VIADD R9, R0, 0xffffffff ;  /* 0xffffffff00097836 */ /* 0x020fe20000000000 */
[----:B-1----:R-:W1:Y:S01]  /*f1e0*/  LDC.64 R2, c[0x0][0x418] ;  /* 0x00010600ff027b82 */ /* 0x002e620000000a00 */
[----:B--2---:R-:W-:Y:S01]  /*f1f0*/  SHF.R.S32.HI R8, RZ, 0x1f, R7 ;  /* 0x0000001fff087819 */ /* 0x004fe20000011407 */
[----:B------:R2:W-:Y:S04]  /*f200*/  @P0 STL [R1+0xc], R7 ;  /* 0x00000c0701000387 */ /* 0x0005e80000100800 */
[----:B------:R2:W-:Y:S04]  /*f210*/  STL [R1+0x2c], R9 ;  /* 0x00002c0901007387 */ /* 0x0005e80000100800 */
[----:B------:R2:W-:Y:S01]  /*f220*/  STL [R1+0x1c], R8 ;  /* 0x00001c0801007387 */ /* 0x0005e20000100800 */
[----:B-1----:R-:W-:Y:S01]  /*f230*/  LOP3.LUT P0, RZ, R2, UR4, RZ, 0xfc, !PT ;  /* 0x0000000402ff7c12 */ /* 0x002fe2000f80fcff */
[----:B------:R-:W-:-:S03]  /*f240*/  UMOV UR4, 0xffffffff ;  /* 0xffffffff00047882 */ /* 0x000fc60000000000 */
[----:B------:R-:W-:-:S04]  /*f250*/  LOP3.LUT P0, RZ, R3, UR5, RZ, 0xfc, P0 ;  /* 0x0000000503ff7c12 */ /* 0x000fc8000800fcff */
[----:B------:R-:W-:Y:S01]  /*f260*/  SEL R0, R7, RZ, !P0 ;  /* 0x000000ff07007207 */ /* 0x000fe20004000000 */
[----:B--2---:R-:W-:Y:S08]  /*f270*/  BRA.DIV UR4, `(.L_x_439) ;  /* 0x00000052040c7947 */ /* 0x004ff0000b800000 */
[----:B------:R-:W1:Y:S02]  /*f280*/  S2R R4, SR_TID.X ;  /* 0x0000000000047919 */ /* 0x000e640000002100 */
[----:B-1----:R-:W-:-:S04]  /*f290*/  SHF.R.U32.HI R4, RZ, 0x5, R4 ;  /* 0x00000005ff047819 */ /* 0x002fc80000011604 */
[----:B------:R-:W-:-:S05]  /*f2a0*/  LOP3.LUT R4, R4, 0x3, RZ, 0xc0, !PT ;  /* 0x0000000304047812 */ /* 0x000fca00078ec0ff */
[----:B------:R1:W2:Y:S02]  /*f2b0*/  SHFL.IDX PT, R14, R4, RZ, 0x1f ;  /* 0x00001fff040e7589 */ /* 0x0002a400000e0000 */
.L_x_549:
[----:B------:R-:W-:Y:S01]  /*f2c0*/  PLOP3.LUT P1, PT, PT, PT, PT, 0x8, 0x0 ;  /* 0x000000000000781c */ /* 0x000fe20003f2e170 */
[----:B------:R3:W-:Y:S01]  /*f2d0*/  STL [R1], R0 ;  /* 0x0000000001007387 */ /* 0x0007e20000100800 */
[----:B--2---:R-:W-:Y:S02]  /*f2e0*/  ISETP.NE.AND P0, PT, R14, RZ, PT ;  /* 0x000000ff0e00720c */ /* 0x004fe40003f05270 */
[----:B---3--:R-:W-:-:S05]  /*f2f0*/  P2R R0, PR, RZ, 0x2 ;  /* 0x00000002ff007803 */ /* 0x008fca0000000000 */
[----:B------:R2:W-:Y:S06]  /*f300*/  STL [R1+0x20], R0 ;  /* 0x0000200001007387 */ /* 0x0005ec0000100800 */
[----:B------:R-:W-:Y:S05]  /*f310*/  @P0 BRA `(.L_x_440) ;  /* 0x0000000400480947 */ /* 0x000fea0003800000 */
[----:B------:R-:W-:-:S03]  /*f320*/  UMOV UR4, 0xffffffff ;  /* 0xffffffff00047882 */ /* 0x000fc60000000000 */
[----:B------:R-:W-:Y:S05]  /*f330*/  BRA.DIV UR4, `(.L_x_441) ;  /* 0x0000005204107947 */ /* 0x000fea000b800000 */
[----:B------:R-:W-:-:S13]  /*f340*/  ELECT P6, URZ, PT ;  /* 0x00000000003f782f */ /* 0x000fda00038c0000 */
.L_x_552:
[----:B------:R-:W-:Y:S05]  /*f350*/  @!P6 BRA `(.L_x_440) ;  /* 0x000000040038e947 */ /* 0x000fea0003800000 */
[----:B------:R3:W-:Y:S01]  /*f360*/  STL [R1+0x14], R9 ;  /* 0x0000140901007387 */ /* 0x0007e20000100800 */
[----:B------:R-:W-:-:S04]  /*f370*/  ISETP.NE.U32.AND P0, PT, R2, RZ, PT ;  /* 0x000000ff0200720c */ /* 0x000fc80003f05070 */
[----:B------:R-:W-:-:S13]  /*f380*/  ISETP.NE.AND.EX P0, PT, R3, RZ, PT, P0 ;  /* 0x000000ff0300720c */ /* 0x000fda0003f05300 */
[----:B---3--:R-:W-:Y:S05]  /*f390*/  @!P0 BRA `(.L_x_442) ;  /* 0x0000000000508947 */ /* 0x008fea0003800000 */
[----:B------:R-:W3:Y:S01]  /*f3a0*/  LDC R6, c[0x0][0x43c] ;  /* 0x00010f00ff067b82 */ /* 0x000ee20000000800 */
[----:B--2---:R-:W-:Y:S01]  /*f3b0*/  IMAD.MOV.U32 R0, RZ, RZ, R9 ;  /* 0x000000ffff007224 */ /* 0x004fe200078e0009 */
[----:B------:R-:W-:Y:S01]  /*f3c0*/  ULDC.64 UR4, c[0x0][0x428] ;  /* 0x00010a0000047ab9 */ /* 0x000fe20000000a00 */
[----:B---3--:R-:W-:-:S13]  /*f3d0*/  ISETP.NE.AND P0, PT, R6, 0x1, PT ;  /* 0x000000010600780c */ /* 0x008fda0003f05270 */
[----:B-1----:R-:W1:Y:S02]  /*f3e0*/  @P0 LDC.64 R4, c[0x0][0x440] ;  /* 0x00011000ff040b82 */ /* 0x002e640000000a00 */
[----:B-1----:R-:W-:-:S05]  /*f3f0*/  @P0 IMAD.HI.U32 R4, R9, R4, RZ ;  /* 0x0000000409040227 */ /* 0x002fca00078e00ff */
[----:B------:R-:W-:-:S04]  /*f400*/  @P0 SHF.R.U32.HI R0, RZ, R5, R4 ;  /* 0x00000005ff000219 */ /* 0x000fc80000011604 */
[--C-:B------:R-:W-:Y:S01]  /*f410*/  SHF.R.S32.HI R5, RZ, 0x1f, R0.reuse ;  /* 0x0000001fff057819 */ /* 0x100fe20000011400 */
[----:B------:R-:W-:-:S04]  /*f420*/  IMAD.MOV R4, RZ, RZ, -R0 ;  /* 0x000000ffff047224 */ /* 0x000fc800078e0a00 */
[----:B------:R-:W-:Y:S02]  /*f430*/  IMAD R6, R6, R4, R9 ;  /* 0x0000000406067224 */ /* 0x000fe400078e0209 */
[----:B------:R-:W-:-:S03]  /*f440*/  IMAD.MOV.U32 R4, RZ, RZ, R0 ;  /* 0x000000ffff047224 */ /* 0x000fc600078e0000 */
[----:B------:R1:W-:Y:S01]  /*f450*/  STL [R1+0x14], R6 ;  /* 0x0000140601007387 */ /* 0x0003e20000100800 */
[----:B------:R-:W-:-:S03]  /*f460*/  IMAD.WIDE.U32 R4, R7, UR4, R4 ;  /* 0x0000000407047c25 */ /* 0x000fc6000f8e0004 */
[----:B------:R-:W-:Y:S01]  /*f470*/  LEA R2, P0, R4, R2, 0x2 ;  /* 0x0000000204027211 */ /* 0x000fe200078010ff */
[----:B-1----:R-:W-:-:S04]  /*f480*/  IMAD R6, R8, UR4, RZ ;  /* 0x0000000408067c24 */ /* 0x002fc8000f8e02ff */
[----:B------:R-:W-:-:S04]  /*f490*/  IMAD R0, R7, UR5, R6 ;  /* 0x0000000507007c24 */ /* 0x000fc8000f8e0206 */
[----:B------:R-:W-:-:S05]  /*f4a0*/  IMAD.IADD R0, R5, 0x1, R0 ;  /* 0x0000000105007824 */ /* 0x000fca00078e0200 */
[----:B------:R-:W-:-:S05]  /*f4b0*/  LEA.HI.X R3, R4, R3, R0, 0x2, P0 ;  /* 0x0000000304037211 */ /* 0x000fca00000f1400 */
[----:B------:R-:W2:Y:S04]  /*f4c0*/  LDG.E R0, desc[UR60][R2.64] ;  /* 0x0000003c02007981 */ /* 0x000ea8000c1e1900 */
[----:B--2---:R3:W-:Y:S02]  /*f4d0*/  STL [R1], R0 ;  /* 0x0000000001007387 */ /* 0x0047e40000100800 */
.L_x_442:
[----:B------:R-:W4:Y:S04]  /*f4e0*/  LDL R7, [R1+0x4] ;  /* 0x0000040001077983 */ /* 0x000f280000100800 */
[----:B--23--:R-:W4:Y:S04]  /*f4f0*/  LDL R0, [R1+0x8] ;  /* 0x0000080001007983 */ /* 0x00cf280000100800 */
[----:B------:R-:W2:Y:S01]  /*f500*/  LDL R2, [R1+0x10] ;  /* 0x0000100001027983 */ /* 0x000ea20000100800 */
[----:B----4-:R-:W-:Y:S01]  /*f510*/  IMAD R0, R0, 0x8, R7 ;  /* 0x0000000800007824 */ /* 0x010fe200078e0207 */
[----:B--2---:R-:W-:-:S04]  /*f520*/  SHF.L.U32 R2, R2, 0x1f, RZ ;  /* 0x0000001f02027819 */ /* 0x004fc800000006ff */
[----:B------:R-:W2:Y:S02]  /*f530*/  SYNCS.PHASECHK.TRANS64.TRYWAIT P0, [R0+URZ+0x36840], R2 ;  /* 0x03684002000075a7 */ /* 0x000ea4000800017f */
[----:B--2---:R-:W-:Y:S05]  /*f540*/  @!P0 BRA `(.L_x_443) ;  /* 0x0000004c00ac8947 */ /* 0x004fea0003800000 */
.L_x_553:
[----:B------:R-:W3:Y:S02]  /*f550*/  S2R R3, SR_TID.X ;  /* 0x0000000000037919 */ /* 0x000ee40000002100 */
[----:B---3--:R-:W-:-:S04]  /*f560*/  LOP3.LUT R3, R3, 0x7f, RZ, 0xc0, !PT ;  /* 0x0000007f03037812 */ /* 0x008fc800078ec0ff */
[----:B------:R-:W-:-:S13]  /*f570*/  ISETP.NE.AND P0, PT, R3, RZ, PT ;  /* 0x000000ff0300720c */ /* 0x000fda0003f05270 */
[----:B------:R-:W-:Y:S05]  /*f580*/  @P0 BRA `(.L_x_444) ;  /* 0x00000000001c0947 */ /* 0x000fea0003800000 */
[----:B------:R-:W3:Y:S01]  /*f590*/  S2R R3, SR_TID.X ;  /* 0x0000000000037919 */ /* 0x000ee20000002100 */
[----:B--2---:R-:W-:-:S04]  /*f5a0*/  MOV R2, 0xa800 ;  /* 0x0000a80000027802 */ /* 0x004fc80000000f00 */
[----:B------:R4:W-:Y:S01]  /*f5b0*/  SYNCS.ARRIVE.TRANS64 RZ, [R0+URZ+0x36830], R2 ;  /* 0x0368300200ff79a7 */ /* 0x0009e2000800003f */
[----:B---3--:R-:W-:-:S04]  /*f5c0*/  LOP3.LUT R3, R3, 0x1f, RZ, 0xc0, !PT ;  /* 0x0000001f03037812 */ /* 0x008fc800078ec0ff */
[----:B------:R-:W-:-:S13]  /*f5d0*/  ISETP.NE.AND P0, PT, R3, RZ, PT ;  /* 0x000000ff0300720c */ /* 0x000fda0003f05270 */
[----:B----4-:R-:W-:Y:S05]  /*f5e0*/  @!P0 BRA `(.L_x_444) ;  /* 0x0000000000048947 */ /* 0x010fea0003800000 */
[----:B------:R-:W-:Y:S01]  /*f5f0*/  BPT.TRAP 0x1 ;  /* 0x000000040000795c */ /* 0x000fe20000300000 */
.L_x_444:
[----:B------:R-:W3:Y:S04]  /*f600*/  LDL R6, [R1+0x4] ;  /* 0x0000040001067983 */ /* 0x000ee80000100800 */
[----:B------:R-:W3:Y:S04]  /*f610*/  LDL R5, [R1+0x8] ;  /* 0x0000080001057983 */ /* 0x000ee80000100800 */
[----:B-1----:R-:W4:Y:S04]  /*f620*/  LDL R4, [R1+0x14] ;  /* 0x0000140001047983 */ /* 0x002f280000100800 */
[----:B------:R-:W5:Y:S04]  /*f630*/  LDL R3, [R1+0x18] ;  /* 0x0000180001037983 */ /* 0x000f680000100800 */
[----:B--2---:R-:W2:Y:S01]  /*f640*/  LDL R2, [R1] ;  /* 0x0000000001027983 */ /* 0x004ea20000100800 */
[----:B------:R-:W-:Y:S01]  /*f650*/  R2UR UR9, R0 ;  /* 0x00000000000972ca */ /* 0x000fe200000e0000 */
[----:B------:R-:W-:Y:S01]  /*f660*/  UIADD3 UR4, UP0, UR36, 0x370, URZ ;  /* 0x0000037024047890 */ /* 0x000fe2000ff1e03f */
[----:B------:R-:W-:Y:S01]  /*f670*/  R2UR UR12, R18 ;  /* 0x00000000120c72ca */ /* 0x000fe200000e0000 */
[----:B------:R-:W-:Y:S01]  /*f680*/  UMOV UR10, URZ ;  /* 0x0000003f000a7c82 */ /* 0x000fe20008000000 */
[----:B------:R-:W-:Y:S01]  /*f690*/  PLOP3.LUT P0, PT, PT, PT, PT, 0x80, 0x0 ;  /* 0x000000000000781c */ /* 0x000fe20003f0f070 */
[----:B------:R-:W-:Y:S01]  /*f6a0*/  UMOV UR6, 0x0 ;  /* 0x0000000000067882 */ /* 0x000fe20000000000 */
[----:B------:R-:W-:Y:S01]  /*f6b0*/  UMOV UR7, 0x14f00000 ;  /* 0x14f0000000077882 */ /* 0x000fe20000000000 */
[----:B------:R-:W-:-:S06]  /*f6c0*/  UMOV UR16, 0x40 ;  /* 0x0000004000107882 */ /* 0x000fcc0000000000 */
[----:B------:R-:W-:Y:S01]  /*f6d0*/  UIADD3 UR9, UR9, 0x36830, URZ ;  /* 0x0003683009097890 */ /* 0x000fe2000fffe03f */
[----:B---3--:R-:W-:Y:S01]  /*f6e0*/  IMAD R0, R5, 0xa800, R6 ;  /* 0x0000a80005007824 */ /* 0x008fe200078e0206 */
[----:B----4-:R-:W-:-:S04]  /*f6f0*/  R2UR UR11, R4 ;  /* 0x00000000040b72ca */ /* 0x010fc800000e0000 */
[----:B------:R-:W-:Y:S02]  /*f700*/  R2UR UR8, R0 ;  /* 0x00000000000872ca */ /* 0x000fe400000e0000 */
[----:B-----5:R-:W-:Y:S02]  /*f710*/  R2UR UR5, R3 ;  /* 0x00000000030572ca */ /* 0x020fe400000e0000 */
[----:B------:R-:W-:Y:S02]  /*f720*/  P2R R0, PR, RZ, 0x1 ;  /* 0x00000001ff007803 */ /* 0x000fe40000000000 */
[----:B--2---:R-:W-:-:S03]  /*f730*/  R2UR UR13, R2 ;  /* 0x00000000020d72ca */ /* 0x004fc600000e0000 */
[----:B------:R3:W-:Y:S04]  /*f740*/  STL [R1+0x20], R0 ;  /* 0x0000200001007387 */ /* 0x0007e80000100800 */
[----:B------:R-:W-:Y:S02]  /*f750*/  UIADD3 UR14, UR8, 0x21400, URZ ;  /* 0x00021400080e7890 */ /* 0x000fe4000fffe03f */
[----:B------:R-:W-:Y:S02]  /*f760*/  UIMAD UR11, UR11, 0x70, UR5 ;  /* 0x000000700b0b78a4 */ /* 0x000fe4000f8e0205 */
[----:B------:R-:W-:Y:S02]  /*f770*/  UIADD3.X UR5, URZ, UR37, URZ, UP0, !UPT ;  /* 0x000000253f057290 */ /* 0x000fe400087fe43f */
[----:B------:R-:W-:-:S02]  /*f780*/  UIADD3 UR15, UR8, 0x24c00, URZ ;  /* 0x00024c00080f7890 */ /* 0x000fc4000fffe03f */
[----:B------:R-:W-:-:S03]  /*f790*/  UIADD3 UR17, UR8, 0x28400, URZ ;  /* 0x0002840008117890 */ /* 0x000fc6000fffe03f */
[----:B------:R-:W-:Y:S01]  /*f7a0*/  UMOV UR8, UR14 ;  /* 0x0000000e00087c82 */ /* 0x000fe20008000000 */
[----:B------:R-:W-:Y:S01]  /*f7b0*/  UMOV UR14, 0x80 ;  /* 0x00000080000e7882 */ /* 0x000fe20000000000 */
[----:B------:R1:W-:Y:S02]  /*f7c0*/  UTMALDG.4D [UR8], [UR4], desc[UR6] ;  /* 0x00000608040075b4 */ /* 0x0003e40008019000 */
[----:B-1----:R-:W-:Y:S01]  /*f7d0*/  UMOV UR8, UR15 ;  /* 0x0000000f00087c82 */ /* 0x002fe20008000000 */
[----:B------:R-:W-:Y:S02]  /*f7e0*/  UMOV UR10, UR16 ;  /* 0x00000010000a7c82 */ /* 0x000fe40008000000 */
[----:B------:R1:W-:Y:S02]  /*f7f0*/  UTMALDG.4D [UR8], [UR4], desc[UR6] ;  /* 0x00000608040075b4 */ /* 0x0003e40008019000 */
[----:B-1----:R-:W-:Y:S01]  /*f800*/  UMOV UR8, UR17 ;  /* 0x0000001100087c82 */ /* 0x002fe20008000000 */
[----:B------:R-:W-:-:S02]  /*f810*/  UMOV UR10, UR14 ;  /* 0x0000000e000a7c82 */ /* 0x000fc40008000000 */
[----:B------:R3:W-:Y:S02]  /*f820*/  UTMALDG.4D [UR8], [UR4], desc[UR6] ;  /* 0x00000608040075b4 */ /* 0x0007e40008019000 */
[----:B---3--:R-:W-:Y:S01]  /*f830*/  NOP ;  /* 0x0000000000007918 */ /* 0x008fe20000000000 */
.L_x_440:
[----:B------:R-:W3:Y:S04]  /*f840*/  LDL R2, [R1+0x4] ;  /* 0x0000040001027983 */ /* 0x000ee80000100800 */
[----:B------:R-:W2:Y:S04]  /*f850*/  LDL.LU R3, [R1+0x34] ;  /* 0x0000340001037983 */ /* 0x000ea80000300800 */
[----:B------:R-:W4:Y:S04]  /*f860*/  LDL.LU R5, [R1+0x28] ;  /* 0x0000280001057983 */ /* 0x000f280000300800 */
[----:B-1----:R-:W5:Y:S01]  /*f870*/  LDL.LU R4, [R1+0x38] ;  /* 0x0000380001047983 */ /* 0x002f620000300800 */
[----:B------:R-:W-:Y:S05]  /*f880*/  WARPSYNC.ALL ;  /* 0x0000000000007948 */ /* 0x000fea0003800000 */
[----:B------:R-:W-:Y:S01]  /*f890*/  ULDC.64 UR4, c[0x0][0x298] ;  /* 0x0000a60000047ab9 */ /* 0x000fe20000000a00 */
[----:B------:R-:W-:Y:S01]  /*f8a0*/  ULDC.64 UR6, c[0x0][0xa00] ;  /* 0x0002800000067ab9 */ /* 0x000fe20000000a00 */
[----:B------:R-:W-:Y:S01]  /*f8b0*/  BSSY B6, `(.L_x_445) ;  /* 0x0000024000067945 */ /* 0x000fe20003800000 */
[----:B------:R-:W-:Y:S01]  /*f8c0*/  BAR.SYNC.DEFER_BLOCKING 0x8, 0x180 ;  /* 0x0206000000007b1d */ /* 0x000fe20000010000 */
[----:B------:R-:W-:-:S04]  /*f8d0*/  ISETP.NE.U32.AND P0, PT, RZ, UR6, PT ;  /* 0x00000006ff007c0c */ /* 0x000fc8000bf05070 */
[----:B------:R-:W-:Y:S01]  /*f8e0*/  ISETP.NE.AND.EX P0, PT, RZ, UR7, PT, P0 ;  /* 0x00000007ff007c0c */ /* 0x000fe2000bf05300 */
[----:B---3--:R-:W-:Y:S01]  /*f8f0*/  VIADD R2, R2, 0x15400 ;  /* 0x0001540002027836 */ /* 0x008fe20000000000 */
[----:B--2---:R-:W-:-:S04]  /*f900*/  SHF.R.S32.HI R0, RZ, 0x1f, R3 ;  /* 0x0000001fff007819 */ /* 0x004fc80000011403 */
[----:B------:R-:W-:Y:S02]  /*f910*/  LOP3.LUT P1, RZ, R2, 0x3ff, RZ, 0xc0, !PT ;  /* 0x000003ff02ff7812 */ /* 0x000fe4000782c0ff */
[----:B----4-:R-:W-:Y:S01]  /*f920*/  SEL R5, R5, RZ, !P0 ;  /* 0x000000ff05057207 */ /* 0x010fe20004000000 */
[----:B------:R-:W-:Y:S01]  /*f930*/  IMAD R0, R0, UR4, RZ ;  /* 0x0000000400007c24 */ /* 0x000fe2000f8e02ff */
[----:B-----5:R-:W-:-:S03]  /*f940*/  SEL R4, R4, RZ, !P0 ;  /* 0x000000ff04047207 */ /* 0x020fc60004000000 */
[C---:B------:R-:W-:Y:S02]  /*f950*/  IMAD R0, R3.reuse, UR5, R0 ;  /* 0x0000000503007c24 */ /* 0x040fe4000f8e0200 */
[----:B------:R-:W-:-:S05]  /*f960*/  IMAD.WIDE.U32 R2, R3, UR4, RZ ;  /* 0x0000000403027c25 */ /* 0x000fca000f8e00ff */
[----:B------:R1:W-:Y:S04]  /*f970*/  STL.64 [R1+0x48], R2 ;  /* 0x0000480201007387 */ /* 0x0003e80000100a00 */
[----:B------:R2:W-:Y:S04]  /*f980*/  STL [R1+0x28], R5 ;  /* 0x0000280501007387 */ /* 0x0005e80000100800 */
[----:B------:R2:W-:Y:S01]  /*f990*/  STL [R1+0x54], R4 ;  /* 0x0000540401007387 */ /* 0x0005e20000100800 */
[----:B-1----:R-:W-:Y:S01]  /*f9a0*/  IMAD.IADD R2, R3, 0x1, R0 ;  /* 0x0000000103027824 */ /* 0x002fe200078e0200 */
[----:B------:R-:W-:-:S05]  /*f9b0*/  SHF.R.S32.HI R0, RZ, 0x1f, R18 ;  /* 0x0000001fff007819 */ /* 0x000fca0000011412 */
[----:B------:R2:W-:Y:S04]  /*f9c0*/  STL [R1+0x38], R0 ;  /* 0x0000380001007387 */ /* 0x0005e80000100800 */
[----:B------:R2:W-:Y:S01]  /*f9d0*/  STL [R1+0x34], R2 ;  /* 0x0000340201007387 */ /* 0x0005e20000100800 */
[----:B------:R-:W-:Y:S05]  /*f9e0*/  @!P1 BRA `(.L_x_446) ;  /* 0x0000000000409947 */ /* 0x000fea0003800000 */
[----:B--2---:R-:W-:Y:S01]  /*f9f0*/  MOV R2, 0x0 ;  /* 0x0000000000027802 */ /* 0x004fe20000000f00 */
[----:B------:R-:W-:Y:S01]  /*fa00*/  ULDC.64 UR6, c[0x4][0xa8] ;  /* 0x01002a0000067ab9 */ /* 0x000fe20000000a00 */
[----:B------:R-:W-:Y:S01]  /*fa10*/  ULDC.64 UR8, c[0x4][0xb0] ;  /* 0x01002c0000087ab9 */ /* 0x000fe20000000a00 */
[----:B------:R-:W-:Y:S01]  /*fa20*/  ULDC.64 UR4, c[0x4][0x20] ;  /* 0x0100080000047ab9 */ /* 0x000fe20000000a00 */
[----:B------:R-:W-:Y:S01]  /*fa30*/  IMAD.U32 R4, RZ, RZ, UR6 ;  /* 0x00000006ff047e24 */ /* 0x000fe2000f8e00ff */
[----:B------:R-:W-:Y:S01]  /*fa40*/  MOV R13, RZ ;  /* 0x000000ff000d7202 */ /* 0x000fe20000000f00 */
[----:B------:R-:W1:Y:S01]  /*fa50*/  LDC.64 R2, c[0x4][R2] ;  /* 0x0100000002027b82 */ /* 0x000e620000000a00 */
[----:B------:R-:W-:Y:S02]  /*fa60*/  IMAD.U32 R5, RZ, RZ, UR7 ;  /* 0x00000007ff057e24 */ /* 0x000fe4000f8e00ff */
[----:B------:R-:W-:Y:S02]  /*fa70*/  IMAD.U32 R6, RZ, RZ, UR8 ;  /* 0x00000008ff067e24 */ /* 0x000fe4000f8e00ff */
[----:B------:R-:W-:-:S02]  /*fa80*/  IMAD.U32 R7, RZ, RZ, UR9 ;  /* 0x00000009ff077e24 */ /* 0x000fc4000f8e00ff */
[----:B------:R-:W-:Y:S02]  /*fa90*/  IMAD.U32 R10, RZ, RZ, UR4 ;  /* 0x00000004ff0a7e24 */ /* 0x000fe4000f8e00ff */
[----:B------:R-:W-:Y:S02]  /*faa0*/  IMAD.U32 R11, RZ, RZ, UR5 ;  /* 0x00000005ff0b7e24 */ /* 0x000fe4000f8e00ff */
[----:B------:R-:W-:Y:S02]  /*fab0*/  IMAD.MOV.U32 R8, RZ, RZ, 0x70 ;  /* 0x00000070ff087424 */ /* 0x000fe400078e00ff */
[----:B0-----:R-:W-:-:S07]  /*fac0*/  IMAD.MOV.U32 R12, RZ, RZ, 0x1 ;  /* 0x00000001ff0c7424 */ /* 0x001fce00078e00ff */
[----:B------:R-:W-:-:S07]  /*fad0*/  LEPC R20, `(.L_x_446) ;  /* 0x000000001014794e */ /* 0x000fce0000000000 */
[----:B-1----:R-:W-:Y:S05]  /*fae0*/  CALL.ABS.NOINC R2 ;  /* 0x0000000002007343 */ /* 0x002fea0003c00000 */
.L_x_446:
[----:B------:R-:W-:Y:S05]  /*faf0*/  BSYNC B6 ;  /* 0x0000000000067941 */ /* 0x000fea0003800000 */
.L_x_445:
[----:B--2---:R-:W2:Y:S01]  /*fb00*/  LDL.LU R4, [R1+0x34] ;  /* 0x0000340001047983 */ /* 0x004ea20000300800 */
[----:B------:R-:W1:Y:S01]  /*fb10*/  LDC R7, c[0x0][0x448] ;  /* 0x00011200ff077b82 */ /* 0x000e620000000800 */
[----:B------:R-:W-:Y:S01]  /*fb20*/  ULDC.64 UR4, c[0x0][0x2d8] ;  /* 0x0000b60000047ab9 */ /* 0x000fe20000000a00 */
[----:B------:R-:W-:Y:S01]  /*fb30*/  IMAD.SHL.U32 R17, R17, 0x80, RZ ;  /* 0x0000008011117824 */ /* 0x000fe200078e00ff */
[----:B------:R-:W2:Y:S01]  /*fb40*/  LDL.LU.64 R2, [R1+0x48] ;  /* 0x0000480001027983 */ /* 0x000ea20000300a00 */
[----:B------:R-:W-:-:S03]  /*fb50*/  ULDC.64 UR6, c[0x0][0x280] ;  /* 0x0000a00000067ab9 */ /* 0x000fc60000000a00 */
[----:B------:R-:W3:Y:S04]  /*fb60*/  LDL.LU R0, [R1+0x38] ;  /* 0x0000380001007983 */ /* 0x000ee80000300800 */
[----:B------:R-:W4:Y:S04]  /*fb70*/  LDL.LU R6, [R1+0x54] ;  /* 0x0000540001067983 */ /* 0x000f280000300800 */
[----:B------:R-:W4:Y:S01]  /*fb80*/  LDL.LU R5, [R1+0x28] ;  /* 0x0000280001057983 */ /* 0x000f220000300800 */
[----:B------:R-:W0:Y:S01]  /*fb90*/  S2R R8, SR_TID.X ;  /* 0x0000000000087919 */ /* 0x000e220000002100 */
[----:B-1----:R-:W-:Y:S01]  /*fba0*/  ISETP.NE.AND P0, PT, R7, 0x1, PT ;  /* 0x000000010700780c */ /* 0x002fe20003f05270 */
[----:B0-----:R-:W-:-:S05]  /*fbb0*/  IMAD.SHL.U32 R10, R8, 0x8, RZ ;  /* 0x00000008080a7824 */ /* 0x001fca00078e00ff */
[----:B------:R-:W-:-:S04]  /*fbc0*/  LOP3.LUT R10, R10, 0x38, RZ, 0xc0, !PT ;  /* 0x000000380a0a7812 */ /* 0x000fc800078ec0ff */
[C---:B------:R-:W-:Y:S02]  /*fbd0*/  LOP3.LUT R9, R10.reuse, 0x40, RZ, 0xfc, !PT ;  /* 0x000000400a097812 */ /* 0x040fe400078efcff */
[----:B------:R-:W-:Y:S01]  /*fbe0*/  LOP3.LUT R8, R10, 0x80, RZ, 0xfc, !PT ;  /* 0x000000800a087812 */ /* 0x000fe200078efcff */
[----:B--2---:R-:W-:Y:S02]  /*fbf0*/  IMAD.MOV.U32 R3, RZ, RZ, R4 ;  /* 0x000000ffff037224 */ /* 0x004fe400078e0004 */
[----:B------:R-:W0:Y:S01]  /*fc00*/  S2R R4, SR_TID.X ;  /* 0x0000000000047919 */ /* 0x000e220000002100 */
[----:B---3--:R-:W-:Y:S02]  /*fc10*/  IMAD R0, R0, UR4, RZ ;  /* 0x0000000400007c24 */ /* 0x008fe4000f8e02ff */
[----:B------:R-:W-:-:S04]  /*fc20*/  IMAD.WIDE.U32 R2, R18, UR4, R2 ;  /* 0x0000000412027c25 */ /* 0x000fc8000f8e0002 */
[----:B------:R-:W-:Y:S01]  /*fc30*/  IMAD R0, R18, UR5, R0 ;  /* 0x0000000512007c24 */ /* 0x000fe2000f8e0200 */
[----:B------:R-:W-:-:S03]  /*fc40*/  ULDC.64 UR4, c[0x0][0x2e0] ;  /* 0x0000b80000047ab9 */ /* 0x000fc60000000a00 */
[----:B------:R-:W-:Y:S02]  /*fc50*/  IMAD.IADD R3, R3, 0x1, R0 ;  /* 0x0000000103037824 */ /* 0x000fe400078e0200 */
[----:B----4-:R-:W-:Y:S02]  /*fc60*/  IMAD R0, R6, UR4, RZ ;  /* 0x0000000406007c24 */ /* 0x010fe4000f8e02ff */
[C---:B------:R-:W-:Y:S01]  /*fc70*/  IMAD.WIDE.U32 R2, R5.reuse, UR4, R2 ;  /* 0x0000000405027c25 */ /* 0x040fe2000f8e0002 */
[----:B------:R-:W1:Y:S03]  /*fc80*/  @P0 LDC R6, c[0x0][0x450] ;  /* 0x00011400ff060b82 */ /* 0x000e660000000800 */
[----:B------:R-:W-:Y:S01]  /*fc90*/  IMAD R0, R5, UR5, R0 ;  /* 0x0000000505007c24 */ /* 0x000fe2000f8e0200 */
[----:B------:R-:W-:-:S03]  /*fca0*/  ULDC.64 UR4, c[0x0][0x2d0] ;  /* 0x0000b40000047ab9 */ /* 0x000fc60000000a00 */
[----:B------:R-:W-:Y:S01]  /*fcb0*/  IMAD.IADD R3, R3, 0x1, R0 ;  /* 0x0000000103037824 */ /* 0x000fe200078e0200 */
[C---:B0-----:R-:W-:Y:S01]  /*fcc0*/  LOP3.LUT R5, R4.reuse, 0x7f, RZ, 0xc0, !PT ;  /* 0x0000007f04057812 */ /* 0x041fe200078ec0ff */
[----:B------:R-:W-:-:S03]  /*fcd0*/  IMAD.SHL.U32 R4, R4, 0x10, RZ ;  /* 0x0000001004047824 */ /* 0x000fc600078e00ff */
[----:B------:R-:W-:-:S04]  /*fce0*/  SHF.R.U32.HI R5, RZ, 0x3, R5 ;  /* 0x00000003ff057819 */ /* 0x000fc80000011605 */
[----:B------:R-:W-:Y:S02]  /*fcf0*/  LOP3.LUT R4, R5, 0x70, R4, 0xf8, !PT ;  /* 0x0000007005047812 */ /* 0x000fe400078ef804 */
[----:B------:R-:W0:Y:S02]  /*fd00*/  @P0 LDC R5, c[0x0][0x44c] ;  /* 0x00011300ff050b82 */ /* 0x000e240000000800 */
[----:B------:R-:W-:-:S05]  /*fd10*/  LOP3.LUT R0, R4, R17, RZ, 0xfc, !PT ;  /* 0x0000001104007212 */ /* 0x000fca00078efcff */
[----:B------:R-:W-:Y:S02]  /*fd20*/  IMAD.MOV.U32 R4, RZ, RZ, R0 ;  /* 0x000000ffff047224 */ /* 0x000fe400078e0000 */
[----:B0-----:R-:W-:-:S05]  /*fd30*/  @P0 IMAD.HI.U32 R5, R0, R5, RZ ;  /* 0x0000000500050227 */ /* 0x001fca00078e00ff */
[----:B-1----:R-:W-:-:S05]  /*fd40*/  @P0 SHF.R.U32.HI R4, RZ, R6, R5 ;  /* 0x00000006ff040219 */ /* 0x002fca0000011605 */
[----:B------:R-:W-:Y:S02]  /*fd50*/  IMAD.MOV R5, RZ, RZ, -R4 ;  /* 0x000000ffff057224 */ /* 0x000fe400078e0a04 */
[----:B------:R-:W-:-:S04]  /*fd60*/  IMAD.WIDE.U32 R2, R4, UR4, R2 ;  /* 0x0000000404027c25 */ /* 0x000fc8000f8e0002 */
[----:B------:R-:W-:Y:S01]  /*fd70*/  IMAD R0, R7, R5, R0 ;  /* 0x0000000507007224 */ /* 0x000fe200078e0200 */
[----:B------:R-:W-:-:S05]  /*fd80*/  SHF.R.S32.HI R5, RZ, 0x1f, R4 ;  /* 0x0000001fff057819 */ /* 0x000fca0000011404 */
[----:B------:R-:W-:-:S04]  /*fd90*/  IMAD R5, R5, UR4, RZ ;  /* 0x0000000405057c24 */ /* 0x000fc8000f8e02ff */
[----:B------:R-:W-:Y:S01]  /*fda0*/  IMAD R4, R4, UR5, R5 ;  /* 0x0000000504047c24 */ /* 0x000fe2000f8e0205 */
[----:B------:R-:W-:-:S03]  /*fdb0*/  ULDC.64 UR4, c[0x0][0x2c8] ;  /* 0x0000b20000047ab9 */ /* 0x000fc60000000a00 */
[----:B------:R-:W-:Y:S01]  /*fdc0*/  IMAD.IADD R3, R3, 0x1, R4 ;  /* 0x0000000103037824 */ /* 0x000fe200078e0204 */
[----:B------:R-:W-:Y:S01]  /*fdd0*/  SHF.R.S32.HI R4, RZ, 0x1f, R0 ;  /* 0x0000001fff047819 */ /* 0x000fe20000011400 */
[----:B------:R-:W-:-:S04]  /*fde0*/  IMAD.WIDE.U32 R2, R0, UR4, R2 ;  /* 0x0000000400027c25 */ /* 0x000fc8000f8e0002 */
[----:B------:R-:W-:Y:S01]  /*fdf0*/  IMAD R4, R4, UR4, RZ ;  /* 0x0000000404047c24 */ /* 0x000fe2000f8e02ff */
[----:B------:R-:W-:Y:S02]  /*fe00*/  ULDC UR4, c[0x0][0x2b8] ;  /* 0x0000ae0000047ab9 */ /* 0x000fe40000000800 */
[----:B------:R-:W-:Y:S01]  /*fe10*/  ISETP.GE.AND P2, PT, R10, UR4, PT ;  /* 0x000000040a007c0c */ /* 0x000fe2000bf46270 */
[----:B------:R-:W-:Y:S01]  /*fe20*/  IMAD R0, R0, UR5, R4 ;  /* 0x0000000500007c24 */ /* 0x000fe2000f8e0204 */
[----:B------:R0:W5:Y:S01]  /*fe30*/  LDL R10, [R1+0x24] ;  /* 0x00002400010a7983 */ /* 0x0001620000100800 */
[----:B------:R-:W-:Y:S02]  /*fe40*/  LEA R4, P3, R2, UR6, 0x1 ;  /* 0x0000000602047c11 */ /* 0x000fe4000f8608ff */
[----:B------:R-:W-:Y:S01]  /*fe50*/  IMAD.IADD R0, R3, 0x1, R0 ;  /* 0x0000000103007824 */ /* 0x000fe200078e0200 */
[----:B------:R-:W-:Y:S02]  /*fe60*/  ISETP.GE.AND P1, PT, R9, UR4, PT ;  /* 0x0000000409007c0c */ /* 0x000fe4000bf26270 */
[----:B------:R-:W-:Y:S01]  /*fe70*/  ISETP.GE.AND P0, PT, R8, UR4, PT ;  /* 0x0000000408007c0c */ /* 0x000fe2000bf06270 */
[----:B------:R-:W-:Y:S01]  /*fe80*/  UMOV UR4, 0xffffffff ;  /* 0xffffffff00047882 */ /* 0x000fe20000000000 */
[----:B------:R-:W-:-:S02]  /*fe90*/  LEA.HI.X R0, R2, UR7, R0, 0x1, P3 ;  /* 0x0000000702007c11 */ /* 0x000fc400098f0c00 */
[----:B0-----:R-:W-:Y:S09]  /*fea0*/  BRA.DIV UR4, `(.L_x_447) ;  /* 0x0000004604687947 */ /* 0x001ff2000b800000 */
[----:B------:R-:W0:Y:S02]  /*feb0*/  S2R R5, SR_TID.X ;  /* 0x0000000000057919 */ /* 0x000e240000002100 */
[----:B0-----:R-:W-:-:S04]  /*fec0*/  LOP3.LUT R5, R5, 0x7f, RZ, 0xc0, !PT ;  /* 0x0000007f05057812 */ /* 0x001fc800078ec0ff */
[----:B------:R-:W-:Y:S02]  /*fed0*/  SHF.R.U32.HI R6, RZ, 0x3, R5 ;  /* 0x00000003ff067819 */ /* 0x000fe40000011605 */
[----:B------:R-:W2:Y:S02]  /*fee0*/  LDL.LU R5, [R1+0x3c] ;  /* 0x00003c0001057983 */ /* 0x000ea40000300800 */
[----:B------:R-:W-:Y:S02]  /*fef0*/  IADD3 R2, R6, R17, RZ ;  /* 0x0000001106027210 */ /* 0x000fe40007ffe0ff */
[----:B------:R-:W0:Y:S01]  /*ff00*/  S2R R6, SR_TID.X ;  /* 0x0000000000067919 */ /* 0x000e220000002100 */
[----:B------:R-:W-:Y:S01]  /*ff10*/  SHFL.IDX PT, R9, R0, 0x1, 0x181f ;  /* 0x00381f0000097f89 */ /* 0x000fe200000e0000 */
[----:B0-----:R-:W-:-:S03]  /*ff20*/  IMAD.SHL.U32 R11, R6, 0x8, RZ ;  /* 0x00000008060b7824 */ /* 0x001fc600078e00ff */
[----:B------:R-:W-:Y:S02]  /*ff30*/  SHFL.IDX PT, R6, R0, RZ, 0x181f ;  /* 0x00181fff00067589 */ /* 0x000fe400000e0000 */
[----:B------:R-:W-:Y:S01]  /*ff40*/  LOP3.LUT R11, R11, 0x38, RZ, 0xc0, !PT ;  /* 0x000000380b0b7812 */ /* 0x000fe200078ec0ff */
[----:B--2---:R-:W-:Y:S02]  /*ff50*/  IMAD R3, R5, R7, RZ ;  /* 0x0000000705037224 */ /* 0x004fe400078e02ff */
[----:B------:R-:W0:Y:S01]  /*ff60*/  SHFL.IDX PT, R7, R4, RZ, 0x181f ;  /* 0x00181fff04077589 */ /* 0x000e2200000e0000 */
[C---:B------:R-:W-:Y:S02]  /*ff70*/  VIADD R5, R2.reuse, 0x10 ;  /* 0x0000001002057836 */ /* 0x040fe40000000000 */
[----:B------:R-:W-:-:S03]  /*ff80*/  ISETP.GE.AND P4, PT, R2, R3, PT ;  /* 0x000000030200720c */ /* 0x000fc60003f86270 */
[----:B------:R-:W-:Y:S02]  /*ff90*/  ISETP.GE.AND P3, PT, R5, R3, PT ;  /* 0x000000030500720c */ /* 0x000fe40003f66270 */
[----:B------:R-:W1:Y:S08]  /*ffa0*/  SHFL.IDX PT, R5, R4, 0x1, 0x181f ;  /* 0x00381f0004057f89 */ /* 0x000e7000000e0000 */
[----:B0-----:R-:W-:-:S05]  /*ffb0*/  @!P4 LEA R7, P5, R11, R7, 0x1 ;  /* 0x000000070b07c211 */ /* 0x001fca00078a08ff */
[----:B------:R-:W-:Y:S01]  /*ffc0*/  @!P4 IMAD.X R6, RZ, RZ, R6, P5 ;  /* 0x000000ffff06c224 */ /* 0x000fe200028e0606 */
[----:B-1----:R-:W-:-:S04]  /*ffd0*/  @!P3 LEA R8, P5, R11, R5, 0x1 ;  /* 0x000000050b08b211 */ /* 0x002fc800078a08ff */
[----:B------:R-:W-:Y:S01]  /*ffe0*/  @!P4 LOP3.LUT R7, R7, R6, RZ, 0x3c, !PT ;  /* 0x000000060707c212 */ /* 0x000fe200078e3cff */
[----:B------:R-:W-:-:S03]  /*fff0*/  @!P3 IMAD.X R5, RZ, RZ, R9, P5 ;  /* 0x000000ffff05b224 */ /* 0x000fc600028e0609 */
[----:B------:R-:W-:-:S04]  /*10000*/  @!P4 LOP3.LUT R6, R7, R6, RZ, 0x3c, !PT ;  /* 0x000000060706c212 */ /* 0x000fc800078e3cff */
[----:B------:R-:W-:-:S05]  /*10010*/  @!P4 LOP3.LUT R7, R7, R6, RZ, 0x3c, !PT ;  /* 0x000000060707c212 */ /* 0x000fca00078e3cff */
[----:B-----5:R-:W-:Y:S04]  /*10020*/  @!P4 LDGSTS.E.BYPASS.LTC128B.128 [R10+0x15400], desc[UR60][R6.64], !P2 ;  /* 0x15400000060acfae */ /* 0x020fe8000d101d7c */
[----:B------:R-:W-:Y:S04]  /*10030*/  @!P4 LDGSTS.E.BYPASS.LTC128B.128 [R10+0x19400], desc[UR60][R6.64+0x80], !P1 ;  /* 0x19400080060acfae */ /* 0x000fe8000c901d7c */
[----:B------:R0:W-:Y:S02]  /*10040*/  @!P4 LDGSTS.E.BYPASS.LTC128B.128 [R10+0x1d400], desc[UR60][R6.64+0x100], !P0 ;  /* 0x1d400100060acfae */ /* 0x0001e4000c101d7c */
[----:B0-----:R-:W-:-:S02]  /*10050*/  @!P3 IMAD.MOV.U32 R6, RZ, RZ, R8 ;  /* 0x000000ffff06b224 */ /* 0x001fc400078e0008 */
[----:B------:R-:W-:Y:S01]  /*10060*/  @!P3 IMAD.MOV.U32 R7, RZ, RZ, R5 ;  /* 0x000000ffff07b224 */ /* 0x000fe200078e0005 */
[----:B------:R-:W-:Y:S01]  /*10070*/  SHFL.IDX PT, R8, R0, 0x2, 0x181f ;  /* 0x00581f0000087f89 */ /* 0x000fe200000e0000 */
[----:B------:R-:W-:-:S03]  /*10080*/  VIADD R5, R2, 0x20 ;  /* 0x0000002002057836 */ /* 0x000fc60000000000 */
[----:B------:R-:W-:Y:S04]  /*10090*/  @!P3 LDGSTS.E.BYPASS.LTC128B.128 [R10+0x15c00], desc[UR60][R6.64], !P2 ;  /* 0x15c00000060abfae */ /* 0x000fe8000d101d7c */
[----:B------:R-:W-:Y:S04]  /*100a0*/  @!P3 LDGSTS.E.BYPASS.LTC128B.128 [R10+0x19c00], desc[UR60][R6.64+0x80], !P1 ;  /* 0x19c00080060abfae */ /* 0x000fe8000c901d7c */
[----:B------:R0:W-:Y:S01]  /*100b0*/  @!P3 LDGSTS.E.BYPASS.LTC128B.128 [R10+0x1dc00], desc[UR60][R6.64+0x100], !P0 ;  /* 0x1dc00100060abfae */ /* 0x0001e2000c101d7c */
[----:B------:R-:W-:-:S03]  /*100c0*/  ISETP.GE.AND P3, PT, R5, R3, PT ;  /* 0x000000030500720c */ /* 0x000fc60003f66270 */
[----:B------:R-:W1:Y:S10]  /*100d0*/  SHFL.IDX PT, R5, R4, 0x2, 0x181f ;  /* 0x00581f0004057f89 */ /* 0x000e7400000e0000 */
[----:B-1----:R-:W-:-:S05]  /*100e0*/  @!P3 LEA R5, P4, R11, R5, 0x1 ;  /* 0x000000050b05b211 */ /* 0x002fca00078808ff */
[----:B0-----:R-:W-:-:S04]  /*100f0*/  @!P3 IMAD.X R6, RZ, RZ, R8, P4 ;  /* 0x000000ffff06b224 */ /* 0x001fc800020e0608 */
[----:B------:R-:W-:Y:S02]  /*10100*/  @!P3 IMAD.MOV.U32 R7, RZ, RZ, R6 ;  /* 0x000000ffff07b224 */ /* 0x000fe400078e0006 */
[----:B------:R-:W-:Y:S01]  /*10110*/  @!P3 IMAD.MOV.U32 R6, RZ, RZ, R5 ;  /* 0x000000ffff06b224 */ /* 0x000fe200078e0005 */
[----:B------:R-:W-:-:S04]  /*10120*/  IADD3 R5, R2, 0x30, RZ ;  /* 0x0000003002057810 */ /* 0x000fc80007ffe0ff */
        /* <DEDUP_REMOVED lines=33> */
[----:B------:R-:W-:Y:S01]  /*10340*/  @!P3 LDGSTS.E.BYPASS.LTC128B.128 [R10+0x17c00], desc[UR60][R6.64], !P2 ;  /* 0x17c00000060abfae */ /* 0x000fe2000d101d7c */
[----:B------:R-:W-:-:S03]  /*10350*/  ISETP.GE.AND P4, PT, R5, R3, PT ;  /* 0x000000030500720c */ /* 0x000fc60003f86270 */
[----:B------:R-:W0:Y:S04]  /*10360*/  SHFL.IDX PT, R5, R4, 0x6, 0x181f ;  /* 0x00d81f0004057f89 */ /* 0x000e2800000e0000 */
[----:B------:R-:W-:Y:S04]  /*10370*/  @!P3 LDGSTS.E.BYPASS.LTC128B.128 [R10+0x1bc00], desc[UR60][R6.64+0x80], !P1 ;  /* 0x1bc00080060abfae */ /* 0x000fe8000c901d7c */
[----:B------:R1:W-:Y:S04]  /*10380*/  @!P3 LDGSTS.E.BYPASS.LTC128B.128 [R10+0x1fc00], desc[UR60][R6.64+0x100], !P0 ;  /* 0x1fc00100060abfae */ /* 0x0003e8000c101d7c */
[----:B------:R-:W-:Y:S04]  /*10390*/  SHFL.IDX PT, R4, R4, 0x7, 0x181f ;  /* 0x00f81f0004047f89 */ /* 0x000fe800000e0000 */
[----:B-1----:R-:W1:Y:S01]  /*103a0*/  SHFL.IDX PT, R6, R0, 0x6, 0x181f ;  /* 0x00d81f0000067f89 */ /* 0x002e6200000e0000 */
[----:B0-----:R-:W-:-:S03]  /*103b0*/  @!P4 LEA R5, P3, R11, R5, 0x1 ;  /* 0x000000050b05c211 */ /* 0x001fc600078608ff */
[----:B------:R-:W2:Y:S02]  /*103c0*/  SHFL.IDX PT, R0, R0, 0x7, 0x181f ;  /* 0x00f81f0000007f89 */ /* 0x000ea400000e0000 */
[----:B-1----:R-:W-:-:S04]  /*103d0*/  @!P4 IMAD.X R6, RZ, RZ, R6, P3 ;  /* 0x000000ffff06c224 */ /* 0x002fc800018e0606 */
[----:B------:R-:W-:Y:S02]  /*103e0*/  @!P4 IMAD.MOV.U32 R7, RZ, RZ, R6 ;  /* 0x000000ffff07c224 */ /* 0x000fe400078e0006 */
[----:B------:R-:W-:-:S05]  /*103f0*/  @!P4 IMAD.MOV.U32 R6, RZ, RZ, R5 ;  /* 0x000000ffff06c224 */ /* 0x000fca00078e0005 */
[----:B------:R1:W-:Y:S04]  /*10400*/  @!P4 LDGSTS.E.BYPASS.LTC128B.128 [R10+0x18400], desc[UR60][R6.64], !P2 ;  /* 0x18400000060acfae */ /* 0x0003e8000d101d7c */
[----:B------:R1:W-:Y:S04]  /*10410*/  @!P4 LDGSTS.E.BYPASS.LTC128B.128 [R10+0x1c400], desc[UR60][R6.64+0x80], !P1 ;  /* 0x1c400080060acfae */ /* 0x0003e8000c901d7c */
[----:B--2---:R1:W-:Y:S02]  /*10420*/  @!P4 LDGSTS.E.BYPASS.LTC128B.128 [R10+0x20400], desc[UR60][R6.64+0x100], !P0 ;  /* 0x20400100060acfae */ /* 0x0043e4000c101d7c */
.L_x_570:
[----:B------:R-:W-:Y:S01]  /*10430*/  VIADD R2, R2, 0x70 ;  /* 0x0000007002027836 */ /* 0x000fe20000000000 */
[----:B------:R-:W-:Y:S04]  /*10440*/  BSSY B0, `(.L_x_448) ;  /* 0x000000e000007945 */ /* 0x000fe80003800000 */
[----:B------:R-:W-:-:S13]  /*10450*/  ISETP.GE.AND P3, PT, R2, R3, PT ;  /* 0x000000030200720c */ /* 0x000fda0003f66270 */
[----:B------:R-:W-:Y:S05]  /*10460*/  @P3 BRA `(.L_x_449) ;  /* 0x00000000002c3947 */ /* 0x000fea0003800000 */
[----:B------:R-:W2:Y:S02]  /*10470*/  S2R R5, SR_TID.X ;  /* 0x0000000000057919 */ /* 0x000ea40000002100 */
[----:B--2---:R-:W-:-:S05]  /*10480*/  IMAD.SHL.U32 R5, R5, 0x8, RZ ;  /* 0x0000000805057824 */ /* 0x004fca00078e00ff */
[----:B------:R-:W-:-:S04]  /*10490*/  LOP3.LUT R5, R5, 0x38, RZ, 0xc0, !PT ;  /* 0x0000003805057812 */ /* 0x000fc800078ec0ff */
[----:B------:R-:W-:-:S05]  /*104a0*/  LEA R2, P3, R5, R4, 0x1 ;  /* 0x0000000405027211 */ /* 0x000fca00078608ff */
[----:B------:R-:W-:-:S05]  /*104b0*/  IMAD.X R3, RZ, RZ, R0, P3 ;  /* 0x000000ffff037224 */ /* 0x000fca00018e0600 */
[----:B------:R-:W-:Y:S01]  /*104c0*/  @!PT LDS RZ, [RZ] ;  /* 0x00000000fffff984 */ /* 0x000fe20000000800 */
[----:B------:R-:W-:Y:S01]  /*104d0*/  @!PT LDS RZ, [RZ] ;  /* 0x00000000fffff984 */ /* 0x000fe20000000800 */
[----:B------:R-:W-:Y:S01]  /*104e0*/  @!PT LDS RZ, [RZ] ;  /* 0x00000000fffff984 */ /* 0x000fe20000000800 */
[----:B------:R2:W-:Y:S04]  /*104f0*/  LDGSTS.E.BYPASS.LTC128B.128 [R10+0x18c00], desc[UR60][R2.64], !P2 ;  /* 0x18c00000020a7fae */ /* 0x0005e8000d101d7c */
[----:B------:R2:W-:Y:S04]  /*10500*/  LDGSTS.E.BYPASS.LTC128B.128 [R10+0x1cc00], desc[UR60][R2.64+0x80], !P1 ;  /* 0x1cc00080020a7fae */ /* 0x0005e8000c901d7c */
[----:B------:R2:W-:Y:S02]  /*10510*/  LDGSTS.E.BYPASS.LTC128B.128 [R10+0x20c00], desc[UR60][R2.64+0x100], !P0 ;  /* 0x20c00100020a7fae */ /* 0x0005e4000c101d7c */
.L_x_449:
[----:B------:R-:W-:Y:S05]  /*10520*/  BSYNC B0 ;  /* 0x0000000000007941 */ /* 0x000fea0003800000 */
.L_x_448:
[----:B012---:R-:W2:Y:S01]  /*10530*/  LDL R10, [R1+0x4] ;  /* 0x00000400010a7983 */ /* 0x007ea20000100800 */
[----:B------:R-:W-:Y:S01]  /*10540*/  PLOP3.LUT P0, PT, PT, PT, PT, 0x80, 0x0 ;  /* 0x000000000000781c */ /* 0x000fe20003f0f070 */
[----:B------:R-:W-:Y:S01]  /*10550*/  NOP ;  /* 0x0000000000007918 */ /* 0x000fe20000000000 */
[----:B--2---:R-:W-:-:S11]  /*10560*/  VIADD R6, R10, 0x36800 ;  /* 0x000368000a067836 */ /* 0x004fd60000000000 */
.L_x_450:
[----:B------:R-:W2:Y:S01]  /*10570*/  LDL R2, [R1+0x4] ;  /* 0x0000040001027983 */ /* 0x000ea20000100800 */
[----:B------:R-:W-:Y:S02]  /*10580*/  PLOP3.LUT P1, PT, P1, P0, PT, 0xa2, 0x0 ;  /* 0x000000000000781c */ /* 0x000fe40000f21472 */
[----:B--2---:R-:W-:-:S08]  /*10590*/  @P0 R2UR P1, UR4, R2 ;  /* 0x00000000020402ca */ /* 0x004fd00000020000 */
[----:B------:R-:W-:-:S05]  /*105a0*/  @P0 PLOP3.LUT P0, PT, P1, PT, PT, 0x80, 0x0 ;  /* 0x000000000000081c */ /* 0x000fca0000f0f070 */
[----:B------:R-:W-:Y:S01]  /*105b0*/  @!P1 SYNCS.ARRIVE.TRANS64.RED.A0T1 RZ, [UR4+0x36800], RZ ;  /* 0x036800ffffff99a7 */ /* 0x000fe20008200404 */
[----:B------:R-:W-:Y:S07]  /*105c0*/  @!P1 ARRIVES.LDGSTSBAR.64.TRANSCNT [UR4+0x36800] ;  /* 0x03680000ff0099b0 */ /* 0x000fee0008000a84 */
[----:B------:R-:W-:Y:S05]  /*105d0*/  @P0 BRA.U.ANY `(.L_x_450) ;  /* 0xfffffffd00e40947 */ /* 0x000fea000393ffff */
[----:B------:R-:W2:Y:S02]  /*105e0*/  LDL.LU R3, [R1+0x50] ;  /* 0x0000500001037983 */ /* 0x000ea40000300800 */
[----:B--2---:R-:W-:-:S05]  /*105f0*/  VIADD R3, R3, 0x1 ;  /* 0x0000000103037836 */ /* 0x004fca0000000000 */
[----:B------:R0:W-:Y:S01]  /*10600*/  STL [R1+0x50], R3 ;  /* 0x0000500301007387 */ /* 0x0001e20000100800 */
[----:B------:R-:W-:-:S04]  /*10610*/  LEA.HI R0, R3, R3, RZ, 0x1 ;  /* 0x0000000303007211 */ /* 0x000fc800078f08ff */
[----:B------:R-:W-:-:S05]  /*10620*/  LOP3.LUT R0, R0, 0xfffffffe, RZ, 0xc0, !PT ;  /* 0xfffffffe00007812 */ /* 0x000fca00078ec0ff */
[----:B------:R-:W-:-:S05]  /*10630*/  IMAD.IADD R0, R3, 0x1, -R0 ;  /* 0x0000000103007824 */ /* 0x000fca00078e0a00 */
[----:B------:R-:W-:Y:S01]  /*10640*/  SHF.L.U32 R0, R0, 0x1f, RZ ;  /* 0x0000001f00007819 */ /* 0x000fe200000006ff */
[----:B------:R-:W-:Y:S01]  /*10650*/  NOP ;  /* 0x0000000000007918 */ /* 0x000fe20000000000 */
[----:B------:R0:W-:Y:S01]  /*10660*/  SYNCS.ARRIVE.TRANS64.A1T0 RZ, [R2+URZ+0x36800], RZ ;  /* 0x036800ff02ff79a7 */ /* 0x0001e2000810003f */
[----:B------:R-:W-:Y:S01]  /*10670*/  BSSY B0, `(.L_x_451) ;  /* 0x0000003000007945 */ /* 0x000fe20003800000 */
[----:B------:R-:W1:Y:S03]  /*10680*/  SYNCS.PHASECHK.TRANS64.TRYWAIT P0, [R2+URZ+0x36820], R0 ;  /* 0x03682000020075a7 */ /* 0x000e66000800017f */
[----:B01----:R-:W-:Y:S05]  /*10690*/  @!P0 BRA `(.L_x_452) ;  /* 0x0000004800588947 */ /* 0x003fea0003800000 */
.L_x_571:
[----:B------:R-:W-:Y:S05]  /*106a0*/  BSYNC B0 ;  /* 0x0000000000007941 */ /* 0x000fea0003800000 */
.L_x_451:
[----:B0-----:R-:W2:Y:S01]  /*106b0*/  LDL.LU R2, [R1+0x40] ;  /* 0x0000400001027983 */ /* 0x001ea20000300800 */
[----:B------:R-:W-:Y:S01]  /*106c0*/  BSSY B0, `(.L_x_453) ;  /* 0x0000257000007945 */ /* 0x000fe20003800000 */
[----:B--2---:R-:W-:-:S13]  /*106d0*/  ISETP.GE.AND P0, PT, R2, 0x71, PT ;  /* 0x000000710200780c */ /* 0x004fda0003f06270 */
[----:B------:R-:W-:Y:S05]  /*106e0*/  @!P0 BRA `(.L_x_454) ;  /* 0x0000002400508947 */ /* 0x000fea0003800000 */
[----:B------:R-:W2:Y:S01]  /*106f0*/  LDL R2, [R1+0x30] ;  /* 0x0000300001027983 */ /* 0x000ea20000100800 */
[----:B------:R-:W-:Y:S01]  /*10700*/  IMAD.MOV.U32 R0, RZ, RZ, 0x1 ;  /* 0x00000001ff007424 */ /* 0x000fe200078e00ff */
[----:B------:R-:W-:Y:S01]  /*10710*/  BSSY B2, `(.L_x_455) ;  /* 0x00000cd000027945 */ /* 0x000fe20003800000 */
[----:B--2---:R-:W-:-:S04]  /*10720*/  IADD3 R9, -R2, RZ, RZ ;  /* 0x000000ff02097210 */ /* 0x004fc80007ffe1ff */
[----:B------:R-:W-:-:S05]  /*10730*/  VIADDMNMX R9, R9, R0, 0xffffffff, !PT ;  /* 0xffffffff09097446 */ /* 0x000fca0007800100 */
[----:B------:R-:W-:-:S05]  /*10740*/  IMAD.IADD R0, R2, 0x1, R9 ;  /* 0x0000000102007824 */ /* 0x000fca00078e0209 */
[----:B------:R-:W-:-:S04]  /*10750*/  LOP3.LUT R0, R0, 0x1, RZ, 0xc0, !PT ;  /* 0x0000000100007812 */ /* 0x000fc800078ec0ff */
[----:B------:R-:W-:Y:S01]  /*10760*/  ISETP.NE.U32.AND P0, PT, R0, 0x1, PT ;  /* 0x000000010000780c */ /* 0x000fe20003f05070 */
[----:B------:R-:W-:-:S12]  /*10770*/  VIADD R0, R2, 0xfffffffe ;  /* 0xfffffffe02007836 */ /* 0x000fd80000000000 */
[----:B------:R-:W-:Y:S05]  /*10780*/  @P0 BRA `(.L_x_456) ;  /* 0x0000000c00140947 */ /* 0x000fea0003800000 */
[----:B------:R-:W2:Y:S04]  /*10790*/  LDL R4, [R1+0x20] ;  /* 0x0000200001047983 */ /* 0x000ea80000100800 */
[----:B------:R-:W3:Y:S04]  /*107a0*/  LDL R3, [R1+0x8] ;  /* 0x0000080001037983 */ /* 0x000ee80000100800 */
[----:B------:R-:W4:Y:S01]  /*107b0*/  LDL R2, [R1+0x10] ;  /* 0x0000100001027983 */ /* 0x000f220000100800 */
[----:B------:R-:W-:Y:S01]  /*107c0*/  BSSY B1, `(.L_x_457) ;  /* 0x00000bd000017945 */ /* 0x000fe20003800000 */
[----:B--2---:R-:W-:Y:S01]  /*107d0*/  ISETP.NE.AND P1, PT, R4, RZ, PT ;  /* 0x000000ff0400720c */ /* 0x004fe20003f25270 */
[----:B---3--:R-:W-:-:S05]  /*107e0*/  VIADD R8, R3, 0x1 ;  /* 0x0000000103087836 */ /* 0x008fca0000000000 */
[----:B------:R-:W-:-:S04]  /*107f0*/  ISETP.NE.AND P0, PT, R8, 0x2, PT ;  /* 0x000000020800780c */ /* 0x000fc80003f05270 */
[----:B------:R-:W-:Y:S02]  /*10800*/  SEL R10, RZ, 0x1, P0 ;  /* 0x00000001ff0a7807 */ /* 0x000fe40000000000 */
[----:B------:R-:W-:Y:S02]  /*10810*/  SEL R8, R8, RZ, P0 ;  /* 0x000000ff08087207 */ /* 0x000fe40000000000 */
[----:B----4-:R-:W-:Y:S01]  /*10820*/  LOP3.LUT R10, R2, R10, RZ, 0x3c, !PT ;  /* 0x0000000a020a7212 */ /* 0x010fe200078e3cff */
[----:B------:R-:W-:Y:S06]  /*10830*/  @!P1 BRA `(.L_x_458) ;  /* 0x0000000800d49947 */ /* 0x000fec0003800000 */
[----:B------:R0:W5:Y:S01]  /*10840*/  LDL R4, [R1] ;  /* 0x0000000001047983 */ /* 0x0001620000100800 */
[----:B------:R-:W-:Y:S02]  /*10850*/  ULDC.64 UR4, c[0x0][0x418] ;  /* 0x0001060000047ab9 */ /* 0x000fe40000000a00 */
[----:B------:R-:W-:-:S04]  /*10860*/  ISETP.NE.U32.AND P0, PT, RZ, UR4, PT ;  /* 0x00000004ff007c0c */ /* 0x000fc8000bf05070 */
[----:B------:R-:W-:-:S13]  /*10870*/  ISETP.NE.AND.EX P0, PT, RZ, UR5, PT, P0 ;  /* 0x00000005ff007c0c */ /* 0x000fda000bf05300 */
[----:B0-----:R-:W-:Y:S05]  /*10880*/  @!P0 BRA `(.L_x_459) ;  /* 0x00000000004c8947 */ /* 0x001fea0003800000 */
[----:B------:R-:W2:Y:S01]  /*10890*/  LDL R11, [R1+0x1c] ;  /* 0x00001c00010b7983 */ /* 0x000ea20000100800 */
[----:B------:R-:W0:Y:S01]  /*108a0*/  LDC R5, c[0x0][0x43c] ;  /* 0x00010f00ff057b82 */ /* 0x000e220000000800 */
[----:B------:R-:W-:Y:S02]  /*108b0*/  ULDC.64 UR6, c[0x0][0x428] ;  /* 0x00010a0000067ab9 */ /* 0x000fe40000000a00 */
[----:B------:R-:W3:Y:S01]  /*108c0*/  LDL R7, [R1+0xc] ;  /* 0x00000c0001077983 */ /* 0x000ee20000100800 */
[----:B0-----:R-:W-:-:S13]  /*108d0*/  ISETP.NE.AND P0, PT, R5, 0x1, PT ;  /* 0x000000010500780c */ /* 0x001fda0003f05270 */
[----:B------:R-:W0:Y:S02]  /*108e0*/  @P0 LDC.64 R2, c[0x0][0x440] ;  /* 0x00011000ff020b82 */ /* 0x000e240000000a00 */
[----:B0----5:R-:W-:-:S04]  /*108f0*/  @P0 IMAD.HI.U32 R4, R0, R2, RZ ;  /* 0x0000000200040227 */ /* 0x021fc800078e00ff */
[----:B------:R-:W-:Y:S01]  /*10900*/  IMAD.MOV.U32 R2, RZ, RZ, R0 ;  /* 0x000000ffff027224 */ /* 0x000fe200078e0000 */
[----:B------:R-:W-:-:S05]  /*10910*/  @P0 SHF.R.U32.HI R2, RZ, R3, R4 ;  /* 0x00000003ff020219 */ /* 0x000fca0000011604 */
[----:B------:R-:W-:-:S04]  /*10920*/  IMAD.MOV R3, RZ, RZ, -R2 ;  /* 0x000000ffff037224 */ /* 0x000fc800078e0a02 */
[----:B------:R-:W-:Y:S01]  /*10930*/  IMAD R0, R5, R3, R0 ;  /* 0x0000000305007224 */ /* 0x000fe200078e0200 */
[----:B------:R-:W-:Y:S01]  /*10940*/  SHF.R.S32.HI R3, RZ, 0x1f, R2 ;  /* 0x0000001fff037819 */ /* 0x000fe20000011402 */
[----:B--2---:R-:W-:-:S04]  /*10950*/  IMAD R4, R11, UR6, RZ ;  /* 0x000000060b047c24 */ /* 0x004fc8000f8e02ff */
[C---:B---3--:R-:W-:Y:S02]  /*10960*/  IMAD R4, R7.reuse, UR7, R4 ;  /* 0x0000000707047c24 */ /* 0x048fe4000f8e0204 */
[----:B------:R-:W-:-:S04]  /*10970*/  IMAD.WIDE.U32 R2, R7, UR6, R2 ;  /* 0x0000000607027c25 */ /* 0x000fc8000f8e0002 */
[----:B------:R-:W-:Y:S01]  /*10980*/  IMAD.IADD R3, R4, 0x1, R3 ;  /* 0x0000000104037824 */ /* 0x000fe200078e0203 */
[----:B------:R-:W-:-:S04]  /*10990*/  LEA R4, P0, R2, UR4, 0x2 ;  /* 0x0000000402047c11 */ /* 0x000fc8000f8010ff */
[----:B------:R-:W-:-:S05]  /*109a0*/  LEA.HI.X R5, R2, UR5, R3, 0x2, P0 ;  /* 0x0000000502057c11 */ /* 0x000fca00080f1403 */
[----:B------:R0:W5:Y:S04]  /*109b0*/  LDG.E R4, desc[UR60][R4.64] ;  /* 0x0000003c04047981 */ /* 0x000168000c1e1900 */
.L_x_459:
[----:B------:R-:W2:Y:S01]  /*109c0*/  LDL R2, [R1+0x4] ;  /* 0x0000040001027983 */ /* 0x000ea20000100800 */
[----:B------:R-:W-:Y:S01]  /*109d0*/  BSSY B3, `(.L_x_460) ;  /* 0x0000005000037945 */ /* 0x000fe20003800000 */
[----:B--2---:R-:W-:Y:S01]  /*109e0*/  IMAD R3, R8, 0x8, R2 ;  /* 0x0000000808037824 */ /* 0x004fe200078e0202 */
[----:B------:R-:W-:-:S04]  /*109f0*/  SHF.L.U32 R2, R10, 0x1f, RZ ;  /* 0x0000001f0a027819 */ /* 0x000fc800000006ff */
[----:B------:R-:W1:Y:S02]  /*10a00*/  SYNCS.PHASECHK.TRANS64.TRYWAIT P0, [R3+URZ+0x36840], R2 ;  /* 0x03684002030075a7 */ /* 0x000e64000800017f */
[----:B-1----:R-:W-:Y:S05]  /*10a10*/  @!P0 BRA `(.L_x_461) ;  /* 0x0000004400908947 */ /* 0x002fea0003800000 */
.L_x_572:
[----:B------:R-:W-:Y:S05]  /*10a20*/  BSYNC B3 ;  /* 0x0000000000037941 */ /* 0x000fea0003800000 */
.L_x_460:
[----:B0-----:R-:W0:Y:S01]  /*10a30*/  S2R R5, SR_TID.X ;  /* 0x0000000000057919 */ /* 0x001e220000002100 */
[----:B------:R-:W-:Y:S01]  /*10a40*/  BSSY B3, `(.L_x_462) ;  /* 0x000000b000037945 */ /* 0x000fe20003800000 */
[----:B0-----:R-:W-:-:S04]  /*10a50*/  LOP3.LUT R5, R5, 0x7f, RZ, 0xc0, !PT ;  /* 0x0000007f05057812 */ /* 0x001fc800078ec0ff */
[----:B------:R-:W-:-:S13]  /*10a60*/  ISETP.NE.AND P1, PT, R5, RZ, PT ;  /* 0x000000ff0500720c */ /* 0x000fda0003f25270 */
[----:B------:R-:W-:Y:S05]  /*10a70*/  @P1 BRA `(.L_x_463) ;  /* 0x00000000001c1947 */ /* 0x000fea0003800000 */
[----:B------:R-:W0:Y:S01]  /*10a80*/  S2R R5, SR_TID.X ;  /* 0x0000000000057919 */ /* 0x000e220000002100 */
[----:B-1----:R-:W-:-:S04]  /*10a90*/  IMAD.MOV.U32 R2, RZ, RZ, 0xa800 ;  /* 0x0000a800ff027424 */ /* 0x002fc800078e00ff */
[----:B------:R2:W-:Y:S01]  /*10aa0*/  SYNCS.ARRIVE.TRANS64 RZ, [R3+URZ+0x36830], R2 ;  /* 0x0368300203ff79a7 */ /* 0x0005e2000800003f */
[----:B0-----:R-:W-:-:S04]  /*10ab0*/  LOP3.LUT R5, R5, 0x1f, RZ, 0xc0, !PT ;  /* 0x0000001f05057812 */ /* 0x001fc800078ec0ff */
[----:B------:R-:W-:-:S13]  /*10ac0*/  ISETP.NE.AND P0, PT, R5, RZ, PT ;  /* 0x000000ff0500720c */ /* 0x000fda0003f05270 */
[----:B--2---:R-:W-:Y:S05]  /*10ad0*/  @!P0 BRA `(.L_x_463) ;  /* 0x0000000000048947 */ /* 0x004fea0003800000 */
[----:B------:R-:W-:Y:S01]  /*10ae0*/  BPT.TRAP 0x1 ;  /* 0x000000040000795c */ /* 0x000fe20000300000 */
.L_x_463:
[----:B------:R-:W-:Y:S05]  /*10af0*/  BSYNC B3 ;  /* 0x0000000000037941 */ /* 0x000fea0003800000 */
.L_x_462:
[----:B------:R-:W2:Y:S04]  /*10b00*/  LDL R5, [R1+0x4] ;  /* 0x0000040001057983 */ /* 0x000ea80000100800 */
[----:B-1----:R-:W3:Y:S01]  /*10b10*/  LDL R2, [R1+0x18] ;  /* 0x0000180001027983 */ /* 0x002ee20000100800 */
[----:B------:R-:W-:Y:S01]  /*10b20*/  IMAD.MOV.U32 R11, RZ, RZ, RZ ;  /* 0x000000ffff0b7224 */ /* 0x000fe200078e00ff */
[----:B------:R-:W-:Y:S01]  /*10b30*/  UIADD3 UR4, UP0, UR36, 0x370, URZ ;  /* 0x0000037024047890 */ /* 0x000fe2000ff1e03f */
[----:B------:R-:W-:Y:S01]  /*10b40*/  PLOP3.LUT P0, PT, PT, PT, PT, 0x80, 0x0 ;  /* 0x000000000000781c */ /* 0x000fe20003f0f070 */
[----:B------:R-:W-:Y:S01]  /*10b50*/  UMOV UR6, 0x0 ;  /* 0x0000000000067882 */ /* 0x000fe20000000000 */
[----:B------:R-:W-:Y:S01]  /*10b60*/  IADD3 R3, R3, 0x36830, RZ ;  /* 0x0003683003037810 */ /* 0x000fe20007ffe0ff */
[----:B------:R-:W-:Y:S01]  /*10b70*/  UIADD3.X UR5, URZ, UR37, URZ, UP0, !UPT ;  /* 0x000000253f057290 */ /* 0x000fe200087fe43f */
[----:B------:R-:W-:Y:S01]  /*10b80*/  R2UR UR10, R11 ;  /* 0x000000000b0a72ca */ /* 0x000fe200000e0000 */
[----:B------:R-:W-:Y:S01]  /*10b90*/  UMOV UR7, 0x14f00000 ;  /* 0x14f0000000077882 */ /* 0x000fe20000000000 */
[----:B--2---:R-:W-:-:S02]  /*10ba0*/  IMAD R7, R8, 0xa800, R5 ;  /* 0x0000a80008077824 */ /* 0x004fc400078e0205 */
[----:B---3--:R-:W-:Y:S02]  /*10bb0*/  IMAD R2, R0, 0x70, R2 ;  /* 0x0000007000027824 */ /* 0x008fe400078e0202 */
[----:B------:R-:W-:-:S09]  /*10bc0*/  VIADD R5, R7, 0x21400 ;  /* 0x0002140007057836 */ /* 0x000fd20000000000 */
.L_x_464:
        /* <DEDUP_REMOVED lines=16> */
.L_x_465:
        /* <DEDUP_REMOVED lines=16> */
.L_x_466:
        /* <DEDUP_REMOVED lines=10> */
[----:B------:R-:W2:Y:S04]  /*10e70*/  LDL.LU R12, [R1+0x10] ;  /* 0x00001000010c7983 */ /* 0x000ea80000300800 */
[----:B------:R-:W3:Y:S01]  /*10e80*/  LDL R7, [R1+0x8] ;  /* 0x0000080001077983 */ /* 0x000ee20000100800 */
[----:B------:R-:W-:Y:S01]  /*10e90*/  BSSY B3, `(.L_x_467) ;  /* 0x0000005000037945 */ /* 0x000fe20003800000 */
[----:B--2---:R-:W-:Y:S01]  /*10ea0*/  SHF.L.U32 R2, R12, 0x1f, RZ ;  /* 0x0000001f0c027819 */ /* 0x004fe200000006ff */
[----:B---3--:R-:W-:-:S04]  /*10eb0*/  IMAD R3, R7, 0x8, R6 ;  /* 0x0000000807037824 */ /* 0x008fc800078e0206 */
[----:B------:R-:W0:Y:S02]  /*10ec0*/  SYNCS.PHASECHK.TRANS64.TRYWAIT P0, [R3+URZ+0x60], R2 ;  /* 0x00006002030075a7 */ /* 0x000e24000800017f */
[----:B0-----:R-:W-:Y:S05]  /*10ed0*/  @!P0 BRA `(.L_x_468) ;  /* 0x0000004000748947 */ /* 0x001fea0003800000 */
.L_x_573:
[----:B------:R-:W-:Y:S05]  /*10ee0*/  BSYNC B3 ;  /* 0x0000000000037941 */ /* 0x000fea0003800000 */
.L_x_467:
[----:B------:R1:W5:Y:S01]  /*10ef0*/  LDL R17, [R1+0x8] ;  /* 0x0000080001117983 */ /* 0x0003620000100800 */
[----:B------:R-:W-:Y:S01]  /*10f00*/  BSSY B3, `(.L_x_469) ;  /* 0x000000d000037945 */ /* 0x000fe20003800000 */
[----:B------:R-:W-:Y:S02]  /*10f10*/  IMAD.MOV.U32 R12, RZ, RZ, 0x0 ;  /* 0x00000000ff0c7424 */ /* 0x000fe400078e00ff */
[----:B------:R-:W-:Y:S01]  /*10f20*/  IMAD.MOV.U32 R13, RZ, RZ, 0x14f00000 ;  /* 0x14f00000ff0d7424 */ /* 0x000fe200078e00ff */
[----:B------:R-:W-:Y:S06]  /*10f30*/  @P1 BRA `(.L_x_470) ;  /* 0x0000000000241947 */ /* 0x000fec0003800000 */
[----:B------:R-:W2:Y:S01]  /*10f40*/  LDL R7, [R1+0x4] ;  /* 0x0000040001077983 */ /* 0x000ea20000100800 */
[----:B------:R-:W3:Y:S01]  /*10f50*/  S2R R5, SR_TID.X ;  /* 0x0000000000057919 */ /* 0x000ee20000002100 */
[----:B0-----:R-:W-:Y:S01]  /*10f60*/  IMAD.MOV.U32 R3, RZ, RZ, 0xa800 ;  /* 0x0000a800ff037424 */ /* 0x001fe200078e00ff */
[----:B---3--:R-:W-:-:S04]  /*10f70*/  LOP3.LUT R5, R5, 0x1f, RZ, 0xc0, !PT ;  /* 0x0000001f05057812 */ /* 0x008fc800078ec0ff */
[----:B------:R-:W-:Y:S01]  /*10f80*/  ISETP.NE.AND P0, PT, R5, RZ, PT ;  /* 0x000000ff0500720c */ /* 0x000fe20003f05270 */
[----:B--2--5:R-:W-:-:S04]  /*10f90*/  IMAD R2, R17, 0x8, R7 ;  /* 0x0000000811027824 */ /* 0x024fc800078e0207 */
[----:B------:R2:W-:Y:S08]  /*10fa0*/  SYNCS.ARRIVE.TRANS64 RZ, [R2+URZ+0x36850], R3 ;  /* 0x0368500302ff79a7 */ /* 0x0005f0000800003f */
[----:B------:R-:W-:Y:S05]  /*10fb0*/  @!P0 BRA `(.L_x_470) ;  /* 0x0000000000048947 */ /* 0x000fea0003800000 */
[----:B------:R-:W-:Y:S01]  /*10fc0*/  BPT.TRAP 0x1 ;  /* 0x000000040000795c */ /* 0x000fe20000300000 */
.L_x_470:
[----:B------:R-:W-:Y:S05]  /*10fd0*/  BSYNC B3 ;  /* 0x0000000000037941 */ /* 0x000fea0003800000 */
.L_x_469:
[----:B0-2---:R-:W2:Y:S04]  /*10fe0*/  LDL R2, [R1+0x4] ;  /* 0x0000040001027983 */ /* 0x005ea80000100800 */
[----:B------:R-:W3:Y:S04]  /*10ff0*/  LDL R7, [R1+0x18] ;  /* 0x0000180001077983 */ /* 0x000ee80000100800 */
[----:B------:R-:W3:Y:S01]  /*11000*/  LDL.LU R5, [R1+0x14] ;  /* 0x0000140001057983 */ /* 0x000ee20000300800 */
[----:B------:R-:W-:Y:S01]  /*11010*/  R2UR UR10, R11 ;  /* 0x000000000b0a72ca */ /* 0x000fe200000e0000 */
[----:B------:R-:W-:Y:S01]  /*11020*/  UIADD3 UR4, UP0, UR36, 0x470, URZ ;  /* 0x0000047024047890 */ /* 0x000fe2000ff1e03f */
[----:B------:R-:W-:-:S02]  /*11030*/  R2UR UR6, R12 ;  /* 0x000000000c0672ca */ /* 0x000fc400000e0000 */
[----:B------:R-:W-:Y:S01]  /*11040*/  R2UR UR7, R13 ;  /* 0x000000000d0772ca */ /* 0x000fe200000e0000 */
[----:B------:R-:W-:Y:S01]  /*11050*/  UIADD3.X UR5, URZ, UR37, URZ, UP0, !UPT ;  /* 0x000000253f057290 */ /* 0x000fe200087fe43f */
[----:B------:R-:W-:Y:S02]  /*11060*/  PLOP3.LUT P0, PT, PT, PT, PT, 0x80, 0x0 ;  /* 0x000000000000781c */ /* 0x000fe40003f0f070 */
[C---:B--2--5:R-:W-:Y:S01]  /*11070*/  LEA R3, R17.reuse, R2, 0x3 ;  /* 0x0000000211037211 */ /* 0x064fe200078e18ff */
[----:B------:R-:W-:-:S04]  /*11080*/  IMAD R2, R17, 0xa800, R2 ;  /* 0x0000a80011027824 */ /* 0x000fc800078e0202 */
[----:B------:R-:W-:Y:S02]  /*11090*/  VIADD R3, R3, 0x36850 ;  /* 0x0003685003037836 */ /* 0x000fe40000000000 */
[----:B---3--:R-:W-:Y:S02]  /*110a0*/  IMAD R5, R5, 0x70, R7 ;  /* 0x0000007005057824 */ /* 0x008fe400078e0207 */
[----:B------:R-:W-:-:S07]  /*110b0*/  VIADD R7, R2, 0x400 ;  /* 0x0000040002077836 */ /* 0x000fce0000000000 */
.L_x_471:
[----:B------:R-:W2:Y:S01]  /*110c0*/  LDL R11, [R1] ;  /* 0x00000000010b7983 */ /* 0x000ea20000100800 */
[----:B------:R-:W-:-:S13]  /*110d0*/  @P0 ELECT P1, URZ, PT ;  /* 0x00000000003f082f */ /* 0x000fda0003820000 */
[----:B------:R-:W-:Y:S02]  /*110e0*/  @P1 R2UR UR12, R18 ;  /* 0x00000000120c12ca */ /* 0x000fe400000e0000 */
[----:B------:R-:W-:Y:S02]  /*110f0*/  @P1 R2UR UR11, R5 ;  /* 0x00000000050b12ca */ /* 0x000fe400000e0000 */
[----:B------:R-:W-:Y:S02]  /*11100*/  @P1 R2UR UR9, R3 ;  /* 0x00000000030912ca */ /* 0x000fe400000e0000 */
[----:B------:R-:W-:Y:S02]  /*11110*/  @P1 R2UR UR8, R7 ;  /* 0x00000000070812ca */ /* 0x000fe400000e0000 */
[----:B------:R-:W-:Y:S02]  /*11120*/  @P1 PLOP3.LUT P0, PT, P1, PT, PT, 0x8, 0x0 ;  /* 0x000000000000181c */ /* 0x000fe40000f0e170 */
[----:B--2---:R-:W-:-:S02]  /*11130*/  @P1 R2UR UR13, R11 ;  /* 0x000000000b0d12ca */ /* 0x004fc400000e0000 */
[----:B------:R-:W-:-:S11]  /*11140*/  PLOP3.LUT P1, PT, PT, PT, PT, 0x8, 0x0 ;  /* 0x000000000000781c */ /* 0x000fd60003f2e170 */
[----:B------:R0:W-:Y:S02]  /*11150*/  UTMALDG.4D [UR8], [UR4], desc[UR6] ;  /* 0x00000608040075b4 */ /* 0x0001e40008019000 */
[----:B0-----:R-:W-:Y:S05]  /*11160*/  @P0 BRA.U.ANY `(.L_x_471) ;  /* 0xfffffffd00d40947 */ /* 0x001fea000393ffff */
[----:B------:R-:W-:Y:S01]  /*11170*/  R2UR UR10, R15 ;  /* 0x000000000f0a72ca */ /* 0x000fe200000e0000 */
[----:B------:R-:W-:Y:S01]  /*11180*/  VIADD R7, R2, 0x3c00 ;  /* 0x00003c0002077836 */ /* 0x000fe20000000000 */
[----:B------:R-:W-:Y:S02]  /*11190*/  R2UR UR6, R12 ;  /* 0x000000000c0672ca */ /* 0x000fe400000e0000 */
[----:B------:R-:W-:Y:S02]  /*111a0*/  R2UR UR7, R13 ;  /* 0x000000000d0772ca */ /* 0x000fe400000e0000 */
[----:B------:R-:W-:-:S13]  /*111b0*/  PLOP3.LUT P0, PT, PT, PT, PT, 0x80, 0x0 ;  /* 0x000000000000781c */ /* 0x000fda0003f0f070 */
.L_x_472:
        /* <DEDUP_REMOVED lines=16> */
.L_x_473:
        /* <DEDUP_REMOVED lines=11> */
[----:B------:R0:W-:Y:S04]  /*11370*/  STL [R1], R4 ;  /* 0x0000000401007387 */ /* 0x0001e80000100800 */
[----:B------:R0:W-:Y:S02]  /*11380*/  STL [R1+0x14], R0 ;  /* 0x0000140001007387 */ /* 0x0001e40000100800 */
.L_x_458:
[----:B------:R-:W-:Y:S05]  /*11390*/  BSYNC B1 ;  /* 0x0000000000017941 */ /* 0x000fea0003800000 */
.L_x_457:
[----:B0-----:R-:W2:Y:S04]  /*113a0*/  LDL.LU R0, [R1+0x30] ;  /* 0x0000300001007983 */ /* 0x001ea80000300800 */
[----:B------:R0:W-:Y:S04]  /*113b0*/  STL [R1+0x8], R8 ;  /* 0x0000080801007387 */ /* 0x0001e80000100800 */
[----:B------:R0:W-:Y:S02]  /*113c0*/  STL [R1+0x10], R10 ;  /* 0x0000100a01007387 */ /* 0x0001e40000100800 */
[----:B0-2---:R-:W-:-:S07]  /*113d0*/  VIADD R0, R0, 0xfffffffd ;  /* 0xfffffffd00007836 */ /* 0x005fce0000000000 */
.L_x_456:
[----:B------:R-:W-:Y:S05]  /*113e0*/  BSYNC B2 ;  /* 0x0000000000027941 */ /* 0x000fea0003800000 */
.L_x_455:
[----:B------:R-:W2:Y:S01]  /*113f0*/  LDL.LU R2, [R1+0x2c] ;  /* 0x00002c0001027983 */ /* 0x000ea20000300800 */
[----:B------:R-:W-:-:S05]  /*11400*/  IMAD.MOV R9, RZ, RZ, -R9 ;  /* 0x000000ffff097224 */ /* 0x000fca00078e0a09 */
[----:B--2---:R-:W-:-:S13]  /*11410*/  ISETP.NE.AND P0, PT, R2, R9, PT ;  /* 0x000000090200720c */ /* 0x004fda0003f05270 */
[----:B------:R-:W-:Y:S05]  /*11420*/  @!P0 BRA `(.L_x_454) ;  /* 0x0000001800008947 */ /* 0x000fea0003800000 */
[----:B------:R0:W5:Y:S02]  /*11430*/  LDL R8, [R1] ;  /* 0x0000000001087983 */ /* 0x0001640000100800 */
.L_x_508:
[----:B--2---:R-:W2:Y:S04]  /*11440*/  LDL R4, [R1+0x20] ;  /* 0x0000200001047983 */ /* 0x004ea80000100800 */
[----:B---3--:R-:W3:Y:S04]  /*11450*/  LDL R3, [R1+0x8] ;  /* 0x0000080001037983 */ /* 0x008ee80000100800 */
[----:B----4-:R-:W4:Y:S01]  /*11460*/  LDL R2, [R1+0x10] ;  /* 0x0000100001027983 */ /* 0x010f220000100800 */
[----:B------:R-:W-:Y:S05]  /*11470*/  YIELD ;  /* 0x0000000000007946 */ /* 0x000fea0003800000 */
        /* <DEDUP_REMOVED lines=8> */
[----:B------:R-:W-:Y:S01]  /*11500*/  ULDC.64 UR4, c[0x0][0x418] ;  /* 0x0001060000047ab9 */ /* 0x000fe20000000a00 */
[----:B------:R-:W-:Y:S01]  /*11510*/  IMAD.MOV.U32 R7, RZ, RZ, R0 ;  /* 0x000000ffff077224 */ /* 0x000fe200078e0000 */
[----:B------:R-:W-:-:S04]  /*11520*/  ISETP.NE.U32.AND P0, PT, RZ, UR4, PT ;  /* 0x00000004ff007c0c */ /* 0x000fc8000bf05070 */
[----:B------:R-:W-:-:S13]  /*11530*/  ISETP.NE.AND.EX P0, PT, RZ, UR5, PT, P0 ;  /* 0x00000005ff007c0c */ /* 0x000fda000bf05300 */
[----:B------:R-:W-:Y:S05]  /*11540*/  @!P0 BRA `(.L_x_476) ;  /* 0x00000000004c8947 */ /* 0x000fea0003800000 */
[----:B------:R-:W2:Y:S01]  /*11550*/  LDL R10, [R1+0x1c] ;  /* 0x00001c00010a7983 */ /* 0x000ea20000100800 */
[----:B-----5:R-:W3:Y:S01]  /*11560*/  LDC R8, c[0x0][0x43c] ;  /* 0x00010f00ff087b82 */ /* 0x020ee20000000800 */
[----:B------:R-:W-:Y:S02]  /*11570*/  ULDC.64 UR6, c[0x0][0x428] ;  /* 0x00010a0000067ab9 */ /* 0x000fe40000000a00 */
[----:B------:R-:W4:Y:S01]  /*11580*/  LDL R9, [R1+0xc] ;  /* 0x00000c0001097983 */ /* 0x000f220000100800 */
[----:B---3--:R-:W-:-:S13]  /*11590*/  ISETP.NE.AND P0, PT, R8, 0x1, PT ;  /* 0x000000010800780c */ /* 0x008fda0003f05270 */
[----:B------:R-:W3:Y:S02]  /*115a0*/  @P0 LDC.64 R2, c[0x0][0x440] ;  /* 0x00011000ff020b82 */ /* 0x000ee40000000a00 */
[----:B---3--:R-:W-:-:S04]  /*115b0*/  @P0 IMAD.HI.U32 R7, R0, R2, RZ ;  /* 0x0000000200070227 */ /* 0x008fc800078e00ff */
[----:B------:R-:W-:Y:S01]  /*115c0*/  IMAD.MOV.U32 R2, RZ, RZ, R0 ;  /* 0x000000ffff027224 */ /* 0x000fe200078e0000 */
[----:B------:R-:W-:-:S04]  /*115d0*/  @P0 SHF.R.U32.HI R2, RZ, R3, R7 ;  /* 0x00000003ff020219 */ /* 0x000fc80000011607 */
[--C-:B------:R-:W-:Y:S01]  /*115e0*/  SHF.R.S32.HI R3, RZ, 0x1f, R2.reuse ;  /* 0x0000001fff037819 */ /* 0x100fe20000011402 */
[----:B------:R-:W-:-:S04]  /*115f0*/  IMAD.MOV R7, RZ, RZ, -R2 ;  /* 0x000000ffff077224 */ /* 0x000fc800078e0a02 */
[----:B------:R-:W-:Y:S02]  /*11600*/  IMAD R7, R8, R7, R0 ;  /* 0x0000000708077224 */ /* 0x000fe400078e0200 */
[----:B--2---:R-:W-:-:S04]  /*11610*/  IMAD R8, R10, UR6, RZ ;  /* 0x000000060a087c24 */ /* 0x004fc8000f8e02ff */
[C---:B----4-:R-:W-:Y:S02]  /*11620*/  IMAD R8, R9.reuse, UR7, R8 ;  /* 0x0000000709087c24 */ /* 0x050fe4000f8e0208 */
[----:B------:R-:W-:-:S05]  /*11630*/  IMAD.WIDE.U32 R2, R9, UR6, R2 ;  /* 0x0000000609027c25 */ /* 0x000fca000f8e0002 */
[----:B------:R-:W-:Y:S02]  /*11640*/  IADD3 R3, R8, R3, RZ ;  /* 0x0000000308037210 */ /* 0x000fe40007ffe0ff */
[----:B------:R-:W-:-:S04]  /*11650*/  LEA R8, P0, R2, UR4, 0x2 ;  /* 0x0000000402087c11 */ /* 0x000fc8000f8010ff */
[----:B------:R-:W-:-:S05]  /*11660*/  LEA.HI.X R9, R2, UR5, R3, 0x2, P0 ;  /* 0x0000000502097c11 */ /* 0x000fca00080f1403 */
[----:B------:R2:W5:Y:S04]  /*11670*/  LDG.E R8, desc[UR60][R8.64] ;  /* 0x0000003c08087981 */ /* 0x000568000c1e1900 */
.L_x_476:
[----:B------:R-:W3:Y:S01]  /*11680*/  LDL R2, [R1+0x4] ;  /* 0x0000040001027983 */ /* 0x000ee20000100800 */
[----:B------:R-:W-:Y:S01]  /*11690*/  BSSY B2, `(.L_x_477) ;  /* 0x0000005000027945 */ /* 0x000fe20003800000 */
[----:B---3--:R-:W-:Y:S01]  /*116a0*/  IMAD R3, R4, 0x8, R2 ;  /* 0x0000000804037824 */ /* 0x008fe200078e0202 */
[----:B------:R-:W-:-:S04]  /*116b0*/  SHF.L.U32 R2, R5, 0x1f, RZ ;  /* 0x0000001f05027819 */ /* 0x000fc800000006ff */
[----:B------:R-:W3:Y:S02]  /*116c0*/  SYNCS.PHASECHK.TRANS64.TRYWAIT P0, [R3+URZ+0x36840], R2 ;  /* 0x03684002030075a7 */ /* 0x000ee4000800017f */
[----:B---3--:R-:W-:Y:S05]  /*116d0*/  @!P0 BRA `(.L_x_478) ;  /* 0x0000003800888947 */ /* 0x008fea0003800000 */
.L_x_574:
[----:B------:R-:W-:Y:S05]  /*116e0*/  BSYNC B2 ;  /* 0x0000000000027941 */ /* 0x000fea0003800000 */
.L_x_477:
[----:B--2---:R-:W2:Y:S01]  /*116f0*/  S2R R9, SR_TID.X ;  /* 0x0000000000097919 */ /* 0x004ea20000002100 */
[----:B------:R-:W-:Y:S01]  /*11700*/  BSSY B2, `(.L_x_479) ;  /* 0x000000b000027945 */ /* 0x000fe20003800000 */
[----:B--2---:R-:W-:-:S04]  /*11710*/  LOP3.LUT R9, R9, 0x7f, RZ, 0xc0, !PT ;  /* 0x0000007f09097812 */ /* 0x004fc800078ec0ff */
[----:B------:R-:W-:-:S13]  /*11720*/  ISETP.NE.AND P1, PT, R9, RZ, PT ;  /* 0x000000ff0900720c */ /* 0x000fda0003f25270 */
[----:B------:R-:W-:Y:S05]  /*11730*/  @P1 BRA `(.L_x_480) ;  /* 0x00000000001c1947 */ /* 0x000fea0003800000 */
[----:B------:R-:W2:Y:S01]  /*11740*/  S2R R9, SR_TID.X ;  /* 0x0000000000097919 */ /* 0x000ea20000002100 */
[----:B---3--:R-:W-:-:S04]  /*11750*/  IMAD.MOV.U32 R2, RZ, RZ, 0xa800 ;  /* 0x0000a800ff027424 */ /* 0x008fc800078e00ff */
[----:B------:R4:W-:Y:S01]  /*11760*/  SYNCS.ARRIVE.TRANS64 RZ, [R3+URZ+0x36830], R2 ;  /* 0x0368300203ff79a7 */ /* 0x0009e2000800003f */
[----:B--2---:R-:W-:-:S04]  /*11770*/  LOP3.LUT R9, R9, 0x1f, RZ, 0xc0, !PT ;  /* 0x0000001f09097812 */ /* 0x004fc800078ec0ff */
[----:B------:R-:W-:-:S13]  /*11780*/  ISETP.NE.AND P0, PT, R9, RZ, PT ;  /* 0x000000ff0900720c */ /* 0x000fda0003f05270 */
[----:B----4-:R-:W-:Y:S05]  /*11790*/  @!P0 BRA `(.L_x_480) ;  /* 0x0000000000048947 */ /* 0x010fea0003800000 */
[----:B------:R-:W-:Y:S01]  /*117a0*/  BPT.TRAP 0x1 ;  /* 0x000000040000795c */ /* 0x000fe20000300000 */
.L_x_480:
[----:B------:R-:W-:Y:S05]  /*117b0*/  BSYNC B2 ;  /* 0x0000000000027941 */ /* 0x000fea0003800000 */
.L_x_479:
[----:B------:R-:W2:Y:S04]  /*117c0*/  LDL R9, [R1+0x4] ;  /* 0x0000040001097983 */ /* 0x000ea80000100800 */
[----:B---3--:R-:W3:Y:S01]  /*117d0*/  LDL R2, [R1+0x18] ;  /* 0x0000180001027983 */ /* 0x008ee20000100800 */
        /* <DEDUP_REMOVED lines=8> */
[----:B--2---:R-:W-:-:S02]  /*11860*/  IMAD R9, R4, 0xa800, R9 ;  /* 0x0000a80004097824 */ /* 0x004fc400078e0209 */
[----:B---3--:R-:W-:Y:S02]  /*11870*/  IMAD R2, R7, 0x70, R2 ;  /* 0x0000007007027824 */ /* 0x008fe400078e0202 */
[----:B------:R-:W-:-:S08]  /*11880*/  VIADD R10, R9, 0x21400 ;  /* 0x00021400090a7836 */ /* 0x000fd00000000000 */
.L_x_481:
        /* <DEDUP_REMOVED lines=9> */
[----:B--2---:R-:W-:Y:S05]  /*11920*/  @P0 BRA.U.ANY `(.L_x_481) ;  /* 0xfffffffd00d80947 */ /* 0x004fea000393ffff */
[----:B------:R-:W-:Y:S01]  /*11930*/  IMAD.MOV.U32 R15, RZ, RZ, 0x40 ;  /* 0x00000040ff0f7424 */ /* 0x000fe200078e00ff */
[----:B------:R-:W-:Y:S01]  /*11940*/  PLOP3.LUT P0, PT, PT, PT, PT, 0x80, 0x0 ;  /* 0x000000000000781c */ /* 0x000fe20003f0f070 */
[----:B------:R-:W-:Y:S01]  /*11950*/  VIADD R10, R9, 0x24c00 ;  /* 0x00024c00090a7836 */ /* 0x000fe20000000000 */
[----:B------:R-:W-:Y:S01]  /*11960*/  UMOV UR6, 0x0 ;  /* 0x0000000000067882 */ /* 0x000fe20000000000 */
[----:B------:R-:W-:Y:S01]  /*11970*/  UMOV UR7, 0x14f00000 ;  /* 0x14f0000000077882 */ /* 0x000fe20000000000 */
[----:B------:R-:W-:-:S15]  /*11980*/  R2UR UR10, R15 ;  /* 0x000000000f0a72ca */ /* 0x000fde00000e0000 */
.L_x_482:
        /* <DEDUP_REMOVED lines=16> */
.L_x_483:
        /* <DEDUP_REMOVED lines=10> */
[----:B------:R-:W2:Y:S04]  /*11b30*/  LDL.LU R12, [R1+0x10] ;  /* 0x00001000010c7983 */ /* 0x000ea80000300800 */
[----:B------:R-:W3:Y:S01]  /*11b40*/  LDL R10, [R1+0x8] ;  /* 0x00000800010a7983 */ /* 0x000ee20000100800 */
[----:B------:R-:W-:Y:S01]  /*11b50*/  BSSY B2, `(.L_x_484) ;  /* 0x0000005000027945 */ /* 0x000fe20003800000 */
[----:B--2---:R-:W-:Y:S01]  /*11b60*/  SHF.L.U32 R3, R12, 0x1f, RZ ;  /* 0x0000001f0c037819 */ /* 0x004fe200000006ff */
[----:B---3--:R-:W-:-:S04]  /*11b70*/  IMAD R2, R10, 0x8, R6 ;  /* 0x000000080a027824 */ /* 0x008fc800078e0206 */
[----:B------:R-:W2:Y:S02]  /*11b80*/  SYNCS.PHASECHK.TRANS64.TRYWAIT P0, [R2+URZ+0x60], R3 ;  /* 0x00006003020075a7 */ /* 0x000ea4000800017f */
[----:B--2---:R-:W-:Y:S05]  /*11b90*/  @!P0 BRA `(.L_x_485) ;  /* 0x00000034006c8947 */ /* 0x004fea0003800000 */
.L_x_575:
[----:B------:R-:W-:Y:S05]  /*11ba0*/  BSYNC B2 ;  /* 0x0000000000027941 */ /* 0x000fea0003800000 */
.L_x_484:
[----:B------:R-:W-:Y:S01]  /*11bb0*/  BSSY B2, `(.L_x_486) ;  /* 0x000000b000027945 */ /* 0x000fe20003800000 */
[----:B------:R-:W-:Y:S01]  /*11bc0*/  MOV R12, 0x0 ;  /* 0x00000000000c7802 */ /* 0x000fe20000000f00 */
[----:B------:R-:W-:Y:S02]  /*11bd0*/  IMAD.MOV.U32 R13, RZ, RZ, 0x14f00000 ;  /* 0x14f00000ff0d7424 */ /* 0x000fe400078e00ff */
[----:B------:R-:W-:Y:S05]  /*11be0*/  @P1 BRA `(.L_x_487) ;  /* 0x00000000001c1947 */ /* 0x000fea0003800000 */
[----:B------:R-:W3:Y:S01]  /*11bf0*/  S2R R9, SR_TID.X ;  /* 0x0000000000097919 */ /* 0x000ee20000002100 */
[----:B--2---:R-:W-:-:S04]  /*11c00*/  IMAD.MOV.U32 R3, RZ, RZ, 0xa800 ;  /* 0x0000a800ff037424 */ /* 0x004fc800078e00ff */
[----:B------:R4:W-:Y:S01]  /*11c10*/  SYNCS.ARRIVE.TRANS64 RZ, [R2+URZ+0x50], R3 ;  /* 0x0000500302ff79a7 */ /* 0x0009e2000800003f */
[----:B---3--:R-:W-:-:S04]  /*11c20*/  LOP3.LUT R9, R9, 0x1f, RZ, 0xc0, !PT ;  /* 0x0000001f09097812 */ /* 0x008fc800078ec0ff */
[----:B------:R-:W-:-:S13]  /*11c30*/  ISETP.NE.AND P0, PT, R9, RZ, PT ;  /* 0x000000ff0900720c */ /* 0x000fda0003f05270 */
[----:B----4-:R-:W-:Y:S05]  /*11c40*/  @!P0 BRA `(.L_x_487) ;  /* 0x0000000000048947 */ /* 0x010fea0003800000 */
[----:B------:R-:W-:Y:S01]  /*11c50*/  BPT.TRAP 0x1 ;  /* 0x000000040000795c */ /* 0x000fe20000300000 */
.L_x_487:
[----:B------:R-:W-:Y:S05]  /*11c60*/  BSYNC B2 ;  /* 0x0000000000027941 */ /* 0x000fea0003800000 */
.L_x_486:
[----:B------:R-:W3:Y:S04]  /*11c70*/  LDL R17, [R1+0x4] ;  /* 0x0000040001117983 */ /* 0x000ee80000100800 */
[----:B--2---:R-:W3:Y:S04]  /*11c80*/  LDL.LU R3, [R1+0x8] ;  /* 0x0000080001037983 */ /* 0x004ee80000300800 */
[----:B------:R-:W2:Y:S04]  /*11c90*/  LDL R10, [R1+0x18] ;  /* 0x00001800010a7983 */ /* 0x000ea80000100800 */
[----:B------:R-:W2:Y:S01]  /*11ca0*/  LDL.LU R9, [R1+0x14] ;  /* 0x0000140001097983 */ /* 0x000ea20000300800 */
[----:B------:R-:W-:Y:S01]  /*11cb0*/  R2UR UR10, R11 ;  /* 0x000000000b0a72ca */ /* 0x000fe200000e0000 */
[----:B------:R-:W-:Y:S01]  /*11cc0*/  UIADD3 UR4, UP0, UR36, 0x470, URZ ;  /* 0x0000047024047890 */ /* 0x000fe2000ff1e03f */
[----:B------:R-:W-:Y:S01]  /*11cd0*/  R2UR UR6, R12 ;  /* 0x000000000c0672ca */ /* 0x000fe200000e0000 */
[----:B------:R-:W-:Y:S01]  /*11ce0*/  VIADD R2, R2, 0x50 ;  /* 0x0000005002027836 */ /* 0x000fe20000000000 */
[----:B------:R-:W-:Y:S01]  /*11cf0*/  R2UR UR7, R13 ;  /* 0x000000000d0772ca */ /* 0x000fe200000e0000 */
[----:B------:R-:W-:Y:S01]  /*11d00*/  UIADD3.X UR5, URZ, UR37, URZ, UP0, !UPT ;  /* 0x000000253f057290 */ /* 0x000fe200087fe43f */
[----:B------:R-:W-:Y:S01]  /*11d10*/  PLOP3.LUT P0, PT, PT, PT, PT, 0x80, 0x0 ;  /* 0x000000000000781c */ /* 0x000fe20003f0f070 */
[----:B---3--:R-:W-:-:S02]  /*11d20*/  IMAD R3, R3, 0xa800, R17 ;  /* 0x0000a80003037824 */ /* 0x008fc400078e0211 */
[----:B--2---:R-:W-:Y:S02]  /*11d30*/  IMAD R9, R9, 0x70, R10 ;  /* 0x0000007009097824 */ /* 0x004fe400078e020a */
[----:B------:R-:W-:-:S08]  /*11d40*/  VIADD R10, R3, 0x400 ;  /* 0x00000400030a7836 */ /* 0x000fd00000000000 */
.L_x_488:
        /* <DEDUP_REMOVED lines=10> */
[----:B--2---:R-:W-:Y:S05]  /*11df0*/  @P0 BRA.U.ANY `(.L_x_488) ;  /* 0xfffffffd00d40947 */ /* 0x004fea000393ffff */
[----:B------:R-:W-:Y:S01]  /*11e00*/  R2UR UR10, R15 ;  /* 0x000000000f0a72ca */ /* 0x000fe200000e0000 */
[----:B------:R-:W-:Y:S01]  /*11e10*/  VIADD R10, R3, 0x3c00 ;  /* 0x00003c00030a7836 */ /* 0x000fe20000000000 */
[----:B------:R-:W-:Y:S02]  /*11e20*/  R2UR UR6, R12 ;  /* 0x000000000c0672ca */ /* 0x000fe400000e0000 */
[----:B------:R-:W-:Y:S02]  /*11e30*/  R2UR UR7, R13 ;  /* 0x000000000d0772ca */ /* 0x000fe400000e0000 */
[----:B------:R-:W-:-:S13]  /*11e40*/  PLOP3.LUT P0, PT, PT, PT, PT, 0x80, 0x0 ;  /* 0x000000000000781c */ /* 0x000fda0003f0f070 */
.L_x_489:
        /* <DEDUP_REMOVED lines=16> */
.L_x_490:
        /* <DEDUP_REMOVED lines=11> */
[----:B------:R2:W-:Y:S04]  /*12000*/  STL [R1+0x14], R7 ;  /* 0x0000140701007387 */ /* 0x0005e80000100800 */
[----:B------:R2:W-:Y:S02]  /*12010*/  STL [R1], R8 ;  /* 0x0000000801007387 */ /* 0x0005e40000100800 */
.L_x_475:
[----:B------:R-:W-:Y:S05]  /*12020*/  BSYNC B1 ;  /* 0x0000000000017941 */ /* 0x000fea0003800000 */
.L_x_474:
        /* <DEDUP_REMOVED lines=8> */
[----:B------:R3:W-:Y:S04]  /*120b0*/  STL [R1+0x10], R10 ;  /* 0x0000100a01007387 */ /* 0x0007e80000100800 */
[----:B------:R3:W-:Y:S01]  /*120c0*/  STL [R1+0x8], R11 ;  /* 0x0000080b01007387 */ /* 0x0007e20000100800 */
[----:B------:R-:W-:Y:S05]  /*120d0*/  @!P1 BRA `(.L_x_492) ;  /* 0x0000000800c49947 */ /* 0x000fea0003800000 */
[----:B------:R-:W-:Y:S01]  /*120e0*/  ULDC.64 UR4, c[0x0][0x418] ;  /* 0x0001060000047ab9 */ /* 0x000fe20000000a00 */
[----:B--2---:R-:W-:Y:S01]  /*120f0*/  VIADD R7, R0, 0xffffffff ;  /* 0xffffffff00077836 */ /* 0x004fe20000000000 */
[----:B------:R-:W-:-:S04]  /*12100*/  ISETP.NE.U32.AND P0, PT, RZ, UR4, PT ;  /* 0x00000004ff007c0c */ /* 0x000fc8000bf05070 */
[----:B------:R-:W-:-:S13]  /*12110*/  ISETP.NE.AND.EX P0, PT, RZ, UR5, PT, P0 ;  /* 0x00000005ff007c0c */ /* 0x000fda000bf05300 */
[----:B------:R-:W-:Y:S05]  /*12120*/  @!P0 BRA `(.L_x_493) ;  /* 0x00000000004c8947 */ /* 0x000fea0003800000 */
[----:B------:R-:W2:Y:S01]  /*12130*/  LDL R13, [R1+0x1c] ;  /* 0x00001c00010d7983 */ /* 0x000ea20000100800 */
[----:B------:R-:W4:Y:S01]  /*12140*/  LDC R9, c[0x0][0x43c] ;  /* 0x00010f00ff097b82 */ /* 0x000f220000000800 */
[----:B------:R-:W-:Y:S02]  /*12150*/  ULDC.64 UR6, c[0x0][0x428] ;  /* 0x00010a0000067ab9 */ /* 0x000fe40000000a00 */
[----:B------:R-:W3:Y:S01]  /*12160*/  LDL R12, [R1+0xc] ;  /* 0x00000c00010c7983 */ /* 0x000ee20000100800 */
[----:B----4-:R-:W-:-:S13]  /*12170*/  ISETP.NE.AND P0, PT, R9, 0x1, PT ;  /* 0x000000010900780c */ /* 0x010fda0003f05270 */
[----:B------:R-:W4:Y:S02]  /*12180*/  @P0 LDC.64 R2, c[0x0][0x440] ;  /* 0x00011000ff020b82 */ /* 0x000f240000000a00 */
[----:B----45:R-:W-:-:S04]  /*12190*/  @P0 IMAD.HI.U32 R8, R7, R2, RZ ;  /* 0x0000000207080227 */ /* 0x030fc800078e00ff */
[----:B------:R-:W-:Y:S01]  /*121a0*/  IMAD.MOV.U32 R2, RZ, RZ, R7 ;  /* 0x000000ffff027224 */ /* 0x000fe200078e0007 */
[----:B------:R-:W-:-:S05]  /*121b0*/  @P0 SHF.R.U32.HI R2, RZ, R3, R8 ;  /* 0x00000003ff020219 */ /* 0x000fca0000011608 */
[----:B------:R-:W-:-:S04]  /*121c0*/  IMAD.MOV R3, RZ, RZ, -R2 ;  /* 0x000000ffff037224 */ /* 0x000fc800078e0a02 */
[----:B------:R-:W-:Y:S01]  /*121d0*/  IMAD R7, R9, R3, R7 ;  /* 0x0000000309077224 */ /* 0x000fe200078e0207 */
[----:B------:R-:W-:Y:S01]  /*121e0*/  SHF.R.S32.HI R3, RZ, 0x1f, R2 ;  /* 0x0000001fff037819 */ /* 0x000fe20000011402 */
[----:B--2---:R-:W-:-:S04]  /*121f0*/  IMAD R8, R13, UR6, RZ ;  /* 0x000000060d087c24 */ /* 0x004fc8000f8e02ff */
[C---:B---3--:R-:W-:Y:S02]  /*12200*/  IMAD R8, R12.reuse, UR7, R8 ;  /* 0x000000070c087c24 */ /* 0x048fe4000f8e0208 */
[----:B------:R-:W-:-:S05]  /*12210*/  IMAD.WIDE.U32 R2, R12, UR6, R2 ;  /* 0x000000060c027c25 */ /* 0x000fca000f8e0002 */
[----:B------:R-:W-:Y:S02]  /*12220*/  IADD3 R3, R8, R3, RZ ;  /* 0x0000000308037210 */ /* 0x000fe40007ffe0ff */
[----:B------:R-:W-:-:S04]  /*12230*/  LEA R8, P0, R2, UR4, 0x2 ;  /* 0x0000000402087c11 */ /* 0x000fc8000f8010ff */
[----:B------:R-:W-:-:S05]  /*12240*/  LEA.HI.X R9, R2, UR5, R3, 0x2, P0 ;  /* 0x0000000502097c11 */ /* 0x000fca00080f1403 */
[----:B------:R2:W5:Y:S04]  /*12250*/  LDG.E R8, desc[UR60][R8.64] ;  /* 0x0000003c08087981 */ /* 0x000568000c1e1900 */
.L_x_493:
[----:B------:R-:W4:Y:S01]  /*12260*/  LDL R2, [R1+0x4] ;  /* 0x0000040001027983 */ /* 0x000f220000100800 */
[----:B------:R-:W-:Y:S01]  /*12270*/  SHF.L.U32 R3, R10, 0x1f, RZ ;  /* 0x0000001f0a037819 */ /* 0x000fe200000006ff */
[----:B------:R-:W-:Y:S01]  /*12280*/  BSSY B2, `(.L_x_494) ;  /* 0x0000004000027945 */ /* 0x000fe20003800000 */
[----:B----4-:R-:W-:-:S04]  /*12290*/  IMAD R2, R11, 0x8, R2 ;  /* 0x000000080b027824 */ /* 0x010fc800078e0202 */
[----:B------:R-:W4:Y:S02]  /*122a0*/  SYNCS.PHASECHK.TRANS64.TRYWAIT P0, [R2+URZ+0x36840], R3 ;  /* 0x03684003020075a7 */ /* 0x000f24000800017f */
[----:B----4-:R-:W-:Y:S05]  /*122b0*/  @!P0 BRA `(.L_x_495) ;  /* 0x0000002c00b88947 */ /* 0x010fea0003800000 */
.L_x_576:
[----:B------:R-:W-:Y:S05]  /*122c0*/  BSYNC B2 ;  /* 0x0000000000027941 */ /* 0x000fea0003800000 */
.L_x_494:
[----:B--2---:R-:W2:Y:S01]  /*122d0*/  S2R R9, SR_TID.X ;  /* 0x0000000000097919 */ /* 0x004ea20000002100 */
[----:B------:R-:W-:Y:S01]  /*122e0*/  BSSY B2, `(.L_x_496) ;  /* 0x000000b000027945 */ /* 0x000fe20003800000 */
[----:B--2---:R-:W-:-:S04]  /*122f0*/  LOP3.LUT R9, R9, 0x7f, RZ, 0xc0, !PT ;  /* 0x0000007f09097812 */ /* 0x004fc800078ec0ff */
[----:B------:R-:W-:-:S13]  /*12300*/  ISETP.NE.AND P1, PT, R9, RZ, PT ;  /* 0x000000ff0900720c */ /* 0x000fda0003f25270 */
[----:B------:R-:W-:Y:S05]  /*12310*/  @P1 BRA `(.L_x_497) ;  /* 0x00000000001c1947 */ /* 0x000fea0003800000 */
[----:B------:R-:W2:Y:S01]  /*12320*/  S2R R9, SR_TID.X ;  /* 0x0000000000097919 */ /* 0x000ea20000002100 */
[----:B----4-:R-:W-:-:S04]  /*12330*/  IMAD.MOV.U32 R3, RZ, RZ, 0xa800 ;  /* 0x0000a800ff037424 */ /* 0x010fc800078e00ff */
[----:B------:R4:W-:Y:S01]  /*12340*/  SYNCS.ARRIVE.TRANS64 RZ, [R2+URZ+0x36830], R3 ;  /* 0x0368300302ff79a7 */ /* 0x0009e2000800003f */
[----:B--2---:R-:W-:-:S04]  /*12350*/  LOP3.LUT R9, R9, 0x1f, RZ, 0xc0, !PT ;  /* 0x0000001f09097812 */ /* 0x004fc800078ec0ff */
[----:B------:R-:W-:-:S13]  /*12360*/  ISETP.NE.AND P0, PT, R9, RZ, PT ;  /* 0x000000ff0900720c */ /* 0x000fda0003f05270 */
[----:B----4-:R-:W-:Y:S05]  /*12370*/  @!P0 BRA `(.L_x_497) ;  /* 0x0000000000048947 */ /* 0x010fea0003800000 */
[----:B------:R-:W-:Y:S01]  /*12380*/  BPT.TRAP 0x1 ;  /* 0x000000040000795c */ /* 0x000fe20000300000 */
.L_x_497:
[----:B------:R-:W-:Y:S05]  /*12390*/  BSYNC B2 ;  /* 0x0000000000027941 */ /* 0x000fea0003800000 */
.L_x_496:
[----:B------:R-:W2:Y:S04]  /*123a0*/  LDL R9, [R1+0x8] ;  /* 0x0000080001097983 */ /* 0x000ea80000100800 */
[----:B---3--:R-:W3:Y:S04]  /*123b0*/  LDL R10, [R1+0x4] ;  /* 0x00000400010a7983 */ /* 0x008ee80000100800 */
[----:B----4-:R-:W4:Y:S01]  /*123c0*/  LDL R2, [R1+0x18] ;  /* 0x0000180001027983 */ /* 0x010f220000100800 */
[----:B------:R-:W-:-:S05]  /*123d0*/  IMAD.MOV.U32 R12, RZ, RZ, RZ ;  /* 0x000000ffff0c7224 */ /* 0x000fca00078e00ff */
[----:B------:R-:W-:Y:S01]  /*123e0*/  R2UR UR10, R12 ;  /* 0x000000000c0a72ca */ /* 0x000fe200000e0000 */
[----:B------:R-:W-:Y:S01]  /*123f0*/  UIADD3 UR4, UP0, UR36, 0x370, URZ ;  /* 0x0000037024047890 */ /* 0x000fe2000ff1e03f */
[----:B------:R-:W-:Y:S01]  /*12400*/  PLOP3.LUT P0, PT, PT, PT, PT, 0x80, 0x0 ;  /* 0x000000000000781c */ /* 0x000fe20003f0f070 */
[----:B------:R-:W-:Y:S01]  /*12410*/  UMOV UR6, 0x0 ;  /* 0x0000000000067882 */ /* 0x000fe20000000000 */
[----:B------:R-:W-:Y:S01]  /*12420*/  UMOV UR7, 0x14f00000 ;  /* 0x14f0000000077882 */ /* 0x000fe20000000000 */
[----:B------:R-:W-:Y:S01]  /*12430*/  UIADD3.X UR5, URZ, UR37, URZ, UP0, !UPT ;  /* 0x000000253f057290 */ /* 0x000fe200087fe43f */
[C---:B--2---:R-:W-:Y:S02]  /*12440*/  IMAD R3, R9.reuse, 0x8, R6 ;  /* 0x0000000809037824 */ /* 0x044fe400078e0206 */
[----:B---3--:R-:W-:Y:S02]  /*12450*/  IMAD R9, R9, 0xa800, R10 ;  /* 0x0000a80009097824 */ /* 0x008fe400078e020a */
[----:B------:R-:W-:-:S02]  /*12460*/  VIADD R3, R3, 0x30 ;  /* 0x0000003003037836 */ /* 0x000fc40000000000 */
[----:B----4-:R-:W-:Y:S02]  /*12470*/  IMAD R2, R7, 0x70, R2 ;  /* 0x0000007007027824 */ /* 0x010fe400078e0202 */
[----:B------:R-:W-:-:S07]  /*12480*/  VIADD R10, R9, 0x21400 ;  /* 0x00021400090a7836 */ /* 0x000fce0000000000 */
.L_x_498:
        /* <DEDUP_REMOVED lines=16> */
.L_x_499:
        /* <DEDUP_REMOVED lines=16> */
.L_x_500:
        /* <DEDUP_REMOVED lines=10> */
[----:B------:R-:W-:Y:S01]  /*12730*/  SHF.L.U32 R5, R5, 0x1f, RZ ;  /* 0x0000001f05057819 */ /* 0x000fe200000006ff */
[----:B------:R-:W-:Y:S01]  /*12740*/  BSSY B2, `(.L_x_501) ;  /* 0x0000004000027945 */ /* 0x000fe20003800000 */
[----:B------:R-:W-:-:S04]  /*12750*/  LEA R2, R4, R6, 0x3 ;  /* 0x0000000604027211 */ /* 0x000fc800078e18ff */
[----:B------:R-:W2:Y:S02]  /*12760*/  SYNCS.PHASECHK.TRANS64.TRYWAIT P0, [R2+URZ+0x60], R5 ;  /* 0x00006005020075a7 */ /* 0x000ea4000800017f */
[----:B--2---:R-:W-:Y:S05]  /*12770*/  @!P0 BRA `(.L_x_502) ;  /* 0x00000028009c8947 */ /* 0x004fea0003800000 */
.L_x_577:
[----:B------:R-:W-:Y:S05]  /*12780*/  BSYNC B2 ;  /* 0x0000000000027941 */ /* 0x000fea0003800000 */
.L_x_501:
[----:B------:R-:W-:Y:S01]  /*12790*/  BSSY B2, `(.L_x_503) ;  /* 0x000000b000027945 */ /* 0x000fe20003800000 */
[----:B------:R-:W-:Y:S02]  /*127a0*/  IMAD.MOV.U32 R10, RZ, RZ, 0x0 ;  /* 0x00000000ff0a7424 */ /* 0x000fe400078e00ff */
[----:B------:R-:W-:Y:S01]  /*127b0*/  IMAD.MOV.U32 R11, RZ, RZ, 0x14f00000 ;  /* 0x14f00000ff0b7424 */ /* 0x000fe200078e00ff */
[----:B------:R-:W-:Y:S06]  /*127c0*/  @P1 BRA `(.L_x_504) ;  /* 0x00000000001c1947 */ /* 0x000fec0003800000 */
[----:B------:R-:W3:Y:S02]  /*127d0*/  S2R R3, SR_TID.X ;  /* 0x0000000000037919 */ /* 0x000ee40000002100 */
[----:B---3--:R-:W-:Y:S01]  /*127e0*/  LOP3.LUT R9, R3, 0x1f, RZ, 0xc0, !PT ;  /* 0x0000001f03097812 */ /* 0x008fe200078ec0ff */
[----:B------:R-:W-:-:S03]  /*127f0*/  IMAD.MOV.U32 R3, RZ, RZ, 0xa800 ;  /* 0x0000a800ff037424 */ /* 0x000fc600078e00ff */
[----:B------:R-:W-:Y:S01]  /*12800*/  ISETP.NE.AND P0, PT, R9, RZ, PT ;  /* 0x000000ff0900720c */ /* 0x000fe20003f05270 */
[----:B------:R3:W-:-:S12]  /*12810*/  SYNCS.ARRIVE.TRANS64 RZ, [R2+URZ+0x50], R3 ;  /* 0x0000500302ff79a7 */ /* 0x0007d8000800003f */
[----:B---3--:R-:W-:Y:S05]  /*12820*/  @!P0 BRA `(.L_x_504) ;  /* 0x0000000000048947 */ /* 0x008fea0003800000 */
[----:B------:R-:W-:Y:S01]  /*12830*/  BPT.TRAP 0x1 ;  /* 0x000000040000795c */ /* 0x000fe20000300000 */
.L_x_504:
[----:B------:R-:W-:Y:S05]  /*12840*/  BSYNC B2 ;  /* 0x0000000000027941 */ /* 0x000fea0003800000 */
.L_x_503:
[----:B------:R-:W3:Y:S04]  /*12850*/  LDL R9, [R1+0x4] ;  /* 0x0000040001097983 */ /* 0x000ee80000100800 */
[----:B--2---:R-:W2:Y:S04]  /*12860*/  LDL R5, [R1+0x18] ;  /* 0x0000180001057983 */ /* 0x004ea80000100800 */
        /* <DEDUP_REMOVED lines=11> */
.L_x_505:
        /* <DEDUP_REMOVED lines=16> */
.L_x_506:
        /* <DEDUP_REMOVED lines=16> */
.L_x_507:
        /* <DEDUP_REMOVED lines=13> */
.L_x_492:
[----:B------:R-:W-:Y:S05]  /*12bf0*/  BSYNC B1 ;  /* 0x0000000000017941 */ /* 0x000fea0003800000 */
.L_x_491:
[C---:B------:R-:W-:Y:S01]  /*12c00*/  ISETP.GT.AND P0, PT, R0.reuse, 0x1, PT ;  /* 0x000000010000780c */ /* 0x040fe20003f04270 */
[----:B------:R-:W-:-:S12]  /*12c10*/  VIADD R0, R0, 0xfffffffe ;  /* 0xfffffffe00007836 */ /* 0x000fd80000000000 */
[----:B------:R-:W-:Y:S05]  /*12c20*/  @P0 BRA `(.L_x_508) ;  /* 0xffffffe800040947 */ /* 0x000fea000383ffff */
.L_x_454:
[----:B------:R-:W-:Y:S05]  /*12c30*/  BSYNC B0 ;  /* 0x0000000000007941 */ /* 0x000fea0003800000 */
.L_x_453:
[----:B------:R-:W0:Y:S01]  /*12c40*/  S2R R2, SR_TID.X ;  /* 0x0000000000027919 */ /* 0x000e220000002100 */
[----:B------:R-:W-:Y:S01]  /*12c50*/  BSSY B0, `(.L_x_509) ;  /* 0x0000010000007945 */ /* 0x000fe20003800000 */
[----:B0-----:R-:W-:-:S04]  /*12c60*/  LOP3.LUT R3, R2, 0x7f, RZ, 0xc0, !PT ;  /* 0x0000007f02037812 */ /* 0x001fc800078ec0ff */
[----:B------:R-:W-:-:S13]  /*12c70*/  ISETP.NE.AND P0, PT, R3, RZ, PT ;  /* 0x000000ff0300720c */ /* 0x000fda0003f05270 */
[----:B------:R-:W-:Y:S05]  /*12c80*/  @P0 BRA `(.L_x_510) ;  /* 0x0000000000300947 */ /* 0x000fea0003800000 */
[----:B------:R-:W0:Y:S01]  /*12c90*/  S2R R2, SR_LANEID ;  /* 0x0000000000027919 */ /* 0x000e220000000000 */
[----:B------:R-:W-:Y:S01]  /*12ca0*/  VOTEU.ANY UR4, UPT, PT ;  /* 0x0000000000047886 */ /* 0x000fe200038e0100 */
[----:B------:R-:W1:Y:S01]  /*12cb0*/  LDC.64 R4, c[0x0][0xc60] ;  /* 0x00031800ff047b82 */ /* 0x000e620000000a00 */
[----:B------:R-:W0:Y:S02]  /*12cc0*/  FLO.U32 R0, UR4 ;  /* 0x0000000400007d00 */ /* 0x000e2400080e0000 */
[----:B0-----:R-:W-:-:S06]  /*12cd0*/  ISETP.EQ.U32.AND P0, PT, R0, R2, PT ;  /* 0x000000020000720c */ /* 0x001fcc0003f02070 */
[----:B------:R-:W1:Y:S07]  /*12ce0*/  POPC R2, UR4 ;  /* 0x0000000400027d09 */ /* 0x000e6e0008000000 */
[----:B-1----:R-:W2:Y:S04]  /*12cf0*/  @P0 ATOMG.E.ADD.STRONG.GPU PT, R2, desc[UR60][R4.64], R2 ;  /* 0x00000002040209a8 */ /* 0x002ea800081ee1fc */
[----:B--2---:R0:W1:Y:S02]  /*12d00*/  SHFL.IDX PT, R2, R2, R0, 0x1f ;  /* 0x00001f0002027589 */ /* 0x00406400000e0000 */
[----:B0-----:R-:W0:Y:S02]  /*12d10*/  S2R R0, SR_LTMASK ;  /* 0x0000000000007919 */ /* 0x001e240000003900 */
[----:B0-----:R-:W-:-:S06]  /*12d20*/  LOP3.LUT R0, R0, UR4, RZ, 0xc0, !PT ;  /* 0x0000000400007c12 */ /* 0x001fcc000f8ec0ff */
[----:B------:R-:W1:Y:S02]  /*12d30*/  POPC R0, R0 ;  /* 0x0000000000007309 */ /* 0x000e640000000000 */
[----:B-1----:R-:W-:-:S07]  /*12d40*/  IADD3 R16, R2, UR38, R0 ;  /* 0x0000002602107c10 */ /* 0x002fce000fffe000 */
.L_x_510:
[----:B------:R-:W-:Y:S05]  /*12d50*/  BSYNC B0 ;  /* 0x0000000000007941 */ /* 0x000fea0003800000 */
.L_x_509:
[----:B------:R-:W2:Y:S01]  /*12d60*/  LDL.LU R0, [R1+0x20] ;  /* 0x0000200001007983 */ /* 0x000ea20000300800 */
[----:B------:R-:W-:Y:S01]  /*12d70*/  BSSY B0, `(.L_x_511) ;  /* 0x0000050000007945 */ /* 0x000fe20003800000 */
[----:B--2---:R-:W-:-:S13]  /*12d80*/  ISETP.NE.AND P0, PT, R0, RZ, PT ;  /* 0x000000ff0000720c */ /* 0x004fda0003f05270 */
[----:B------:R-:W-:Y:S05]  /*12d90*/  @!P0 BRA `(.L_x_512) ;  /* 0x0000000400348947 */ /* 0x000fea0003800000 */
[----:B------:R-:W2:Y:S04]  /*12da0*/  LDL R4, [R1+0x4] ;  /* 0x0000040001047983 */ /* 0x000ea80000100800 */
[----:B------:R-:W2:Y:S04]  /*12db0*/  LDL R2, [R1+0x8] ;  /* 0x0000080001027983 */ /* 0x000ea80000100800 */
[----:B------:R-:W3:Y:S01]  /*12dc0*/  LDL R0, [R1+0x10] ;  /* 0x0000100001007983 */ /* 0x000ee20000100800 */
[----:B------:R-:W-:Y:S01]  /*12dd0*/  BSSY B1, `(.L_x_513) ;  /* 0x0000006000017945 */ /* 0x000fe20003800000 */
[----:B------:R-:W-:Y:S01]  /*12de0*/  ISETP.NE.AND P1, PT, R3, RZ, PT ;  /* 0x000000ff0300720c */ /* 0x000fe20003f25270 */
[----:B--2---:R-:W-:Y:S01]  /*12df0*/  IMAD R2, R2, 0x8, R4 ;  /* 0x0000000802027824 */ /* 0x004fe200078e0204 */
[----:B---3--:R-:W-:-:S04]  /*12e00*/  SHF.L.U32 R0, R0, 0x1f, RZ ;  /* 0x0000001f00007819 */ /* 0x008fc800000006ff */
[----:B------:R-:W0:Y:S02]  /*12e10*/  SYNCS.PHASECHK.TRANS64.TRYWAIT P0, [R2+URZ+0x36860], R0 ;  /* 0x03686000020075a7 */ /* 0x000e24000800017f */
[----:B0-----:R-:W-:Y:S05]  /*12e20*/  @!P0 BRA `(.L_x_514) ;  /* 0x0000002400048947 */ /* 0x001fea0003800000 */
.L_x_578:
[----:B------:R-:W-:Y:S05]  /*12e30*/  BSYNC B1 ;  /* 0x0000000000017941 */ /* 0x000fea0003800000 */
.L_x_513:
[----:B------:R-:W-:Y:S04]  /*12e40*/  BSSY B1, `(.L_x_515) ;  /* 0x0000009000017945 */ /* 0x000fe80003800000 */
[----:B------:R-:W-:Y:S05]  /*12e50*/  @P1 BRA `(.L_x_516) ;  /* 0x00000000001c1947 */ /* 0x000fea0003800000 */
[----:B------:R-:W2:Y:S01]  /*12e60*/  S2R R3, SR_TID.X ;  /* 0x0000000000037919 */ /* 0x000ea20000002100 */
[----:B0-----:R-:W-:-:S04]  /*12e70*/  IMAD.MOV.U32 R0, RZ, RZ, 0xa800 ;  /* 0x0000a800ff007424 */ /* 0x001fc800078e00ff */
[----:B------:R3:W-:Y:S01]  /*12e80*/  SYNCS.ARRIVE.TRANS64 RZ, [R2+URZ+0x36850], R0 ;  /* 0x0368500002ff79a7 */ /* 0x0007e2000800003f */
[----:B--2---:R-:W-:-:S04]  /*12e90*/  LOP3.LUT R3, R3, 0x1f, RZ, 0xc0, !PT ;  /* 0x0000001f03037812 */ /* 0x004fc800078ec0ff */
[----:B------:R-:W-:-:S13]  /*12ea0*/  ISETP.NE.AND P0, PT, R3, RZ, PT ;  /* 0x000000ff0300720c */ /* 0x000fda0003f05270 */
[----:B---3--:R-:W-:Y:S05]  /*12eb0*/  @!P0 BRA `(.L_x_516) ;  /* 0x0000000000048947 */ /* 0x008fea0003800000 */
[----:B------:R-:W-:Y:S01]  /*12ec0*/  BPT.TRAP 0x1 ;  /* 0x000000040000795c */ /* 0x000fe20000300000 */
.L_x_516:
[----:B------:R-:W-:Y:S05]  /*12ed0*/  BSYNC B1 ;  /* 0x0000000000017941 */ /* 0x000fea0003800000 */
.L_x_515:
[----:B------:R-:W2:Y:S04]  /*12ee0*/  LDL R5, [R1+0x4] ;  /* 0x0000040001057983 */ /* 0x000ea80000100800 */
[----:B0-----:R-:W2:Y:S04]  /*12ef0*/  LDL R0, [R1+0x8] ;  /* 0x0000080001007983 */ /* 0x001ea80000100800 */
[----:B------:R-:W3:Y:S04]  /*12f00*/  LDL.LU R4, [R1+0x18] ;  /* 0x0000180001047983 */ /* 0x000ee80000300800 */
[----:B------:R-:W3:Y:S01]  /*12f10*/  LDL R3, [R1+0x14] ;  /* 0x0000140001037983 */ /* 0x000ee20000100800 */
[----:B------:R-:W-:Y:S01]  /*12f20*/  UIADD3 UR4, UP0, UR36, 0x470, URZ ;  /* 0x0000047024047890 */ /* 0x000fe2000ff1e03f */
[----:B------:R-:W-:Y:S01]  /*12f30*/  PLOP3.LUT P0, PT, PT, PT, PT, 0x80, 0x0 ;  /* 0x000000000000781c */ /* 0x000fe20003f0f070 */
[----:B------:R-:W-:Y:S01]  /*12f40*/  UMOV UR6, 0x0 ;  /* 0x0000000000067882 */ /* 0x000fe20000000000 */
[----:B------:R-:W-:Y:S01]  /*12f50*/  IADD3 R2, R2, 0x36850, RZ ;  /* 0x0003685002027810 */ /* 0x000fe20007ffe0ff */
[----:B------:R-:W-:Y:S01]  /*12f60*/  UIADD3.X UR5, URZ, UR37, URZ, UP0, !UPT ;  /* 0x000000253f057290 */ /* 0x000fe200087fe43f */
[----:B------:R-:W-:Y:S01]  /*12f70*/  UMOV UR7, 0x14f00000 ;  /* 0x14f0000000077882 */ /* 0x000fe20000000000 */
[----:B------:R-:W-:Y:S01]  /*12f80*/  UMOV UR10, URZ ;  /* 0x0000003f000a7c82 */ /* 0x000fe20008000000 */
[----:B--2---:R-:W-:-:S02]  /*12f90*/  IMAD R0, R0, 0xa800, R5 ;  /* 0x0000a80000007824 */ /* 0x004fc400078e0205 */
[----:B---3--:R-:W-:Y:S02]  /*12fa0*/  IMAD R3, R3, 0x70, R4 ;  /* 0x0000007003037824 */ /* 0x008fe400078e0204 */
[----:B------:R-:W-:-:S07]  /*12fb0*/  VIADD R4, R0, 0x400 ;  /* 0x0000040000047836 */ /* 0x000fce0000000000 */
.L_x_517:
        /* <DEDUP_REMOVED lines=11> */
[----:B------:R-:W-:Y:S01]  /*13070*/  PLOP3.LUT P0, PT, PT, PT, PT, 0x80, 0x0 ;  /* 0x000000000000781c */ /* 0x000fe20003f0f070 */
[----:B------:R-:W-:Y:S01]  /*13080*/  VIADD R4, R0, 0x3c00 ;  /* 0x00003c0000047836 */ /* 0x000fe20000000000 */
[----:B------:R-:W-:Y:S01]  /*13090*/  UMOV UR6, 0x0 ;  /* 0x0000000000067882 */ /* 0x000fe20000000000 */
[----:B------:R-:W-:Y:S01]  /*130a0*/  UMOV UR7, 0x14f00000 ;  /* 0x14f0000000077882 */ /* 0x000fe20000000000 */
[----:B------:R-:W-:-:S09]  /*130b0*/  UMOV UR10, 0x40 ;  /* 0x00000040000a7882 */ /* 0x000fd20000000000 */
.L_x_518:
        /* <DEDUP_REMOVED lines=16> */
.L_x_519:
        /* <DEDUP_REMOVED lines=11> */
.L_x_512:
[----:B------:R-:W-:Y:S05]  /*13270*/  BSYNC B0 ;  /* 0x0000000000007941 */ /* 0x000fea0003800000 */
.L_x_511:
[----:B------:R-:W2:Y:S04]  /*13280*/  LDL.LU R5, [R1+0x8] ;  /* 0x0000080001057983 */ /* 0x000ea80000300800 */
[----:B------:R-:W3:Y:S01]  /*13290*/  LDL.LU R4, [R1+0x10] ;  /* 0x0000100001047983 */ /* 0x000ee20000300800 */
[----:B--2---:R-:W-:-:S05]  /*132a0*/  VIADD R0, R5, 0x1 ;  /* 0x0000000105007836 */ /* 0x004fca0000000000 */
[----:B------:R-:W-:-:S04]  /*132b0*/  ISETP.NE.AND P0, PT, R0, 0x2, PT ;  /* 0x000000020000780c */ /* 0x000fc80003f05270 */
[----:B------:R-:W-:Y:S02]  /*132c0*/  SEL R2, RZ, 0x1, P0 ;  /* 0x00000001ff027807 */ /* 0x000fe40000000000 */
[----:B------:R-:W-:Y:S02]  /*132d0*/  SEL R0, R0, RZ, P0 ;  /* 0x000000ff00007207 */ /* 0x000fe40000000000 */
[----:B---3--:R-:W-:-:S03]  /*132e0*/  LOP3.LUT R4, R4, R2, RZ, 0x3c, !PT ;  /* 0x0000000204047212 */ /* 0x008fc600078e3cff */
[----:B------:R0:W-:Y:S04]  /*132f0*/  STL [R1+0x8], R0 ;  /* 0x0000080001007387 */ /* 0x0001e80000100800 */
[----:B------:R0:W-:Y:S02]  /*13300*/  STL [R1+0x10], R4 ;  /* 0x0000100401007387 */ /* 0x0001e40000100800 */
.L_x_433:
[----:B------:R-:W-:Y:S05]  /*13310*/  BSYNC B7 ;  /* 0x0000000000077941 */ /* 0x000fea0003800000 */
.L_x_431:
[----:B0-2---:R-:W2:Y:S02]  /*13320*/  LDL R0, [R1+0x58] ;  /* 0x0000580001007983 */ /* 0x005ea40000100800 */
[----:B--2---:R-:W-:-:S13]  /*13330*/  ISETP.NE.AND P0, PT, R0, RZ, PT ;  /* 0x000000ff0000720c */ /* 0x004fda0003f05270 */
[----:B------:R-:W-:Y:S05]  /*13340*/  @!P0 BRA `(.L_x_520) ;  /* 0x0000000000288947 */ /* 0x000fea0003800000 */
[----:B------:R-:W-:Y:S05]  /*13350*/  WARPSYNC.ALL ;  /* 0x0000000000007948 */ /* 0x000fea0003800000 */
[----:B------:R-:W0:Y:S08]  /*13360*/  S2UR UR5, SR_CgaCtaId ;  /* 0x00000000000579c3 */ /* 0x000e300000008800 */
[----:B------:R-:W-:Y:S06]  /*13370*/  BAR.SYNC.DEFER_BLOCKING 0x5, 0x180 ;  /* 0x0146000000007b1d */ /* 0x000fec0000010000 */
[----:B------:R-:W-:-:S02]  /*13380*/  UMOV UR4, 0x400 ;  /* 0x0000040000047882 */ /* 0x000fc40000000000 */
[----:B0-----:R-:W-:-:S06]  /*13390*/  ULEA UR4, UR5, UR4, 0x18 ;  /* 0x0000000405047291 */ /* 0x001fcc000f8ec03f */
[----:B------:R-:W-:-:S05]  /*133a0*/  IMAD.U32 R0, RZ, RZ, UR4 ;  /* 0x00000004ff007e24 */ /* 0x000fca000f8e00ff */
[----:B------:R0:W2:Y:S04]  /*133b0*/  LDS.128 R16, [R0+0x368d0] ;  /* 0x0368d00000107984 */ /* 0x0000a80000000c00 */
[----:B------:R0:W-:Y:S01]  /*133c0*/  STL [R1+0x4], R0 ;  /* 0x0000040001007387 */ /* 0x0001e20000100800 */
[----:B------:R-:W-:Y:S06]  /*133d0*/  BAR.ARV 0x4, 0x180 ;  /* 0x0106000000007b1d */ /* 0x000fec0000002000 */
[----:B------:R-:W-:Y:S05]  /*133e0*/  BRA `(.L_x_521) ;  /* 0x0000000800487947 */ /* 0x000fea0003800000 */
.L_x_520:
[----:B------:R-:W1:Y:S01]  /*133f0*/  S2R R0, SR_TID.X ;  /* 0x0000000000007919 */ /* 0x000e620000002100 */
[----:B------:R-:W-:Y:S01]  /*13400*/  UMOV UR4, 0xffffffff ;  /* 0xffffffff00047882 */ /* 0x000fe20000000000 */
[----:B-1--4-:R-:W-:-:S04]  /*13410*/  LOP3.LUT R7, R0, 0x1f, RZ, 0xc0, !PT ;  /* 0x0000001f00077812 */ /* 0x012fc800078ec0ff */
[----:B------:R-:W-:Y:S01]  /*13420*/  ISETP.NE.AND P0, PT, R7, 0x1f, PT ;  /* 0x0000001f0700780c */ /* 0x000fe20003f05270 */
[----:B------:R-:W-:-:S12]  /*13430*/  BRA.DIV UR4, `(.L_x_522) ;  /* 0x0000001e04947947 */ /* 0x000fd8000b800000 */
[----:B------:R-:W-:Y:S01]  /*13440*/  IMAD.IADD R5, R19, 0x1, R7 ;  /* 0x0000000113057824 */ /* 0x000fe200078e0207 */
[----:B------:R-:W-:-:S04]  /*13450*/  ULDC UR4, c[0x0][0xc3c] ;  /* 0x00030f0000047ab9 */ /* 0x000fc80000000800 */
[----:B------:R-:W-:-:S13]  /*13460*/  ISETP.GE.OR P1, PT, R5, UR4, !P0 ;  /* 0x0000000405007c0c */ /* 0x000fda000c726670 */
[----:B------:R-:W0:Y:S02]  /*13470*/  @!P1 LDC.64 R2, c[0x0][0xc80] ;  /* 0x00032000ff029b82 */ /* 0x000e240000000a00 */
[----:B0-----:R-:W-:-:S06]  /*13480*/  @!P1 IMAD.WIDE R2, R5, 0x4, R2 ;  /* 0x0000000405029825 */ /* 0x001fcc00078e0202 */
[----:B------:R0:W2:Y:S01]  /*13490*/  @!P1 LDG.E R3, desc[UR60][R2.64] ;  /* 0x0000003c02039981 */ /* 0x0000a2000c1e1900 */
[C---:B------:R-:W-:Y:S02]  /*134a0*/  ISETP.GE.U32.AND P2, PT, R7.reuse, 0x2, PT ;  /* 0x000000020700780c */ /* 0x040fe40003f46070 */
[C---:B------:R-:W-:Y:S01]  /*134b0*/  ISETP.GE.U32.AND P3, PT, R7.reuse, 0x4, PT ;  /* 0x000000040700780c */ /* 0x040fe20003f66070 */
[----:B------:R-:W-:Y:S01]  /*134c0*/  SHFL.IDX PT, R4, R16, 0x1, 0x1f ;  /* 0x00201f0010047f89 */ /* 0x000fe200000e0000 */
[C---:B------:R-:W-:Y:S02]  /*134d0*/  ISETP.GE.U32.AND P4, PT, R7.reuse, 0x8, PT ;  /* 0x000000080700780c */ /* 0x040fe40003f86070 */
[C---:B------:R-:W-:Y:S01]  /*134e0*/  ISETP.GE.U32.AND P5, PT, R7.reuse, 0x10, PT ;  /* 0x000000100700780c */ /* 0x040fe20003fa6070 */
[----:B0-----:R-:W-:Y:S02]  /*134f0*/  IMAD.MOV.U32 R2, RZ, RZ, RZ ;  /* 0x000000ffff027224 */ /* 0x001fe400078e00ff */
[----:B--2---:R-:W-:Y:S01]  /*13500*/  @!P1 IMAD.MOV.U32 R2, RZ, RZ, R3 ;  /* 0x000000ffff029224 */ /* 0x004fe200078e0003 */
[----:B------:R-:W-:-:S04]  /*13510*/  ISETP.NE.AND P1, PT, R7, RZ, PT ;  /* 0x000000ff0700720c */ /* 0x000fc80003f25270 */
[----:B------:R-:W0:Y:S02]  /*13520*/  SHFL.UP PT, R3, R2, 0x1, RZ ;  /* 0x0420000002037989 */ /* 0x000e2400000e00ff */
        /* <DEDUP_REMOVED lines=13> */
[----:B------:R-:W-:Y:S02]  /*13600*/  IMAD.IADD R3, R3, 0x1, R0 ;  /* 0x0000000103037824 */ /* 0x000fe400078e0200 */
[----:B------:R0:W1:Y:S04]  /*13610*/  SHFL.IDX PT, R0, R16, RZ, 0x1f ;  /* 0x00001fff10007589 */ /* 0x00006800000e0000 */
[----:B------:R0:W2:Y:S02]  /*13620*/  SHFL.IDX PT, R6, R3, 0x1f, 0x1f ;  /* 0x03e01f0003067f89 */ /* 0x0000a400000e0000 */
.L_x_588:
[----:B------:R-:W-:Y:S02]  /*13630*/  ULDC UR4, c[0x0][0xc38] ;  /* 0x00030e0000047ab9 */ /* 0x000fe40000000800 */
[----:B0-----:R-:W-:-:S04]  /*13640*/  IMAD.U32 R16, RZ, RZ, UR4 ;  /* 0x00000004ff107e24 */ /* 0x001fc8000f8e00ff */
[----:B--2---:R-:W-:-:S04]  /*13650*/  IMAD R6, R6, R16, RZ ;  /* 0x0000001006067224 */ /* 0x004fc800078e02ff */
[----:B------:R-:W-:-:S05]  /*13660*/  IMAD.IADD R4, R4, 0x1, R6 ;  /* 0x0000000104047824 */ /* 0x000fca00078e0206 */
[----:B-1----:R-:W-:-:S13]  /*13670*/  ISETP.GT.AND P6, PT, R4, R0, PT ;  /* 0x000000000400720c */ /* 0x002fda0003fc4270 */
[----:B------:R-:W-:Y:S05]  /*13680*/  @P6 BRA `(.L_x_523) ;  /* 0x00000000009c6947 */ /* 0x000fea0003800000 */
.L_x_528:
[----:B0-----:R-:W0:Y:S01]  /*13690*/  LDC R2, c[0x0][0xc3c] ;  /* 0x00030f00ff027b82 */ /* 0x001e220000000800 */
[----:B------:R-:W-:-:S05]  /*136a0*/  VIADD R19, R19, 0x1f ;  /* 0x0000001f13137836 */ /* 0x000fca0000000000 */
[----:B0-----:R-:W-:-:S13]  /*136b0*/  ISETP.GE.AND P6, PT, R19, R2, PT ;  /* 0x000000021300720c */ /* 0x001fda0003fc6270 */
[----:B------:R-:W-:Y:S05]  /*136c0*/  @P6 BRA `(.L_x_524) ;  /* 0x0000000400446947 */ /* 0x000fea0003800000 */
[----:B------:R-:W0:Y:S01]  /*136d0*/  S2R R3, SR_TID.X ;  /* 0x0000000000037919 */ /* 0x000e220000002100 */
[----:B------:R-:W-:Y:S01]  /*136e0*/  BSSY B0, `(.L_x_525) ;  /* 0x0000009000007945 */ /* 0x000fe20003800000 */
[----:B0-----:R-:W-:-:S05]  /*136f0*/  LOP3.LUT R3, R3, 0x1f, RZ, 0xc0, !PT ;  /* 0x0000001f03037812 */ /* 0x001fca00078ec0ff */
[----:B------:R-:W-:-:S05]  /*13700*/  IMAD.IADD R5, R19, 0x1, R3 ;  /* 0x0000000113057824 */ /* 0x000fca00078e0203 */
[----:B------:R-:W-:Y:S01]  /*13710*/  ISETP.GE.OR P6, PT, R5, R2, !P0 ;  /* 0x000000020500720c */ /* 0x000fe200047c6670 */
[----:B------:R-:W-:-:S12]  /*13720*/  IMAD.MOV.U32 R2, RZ, RZ, RZ ;  /* 0x000000ffff027224 */ /* 0x000fd800078e00ff */
[----:B------:R-:W-:Y:S05]  /*13730*/  @P6 BRA `(.L_x_526) ;  /* 0x00000000000c6947 */ /* 0x000fea0003800000 */
[----:B------:R-:W0:Y:S02]  /*13740*/  LDC.64 R2, c[0x0][0xc80] ;  /* 0x00032000ff027b82 */ /* 0x000e240000000a00 */
[----:B0-----:R-:W-:-:S06]  /*13750*/  IMAD.WIDE R2, R5, 0x4, R2 ;  /* 0x0000000405027825 */ /* 0x001fcc00078e0202 */
[----:B------:R0:W5:Y:S02]  /*13760*/  LDG.E R2, desc[UR60][R2.64] ;  /* 0x0000003c02027981 */ /* 0x000164000c1e1900 */
.L_x_526:
[----:B------:R-:W-:Y:S05]  /*13770*/  BSYNC B0 ;  /* 0x0000000000007941 */ /* 0x000fea0003800000 */
.L_x_525:
[----:B------:R-:W-:-:S03]  /*13780*/  UMOV UR4, 0xffffffff ;  /* 0xffffffff00047882 */ /* 0x000fc60000000000 */
[----:B------:R-:W-:Y:S05]  /*13790*/  BRA.DIV UR4, `(.L_x_527) ;  /* 0x0000001e04f87947 */ /* 0x000fea000b800000 */
[----:B-----5:R-:W0:Y:S02]  /*137a0*/  SHFL.UP PT, R14, R2, 0x1, RZ ;  /* 0x04200000020e7989 */ /* 0x020e2400000e00ff */
[----:B0-----:R-:W-:-:S05]  /*137b0*/  SEL R3, R14, RZ, P1 ;  /* 0x000000ff0e037207 */ /* 0x001fca0000800000 */
[----:B------:R-:W-:-:S05]  /*137c0*/  IMAD.IADD R3, R2, 0x1, R3 ;  /* 0x0000000102037824 */ /* 0x000fca00078e0203 */
        /* <DEDUP_REMOVED lines=12> */
[----:B------:R0:W1:Y:S02]  /*13890*/  SHFL.IDX PT, R6, R3, 0x1f, 0x1f ;  /* 0x03e01f0003067f89 */ /* 0x00006400000e0000 */
.L_x_596:
[----:B------:R-:W-:Y:S02]  /*138a0*/  ULDC UR4, c[0x0][0xc38] ;  /* 0x00030e0000047ab9 */ /* 0x000fe40000000800 */
[----:B------:R-:W-:-:S04]  /*138b0*/  IMAD.U32 R16, RZ, RZ, UR4 ;  /* 0x00000004ff107e24 */ /* 0x000fc8000f8e00ff */
[----:B-1----:R-:W-:-:S04]  /*138c0*/  IMAD R6, R6, R16, RZ ;  /* 0x0000001006067224 */ /* 0x002fc800078e02ff */
[----:B------:R-:W-:-:S05]  /*138d0*/  IMAD.IADD R4, R6, 0x1, R4 ;  /* 0x0000000106047824 */ /* 0x000fca00078e0204 */
[----:B------:R-:W-:-:S13]  /*138e0*/  ISETP.GT.AND P6, PT, R4, R0, PT ;  /* 0x000000000400720c */ /* 0x000fda0003fc4270 */
[----:B------:R-:W-:Y:S05]  /*138f0*/  @!P6 BRA `(.L_x_528) ;  /* 0xfffffffc0064e947 */ /* 0x000fea000383ffff */
.L_x_523:
[----:B------:R-:W-:Y:S01]  /*13900*/  IMAD.IADD R6, R4, 0x1, -R6 ;  /* 0x0000000104067824 */ /* 0x000fe200078e0a06 */
[----:B------:R-:W-:-:S03]  /*13910*/  UMOV UR4, 0xffffffff ;  /* 0xffffffff00047882 */ /* 0x000fc60000000000 */
[----:B------:R-:W-:-:S05]  /*13920*/  IMAD R4, R3, R16, R6 ;  /* 0x0000001003047224 */ /* 0x000fca00078e0206 */
[----:B------:R-:W-:Y:S01]  /*13930*/  ISETP.GT.AND P6, PT, R4, R0, PT ;  /* 0x000000000400720c */ /* 0x000fe20003fc4270 */
[----:B------:R-:W-:-:S12]  /*13940*/  BRA.DIV UR4, `(.L_x_529) ;  /* 0x0000002204607947 */ /* 0x000fd8000b800000 */
[----:B------:R-:W-:-:S04]  /*13950*/  VOTE.ANY R5, PT, !P6 ;  /* 0x0000000000057806 */ /* 0x000fc800070e0100 */
[----:B------:R-:W1:Y:S02]  /*13960*/  POPC R4, R5 ;  /* 0x0000000500047309 */ /* 0x000e640000000000 */
[----:B-1----:R1:W2:Y:S02]  /*13970*/  SHFL.IDX PT, R17, R2, R4, 0x1f ;  /* 0x00001f0402117589 */ /* 0x0022a400000e0000 */
.L_x_600:
[----:B------:R-:W-:Y:S01]  /*13980*/  ISETP.NE.AND P0, PT, R5, RZ, PT ;  /* 0x000000ff0500720c */ /* 0x000fe20003f05270 */
[----:B-1----:R-:W-:-:S12]  /*13990*/  IMAD.MOV.U32 R2, RZ, RZ, RZ ;  /* 0x000000ffff027224 */ /* 0x002fd800078e00ff */
[----:B------:R-:W-:Y:S05]  /*139a0*/  @!P0 BRA `(.L_x_530) ;  /* 0x0000000000108947 */ /* 0x000fea0003800000 */
[----:B------:R-:W-:Y:S01]  /*139b0*/  UMOV UR4, 0xffffffff ;  /* 0xffffffff00047882 */ /* 0x000fe20000000000 */
[----:B------:R-:W-:Y:S02]  /*139c0*/  VIADD R12, R4, 0xffffffff ;  /* 0xffffffff040c7836 */ /* 0x000fe40000000000 */
[----:B------:R-:W-:Y:S05]  /*139d0*/  BRA.DIV UR4, `(.L_x_531) ;  /* 0x0000002204847947 */ /* 0x000fea000b800000 */
[----:B------:R1:W3:Y:S02]  /*139e0*/  SHFL.IDX PT, R2, R3, R12, 0x1f ;  /* 0x00001f0c03027589 */ /* 0x0002e400000e0000 */
.L_x_530:
[----:B--2---:R-:W-:Y:S01]  /*139f0*/  IABS R5, R17 ;  /* 0x0000001100057213 */ /* 0x004fe20000000000 */
[----:B---3--:R-:W-:Y:S02]  /*13a00*/  IMAD R16, R2, R16, R6 ;  /* 0x0000001002107224 */ /* 0x008fe400078e0206 */
[----:B------:R-:W-:Y:S01]  /*13a10*/  IMAD.IADD R19, R4, 0x1, R19 ;  /* 0x0000000104137824 */ /* 0x000fe200078e0213 */
[----:B------:R-:W2:Y:S01]  /*13a20*/  I2F.RP R2, R5 ;  /* 0x0000000500027306 */ /* 0x000ea20000209400 */
[----:B------:R-:W-:-:S07]  /*13a30*/  IMAD.IADD R0, R0, 0x1, -R16 ;  /* 0x0000000100007824 */ /* 0x000fce00078e0a10 */
[----:B--2---:R-:W2:Y:S02]  /*13a40*/  MUFU.RCP R2, R2 ;  /* 0x0000000200027308 */ /* 0x004ea40000001000 */
[----:B--2---:R-:W-:-:S06]  /*13a50*/  VIADD R2, R2, 0xffffffe ;  /* 0x0ffffffe02027836 */ /* 0x004fcc0000000000 */
[----:B01----:R-:W0:Y:S02]  /*13a60*/  F2I.FTZ.U32.TRUNC.NTZ R3, R2 ;  /* 0x0000000200037305 */ /* 0x003e24000021f000 */
[----:B0-----:R-:W-:-:S04]  /*13a70*/  IMAD.MOV R2, RZ, RZ, -R3 ;  /* 0x000000ffff027224 */ /* 0x001fc800078e0a03 */
[----:B------:R-:W-:Y:S02]  /*13a80*/  IMAD R6, R2, R5, RZ ;  /* 0x0000000502067224 */ /* 0x000fe400078e02ff */
[----:B------:R-:W-:-:S04]  /*13a90*/  IMAD.MOV.U32 R2, RZ, RZ, RZ ;  /* 0x000000ffff027224 */ /* 0x000fc800078e00ff */
[----:B------:R-:W-:Y:S01]  /*13aa0*/  IMAD.HI.U32 R2, R3, R6, R2 ;  /* 0x0000000603027227 */ /* 0x000fe200078e0002 */
[----:B------:R-:W-:Y:S02]  /*13ab0*/  IABS R6, R17 ;  /* 0x0000001100067213 */ /* 0x000fe40000000000 */
[----:B------:R-:W-:Y:S02]  /*13ac0*/  IABS R3, R0 ;  /* 0x0000000000037213 */ /* 0x000fe40000000000 */
[----:B------:R-:W-:-:S03]  /*13ad0*/  IADD3 R6, RZ, -R6, RZ ;  /* 0x80000006ff067210 */ /* 0x000fc60007ffe0ff */
        /* <DEDUP_REMOVED lines=16> */
.L_x_524:
[----:B------:R-:W-:Y:S01]  /*13be0*/  UMOV UR4, URZ ;  /* 0x0000003f00047c82 */ /* 0x000fe20008000000 */
[----:B------:R-:W-:Y:S01]  /*13bf0*/  UMOV UR5, URZ ;  /* 0x0000003f00057c82 */ /* 0x000fe20008000000 */
[----:B------:R-:W-:Y:S01]  /*13c00*/  ULDC UR6, c[0x0][0xc3c] ;  /* 0x00030f0000067ab9 */ /* 0x000fe20000000800 */
[----:B------:R-:W-:Y:S01]  /*13c10*/  IMAD.MOV.U32 R16, RZ, RZ, R0 ;  /* 0x000000ffff107224 */ /* 0x000fe200078e0000 */
[----:B------:R-:W-:Y:S01]  /*13c20*/  MOV R19, UR6 ;  /* 0x0000000600137c02 */ /* 0x000fe20008000f00 */
[----:B------:R-:W-:Y:S02]  /*13c30*/  IMAD.U32 R17, RZ, RZ, UR4 ;  /* 0x00000004ff117e24 */ /* 0x000fe4000f8e00ff */
[----:B------:R-:W-:-:S07]  /*13c40*/  IMAD.U32 R18, RZ, RZ, UR5 ;  /* 0x00000005ff127e24 */ /* 0x000fce000f8e00ff */
.L_x_532:
[----:B------:R3:W2:Y:S01]  /*13c50*/  LDL R3, [R1+0x4] ;  /* 0x0000040001037983 */ /* 0x0006a20000100800 */
[----:B------:R-:W0:Y:S01]  /*13c60*/  S2R R0, SR_TID.X ;  /* 0x0000000000007919 */ /* 0x000e220000002100 */
[----:B------:R-:W-:Y:S05]  /*13c70*/  WARPSYNC.ALL ;  /* 0x0000000000007948 */ /* 0x000fea0003800000 */
[----:B0-----:R-:W-:Y:S01]  /*13c80*/  LOP3.LUT R0, R0, 0x1f, RZ, 0xc0, !PT ;  /* 0x0000001f00007812 */ /* 0x001fe200078ec0ff */
[----:B------:R-:W-:Y:S03]  /*13c90*/  BAR.SYNC.DEFER_BLOCKING 0x4, 0x180 ;  /* 0x0106000000007b1d */ /* 0x000fe60000010000 */
[----:B------:R-:W-:-:S13]  /*13ca0*/  ISETP.NE.AND P0, PT, R0, RZ, PT ;  /* 0x000000ff0000720c */ /* 0x000fda0003f05270 */
[----:B------:R-:W2:Y:S01]  /*13cb0*/  @!P0 S2R R0, SR_CgaCtaId ;  /* 0x0000000000008919 */ /* 0x000ea20000008800 */
[----:B------:R-:W-:-:S04]  /*13cc0*/  @!P0 MOV R2, 0x400 ;  /* 0x0000040000028802 */ /* 0x000fc80000000f00 */
[----:B--2---:R-:W-:-:S05]  /*13cd0*/  @!P0 LEA R3, R0, R2, 0x18 ;  /* 0x0000000200038211 */ /* 0x004fca00078ec0ff */
[----:B------:R3:W-:Y:S04]  /*13ce0*/  @!P0 STS.128 [R3+0x368d0], R16 ;  /* 0x0368d01003008388 */ /* 0x0007e80000000c00 */
[----:B------:R3:W-:Y:S01]  /*13cf0*/  @!P0 STL [R1+0x4], R3 ;  /* 0x0000040301008387 */ /* 0x0007e20000100800 */
[----:B------:R-:W-:Y:S06]  /*13d00*/  BAR.ARV 0x5, 0x180 ;  /* 0x0146000000007b1d */ /* 0x000fec0000002000 */
.L_x_521:
[----:B------:R-:W-:Y:S02]  /*13d10*/  ULDC UR4, c[0x0][0xc3c] ;  /* 0x00030f0000047ab9 */ /* 0x000fe40000000800 */
[----:B--2---:R-:W-:-:S13]  /*13d20*/  ISETP.GE.AND P0, PT, R19, UR4, PT ;  /* 0x0000000413007c0c */ /* 0x004fda000bf06270 */
[----:B------:R-:W-:Y:S05]  /*13d30*/  @!P0 BRA `(.L_x_533) ;  /* 0xffffffa800788947 */ /* 0x000fea000383ffff */
[----:B------:R-:W-:Y:S05]  /*13d40*/  BSYNC B8 ;  /* 0x0000000000087941 */ /* 0x000fea0003800000 */
.L_x_427:
[----:B0-----:R-:W2:Y:S01]  /*13d50*/  LDL.LU R0, [R1+0x50] ;  /* 0x0000500001007983 */ /* 0x001ea20000300800 */
[----:B------:R-:W-:Y:S01]  /*13d60*/  BSSY B0, `(.L_x_534) ;  /* 0x000000b000007945 */ /* 0x000fe20003800000 */
[----:B------:R-:W0:Y:S01]  /*13d70*/  S2R R5, SR_CgaCtaId ;  /* 0x0000000000057919 */ /* 0x000e220000008800 */
[----:B--2---:R-:W-:-:S05]  /*13d80*/  VIADD R0, R0, 0x1 ;  /* 0x0000000100007836 */ /* 0x004fca0000000000 */
[----:B------:R-:W-:-:S04]  /*13d90*/  LEA.HI R2, R0, R0, RZ, 0x1 ;  /* 0x0000000000027211 */ /* 0x000fc800078f08ff */
[----:B---3--:R-:W-:-:S05]  /*13da0*/  LOP3.LUT R3, R2, 0xfffffffe, RZ, 0xc0, !PT ;  /* 0xfffffffe02037812 */ /* 0x008fca00078ec0ff */
[----:B------:R-:W-:Y:S01]  /*13db0*/  IMAD.IADD R3, R0, 0x1, -R3 ;  /* 0x0000000100037824 */ /* 0x000fe200078e0a03 */
[----:B------:R-:W-:-:S04]  /*13dc0*/  MOV R0, 0x400 ;  /* 0x0000040000007802 */ /* 0x000fc80000000f00 */
[----:B0-----:R-:W-:Y:S02]  /*13dd0*/  LEA R0, R5, R0, 0x18 ;  /* 0x0000000005007211 */ /* 0x001fe400078ec0ff */
[----:B------:R-:W-:-:S04]  /*13de0*/  SHF.L.U32 R3, R3, 0x1f, RZ ;  /* 0x0000001f03037819 */ /* 0x000fc800000006ff */
[----:B------:R-:W0:Y:S02]  /*13df0*/  SYNCS.PHASECHK.TRANS64.TRYWAIT P0, [R0+URZ+0x36820], R3 ;  /* 0x03682003000075a7 */ /* 0x000e24000800017f */
[----:B0-----:R-:W-:Y:S05]  /*13e00*/  @!P0 BRA `(.L_x_535) ;  /* 0x0000001c00a08947 */ /* 0x001fea0003800000 */
.L_x_603:
[----:B------:R-:W-:Y:S05]  /*13e10*/  BSYNC B0 ;  /* 0x0000000000007941 */ /* 0x000fea0003800000 */
.L_x_534:
[----:B------:R-:W-:-:S03]  /*13e20*/  UMOV UR4, 0xffffffff ;  /* 0xffffffff00047882 */ /* 0x000fc60000000000 */
[----:B------:R-:W-:Y:S05]  /*13e30*/  BRA.DIV UR4, `(.L_x_536) ;  /* 0x0000001e04a87947 */ /* 0x000fea000b800000 */
[----:B------:R-:W2:Y:S02]  /*13e40*/  S2R R2, SR_TID.X ;  /* 0x0000000000027919 */ /* 0x000ea40000002100 */
[----:B--2---:R-:W-:-:S04]  /*13e50*/  SHF.R.U32.HI R2, RZ, 0x5, R2 ;  /* 0x00000005ff027819 */ /* 0x004fc80000011602 */
[----:B------:R-:W-:-:S05]  /*13e60*/  LOP3.LUT R2, R2, 0x3, RZ, 0xc0, !PT ;  /* 0x0000000302027812 */ /* 0x000fca00078ec0ff */
[----:B------:R2:W3:Y:S02]  /*13e70*/  SHFL.IDX PT, R14, R2, RZ, 0x1f ;  /* 0x00001fff020e7589 */ /* 0x0004e400000e0000 */
.L_x_606:
[----:B---3--:R-:W-:Y:S01]  /*13e80*/  ISETP.NE.AND P0, PT, R14, RZ, PT ;  /* 0x000000ff0e00720c */ /* 0x008fe20003f05270 */
[----:B------:R-:W-:-:S12]  /*13e90*/  BSSY B0, `(.L_x_537) ;  /* 0x0000027000007945 */ /* 0x000fd80003800000 */
[----:B------:R-:W-:Y:S05]  /*13ea0*/  @P0 BRA `(.L_x_538) ;  /* 0x0000000000940947 */ /* 0x000fea0003800000 */
[----:B------:R-:W-:-:S03]  /*13eb0*/  UMOV UR4, 0xffffffff ;  /* 0xffffffff00047882 */ /* 0x000fc60000000000 */
[----:B------:R-:W-:Y:S05]  /*13ec0*/  BRA.DIV UR4, `(.L_x_539) ;  /* 0x0000001e04b87947 */ /* 0x000fea000b800000 */
[----:B------:R-:W-:-:S13]  /*13ed0*/  ELECT P6, URZ, PT ;  /* 0x00000000003f782f */ /* 0x000fda00038c0000 */
.L_x_609:
[----:B------:R-:W-:Y:S05]  /*13ee0*/  @!P6 BRA `(.L_x_538) ;  /* 0x000000000084e947 */ /* 0x000fea0003800000 */
[----:B--2---:R-:W2:Y:S02]  /*13ef0*/  LDL.LU R2, [R1+0x5c] ;  /* 0x00005c0001027983 */ /* 0x004ea40000300800 */
[----:B--2---:R-:W-:-:S04]  /*13f00*/  LOP3.LUT R2, R2, 0x2, RZ, 0xfc, !PT ;  /* 0x0000000202027812 */ /* 0x004fc800078efcff */
[----:B------:R-:W-:-:S13]  /*13f10*/  ISETP.NE.AND P2, PT, R2, 0x3, PT ;  /* 0x000000030200780c */ /* 0x000fda0003f45270 */
[----:B------:R-:W-:Y:S05]  /*13f20*/  @!P2 BRA `(.L_x_540) ;  /* 0x000000000004a947 */ /* 0x000fea0003800000 */
[----:B------:R-:W-:Y:S01]  /*13f30*/  BPT.TRAP 0x1 ;  /* 0x000000040000795c */ /* 0x000fe20000300000 */
.L_x_540:
[----:B0-----:R-:W2:Y:S04]  /*13f40*/  LDL R3, [R1+0x8] ;  /* 0x0000080001037983 */ /* 0x001ea80000100800 */
[----:B-1--4-:R-:W3:Y:S01]  /*13f50*/  LDL.LU R7, [R1+0x10] ;  /* 0x0000100001077983 */ /* 0x012ee20000300800 */
[----:B------:R-:W-:-:S04]  /*13f60*/  VIADD R2, R0, 0x36840 ;  /* 0x0003684000027836 */ /* 0x000fc80000000000 */
[C---:B--2---:R-:W-:Y:S02]  /*13f70*/  IMAD R6, R3.reuse, 0x8, R2 ;  /* 0x0000000803067824 */ /* 0x044fe400078e0202 */
[----:B------:R-:W-:Y:S01]  /*13f80*/  VIADD R3, R3, 0x1 ;  /* 0x0000000103037836 */ /* 0x000fe20000000000 */
[----:B---3--:R-:W-:-:S04]  /*13f90*/  SHF.L.U32 R5, R7, 0x1f, RZ ;  /* 0x0000001f07057819 */ /* 0x008fc800000006ff */
[C---:B------:R-:W-:Y:S01]  /*13fa0*/  ISETP.NE.AND P1, PT, R3.reuse, 0x2, PT ;  /* 0x000000020300780c */ /* 0x040fe20003f25270 */
[----:B------:R-:W0:Y:S03]  /*13fb0*/  SYNCS.PHASECHK.TRANS64.TRYWAIT P0, [R6+URZ], R5 ;  /* 0x00000005060075a7 */ /* 0x000e26000800017f */
[----:B------:R-:W-:Y:S02]  /*13fc0*/  SEL R4, RZ, 0x1, P1 ;  /* 0x00000001ff047807 */ /* 0x000fe40000800000 */
[----:B------:R-:W-:Y:S02]  /*13fd0*/  SEL R3, R3, RZ, P1 ;  /* 0x000000ff03037207 */ /* 0x000fe40000800000 */
[----:B------:R-:W-:-:S03]  /*13fe0*/  LOP3.LUT R4, R7, R4, RZ, 0x3c, !PT ;  /* 0x0000000407047212 */ /* 0x000fc600078e3cff */
[----:B------:R-:W-:Y:S01]  /*13ff0*/  IMAD R7, R3, 0x8, R2 ;  /* 0x0000000803077824 */ /* 0x000fe200078e0202 */
[----:B------:R-:W-:Y:S01]  /*14000*/  SHF.L.U32 R2, R4, 0x1f, RZ ;  /* 0x0000001f04027819 */ /* 0x000fe200000006ff */
[----:B0-----:R-:W-:Y:S06]  /*14010*/  @!P0 BRA `(.L_x_541) ;  /* 0x0000001c00848947 */ /* 0x001fec0003800000 */
.L_x_610:
[----:B------:R-:W1:Y:S02]  /*14020*/  SYNCS.PHASECHK.TRANS64.TRYWAIT P0, [R7+URZ], R2 ;  /* 0x00000002070075a7 */ /* 0x000e64000800017f */
[----:B-1----:R-:W-:Y:S05]  /*14030*/  @!P0 BRA `(.L_x_542) ;  /* 0x0000001c00908947 */ /* 0x002fea0003800000 */
.L_x_611:
[----:B------:R-:W-:Y:S05]  /*14040*/  @!P2 BRA `(.L_x_543) ;  /* 0x000000000004a947 */ /* 0x000fea0003800000 */
[----:B------:R-:W-:Y:S01]  /*14050*/  BPT.TRAP 0x1 ;  /* 0x000000040000795c */ /* 0x000fe20000300000 */
.L_x_543:
[----:B------:R-:W2:Y:S01]  /*14060*/  LDL.LU R4, [R1+0x8] ;  /* 0x0000080001047983 */ /* 0x000ea20000300800 */
[----:B------:R-:W-:-:S04]  /*14070*/  VIADD R0, R0, 0x36860 ;  /* 0x0003686000007836 */ /* 0x000fc80000000000 */
[----:B--2---:R-:W-:-:S04]  /*14080*/  IMAD R4, R4, 0x8, R0 ;  /* 0x0000000804047824 */ /* 0x004fc800078e0200 */
[----:B------:R-:W2:Y:S02]  /*14090*/  SYNCS.PHASECHK.TRANS64.TRYWAIT P0, [R4+URZ], R5 ;  /* 0x00000005040075a7 */ /* 0x000ea4000800017f */
[----:B--2---:R-:W-:Y:S05]  /*140a0*/  @!P0 BRA `(.L_x_544) ;  /* 0x0000001c00888947 */ /* 0x004fea0003800000 */
.L_x_612:
[----:B------:R-:W-:-:S07]  /*140b0*/  IMAD R3, R3, 0x8, R0 ;  /* 0x0000000803037824 */ /* 0x000fce00078e0200 */
.L_x_545:
[----:B---3--:R3:W4:Y:S02]  /*140c0*/  SYNCS.PHASECHK.TRANS64.TRYWAIT P0, [R3+URZ], R2 ;  /* 0x00000002030075a7 */ /* 0x008724000800017f */
[----:B----4-:R-:W-:Y:S05]  /*140d0*/  @!P0 NANOSLEEP.SYNCS 0x989680 ;  /* 0x009896800000895d */ /* 0x010fea0003900000 */
[----:B------:R-:W4:Y:S02]  /*140e0*/  @!P0 SYNCS.PHASECHK.TRANS64 P0, [R3+URZ], R2 ;  /* 0x00000002030085a7 */ /* 0x000f24000800007f */
[----:B----4-:R-:W-:Y:S05]  /*140f0*/  @!P0 BRA `(.L_x_545) ;  /* 0xfffffffc00f08947 */ /* 0x010fea000383ffff */
.L_x_538:
[----:B------:R-:W-:Y:S05]  /*14100*/  BSYNC B0 ;  /* 0x0000000000007941 */ /* 0x000fea0003800000 */
.L_x_537:
[----:B------:R-:W-:Y:S05]  /*14110*/  EXIT ;  /* 0x000000000000794d */ /* 0x000fea0003800000 */
.L_x_379:
[----:B0-----:R0:W1:Y:S02]  /*14120*/  SYNCS.PHASECHK.TRANS64.TRYWAIT P1, [R2+URZ+0x36800], R3 ;  /* 0x03680003020075a7 */ /* 0x001064000802017f */
[----:B-1----:R-:W-:Y:S05]  /*14130*/  @!P1 NANOSLEEP.SYNCS 0x989680 ;  /* 0x009896800000995d */ /* 0x002fea0003900000 */
[----:B------:R-:W1:Y:S02]  /*14140*/  @!P1 SYNCS.PHASECHK.TRANS64 P1, [R2+URZ+0x36800], R3 ;  /* 0x03680003020095a7 */ /* 0x000e64000802007f */
[----:B-1----:R-:W-:Y:S05]  /*14150*/  @!P1 BRA `(.L_x_379) ;  /* 0xfffffffc00f09947 */ /* 0x002fea000383ffff */
[----:B------:R-:W-:Y:S05]  /*14160*/  BRA `(.L_x_546) ;  /* 0xfffffed400507947 */ /* 0x000fea000383ffff */
.L_x_383:
[----:B-1----:R1:W2:Y:S02]  /*14170*/  SYNCS.PHASECHK.TRANS64.TRYWAIT P2, [R0+URZ+0x36830], R3 ;  /* 0x03683003000075a7 */ /* 0x0022a4000804017f */
[----:B--2---:R-:W-:Y:S05]  /*14180*/  @!P2 NANOSLEEP.SYNCS 0x989680 ;  /* 0x009896800000a95d */ /* 0x004fea0003900000 */
[----:B------:R-:W2:Y:S02]  /*14190*/  @!P2 SYNCS.PHASECHK.TRANS64 P2, [R0+URZ+0x36830], R3 ;  /* 0x036830030000a5a7 */ /* 0x000ea4000804007f */
[----:B--2---:R-:W-:Y:S05]  /*141a0*/  @!P2 BRA `(.L_x_383) ;  /* 0xfffffffc00f0a947 */ /* 0x004fea000383ffff */
[----:B------:R-:W-:Y:S05]  /*141b0*/  BRA `(.L_x_382) ;  /* 0xfffffed400747947 */ /* 0x000fea000383ffff */
.L_x_388:
[----:B-1----:R1:W2:Y:S02]  /*141c0*/  SYNCS.PHASECHK.TRANS64.TRYWAIT P2, [R12+URZ+0x36830], R9 ;  /* 0x036830090c0075a7 */ /* 0x0022a4000804017f */
[----:B--2---:R-:W-:Y:S05]  /*141d0*/  @!P2 NANOSLEEP.SYNCS 0x989680 ;  /* 0x009896800000a95d */ /* 0x004fea0003900000 */
[----:B------:R-:W2:Y:S02]  /*141e0*/  @!P2 SYNCS.PHASECHK.TRANS64 P2, [R12+URZ+0x36830], R9 ;  /* 0x036830090c00a5a7 */ /* 0x000ea4000804007f */
[----:B--2---:R-:W-:Y:S05]  /*141f0*/  @!P2 BRA `(.L_x_388) ;  /* 0xfffffffc00f0a947 */ /* 0x004fea000383ffff */
[----:B------:R-:W-:Y:S05]  /*14200*/  BRA `(.L_x_387) ;  /* 0xffffff2000587947 */ /* 0x000fea000383ffff */
.L_x_392:
[----:B-1----:R1:W2:Y:S02]  /*14210*/  SYNCS.PHASECHK.TRANS64.TRYWAIT P2, [R14+URZ+0x36850], R7 ;  /* 0x036850070e0075a7 */ /* 0x0022a4000804017f */
[----:B--2---:R-:W-:Y:S05]  /*14220*/  @!P2 NANOSLEEP.SYNCS 0x989680 ;  /* 0x009896800000a95d */ /* 0x004fea0003900000 */
[----:B------:R-:W2:Y:S02]  /*14230*/  @!P2 SYNCS.PHASECHK.TRANS64 P2, [R14+URZ+0x36850], R7 ;  /* 0x036850070e00a5a7 */ /* 0x000ea4000804007f */
[----:B--2---:R-:W-:Y:S05]  /*14240*/  @!P2 BRA `(.L_x_392) ;  /* 0xfffffffc00f0a947 */ /* 0x004fea000383ffff */
[----:B------:R-:W-:Y:S05]  /*14250*/  BRA `(.L_x_391) ;  /* 0xffffff4400a47947 */ /* 0x000fea000383ffff */
.L_x_397:
[----:B-1----:R1:W2:Y:S02]  /*14260*/  SYNCS.PHASECHK.TRANS64.TRYWAIT P0, [R13+URZ+0x36850], R0 ;  /* 0x036850000d0075a7 */ /* 0x0022a4000800017f */
[----:B--2---:R-:W-:Y:S05]  /*14270*/  @!P0 NANOSLEEP.SYNCS 0x989680 ;  /* 0x009896800000895d */ /* 0x004fea0003900000 */
[----:B------:R-:W2:Y:S02]  /*14280*/  @!P0 SYNCS.PHASECHK.TRANS64 P0, [R13+URZ+0x36850], R0 ;  /* 0x036850000d0085a7 */ /* 0x000ea4000800007f */
[----:B--2---:R-:W-:Y:S05]  /*14290*/  @!P0 BRA `(.L_x_397) ;  /* 0xfffffffc00f08947 */ /* 0x004fea000383ffff */
[----:B------:R-:W-:Y:S05]  /*142a0*/  BRA `(.L_x_396) ;  /* 0xffffff6800047947 */ /* 0x000fea000383ffff */
.L_x_439:
[----:B------:R-:W1:Y:S01]  /*142b0*/  S2R R4, SR_TID.X ;  /* 0x0000000000047919 */ /* 0x000e620000002100 */
[----:B------:R-:W-:Y:S01]  /*142c0*/  BSSY B0, `(.L_x_547) ;  /* 0x000000a000007945 */ /* 0x000fe20003800000 */
[----:B0-----:R-:W-:Y:S01]  /*142d0*/  MOV R12, RZ ;  /* 0x000000ff000c7202 */ /* 0x001fe20000000f00 */
[----:B------:R-:W-:Y:S02]  /*142e0*/  IMAD.MOV.U32 R11, RZ, RZ, 0x1f ;  /* 0x0000001fff0b7424 */ /* 0x000fe400078e00ff */
[----:B------:R-:W-:Y:S01]  /*142f0*/  IMAD.MOV.U32 R15, RZ, RZ, -0x1 ;  /* 0xffffffffff0f7424 */ /* 0x000fe200078e00ff */
[----:B-1----:R-:W-:-:S04]  /*14300*/  SHF.R.U32.HI R4, RZ, 0x5, R4 ;  /* 0x00000005ff047819 */ /* 0x002fc80000011604 */
[----:B------:R-:W-:-:S05]  /*14310*/  LOP3.LUT R4, R4, 0x3, RZ, 0xc0, !PT ;  /* 0x0000000304047812 */ /* 0x000fca00078ec0ff */
[----:B------:R-:W-:-:S07]  /*14320*/  IMAD.MOV.U32 R13, RZ, RZ, R4 ;  /* 0x000000ffff0d7224 */ /* 0x000fce00078e0004 */
[----:B------:R-:W-:Y:S05]  /*14330*/  WARPSYNC.COLLECTIVE R15, `(.L_x_548) ;  /* 0x000000000f087348 */ /* 0x000fea0003c00000 */
[----:B------:R0:W1:Y:S02]  /*14340*/  SHFL.IDX P6, R14, R13, R12, R11 ;  /* 0x0000000c0d0e7389 */ /* 0x00006400000c000b */
[----:B01----:R-:W-:Y:S01]  /*14350*/  ENDCOLLECTIVE ;  /* 0x000000000000791b */ /* 0x003fe20003800000 */
.L_x_548:
[----:B------:R-:W-:Y:S05]  /*14360*/  BSYNC B0 ;  /* 0x0000000000007941 */ /* 0x000fea0003800000 */
.L_x_547:
[----:B------:R-:W-:Y:S05]  /*14370*/  BRA `(.L_x_549) ;  /* 0xffffffac00d07947 */ /* 0x000fea000383ffff */
.L_x_441:
[----:B------:R-:W-:Y:S01]  /*14380*/  BSSY B0, `(.L_x_550) ;  /* 0x0000006000007945 */ /* 0x000fe20003800000 */
[----:B------:R-:W-:-:S07]  /*14390*/  IMAD.MOV.U32 R15, RZ, RZ, -0x1 ;  /* 0xffffffffff0f7424 */ /* 0x000fce00078e00ff */
[----:B012---:R-:W-:Y:S05]  /*143a0*/  WARPSYNC.COLLECTIVE R15, `(.L_x_551) ;  /* 0x000000000f0c7348 */ /* 0x007fea0003c00000 */
[----:B------:R-:W-:Y:S02]  /*143b0*/  ELECT P6, UR62, PT ;  /* 0x00000000003e782f */ /* 0x000fe400038c0000 */
[----:B------:R-:W-:Y:S01]  /*143c0*/  MOV R14, UR62 ;  /* 0x0000003e000e7c02 */ /* 0x000fe20008000f00 */
[----:B012---:R-:W-:Y:S10]  /*143d0*/  ENDCOLLECTIVE ;  /* 0x000000000000791b */ /* 0x007ff40003800000 */
.L_x_551:
[----:B------:R-:W-:Y:S05]  /*143e0*/  BSYNC B0 ;  /* 0x0000000000007941 */ /* 0x000fea0003800000 */
.L_x_550:
[----:B------:R-:W-:Y:S05]  /*143f0*/  BRA `(.L_x_552) ;  /* 0xffffffac00d47947 */ /* 0x000fea000383ffff */
.L_x_443:
[----:B--2---:R2:W3:Y:S02]  /*14400*/  SYNCS.PHASECHK.TRANS64.TRYWAIT P0, [R0+URZ+0x36840], R2 ;  /* 0x03684002000075a7 */ /* 0x0044e4000800017f */
[----:B---3--:R-:W-:Y:S05]  /*14410*/  @!P0 NANOSLEEP.SYNCS 0x989680 ;  /* 0x009896800000895d */ /* 0x008fea0003900000 */
[----:B------:R-:W3:Y:S02]  /*14420*/  @!P0 SYNCS.PHASECHK.TRANS64 P0, [R0+URZ+0x36840], R2 ;  /* 0x03684002000085a7 */ /* 0x000ee4000800007f */
[----:B---3--:R-:W-:Y:S05]  /*14430*/  @!P0 BRA `(.L_x_443) ;  /* 0xfffffffc00f08947 */ /* 0x008fea000383ffff */
[----:B------:R-:W-:Y:S05]  /*14440*/  BRA `(.L_x_553) ;  /* 0xffffffb000407947 */ /* 0x000fea000383ffff */
.L_x_447:
[----:B------:R0:W5:Y:S01]  /*14450*/  LDL.LU R8, [R1+0x3c] ;  /* 0x00003c0001087983 */ /* 0x0001620000300800 */
[----:B------:R-:W-:Y:S02]  /*14460*/  IMAD.MOV.U32 R13, RZ, RZ, R0 ;  /* 0x000000ffff0d7224 */ /* 0x000fe400078e0000 */
[----:B------:R-:W-:Y:S01]  /*14470*/  IMAD.MOV.U32 R12, RZ, RZ, RZ ;  /* 0x000000ffff0c7224 */ /* 0x000fe200078e00ff */
[----:B------:R-:W1:Y:S01]  /*14480*/  S2R R5, SR_TID.X ;  /* 0x0000000000057919 */ /* 0x000e620000002100 */
[----:B------:R-:W-:Y:S02]  /*14490*/  IMAD.MOV.U32 R11, RZ, RZ, 0x181f ;  /* 0x0000181fff0b7424 */ /* 0x000fe400078e00ff */
[----:B------:R-:W-:-:S07]  /*144a0*/  IMAD.MOV.U32 R15, RZ, RZ, -0x1 ;  /* 0xffffffffff0f7424 */ /* 0x000fce00078e00ff */
[----:B01---5:R-:W-:Y:S05]  /*144b0*/  WARPSYNC.COLLECTIVE R15, `(.L_x_554) ;  /* 0x000000000f087348 */ /* 0x023fea0003c00000 */
[----:B------:R2:W3:Y:S02]  /*144c0*/  SHFL.IDX P6, R14, R13, R12, R11 ;  /* 0x0000000c0d0e7389 */ /* 0x0004e400000c000b */
[----:B0123-5:R-:W-:Y:S01]  /*144d0*/  ENDCOLLECTIVE ;  /* 0x000000000000791b */ /* 0x02ffe20003800000 */
.L_x_554:
[----:B------:R-:W-:Y:S02]  /*144e0*/  IMAD.MOV.U32 R13, RZ, RZ, R4 ;  /* 0x000000ffff0d7224 */ /* 0x000fe400078e0004 */
[----:B------:R-:W-:-:S07]  /*144f0*/  IMAD.MOV.U32 R6, RZ, RZ, R14 ;  /* 0x000000ffff067224 */ /* 0x000fce00078e000e */
[----:B------:R-:W-:Y:S05]  /*14500*/  WARPSYNC.COLLECTIVE R15, `(.L_x_555) ;  /* 0x000000000f087348 */ /* 0x000fea0003c00000 */
[----:B------:R0:W1:Y:S02]  /*14510*/  SHFL.IDX P6, R14, R13, R12, R11 ;  /* 0x0000000c0d0e7389 */ /* 0x00006400000c000b */
[----:B01----:R-:W-:Y:S01]  /*14520*/  ENDCOLLECTIVE ;  /* 0x000000000000791b */ /* 0x003fe20003800000 */
.L_x_555:
[----:B------:R-:W-:Y:S02]  /*14530*/  IMAD.MOV.U32 R13, RZ, RZ, R0 ;  /* 0x000000ffff0d7224 */ /* 0x000fe400078e0000 */
[----:B------:R-:W-:Y:S02]  /*14540*/  IMAD.MOV.U32 R12, RZ, RZ, 0x1 ;  /* 0x00000001ff0c7424 */ /* 0x000fe400078e00ff */
[----:B------:R-:W-:Y:S02]  /*14550*/  IMAD R3, R8, R7, RZ ;  /* 0x0000000708037224 */ /* 0x000fe400078e02ff */
[----:B------:R-:W0:Y:S01]  /*14560*/  S2R R8, SR_TID.X ;  /* 0x0000000000087919 */ /* 0x000e220000002100 */
[----:B------:R-:W-:-:S07]  /*14570*/  IMAD.MOV.U32 R7, RZ, RZ, R14 ;  /* 0x000000ffff077224 */ /* 0x000fce00078e000e */
[----:B0-----:R-:W-:Y:S05]  /*14580*/  WARPSYNC.COLLECTIVE R15, `(.L_x_556) ;  /* 0x000000000f087348 */ /* 0x001fea0003c00000 */
[----:B------:R1:W2:Y:S02]  /*14590*/  SHFL.IDX P6, R14, R13, R12, R11 ;  /* 0x0000000c0d0e7389 */ /* 0x0002a400000c000b */
[----:B012---:R-:W-:Y:S01]  /*145a0*/  ENDCOLLECTIVE ;  /* 0x000000000000791b */ /* 0x007fe20003800000 */
.L_x_556:
[----:B------:R-:W-:Y:S02]  /*145b0*/  IMAD.MOV.U32 R13, RZ, RZ, R4 ;  /* 0x000000ffff0d7224 */ /* 0x000fe400078e0004 */
[----:B------:R-:W-:-:S07]  /*145c0*/  IMAD.MOV.U32 R9, RZ, RZ, R14 ;  /* 0x000000ffff097224 */ /* 0x000fce00078e000e */
[----:B------:R-:W-:Y:S05]  /*145d0*/  WARPSYNC.COLLECTIVE R15, `(.L_x_557) ;  /* 0x000000000f087348 */ /* 0x000fea0003c00000 */
[----:B------:R0:W1:Y:S02]  /*145e0*/  SHFL.IDX P6, R14, R13, R12, R11 ;  /* 0x0000000c0d0e7389 */ /* 0x00006400000c000b */
[----:B01----:R-:W-:Y:S01]  /*145f0*/  ENDCOLLECTIVE ;  /* 0x000000000000791b */ /* 0x003fe20003800000 */
.L_x_557:
[----:B------:R-:W-:-:S04]  /*14600*/  LOP3.LUT R8, R8, 0x7f, RZ, 0xc0, !PT ;  /* 0x0000007f08087812 */ /* 0x000fc800078ec0ff */
[----:B------:R-:W-:-:S04]  /*14610*/  SHF.R.U32.HI R8, RZ, 0x3, R8 ;  /* 0x00000003ff087819 */ /* 0x000fc80000011608 */
[----:B------:R-:W-:Y:S01]  /*14620*/  IADD3 R2, R8, R17, RZ ;  /* 0x0000001108027210 */ /* 0x000fe20007ffe0ff */
[----:B------:R-:W-:-:S03]  /*14630*/  IMAD.SHL.U32 R17, R5, 0x8, RZ ;  /* 0x0000000805117824 */ /* 0x000fc600078e00ff */
[C---:B------:R-:W-:Y:S01]  /*14640*/  ISETP.GE.AND P3, PT, R2.reuse, R3, PT ;  /* 0x000000030200720c */ /* 0x040fe20003f66270 */
[----:B------:R-:W-:Y:S01]  /*14650*/  VIADD R5, R2, 0x10 ;  /* 0x0000001002057836 */ /* 0x000fe20000000000 */
[----:B------:R-:W-:Y:S01]  /*14660*/  LOP3.LUT R17, R17, 0x38, RZ, 0xc0, !PT ;  /* 0x0000003811117812 */ /* 0x000fe200078ec0ff */
[----:B------:R-:W-:Y:S02]  /*14670*/  IMAD.MOV.U32 R13, RZ, RZ, R0 ;  /* 0x000000ffff0d7224 */ /* 0x000fe400078e0000 */
[----:B------:R-:W-:-:S08]  /*14680*/  IMAD.MOV.U32 R12, RZ, RZ, 0x2 ;  /* 0x00000002ff0c7424 */ /* 0x000fd000078e00ff */
[----:B------:R-:W-:-:S05]  /*14690*/  @!P3 LEA R7, P5, R17, R7, 0x1 ;  /* 0x000000071107b211 */ /* 0x000fca00078a08ff */
[----:B------:R-:W-:-:S05]  /*146a0*/  @!P3 IMAD.X R6, RZ, RZ, R6, P5 ;  /* 0x000000ffff06b224 */ /* 0x000fca00028e0606 */
[----:B------:R-:W-:-:S04]  /*146b0*/  @!P3 LOP3.LUT R7, R7, R6, RZ, 0x3c, !PT ;  /* 0x000000060707b212 */ /* 0x000fc800078e3cff */
[----:B------:R-:W-:-:S04]  /*146c0*/  @!P3 LOP3.LUT R6, R7, R6, RZ, 0x3c, !PT ;  /* 0x000000060706b212 */ /* 0x000fc800078e3cff */
[----:B------:R-:W-:-:S05]  /*146d0*/  @!P3 LOP3.LUT R7, R7, R6, RZ, 0x3c, !PT ;  /* 0x000000060707b212 */ /* 0x000fca00078e3cff */
        /* <DEDUP_REMOVED lines=11> */
.L_x_558:
[----:B------:R-:W-:Y:S01]  /*14790*/  @!P3 LEA R8, P5, R17, R5, 0x1 ;  /* 0x000000051108b211 */ /* 0x000fe200078a08ff */
[----:B------:R-:W-:-:S04]  /*147a0*/  IMAD.MOV.U32 R13, RZ, RZ, R4 ;  /* 0x000000ffff0d7224 */ /* 0x000fc800078e0004 */
[----:B------:R-:W-:Y:S02]  /*147b0*/  @!P3 IMAD.MOV.U32 R6, RZ, RZ, R8 ;  /* 0x000000ffff06b224 */ /* 0x000fe400078e0008 */
[----:B------:R-:W-:-:S05]  /*147c0*/  @!P3 IMAD.X R5, RZ, RZ, R9, P5 ;  /* 0x000000ffff05b224 */ /* 0x000fca00028e0609 */
[----:B------:R-:W-:Y:S01]  /*147d0*/  @!P3 MOV R7, R5 ;  /* 0x000000050007b202 */ /* 0x000fe20000000f00 */
[----:B------:R-:W-:-:S07]  /*147e0*/  IMAD.MOV.U32 R8, RZ, RZ, R14 ;  /* 0x000000ffff087224 */ /* 0x000fce00078e000e */
[----:B------:R-:W-:Y:S05]  /*147f0*/  WARPSYNC.COLLECTIVE R15, `(.L_x_559) ;  /* 0x000000000f087348 */ /* 0x000fea0003c00000 */
[----:B------:R0:W1:Y:S02]  /*14800*/  SHFL.IDX P6, R14, R13, R12, R11 ;  /* 0x0000000c0d0e7389 */ /* 0x00006400000c000b */
[----:B01----:R-:W-:Y:S01]  /*14810*/  ENDCOLLECTIVE ;  /* 0x000000000000791b */ /* 0x003fe20003800000 */
.L_x_559:
[----:B------:R-:W-:Y:S01]  /*14820*/  VIADD R5, R2, 0x20 ;  /* 0x0000002002057836 */ /* 0x000fe20000000000 */
[----:B------:R-:W-:Y:S01]  /*14830*/  @!PT LDS RZ, [RZ] ;  /* 0x00000000fffff984 */ /* 0x000fe20000000800 */
[----:B------:R-:W-:Y:S01]  /*14840*/  @!PT LDS RZ, [RZ] ;  /* 0x00000000fffff984 */ /* 0x000fe20000000800 */
[----:B------:R-:W-:Y:S01]  /*14850*/  @!PT LDS RZ, [RZ] ;  /* 0x00000000fffff984 */ /* 0x000fe20000000800 */
[----:B------:R0:W-:Y:S04]  /*14860*/  @!P3 LDGSTS.E.BYPASS.LTC128B.128 [R10+0x15c00], desc[UR60][R6.64], !P2 ;  /* 0x15c00000060abfae */ /* 0x0001e8000d101d7c */
[----:B------:R0:W-:Y:S04]  /*14870*/  @!P3 LDGSTS.E.BYPASS.LTC128B.128 [R10+0x19c00], desc[UR60][R6.64+0x80], !P1 ;  /* 0x19c00080060abfae */ /* 0x0001e8000c901d7c */
[----:B------:R0:W-:Y:S01]  /*14880*/  @!P3 LDGSTS.E.BYPASS.LTC128B.128 [R10+0x1dc00], desc[UR60][R6.64+0x100], !P0 ;  /* 0x1dc00100060abfae */ /* 0x0001e2000c101d7c */
[----:B------:R-:W-:Y:S01]  /*14890*/  ISETP.GE.AND P3, PT, R5, R3, PT ;  /* 0x000000030500720c */ /* 0x000fe20003f66270 */
[----:B------:R-:W-:Y:S01]  /*148a0*/  IMAD.MOV.U32 R12, RZ, RZ, 0x3 ;  /* 0x00000003ff0c7424 */ /* 0x000fe200078e00ff */
[----:B------:R-:W-:Y:S01]  /*148b0*/  MOV R13, R0 ;  /* 0x00000000000d7202 */ /* 0x000fe20000000f00 */
[----:B------:R-:W-:-:S10]  /*148c0*/  IMAD.MOV.U32 R5, RZ, RZ, R14 ;  /* 0x000000ffff057224 */ /* 0x000fd400078e000e */
[----:B0-----:R-:W-:Y:S05]  /*148d0*/  WARPSYNC.COLLECTIVE R15, `(.L_x_560) ;  /* 0x000000000f087348 */ /* 0x001fea0003c00000 */
[----:B------:R1:W2:Y:S02]  /*148e0*/  SHFL.IDX P6, R14, R13, R12, R11 ;  /* 0x0000000c0d0e7389 */ /* 0x0002a400000c000b */
[----:B012---:R-:W-:Y:S01]  /*148f0*/  ENDCOLLECTIVE ;  /* 0x000000000000791b */ /* 0x007fe20003800000 */
.L_x_560:
[----:B------:R-:W-:-:S05]  /*14900*/  @!P3 LEA R5, P4, R17, R5, 0x1 ;  /* 0x000000051105b211 */ /* 0x000fca00078808ff */
[----:B------:R-:W-:Y:S02]  /*14910*/  @!P3 IMAD.X R6, RZ, RZ, R8, P4 ;  /* 0x000000ffff06b224 */ /* 0x000fe400020e0608 */
[C---:B------:R-:W-:Y:S02]  /*14920*/  VIADD R8, R2.reuse, 0x60 ;  /* 0x0000006002087836 */ /* 0x040fe40000000000 */
        /* <DEDUP_REMOVED lines=15> */
.L_x_561:
[----:B------:R-:W-:Y:S02]  /*14a20*/  IMAD.MOV.U32 R13, RZ, RZ, R0 ;  /* 0x000000ffff0d7224 */ /* 0x000fe400078e0000 */
[----:B------:R-:W-:Y:S02]  /*14a30*/  IMAD.MOV.U32 R12, RZ, RZ, 0x4 ;  /* 0x00000004ff0c7424 */ /* 0x000fe400078e00ff */
[----:B------:R-:W-:-:S07]  /*14a40*/  IMAD.MOV.U32 R5, RZ, RZ, R14 ;  /* 0x000000ffff057224 */ /* 0x000fce00078e000e */
[----:B------:R-:W-:Y:S05]  /*14a50*/  WARPSYNC.COLLECTIVE R15, `(.L_x_562) ;  /* 0x000000000f087348 */ /* 0x000fea0003c00000 */
[----:B------:R0:W1:Y:S02]  /*14a60*/  SHFL.IDX P6, R14, R13, R12, R11 ;  /* 0x0000000c0d0e7389 */ /* 0x00006400000c000b */
[----:B01----:R-:W-:Y:S01]  /*14a70*/  ENDCOLLECTIVE ;  /* 0x000000000000791b */ /* 0x003fe20003800000 */
.L_x_562:
        /* <DEDUP_REMOVED lines=12> */
[----:B------:R-:W-:-:S02]  /*14b40*/  ISETP.GE.AND P3, PT, R5, R3, PT ;  /* 0x000000030500720c */ /* 0x000fc40003f66270 */
[----:B0-----:R-:W-:-:S11]  /*14b50*/  MOV R6, R14 ;  /* 0x0000000e00067202 */ /* 0x001fd60000000f00 */
[----:B------:R-:W-:Y:S05]  /*14b60*/  WARPSYNC.COLLECTIVE R15, `(.L_x_563) ;  /* 0x000000000f087348 */ /* 0x000fea0003c00000 */
[----:B------:R0:W1:Y:S02]  /*14b70*/  SHFL.IDX P6, R14, R13, R12, R11 ;  /* 0x0000000c0d0e7389 */ /* 0x00006400000c000b */
[----:B01----:R-:W-:Y:S01]  /*14b80*/  ENDCOLLECTIVE ;  /* 0x000000000000791b */ /* 0x003fe20003800000 */
.L_x_563:
[----:B------:R-:W-:Y:S02]  /*14b90*/  IMAD.MOV.U32 R13, RZ, RZ, R0 ;  /* 0x000000ffff0d7224 */ /* 0x000fe400078e0000 */
[----:B------:R-:W-:Y:S02]  /*14ba0*/  IMAD.MOV.U32 R12, RZ, RZ, 0x5 ;  /* 0x00000005ff0c7424 */ /* 0x000fe400078e00ff */
[----:B------:R-:W-:-:S07]  /*14bb0*/  IMAD.MOV.U32 R5, RZ, RZ, R14 ;  /* 0x000000ffff057224 */ /* 0x000fce00078e000e */
[----:B------:R-:W-:Y:S05]  /*14bc0*/  WARPSYNC.COLLECTIVE R15, `(.L_x_564) ;  /* 0x000000000f087348 */ /* 0x000fea0003c00000 */
[----:B------:R0:W1:Y:S02]  /*14bd0*/  SHFL.IDX P6, R14, R13, R12, R11 ;  /* 0x0000000c0d0e7389 */ /* 0x00006400000c000b */
[----:B01----:R-:W-:Y:S01]  /*14be0*/  ENDCOLLECTIVE ;  /* 0x000000000000791b */ /* 0x003fe20003800000 */
.L_x_564:
        /* <DEDUP_REMOVED lines=17> */
.L_x_565:
[----:B------:R-:W-:Y:S02]  /*14d00*/  IMAD.MOV.U32 R13, RZ, RZ, R0 ;  /* 0x000000ffff0d7224 */ /* 0x000fe400078e0000 */
[----:B------:R-:W-:Y:S01]  /*14d10*/  IMAD.MOV.U32 R12, RZ, RZ, 0x6 ;  /* 0x00000006ff0c7424 */ /* 0x000fe200078e00ff */
[----:B------:R-:W-:-:S07]  /*14d20*/  MOV R5, R14 ;  /* 0x0000000e00057202 */ /* 0x000fce0000000f00 */
[----:B------:R-:W-:Y:S05]  /*14d30*/  WARPSYNC.COLLECTIVE R15, `(.L_x_566) ;  /* 0x000000000f087348 */ /* 0x000fea0003c00000 */
[----:B------:R0:W1:Y:S02]  /*14d40*/  SHFL.IDX P6, R14, R13, R12, R11 ;  /* 0x0000000c0d0e7389 */ /* 0x00006400000c000b */
[----:B01----:R-:W-:Y:S01]  /*14d50*/  ENDCOLLECTIVE ;  /* 0x000000000000791b */ /* 0x003fe20003800000 */
.L_x_566:
[----:B------:R-:W-:-:S05]  /*14d60*/  @!P3 LEA R5, P4, R17, R5, 0x1 ;  /* 0x000000051105b211 */ /* 0x000fca00078808ff */
[----:B------:R-:W-:Y:S01]  /*14d70*/  @!P3 IMAD.X R6, RZ, RZ, R6, P4 ;  /* 0x000000ffff06b224 */ /* 0x000fe200020e0606 */
[----:B------:R-:W-:-:S03]  /*14d80*/  ISETP.GE.AND P4, PT, R8, R3, PT ;  /* 0x000000030800720c */ /* 0x000fc60003f86270 */
[----:B------:R-:W-:Y:S02]  /*14d90*/  @!P3 IMAD.MOV.U32 R7, RZ, RZ, R6 ;  /* 0x000000ffff07b224 */ /* 0x000fe400078e0006 */
[----:B------:R-:W-:Y:S02]  /*14da0*/  @!P3 IMAD.MOV.U32 R6, RZ, RZ, R5 ;  /* 0x000000ffff06b224 */ /* 0x000fe400078e0005 */
[----:B------:R-:W-:-:S03]  /*14db0*/  IMAD.MOV.U32 R13, RZ, RZ, R4 ;  /* 0x000000ffff0d7224 */ /* 0x000fc600078e0004 */
[----:B------:R-:W-:Y:S01]  /*14dc0*/  @!PT LDS RZ, [RZ] ;  /* 0x00000000fffff984 */ /* 0x000fe20000000800 */
[----:B------:R-:W-:Y:S01]  /*14dd0*/  @!PT LDS RZ, [RZ] ;  /* 0x00000000fffff984 */ /* 0x000fe20000000800 */
[----:B------:R-:W-:Y:S01]  /*14de0*/  @!PT LDS RZ, [RZ] ;  /* 0x00000000fffff984 */ /* 0x000fe20000000800 */
[----:B------:R-:W-:Y:S04]  /*14df0*/  @!P3 LDGSTS.E.BYPASS.LTC128B.128 [R10+0x17c00], desc[UR60][R6.64], !P2 ;  /* 0x17c00000060abfae */ /* 0x000fe8000d101d7c */
[----:B------:R-:W-:Y:S04]  /*14e00*/  @!P3 LDGSTS.E.BYPASS.LTC128B.128 [R10+0x1bc00], desc[UR60][R6.64+0x80], !P1 ;  /* 0x1bc00080060abfae */ /* 0x000fe8000c901d7c */
[----:B------:R0:W-:Y:S02]  /*14e10*/  @!P3 LDGSTS.E.BYPASS.LTC128B.128 [R10+0x1fc00], desc[UR60][R6.64+0x100], !P0 ;  /* 0x1fc00100060abfae */ /* 0x0001e4000c101d7c */
[----:B0-----:R-:W-:-:S07]  /*14e20*/  IMAD.MOV.U32 R6, RZ, RZ, R14 ;  /* 0x000000ffff067224 */ /* 0x001fce00078e000e */
[----:B------:R-:W-:Y:S05]  /*14e30*/  WARPSYNC.COLLECTIVE R15, `(.L_x_567) ;  /* 0x000000000f087348 */ /* 0x000fea0003c00000 */
[----:B------:R0:W1:Y:S02]  /*14e40*/  SHFL.IDX P6, R14, R13, R12, R11 ;  /* 0x0000000c0d0e7389 */ /* 0x00006400000c000b */
[----:B01----:R-:W-:Y:S01]  /*14e50*/  ENDCOLLECTIVE ;  /* 0x000000000000791b */ /* 0x003fe20003800000 */
.L_x_567:
[----:B------:R-:W-:Y:S02]  /*14e60*/  IMAD.MOV.U32 R13, RZ, RZ, R0 ;  /* 0x000000ffff0d7224 */ /* 0x000fe400078e0000 */
[----:B------:R-:W-:Y:S02]  /*14e70*/  IMAD.MOV.U32 R12, RZ, RZ, 0x7 ;  /* 0x00000007ff0c7424 */ /* 0x000fe400078e00ff */
[----:B------:R-:W-:-:S07]  /*14e80*/  IMAD.MOV.U32 R5, RZ, RZ, R14 ;  /* 0x000000ffff057224 */ /* 0x000fce00078e000e */
[----:B------:R-:W-:Y:S05]  /*14e90*/  WARPSYNC.COLLECTIVE R15, `(.L_x_568) ;  /* 0x000000000f087348 */ /* 0x000fea0003c00000 */
[----:B------:R0:W1:Y:S02]  /*14ea0*/  SHFL.IDX P6, R14, R13, R12, R11 ;  /* 0x0000000c0d0e7389 */ /* 0x00006400000c000b */
[----:B01----:R-:W-:Y:S01]  /*14eb0*/  ENDCOLLECTIVE ;  /* 0x000000000000791b */ /* 0x003fe20003800000 */
.L_x_568:
[----:B------:R-:W-:-:S05]  /*14ec0*/  @!P4 LEA R5, P3, R17, R5, 0x1 ;  /* 0x000000051105c211 */ /* 0x000fca00078608ff */
[----:B------:R-:W-:-:S05]  /*14ed0*/  @!P4 IMAD.X R6, RZ, RZ, R6, P3 ;  /* 0x000000ffff06c224 */ /* 0x000fca00018e0606 */
[----:B------:R-:W-:Y:S01]  /*14ee0*/  @!P4 MOV R7, R6 ;  /* 0x000000060007c202 */ /* 0x000fe20000000f00 */
        /* <DEDUP_REMOVED lines=11> */
.L_x_569:
[----:B------:R-:W-:Y:S01]  /*14fa0*/  @!PT LDS RZ, [RZ] ;  /* 0x00000000fffff984 */ /* 0x000fe20000000800 */
[----:B------:R-:W-:Y:S01]  /*14fb0*/  @!PT LDS RZ, [RZ] ;  /* 0x00000000fffff984 */ /* 0x000fe20000000800 */
[----:B------:R-:W-:Y:S01]  /*14fc0*/  @!PT LDS RZ, [RZ] ;  /* 0x00000000fffff984 */ /* 0x000fe20000000800 */
[----:B------:R0:W-:Y:S01]  /*14fd0*/  @!P4 LDGSTS.E.BYPASS.LTC128B.128 [R10+0x20400], desc[UR60][R6.64+0x100], !P0 ;  /* 0x20400100060acfae */ /* 0x0001e2000c101d7c */
[----:B------:R-:W-:Y:S01]  /*14fe0*/  IMAD.MOV.U32 R4, RZ, RZ, R14 ;  /* 0x000000ffff047224 */ /* 0x000fe200078e000e */
[----:B------:R-:W-:Y:S06]  /*14ff0*/  BRA `(.L_x_570) ;  /* 0xffffffb4000c7947 */ /* 0x000fec000383ffff */
.L_x_452:
[----:B0-----:R-:W2:Y:S02]  /*15000*/  LDL R2, [R1+0x4] ;  /* 0x0000040001027983 */ /* 0x001ea40000100800 */
[----:B--2---:R0:W1:Y:S02]  /*15010*/  SYNCS.PHASECHK.TRANS64.TRYWAIT P0, [R2+URZ+0x36820], R0 ;  /* 0x03682000020075a7 */ /* 0x004064000800017f */
[----:B-1----:R-:W-:Y:S05]  /*15020*/  @!P0 NANOSLEEP.SYNCS 0x989680 ;  /* 0x009896800000895d */ /* 0x002fea0003900000 */
[----:B------:R-:W1:Y:S02]  /*15030*/  @!P0 SYNCS.PHASECHK.TRANS64 P0, [R2+URZ+0x36820], R0 ;  /* 0x03682000020085a7 */ /* 0x000e64000800007f */
[----:B-1----:R-:W-:Y:S05]  /*15040*/  @!P0 BRA `(.L_x_452) ;  /* 0xfffffffc00ec8947 */ /* 0x002fea000383ffff */
[----:B------:R-:W-:Y:S05]  /*15050*/  BRA `(.L_x_571) ;  /* 0xffffffb400907947 */ /* 0x000fea000383ffff */
.L_x_461:
[----:B-1----:R1:W2:Y:S02]  /*15060*/  SYNCS.PHASECHK.TRANS64.TRYWAIT P0, [R3+URZ+0x36840], R2 ;  /* 0x03684002030075a7 */ /* 0x0022a4000800017f */
[----:B--2---:R-:W-:Y:S05]  /*15070*/  @!P0 NANOSLEEP.SYNCS 0x989680 ;  /* 0x009896800000895d */ /* 0x004fea0003900000 */
[----:B------:R-:W2:Y:S02]  /*15080*/  @!P0 SYNCS.PHASECHK.TRANS64 P0, [R3+URZ+0x36840], R2 ;  /* 0x03684002030085a7 */ /* 0x000ea4000800007f */
[----:B--2---:R-:W-:Y:S05]  /*15090*/  @!P0 BRA `(.L_x_461) ;  /* 0xfffffffc00f08947 */ /* 0x004fea000383ffff */
[----:B------:R-:W-:Y:S05]  /*150a0*/  BRA `(.L_x_572) ;  /* 0xffffffb8005c7947 */ /* 0x000fea000383ffff */
.L_x_468:
[----:B0-----:R0:W1:Y:S02]  /*150b0*/  SYNCS.PHASECHK.TRANS64.TRYWAIT P0, [R3+URZ+0x60], R2 ;  /* 0x00006002030075a7 */ /* 0x001064000800017f */
[----:B-1----:R-:W-:Y:S05]  /*150c0*/  @!P0 NANOSLEEP.SYNCS 0x989680 ;  /* 0x009896800000895d */ /* 0x002fea0003900000 */
[----:B------:R-:W1:Y:S02]  /*150d0*/  @!P0 SYNCS.PHASECHK.TRANS64 P0, [R3+URZ+0x60], R2 ;  /* 0x00006002030085a7 */ /* 0x000e64000800007f */
[----:B-1----:R-:W-:Y:S05]  /*150e0*/  @!P0 BRA `(.L_x_468) ;  /* 0xfffffffc00f08947 */ /* 0x002fea000383ffff */
[----:B------:R-:W-:Y:S05]  /*150f0*/  BRA `(.L_x_573) ;  /* 0xffffffbc00787947 */ /* 0x000fea000383ffff */
.L_x_478:
[----:B---3--:R3:W4:Y:S02]  /*15100*/  SYNCS.PHASECHK.TRANS64.TRYWAIT P0, [R3+URZ+0x36840], R2 ;  /* 0x03684002030075a7 */ /* 0x008724000800017f */
[----:B----4-:R-:W-:Y:S05]  /*15110*/  @!P0 NANOSLEEP.SYNCS 0x989680 ;  /* 0x009896800000895d */ /* 0x010fea0003900000 */
[----:B------:R-:W4:Y:S02]  /*15120*/  @!P0 SYNCS.PHASECHK.TRANS64 P0, [R3+URZ+0x36840], R2 ;  /* 0x03684002030085a7 */ /* 0x000f24000800007f */
[----:B----4-:R-:W-:Y:S05]  /*15130*/  @!P0 BRA `(.L_x_478) ;  /* 0xfffffffc00f08947 */ /* 0x010fea000383ffff */
[----:B------:R-:W-:Y:S05]  /*15140*/  BRA `(.L_x_574) ;  /* 0xffffffc400647947 */ /* 0x000fea000383ffff */
.L_x_485:
[----:B--2---:R2:W3:Y:S02]  /*15150*/  SYNCS.PHASECHK.TRANS64.TRYWAIT P0, [R2+URZ+0x60], R3 ;  /* 0x00006003020075a7 */ /* 0x0044e4000800017f */
[----:B---3--:R-:W-:Y:S05]  /*15160*/  @!P0 NANOSLEEP.SYNCS 0x989680 ;  /* 0x009896800000895d */ /* 0x008fea0003900000 */
[----:B------:R-:W3:Y:S02]  /*15170*/  @!P0 SYNCS.PHASECHK.TRANS64 P0, [R2+URZ+0x60], R3 ;  /* 0x00006003020085a7 */ /* 0x000ee4000800007f */
[----:B---3--:R-:W-:Y:S05]  /*15180*/  @!P0 BRA `(.L_x_485) ;  /* 0xfffffffc00f08947 */ /* 0x008fea000383ffff */
[----:B------:R-:W-:Y:S05]  /*15190*/  BRA `(.L_x_575) ;  /* 0xffffffc800807947 */ /* 0x000fea000383ffff */
.L_x_495:
[----:B----4-:R4:W0:Y:S02]  /*151a0*/  SYNCS.PHASECHK.TRANS64.TRYWAIT P0, [R2+URZ+0x36840], R3 ;  /* 0x03684003020075a7 */ /* 0x010824000800017f */
[----:B0-----:R-:W-:Y:S05]  /*151b0*/  @!P0 NANOSLEEP.SYNCS 0x989680 ;  /* 0x009896800000895d */ /* 0x001fea0003900000 */
[----:B------:R-:W0:Y:S02]  /*151c0*/  @!P0 SYNCS.PHASECHK.TRANS64 P0, [R2+URZ+0x36840], R3 ;  /* 0x03684003020085a7 */ /* 0x000e24000800007f */
[----:B0-----:R-:W-:Y:S05]  /*151d0*/  @!P0 BRA `(.L_x_495) ;  /* 0xfffffffc00f08947 */ /* 0x001fea000383ffff */
[----:B------:R-:W-:Y:S05]  /*151e0*/  BRA `(.L_x_576) ;  /* 0xffffffd000347947 */ /* 0x000fea000383ffff */
.L_x_502:
[----:B--2---:R2:W3:Y:S02]  /*151f0*/  SYNCS.PHASECHK.TRANS64.TRYWAIT P0, [R2+URZ+0x60], R5 ;  /* 0x00006005020075a7 */ /* 0x0044e4000800017f */
[----:B---3--:R-:W-:Y:S05]  /*15200*/  @!P0 NANOSLEEP.SYNCS 0x989680 ;  /* 0x009896800000895d */ /* 0x008fea0003900000 */
[----:B------:R-:W3:Y:S02]  /*15210*/  @!P0 SYNCS.PHASECHK.TRANS64 P0, [R2+URZ+0x60], R5 ;  /* 0x00006005020085a7 */ /* 0x000ee4000800007f */
[----:B---3--:R-:W-:Y:S05]  /*15220*/  @!P0 BRA `(.L_x_502) ;  /* 0xfffffffc00f08947 */ /* 0x008fea000383ffff */
[----:B------:R-:W-:Y:S05]  /*15230*/  BRA `(.L_x_577) ;  /* 0xffffffd400507947 */ /* 0x000fea000383ffff */
.L_x_514:
[----:B0-----:R0:W2:Y:S02]  /*15240*/  SYNCS.PHASECHK.TRANS64.TRYWAIT P0, [R2+URZ+0x36860], R0 ;  /* 0x03686000020075a7 */ /* 0x0010a4000800017f */
[----:B--2---:R-:W-:Y:S05]  /*15250*/  @!P0 NANOSLEEP.SYNCS 0x989680 ;  /* 0x009896800000895d */ /* 0x004fea0003900000 */
[----:B------:R-:W2:Y:S02]  /*15260*/  @!P0 SYNCS.PHASECHK.TRANS64 P0, [R2+URZ+0x36860], R0 ;  /* 0x03686000020085a7 */ /* 0x000ea4000800007f */
[----:B--2---:R-:W-:Y:S05]  /*15270*/  @!P0 BRA `(.L_x_514) ;  /* 0xfffffffc00f08947 */ /* 0x004fea000383ffff */
[----:B------:R-:W-:Y:S05]  /*15280*/  BRA `(.L_x_578) ;  /* 0xffffffd800e87947 */ /* 0x000fea000383ffff */
.L_x_522:
[----:B------:R-:W-:Y:S01]  /*15290*/  BSSY B0, `(.L_x_579) ;  /* 0x0000008000007945 */ /* 0x000fe20003800000 */
[----:B------:R-:W-:Y:S02]  /*152a0*/  IMAD.MOV.U32 R13, RZ, RZ, R16 ;  /* 0x000000ffff0d7224 */ /* 0x000fe400078e0010 */
[----:B------:R-:W-:Y:S02]  /*152b0*/  IMAD.MOV.U32 R12, RZ, RZ, RZ ;  /* 0x000000ffff0c7224 */ /* 0x000fe400078e00ff */
[----:B------:R-:W-:Y:S02]  /*152c0*/  IMAD.MOV.U32 R11, RZ, RZ, 0x1f ;  /* 0x0000001fff0b7424 */ /* 0x000fe400078e00ff */
[----:B------:R-:W-:-:S07]  /*152d0*/  IMAD.MOV.U32 R15, RZ, RZ, -0x1 ;  /* 0xffffffffff0f7424 */ /* 0x000fce00078e00ff */
[----:B-----5:R-:W-:Y:S05]  /*152e0*/  WARPSYNC.COLLECTIVE R15, `(.L_x_580) ;  /* 0x000000000f087348 */ /* 0x020fea0003c00000 */
[----:B------:R0:W1:Y:S02]  /*152f0*/  SHFL.IDX P6, R14, R13, R12, R11 ;  /* 0x0000000c0d0e7389 */ /* 0x00006400000c000b */
[----:B01---5:R-:W-:Y:S01]  /*15300*/  ENDCOLLECTIVE ;  /* 0x000000000000791b */ /* 0x023fe20003800000 */
.L_x_580:
[----:B------:R-:W-:Y:S05]  /*15310*/  BSYNC B0 ;  /* 0x0000000000007941 */ /* 0x000fea0003800000 */
.L_x_579:
[----:B------:R-:W-:Y:S01]  /*15320*/  IMAD.MOV.U32 R13, RZ, RZ, R16 ;  /* 0x000000ffff0d7224 */ /* 0x000fe200078e0010 */
[----:B------:R-:W-:Y:S01]  /*15330*/  MOV R0, R14 ;  /* 0x0000000e00007202 */ /* 0x000fe20000000f00 */
[----:B------:R-:W-:Y:S02]  /*15340*/  IMAD.MOV.U32 R12, RZ, RZ, 0x1 ;  /* 0x00000001ff0c7424 */ /* 0x000fe400078e00ff */
[----:B------:R-:W-:Y:S02]  /*15350*/  IMAD.MOV.U32 R11, RZ, RZ, 0x1f ;  /* 0x0000001fff0b7424 */ /* 0x000fe400078e00ff */
[----:B------:R-:W-:Y:S02]  /*15360*/  IMAD.MOV.U32 R15, RZ, RZ, -0x1 ;  /* 0xffffffffff0f7424 */ /* 0x000fe400078e00ff */
[----:B------:R-:W-:-:S07]  /*15370*/  IMAD.IADD R5, R19, 0x1, R7 ;  /* 0x0000000113057824 */ /* 0x000fce00078e0207 */
[----:B------:R-:W-:Y:S05]  /*15380*/  WARPSYNC.COLLECTIVE R15, `(.L_x_581) ;  /* 0x000000000f087348 */ /* 0x000fea0003c00000 */
[----:B------:R0:W1:Y:S02]  /*15390*/  SHFL.IDX P6, R14, R13, R12, R11 ;  /* 0x0000000c0d0e7389 */ /* 0x00006400000c000b */
[----:B01----:R-:W-:Y:S01]  /*153a0*/  ENDCOLLECTIVE ;  /* 0x000000000000791b */ /* 0x003fe20003800000 */
.L_x_581:
[----:B------:R-:W-:Y:S02]  /*153b0*/  ULDC UR4, c[0x0][0xc3c] ;  /* 0x00030f0000047ab9 */ /* 0x000fe40000000800 */
[----:B------:R-:W-:-:S13]  /*153c0*/  ISETP.GE.OR P1, PT, R5, UR4, !P0 ;  /* 0x0000000405007c0c */ /* 0x000fda000c726670 */
[----:B------:R-:W0:Y:S01]  /*153d0*/  @!P1 LDC.64 R2, c[0x0][0xc80] ;  /* 0x00032000ff029b82 */ /* 0x000e220000000a00 */
[----:B------:R-:W-:Y:S02]  /*153e0*/  IMAD.MOV.U32 R11, RZ, RZ, RZ ;  /* 0x000000ffff0b7224 */ /* 0x000fe400078e00ff */
[----:B------:R-:W-:Y:S02]  /*153f0*/  IMAD.MOV.U32 R4, RZ, RZ, R14 ;  /* 0x000000ffff047224 */ /* 0x000fe400078e000e */
[----:B0-----:R-:W-:-:S06]  /*15400*/  @!P1 IMAD.WIDE R2, R5, 0x4, R2 ;  /* 0x0000000405029825 */ /* 0x001fcc00078e0202 */
[----:B------:R0:W2:Y:S01]  /*15410*/  @!P1 LDG.E R3, desc[UR60][R2.64] ;  /* 0x0000003c02039981 */ /* 0x0000a2000c1e1900 */
[C---:B------:R-:W-:Y:S02]  /*15420*/  ISETP.GE.U32.AND P2, PT, R7.reuse, 0x2, PT ;  /* 0x000000020700780c */ /* 0x040fe40003f46070 */
[C---:B------:R-:W-:Y:S02]  /*15430*/  ISETP.GE.U32.AND P3, PT, R7.reuse, 0x4, PT ;  /* 0x000000040700780c */ /* 0x040fe40003f66070 */
[C---:B------:R-:W-:Y:S02]  /*15440*/  ISETP.GE.U32.AND P4, PT, R7.reuse, 0x8, PT ;  /* 0x000000080700780c */ /* 0x040fe40003f86070 */
[C---:B------:R-:W-:Y:S01]  /*15450*/  ISETP.GE.U32.AND P5, PT, R7.reuse, 0x10, PT ;  /* 0x000000100700780c */ /* 0x040fe20003fa6070 */
[----:B0-----:R-:W-:Y:S02]  /*15460*/  IMAD.MOV.U32 R2, RZ, RZ, RZ ;  /* 0x000000ffff027224 */ /* 0x001fe400078e00ff */
[----:B--2---:R-:W-:Y:S01]  /*15470*/  @!P1 IMAD.MOV.U32 R2, RZ, RZ, R3 ;  /* 0x000000ffff029224 */ /* 0x004fe200078e0003 */
[----:B------:R-:W-:-:S03]  /*15480*/  ISETP.NE.AND P1, PT, R7, RZ, PT ;  /* 0x000000ff0700720c */ /* 0x000fc60003f25270 */
[----:B------:R-:W-:-:S10]  /*15490*/  IMAD.MOV.U32 R13, RZ, RZ, R2 ;  /* 0x000000ffff0d7224 */ /* 0x000fd400078e0002 */
[----:B------:R-:W-:Y:S05]  /*154a0*/  WARPSYNC.COLLECTIVE R15, `(.L_x_582) ;  /* 0x000000000f087348 */ /* 0x000fea0003c00000 */
[----:B------:R0:W1:Y:S02]  /*154b0*/  SHFL.UP P6, R14, R13, R12, R11 ;  /* 0x0400000c0d0e7389 */ /* 0x00006400000c000b */
[----:B01----:R-:W-:Y:S01]  /*154c0*/  ENDCOLLECTIVE ;  /* 0x000000000000791b */ /* 0x003fe20003800000 */
.L_x_582:
[----:B------:R-:W-:Y:S01]  /*154d0*/  IMAD.MOV.U32 R12, RZ, RZ, 0x2 ;  /* 0x00000002ff0c7424 */ /* 0x000fe200078e00ff */
[----:B------:R-:W-:-:S04]  /*154e0*/  MOV R3, R14 ;  /* 0x0000000e00037202 */ /* 0x000fc80000000f00 */
[----:B------:R-:W-:-:S05]  /*154f0*/  SEL R5, R3, RZ, P1 ;  /* 0x000000ff03057207 */ /* 0x000fca0000800000 */
[----:B------:R-:W-:-:S04]  /*15500*/  IMAD.IADD R3, R2, 0x1, R5 ;  /* 0x0000000102037824 */ /* 0x000fc800078e0205 */
[----:B------:R-:W-:-:S07]  /*15510*/  IMAD.MOV.U32 R13, RZ, RZ, R3 ;  /* 0x000000ffff0d7224 */ /* 0x000fce00078e0003 */
[----:B------:R-:W-:Y:S05]  /*15520*/  WARPSYNC.COLLECTIVE R15, `(.L_x_583) ;  /* 0x000000000f087348 */ /* 0x000fea0003c00000 */
[----:B------:R0:W1:Y:S02]  /*15530*/  SHFL.UP P6, R14, R13, R12, R11 ;  /* 0x0400000c0d0e7389 */ /* 0x00006400000c000b */
[----:B01----:R-:W-:Y:S01]  /*15540*/  ENDCOLLECTIVE ;  /* 0x000000000000791b */ /* 0x003fe20003800000 */
.L_x_583:
[----:B------:R-:W-:Y:S02]  /*15550*/  IMAD.MOV.U32 R12, RZ, RZ, 0x4 ;  /* 0x00000004ff0c7424 */ /* 0x000fe400078e00ff */
[----:B------:R-:W-:-:S05]  /*15560*/  IMAD.MOV.U32 R5, RZ, RZ, R14 ;  /* 0x000000ffff057224 */ /* 0x000fca00078e000e */
[----:B------:R-:W-:-:S05]  /*15570*/  SEL R5, R5, RZ, P2 ;  /* 0x000000ff05057207 */ /* 0x000fca0001000000 */
[----:B------:R-:W-:-:S04]  /*15580*/  IMAD.IADD R3, R3, 0x1, R5 ;  /* 0x0000000103037824 */ /* 0x000fc800078e0205 */
[----:B------:R-:W-:-:S07]  /*15590*/  IMAD.MOV.U32 R13, RZ, RZ, R3 ;  /* 0x000000ffff0d7224 */ /* 0x000fce00078e0003 */
[----:B------:R-:W-:Y:S05]  /*155a0*/  WARPSYNC.COLLECTIVE R15, `(.L_x_584) ;  /* 0x000000000f087348 */ /* 0x000fea0003c00000 */
[----:B------:R0:W1:Y:S02]  /*155b0*/  SHFL.UP P6, R14, R13, R12, R11 ;  /* 0x0400000c0d0e7389 */ /* 0x00006400000c000b */
[----:B01----:R-:W-:Y:S01]  /*155c0*/  ENDCOLLECTIVE ;  /* 0x000000000000791b */ /* 0x003fe20003800000 */
.L_x_584:
[----:B------:R-:W-:Y:S01]  /*155d0*/  MOV R12, 0x8 ;  /* 0x00000008000c7802 */ /* 0x000fe20000000f00 */
[----:B------:R-:W-:-:S05]  /*155e0*/  IMAD.MOV.U32 R5, RZ, RZ, R14 ;  /* 0x000000ffff057224 */ /* 0x000fca00078e000e */
[----:B------:R-:W-:-:S05]  /*155f0*/  SEL R5, R5, RZ, P3 ;  /* 0x000000ff05057207 */ /* 0x000fca0001800000 */
[----:B------:R-:W-:-:S04]  /*15600*/  IMAD.IADD R3, R3, 0x1, R5 ;  /* 0x0000000103037824 */ /* 0x000fc800078e0205 */
[----:B------:R-:W-:-:S07]  /*15610*/  IMAD.MOV.U32 R13, RZ, RZ, R3 ;  /* 0x000000ffff0d7224 */ /* 0x000fce00078e0003 */
[----:B------:R-:W-:Y:S05]  /*15620*/  WARPSYNC.COLLECTIVE R15, `(.L_x_585) ;  /* 0x000000000f087348 */ /* 0x000fea0003c00000 */
[----:B------:R0:W1:Y:S02]  /*15630*/  SHFL.UP P6, R14, R13, R12, R11 ;  /* 0x0400000c0d0e7389 */ /* 0x00006400000c000b */
[----:B01----:R-:W-:Y:S01]  /*15640*/  ENDCOLLECTIVE ;  /* 0x000000000000791b */ /* 0x003fe20003800000 */
.L_x_585:
        /* <DEDUP_REMOVED lines=8> */
.L_x_586:
[----:B------:R-:W-:Y:S02]  /*156d0*/  IMAD.MOV.U32 R12, RZ, RZ, 0x1f ;  /* 0x0000001fff0c7424 */ /* 0x000fe400078e00ff */
[----:B------:R-:W-:Y:S02]  /*156e0*/  IMAD.MOV.U32 R11, RZ, RZ, 0x1f ;  /* 0x0000001fff0b7424 */ /* 0x000fe400078e00ff */
[----:B------:R-:W-:-:S05]  /*156f0*/  IMAD.MOV.U32 R5, RZ, RZ, R14 ;  /* 0x000000ffff057224 */ /* 0x000fca00078e000e */
[----:B------:R-:W-:-:S05]  /*15700*/  SEL R5, R5, RZ, P5 ;  /* 0x000000ff05057207 */ /* 0x000fca0002800000 */
[----:B------:R-:W-:-:S04]  /*15710*/  IMAD.IADD R3, R3, 0x1, R5 ;  /* 0x0000000103037824 */ /* 0x000fc800078e0205 */
[----:B------:R-:W-:-:S07]  /*15720*/  IMAD.MOV.U32 R13, RZ, RZ, R3 ;  /* 0x000000ffff0d7224 */ /* 0x000fce00078e0003 */
[----:B------:R-:W-:Y:S05]  /*15730*/  WARPSYNC.COLLECTIVE R15, `(.L_x_587) ;  /* 0x000000000f087348 */ /* 0x000fea0003c00000 */
[----:B------:R0:W1:Y:S02]  /*15740*/  SHFL.IDX P6, R14, R13, R12, R11 ;  /* 0x0000000c0d0e7389 */ /* 0x00006400000c000b */
[----:B01----:R-:W-:Y:S01]  /*15750*/  ENDCOLLECTIVE ;  /* 0x000000000000791b */ /* 0x003fe20003800000 */
.L_x_587:
[----:B------:R-:W-:Y:S01]  /*15760*/  IMAD.MOV.U32 R6, RZ, RZ, R14 ;  /* 0x000000ffff067224 */ /* 0x000fe200078e000e */
[----:B------:R-:W-:Y:S06]  /*15770*/  BRA `(.L_x_588) ;  /* 0xffffffdc00ac7947 */ /* 0x000fec000383ffff */
.L_x_527:
[----:B------:R-:W-:Y:S01]  /*15780*/  BSSY B0, `(.L_x_589) ;  /* 0x0000008000007945 */ /* 0x000fe20003800000 */
[----:B-----5:R-:W-:Y:S01]  /*15790*/  MOV R13, R2 ;  /* 0x00000002000d7202 */ /* 0x020fe20000000f00 */
[----:B------:R-:W-:Y:S02]  /*157a0*/  IMAD.MOV.U32 R12, RZ, RZ, 0x1 ;  /* 0x00000001ff0c7424 */ /* 0x000fe400078e00ff */
[----:B------:R-:W-:Y:S02]  /*157b0*/  IMAD.MOV.U32 R11, RZ, RZ, RZ ;  /* 0x000000ffff0b7224 */ /* 0x000fe400078e00ff */
[----:B------:R-:W-:-:S07]  /*157c0*/  IMAD.MOV.U32 R15, RZ, RZ, -0x1 ;  /* 0xffffffffff0f7424 */ /* 0x000fce00078e00ff */
[----:B0-----:R-:W-:Y:S05]  /*157d0*/  WARPSYNC.COLLECTIVE R15, `(.L_x_590) ;  /* 0x000000000f087348 */ /* 0x001fea0003c00000 */
[----:B------:R1:W2:Y:S02]  /*157e0*/  SHFL.UP P6, R14, R13, R12, R11 ;  /* 0x0400000c0d0e7389 */ /* 0x0002a400000c000b */
[----:B012---:R-:W-:Y:S01]  /*157f0*/  ENDCOLLECTIVE ;  /* 0x000000000000791b */ /* 0x007fe20003800000 */
.L_x_590:
[----:B------:R-:W-:Y:S05]  /*15800*/  BSYNC B0 ;  /* 0x0000000000007941 */ /* 0x000fea0003800000 */
.L_x_589:
[----:B------:R-:W-:Y:S01]  /*15810*/  SEL R3, R14, RZ, P1 ;  /* 0x000000ff0e037207 */ /* 0x000fe20000800000 */
[----:B------:R-:W-:Y:S02]  /*15820*/  IMAD.MOV.U32 R12, RZ, RZ, 0x2 ;  /* 0x00000002ff0c7424 */ /* 0x000fe400078e00ff */
[----:B------:R-:W-:Y:S02]  /*15830*/  IMAD.MOV.U32 R11, RZ, RZ, RZ ;  /* 0x000000ffff0b7224 */ /* 0x000fe400078e00ff */
[----:B------:R-:W-:Y:S02]  /*15840*/  IMAD.IADD R3, R2, 0x1, R3 ;  /* 0x0000000102037824 */ /* 0x000fe400078e0203 */
[----:B------:R-:W-:Y:S02]  /*15850*/  IMAD.MOV.U32 R15, RZ, RZ, -0x1 ;  /* 0xffffffffff0f7424 */ /* 0x000fe400078e00ff */
[----:B------:R-:W-:-:S07]  /*15860*/  IMAD.MOV.U32 R13, RZ, RZ, R3 ;  /* 0x000000ffff0d7224 */ /* 0x000fce00078e0003 */
[----:B------:R-:W-:Y:S05]  /*15870*/  WARPSYNC.COLLECTIVE R15, `(.L_x_591) ;  /* 0x000000000f087348 */ /* 0x000fea0003c00000 */
[----:B------:R0:W1:Y:S02]  /*15880*/  SHFL.UP P6, R14, R13, R12, R11 ;  /* 0x0400000c0d0e7389 */ /* 0x00006400000c000b */
[----:B01----:R-:W-:Y:S01]  /*15890*/  ENDCOLLECTIVE ;  /* 0x000000000000791b */ /* 0x003fe20003800000 */
.L_x_591:
[----:B------:R-:W-:Y:S02]  /*158a0*/  IMAD.MOV.U32 R12, RZ, RZ, 0x4 ;  /* 0x00000004ff0c7424 */ /* 0x000fe400078e00ff */
[----:B------:R-:W-:-:S05]  /*158b0*/  IMAD.MOV.U32 R5, RZ, RZ, R14 ;  /* 0x000000ffff057224 */ /* 0x000fca00078e000e */
[----:B------:R-:W-:-:S05]  /*158c0*/  SEL R5, R5, RZ, P2 ;  /* 0x000000ff05057207 */ /* 0x000fca0001000000 */
[----:B------:R-:W-:-:S05]  /*158d0*/  IMAD.IADD R3, R3, 0x1, R5 ;  /* 0x0000000103037824 */ /* 0x000fca00078e0205 */
[----:B------:R-:W-:-:S07]  /*158e0*/  MOV R13, R3 ;  /* 0x00000003000d7202 */ /* 0x000fce0000000f00 */
[----:B------:R-:W-:Y:S05]  /*158f0*/  WARPSYNC.COLLECTIVE R15, `(.L_x_592) ;  /* 0x000000000f087348 */ /* 0x000fea0003c00000 */
[----:B------:R0:W1:Y:S02]  /*15900*/  SHFL.UP P6, R14, R13, R12, R11 ;  /* 0x0400000c0d0e7389 */ /* 0x00006400000c000b */
[----:B01----:R-:W-:Y:S01]  /*15910*/  ENDCOLLECTIVE ;  /* 0x000000000000791b */ /* 0x003fe20003800000 */
.L_x_592:
        /* <DEDUP_REMOVED lines=8> */
.L_x_593:
        /* <DEDUP_REMOVED lines=8> */
.L_x_594:
[----:B------:R-:W-:Y:S02]  /*15a20*/  IMAD.MOV.U32 R12, RZ, RZ, 0x1f ;  /* 0x0000001fff0c7424 */ /* 0x000fe400078e00ff */
[----:B------:R-:W-:Y:S02]  /*15a30*/  IMAD.MOV.U32 R11, RZ, RZ, 0x1f ;  /* 0x0000001fff0b7424 */ /* 0x000fe400078e00ff */
[----:B------:R-:W-:-:S05]  /*15a40*/  IMAD.MOV.U32 R5, RZ, RZ, R14 ;  /* 0x000000ffff057224 */ /* 0x000fca00078e000e */
[----:B------:R-:W-:-:S04]  /*15a50*/  SEL R5, R5, RZ, P5 ;  /* 0x000000ff05057207 */ /* 0x000fc80002800000 */
[----:B------:R-:W-:-:S05]  /*15a60*/  IADD3 R3, R3, R5, RZ ;  /* 0x0000000503037210 */ /* 0x000fca0007ffe0ff */
[----:B------:R-:W-:-:S07]  /*15a70*/  IMAD.MOV.U32 R13, RZ, RZ, R3 ;  /* 0x000000ffff0d7224 */ /* 0x000fce00078e0003 */
[----:B------:R-:W-:Y:S05]  /*15a80*/  WARPSYNC.COLLECTIVE R15, `(.L_x_595) ;  /* 0x000000000f087348 */ /* 0x000fea0003c00000 */
[----:B------:R0:W1:Y:S02]  /*15a90*/  SHFL.IDX P6, R14, R13, R12, R11 ;  /* 0x0000000c0d0e7389 */ /* 0x00006400000c000b */
[----:B01----:R-:W-:Y:S01]  /*15aa0*/  ENDCOLLECTIVE ;  /* 0x000000000000791b */ /* 0x003fe20003800000 */
.L_x_595:
[----:B------:R-:W-:Y:S01]  /*15ab0*/  IMAD.MOV.U32 R6, RZ, RZ, R14 ;  /* 0x000000ffff067224 */ /* 0x000fe200078e000e */
[----:B------:R-:W-:Y:S06]  /*15ac0*/  BRA `(.L_x_596) ;  /* 0xffffffdc00747947 */ /* 0x000fec000383ffff */
.L_x_529:
[----:B------:R-:W-:Y:S01]  /*15ad0*/  BSSY B0, `(.L_x_597) ;  /* 0x0000006000007945 */ /* 0x000fe20003800000 */
[----:B------:R-:W-:Y:S01]  /*15ae0*/  PLOP3.LUT P6, PT, P6, PT, PT, 0x8, 0x0 ;  /* 0x000000000000781c */ /* 0x000fe200037ce170 */
[----:B------:R-:W-:-:S12]  /*15af0*/  IMAD.MOV.U32 R15, RZ, RZ, -0x1 ;  /* 0xffffffffff0f7424 */ /* 0x000fd800078e00ff */
[----:B0----5:R-:W-:Y:S05]  /*15b00*/  WARPSYNC.COLLECTIVE R15, `(.L_x_598) ;  /* 0x000000000f087348 */ /* 0x021fea0003c00000 */
[----:B------:R-:W-:Y:S01]  /*15b10*/  VOTE.ANY R14, PT, P6 ;  /* 0x00000000000e7806 */ /* 0x000fe200030e0100 */
[----:B0----5:R-:W-:Y:S06]  /*15b20*/  ENDCOLLECTIVE ;  /* 0x000000000000791b */ /* 0x021fec0003800000 */
.L_x_598:
[----:B------:R-:W-:Y:S05]  /*15b30*/  BSYNC B0 ;  /* 0x0000000000007941 */ /* 0x000fea0003800000 */
.L_x_597:
[----:B------:R-:W-:Y:S02]  /*15b40*/  IMAD.MOV.U32 R5, RZ, RZ, R14 ;  /* 0x000000ffff057224 */ /* 0x000fe400078e000e */
[----:B------:R-:W-:Y:S02]  /*15b50*/  IMAD.MOV.U32 R13, RZ, RZ, R2 ;  /* 0x000000ffff0d7224 */ /* 0x000fe400078e0002 */
[----:B------:R-:W0:Y:S01]  /*15b60*/  POPC R4, R5 ;  /* 0x0000000500047309 */ /* 0x000e220000000000 */
[----:B------:R-:W-:Y:S02]  /*15b70*/  IMAD.MOV.U32 R11, RZ, RZ, 0x1f ;  /* 0x0000001fff0b7424 */ /* 0x000fe400078e00ff */
[----:B------:R-:W-:Y:S02]  /*15b80*/  IMAD.MOV.U32 R15, RZ, RZ, -0x1 ;  /* 0xffffffffff0f7424 */ /* 0x000fe400078e00ff */
[----:B0-----:R-:W-:-:S07]  /*15b90*/  IMAD.MOV.U32 R12, RZ, RZ, R4 ;  /* 0x000000ffff0c7224 */ /* 0x001fce00078e0004 */
[----:B------:R-:W-:Y:S05]  /*15ba0*/  WARPSYNC.COLLECTIVE R15, `(.L_x_599) ;  /* 0x000000000f087348 */ /* 0x000fea0003c00000 */
[----:B------:R0:W1:Y:S02]  /*15bb0*/  SHFL.IDX P6, R14, R13, R12, R11 ;  /* 0x0000000c0d0e7389 */ /* 0x00006400000c000b */
[----:B01----:R-:W-:Y:S01]  /*15bc0*/  ENDCOLLECTIVE ;  /* 0x000000000000791b */ /* 0x003fe20003800000 */
.L_x_599:
[----:B------:R-:W-:Y:S01]  /*15bd0*/  MOV R17, R14 ;  /* 0x0000000e00117202 */ /* 0x000fe20000000f00 */
[----:B------:R-:W-:Y:S06]  /*15be0*/  BRA `(.L_x_600) ;  /* 0xffffffdc00647947 */ /* 0x000fec000383ffff */
.L_x_531:
[----:B------:R-:W-:Y:S01]  /*15bf0*/  BSSY B0, `(.L_x_601) ;  /* 0x0000007000007945 */ /* 0x000fe20003800000 */
[----:B------:R-:W-:Y:S02]  /*15c00*/  IMAD.MOV.U32 R13, RZ, RZ, R3 ;  /* 0x000000ffff0d7224 */ /* 0x000fe400078e0003 */
[----:B------:R-:W-:Y:S02]  /*15c10*/  IMAD.MOV.U32 R11, RZ, RZ, 0x1f ;  /* 0x0000001fff0b7424 */ /* 0x000fe400078e00ff */
[----:B------:R-:W-:-:S07]  /*15c20*/  IMAD.MOV.U32 R15, RZ, RZ, -0x1 ;  /* 0xffffffffff0f7424 */ /* 0x000fce00078e00ff */
[----:B0-2--5:R-:W-:Y:S05]  /*15c30*/  WARPSYNC.COLLECTIVE R15, `(.L_x_602) ;  /* 0x000000000f087348 */ /* 0x025fea0003c00000 */
[----:B------:R1:W3:Y:S02]  /*15c40*/  SHFL.IDX P6, R14, R13, R12, R11 ;  /* 0x0000000c0d0e7389 */ /* 0x0002e400000c000b */
[----:B0123-5:R-:W-:Y:S01]  /*15c50*/  ENDCOLLECTIVE ;  /* 0x000000000000791b */ /* 0x02ffe20003800000 */
.L_x_602:
[----:B------:R-:W-:Y:S05]  /*15c60*/  BSYNC B0 ;  /* 0x0000000000007941 */ /* 0x000fea0003800000 */
.L_x_601:
[----:B------:R-:W-:Y:S01]  /*15c70*/  IMAD.MOV.U32 R2, RZ, RZ, R14 ;  /* 0x000000ffff027224 */ /* 0x000fe200078e000e */
[----:B------:R-:W-:Y:S06]  /*15c80*/  BRA `(.L_x_530) ;  /* 0xffffffdc00587947 */ /* 0x000fec000383ffff */
.L_x_535:
[----:B0-----:R0:W2:Y:S02]  /*15c90*/  SYNCS.PHASECHK.TRANS64.TRYWAIT P0, [R0+URZ+0x36820], R3 ;  /* 0x03682003000075a7 */ /* 0x0010a4000800017f */
[----:B--2---:R-:W-:Y:S05]  /*15ca0*/  @!P0 NANOSLEEP.SYNCS 0x989680 ;  /* 0x009896800000895d */ /* 0x004fea0003900000 */
[----:B------:R-:W2:Y:S02]  /*15cb0*/  @!P0 SYNCS.PHASECHK.TRANS64 P0, [R0+URZ+0x36820], R3 ;  /* 0x03682003000085a7 */ /* 0x000ea4000800007f */
[----:B--2---:R-:W-:Y:S05]  /*15cc0*/  @!P0 BRA `(.L_x_535) ;  /* 0xfffffffc00f08947 */ /* 0x004fea000383ffff */
[----:B------:R-:W-:Y:S05]  /*15cd0*/  BRA `(.L_x_603) ;  /* 0xffffffe0004c7947 */ /* 0x000fea000383ffff */
.L_x_536:
[----:B------:R-:W2:Y:S01]  /*15ce0*/  S2R R2, SR_TID.X ;  /* 0x0000000000027919 */ /* 0x000ea20000002100 */
[----:B------:R-:W-:Y:S01]  /*15cf0*/  BSSY B0, `(.L_x_604) ;  /* 0x000000a000007945 */ /* 0x000fe20003800000 */
[----:B------:R-:W-:Y:S02]  /*15d00*/  IMAD.MOV.U32 R12, RZ, RZ, RZ ;  /* 0x000000ffff0c7224 */ /* 0x000fe400078e00ff */
[----:B------:R-:W-:Y:S02]  /*15d10*/  IMAD.MOV.U32 R11, RZ, RZ, 0x1f ;  /* 0x0000001fff0b7424 */ /* 0x000fe400078e00ff */
[----:B------:R-:W-:Y:S01]  /*15d20*/  IMAD.MOV.U32 R15, RZ, RZ, -0x1 ;  /* 0xffffffffff0f7424 */ /* 0x000fe200078e00ff */
[----:B--2---:R-:W-:-:S04]  /*15d30*/  SHF.R.U32.HI R2, RZ, 0x5, R2 ;  /* 0x00000005ff027819 */ /* 0x004fc80000011602 */
[----:B------:R-:W-:-:S05]  /*15d40*/  LOP3.LUT R2, R2, 0x3, RZ, 0xc0, !PT ;  /* 0x0000000302027812 */ /* 0x000fca00078ec0ff */
[----:B------:R-:W-:-:S07]  /*15d50*/  IMAD.MOV.U32 R13, RZ, RZ, R2 ;  /* 0x000000ffff0d7224 */ /* 0x000fce00078e0002 */
[----:B01--45:R-:W-:Y:S05]  /*15d60*/  WARPSYNC.COLLECTIVE R15, `(.L_x_605) ;  /* 0x000000000f087348 */ /* 0x033fea0003c00000 */
[----:B------:R2:W3:Y:S02]  /*15d70*/  SHFL.IDX P6, R14, R13, R12, R11 ;  /* 0x0000000c0d0e7389 */ /* 0x0004e400000c000b */
[----:B012345:R-:W-:Y:S01]  /*15d80*/  ENDCOLLECTIVE ;  /* 0x000000000000791b */ /* 0x03ffe20003800000 */
.L_x_605:
[----:B------:R-:W-:Y:S05]  /*15d90*/  BSYNC B0 ;  /* 0x0000000000007941 */ /* 0x000fea0003800000 */
.L_x_604:
[----:B------:R-:W-:Y:S05]  /*15da0*/  BRA `(.L_x_606) ;  /* 0xffffffe000347947 */ /* 0x000fea000383ffff */
.L_x_539:
[----:B------:R-:W-:Y:S01]  /*15db0*/  BSSY B1, `(.L_x_607) ;  /* 0x0000006000017945 */ /* 0x000fe20003800000 */
[----:B------:R-:W-:-:S07]  /*15dc0*/  IMAD.MOV.U32 R15, RZ, RZ, -0x1 ;  /* 0xffffffffff0f7424 */ /* 0x000fce00078e00ff */
[----:B012-45:R-:W-:Y:S05]  /*15dd0*/  WARPSYNC.COLLECTIVE R15, `(.L_x_608) ;  /* 0x000000000f0c7348 */ /* 0x037fea0003c00000 */
[----:B------:R-:W-:Y:S02]  /*15de0*/  ELECT P6, UR62, PT ;  /* 0x00000000003e782f */ /* 0x000fe400038c0000 */
[----:B------:R-:W-:Y:S01]  /*15df0*/  MOV R14, UR62 ;  /* 0x0000003e000e7c02 */ /* 0x000fe20008000f00 */
[----:B012-45:R-:W-:Y:S10]  /*15e00*/  ENDCOLLECTIVE ;  /* 0x000000000000791b */ /* 0x037ff40003800000 */
.L_x_608:
[----:B------:R-:W-:Y:S05]  /*15e10*/  BSYNC B1 ;  /* 0x0000000000017941 */ /* 0x000fea0003800000 */
.L_x_607:
[----:B------:R-:W-:Y:S05]  /*15e20*/  BRA `(.L_x_609) ;  /* 0xffffffe0002c7947 */ /* 0x000fea000383ffff */
.L_x_541:
[----:B0-----:R0:W1:Y:S02]  /*15e30*/  SYNCS.PHASECHK.TRANS64.TRYWAIT P0, [R6+URZ], R5 ;  /* 0x00000005060075a7 */ /* 0x001064000800017f */
[----:B-1----:R-:W-:Y:S05]  /*15e40*/  @!P0 NANOSLEEP.SYNCS 0x989680 ;  /* 0x009896800000895d */ /* 0x002fea0003900000 */
[----:B------:R-:W1:Y:S02]  /*15e50*/  @!P0 SYNCS.PHASECHK.TRANS64 P0, [R6+URZ], R5 ;  /* 0x00000005060085a7 */ /* 0x000e64000800007f */
[----:B-1----:R-:W-:Y:S05]  /*15e60*/  @!P0 BRA `(.L_x_541) ;  /* 0xfffffffc00f08947 */ /* 0x002fea000383ffff */
[----:B------:R-:W-:Y:S05]  /*15e70*/  BRA `(.L_x_610) ;  /* 0xffffffe000687947 */ /* 0x000fea000383ffff */
.L_x_542:
[----:B-1----:R1:W2:Y:S02]  /*15e80*/  SYNCS.PHASECHK.TRANS64.TRYWAIT P0, [R7+URZ], R2 ;  /* 0x00000002070075a7 */ /* 0x0022a4000800017f */
[----:B--2---:R-:W-:Y:S05]  /*15e90*/  @!P0 NANOSLEEP.SYNCS 0x989680 ;  /* 0x009896800000895d */ /* 0x004fea0003900000 */
[----:B------:R-:W2:Y:S02]  /*15ea0*/  @!P0 SYNCS.PHASECHK.TRANS64 P0, [R7+URZ], R2 ;  /* 0x00000002070085a7 */ /* 0x000ea4000800007f */
[----:B--2---:R-:W-:Y:S05]  /*15eb0*/  @!P0 BRA `(.L_x_542) ;  /* 0xfffffffc00f08947 */ /* 0x004fea000383ffff */
[----:B------:R-:W-:Y:S05]  /*15ec0*/  BRA `(.L_x_611) ;  /* 0xffffffe0005c7947 */ /* 0x000fea000383ffff */
.L_x_544:
[----:B--2---:R2:W3:Y:S02]  /*15ed0*/  SYNCS.PHASECHK.TRANS64.TRYWAIT P0, [R4+URZ], R5 ;  /* 0x00000005040075a7 */ /* 0x0044e4000800017f */
[----:B---3--:R-:W-:Y:S05]  /*15ee0*/  @!P0 NANOSLEEP.SYNCS 0x989680 ;  /* 0x009896800000895d */ /* 0x008fea0003900000 */
[----:B------:R-:W3:Y:S02]  /*15ef0*/  @!P0 SYNCS.PHASECHK.TRANS64 P0, [R4+URZ], R5 ;  /* 0x00000005040085a7 */ /* 0x000ee4000800007f */
[----:B---3--:R-:W-:Y:S05]  /*15f00*/  @!P0 BRA `(.L_x_544) ;  /* 0xfffffffc00f08947 */ /* 0x008fea000383ffff */
[----:B------:R-:W-:Y:S05]  /*15f10*/  BRA `(.L_x_612) ;  /* 0xffffffe000647947 */ /* 0x000fea000383ffff */
.L_x_613:
        /* <DEDUP_REMOVED lines=14> */
.L_x_3237:


//--------------------- .text._ZN7cutlass13device_kernelIN5flash11enable_sm90INS1_16FlashAttnFwdSm90INS1_25CollectiveMainloopFwdSm90ILi2EN4cute5tupleIJNS5_1CILi1EEES8_S8_EEENS6_IJNS7_ILi128EEENS7_ILi112EEENS7_ILi192EEEEEELi192ENS_10bfloat16_tEfNS_4arch4Sm90ELb0ELb0ELb1ELb1ELb0ELb1ELb0ELb1ELb1ELb1ELb0ELb0EEENS1_21CollectiveEpilogueFwdINS6_IJSA_SC_SB_EEES9_SE_SG_Li256ELb1ELb1ELb0ELb0EEENS1_36VarlenDynamicPersistentTileSchedulerILi128ELi112ELi256ELi128ELb0ELb1ELb1ELb0ELb1ELb1EEEEEEEEEvNT_6ParamsE --------------------------
	.section	.text._ZN7cutlass13device_kernelIN5flash11enable_sm90INS1_16FlashAttnFwdSm90INS1_25CollectiveMainloopFwdSm90ILi2EN4cute5tupleIJNS5_1CILi1EEES8_S8_EEENS6_IJNS7_ILi128EEENS7_ILi112EEENS7_ILi192EEEEEELi192ENS_10bfloat16_tEfNS_4arch4Sm90ELb0ELb0ELb1ELb1ELb0ELb1ELb0ELb1ELb1ELb1ELb0ELb0EEENS1_21CollectiveEpilogueFwdINS6_IJSA_SC_SB_EEES9_SE_SG_Li256ELb1ELb1ELb0ELb0EEENS1_36VarlenDynamicPersistentTileSchedulerILi128ELi112ELi256ELi128ELb0ELb1ELb1ELb0ELb1ELb1EEEEEEEEEvNT_6ParamsE,"ax",@progbits
	.align	128
.text._ZN7cutlass13device_kernelIN5flash11enable_sm90INS1_16FlashAttnFwdSm90INS1_25CollectiveMainloopFwdSm90ILi2EN4cute5tupleIJNS5_1CILi1EEES8_S8_EEENS6_IJNS7_ILi128EEENS7_ILi112EEENS7_ILi192EEEEEELi192ENS_10bfloat16_tEfNS_4arch4Sm90ELb0ELb0ELb1ELb1ELb0ELb1ELb0ELb1ELb1ELb1ELb0ELb0EEENS1_21CollectiveEpilogueFwdINS6_IJSA_SC_SB_EEES9_SE_SG_Li256ELb1ELb1ELb0ELb0EEENS1_36VarlenDynamicPersistentTileSchedulerILi128ELi112ELi256ELi128ELb0ELb1ELb1ELb0ELb1ELb1EEEEEEEEEvNT_6ParamsE:
        .type           _ZN7cutlass13device_kernelIN5flash11enable_sm90INS1_16FlashAttnFwdSm90INS1_25CollectiveMainloopFwdSm90ILi2EN4cute5tupleIJNS5_1CILi1EEES8_S8_EEENS6_IJNS7_ILi128EEENS7_ILi112EEENS7_ILi192EEEEEELi192ENS_10bfloat16_tEfNS_4arch4Sm90ELb0ELb0ELb1ELb1ELb0ELb1ELb0ELb1ELb1ELb1ELb0ELb0EEENS1_21CollectiveEpilogueFwdINS6_IJSA_SC_SB_EEES9_SE_SG_Li256ELb1ELb1ELb0ELb0EEENS1_36VarlenDynamicPersistentTileSchedulerILi128ELi112ELi256ELi128ELb0ELb1ELb1ELb0ELb1ELb1EEEEEEEEEvNT_6ParamsE,@function
        .size           _ZN7cutlass13device_kernelIN5flash11enable_sm90INS1_16FlashAttnFwdSm90INS1_25CollectiveMainloopFwdSm90ILi2EN4cute5tupleIJNS5_1CILi1EEES8_S8_EEENS6_IJNS7_ILi128EEENS7_ILi112EEENS7_ILi192EEEEEELi192ENS_10bfloat16_tEfNS_4arch4Sm90ELb0ELb0ELb1ELb1ELb0ELb1ELb0ELb1ELb1ELb1ELb0ELb0EEENS1_21CollectiveEpilogueFwdINS6_IJSA_SC_SB_EEES9_SE_SG_Li256ELb1ELb1ELb0ELb0EEENS1_36VarlenDynamicPersistentTileSchedulerILi128ELi112ELi256ELi128ELb0ELb1ELb1ELb0ELb1ELb1EEEEEEEEEvNT_6ParamsE,(.L_x_3238 - _ZN7cutlass13device_kernelIN5flash11enable_sm90INS1_16FlashAttnFwdSm90INS1_25CollectiveMainloopFwdSm90ILi2EN4cute5tupleIJNS5_1CILi1EEES8_S8_EEENS6_IJNS7_ILi128EEENS7_ILi112EEENS7_ILi192EEEEEELi192ENS_10bfloat16_tEfNS_4arch4Sm90ELb0ELb0ELb1ELb1ELb0ELb1ELb0ELb1ELb1ELb1ELb0ELb0EEENS1_21CollectiveEpilogueFwdINS6_IJSA_SC_SB_EEES9_SE_SG_Li256ELb1ELb1ELb0ELb0EEENS1_36VarlenDynamicPersistentTileSchedulerILi128ELi112ELi256ELi128ELb0ELb1ELb1ELb0ELb1ELb1EEEEEEEEEvNT_6ParamsE)
        .other          _ZN7cutlass13device_kernelIN5flash11enable_sm90INS1_16FlashAttnFwdSm90INS1_25CollectiveMainloopFwdSm90ILi2EN4cute5tupleIJNS5_1CILi1EEES8_S8_EEENS6_IJNS7_ILi128EEENS7_ILi112EEENS7_ILi192EEEEEELi192ENS_10bfloat16_tEfNS_4arch4Sm90ELb0ELb0ELb1ELb1ELb0ELb1ELb0ELb1ELb1ELb1ELb0ELb0EEENS1_21CollectiveEpilogueFwdINS6_IJSA_SC_SB_EEES9_SE_SG_Li256ELb1ELb1ELb0ELb0EEENS1_36VarlenDynamicPersistentTileSchedulerILi128ELi112ELi256ELi128ELb0ELb1ELb1ELb0ELb1ELb1EEEEEEEEEvNT_6ParamsE,@"STO_CUDA_ENTRY STV_DEFAULT"
_ZN7cutlass13device_kernelIN5flash11enable_sm90INS1_16FlashAttnFwdSm90INS1_25CollectiveMainloopFwdSm90ILi2EN4cute5tupleIJNS5_1CILi1EEES8_S8_EEENS6_IJNS7_ILi128EEENS7_ILi112EEENS7_ILi192EEEEEELi192ENS_10bfloat16_tEfNS_4arch4Sm90ELb0ELb0ELb1ELb1ELb0ELb1ELb0ELb1ELb1ELb1ELb0ELb0EEENS1_21CollectiveEpilogueFwdINS6_IJSA_SC_SB_EEES9_SE_SG_Li256ELb1ELb1ELb0ELb0EEENS1_36VarlenDynamicPersistentTileSchedulerILi128ELi112ELi256ELi128ELb0ELb1ELb1ELb0ELb1ELb1EEEEEEEEEvNT_6ParamsE:
[----:B------:R-:W0:Y:S02]  /*0000*/  LDC R1, c[0x0][0x28] ;  /* 0x00000a00ff017b82 */ /* 0x000e240000000800 */
[----:B0-----:R-:W-:Y:S01]  /*0010*/  VIADD R1, R1, 0xffffff60 ;  /* 0xffffff6001017836 */ /* 0x001fe20000000000 */
[----:B------:R-:W0:Y:S01]  /*0020*/  S2R R0, SR_TID.X ;  /* 0x0000000000007919 */ /* 0x000e220000002100 */
[----:B------:R-:W-:Y:S01]  /*0030*/  ELECT P0, URZ, PT ;  /* 0x00000000003f782f */ /* 0x000fe20003800000 */
[----:B------:R-:W-:Y:S01]  /*0040*/  BSSY B0, `(.L_x_614) ;  /* 0x0000014000007945 */ /* 0x000fe20003800000 */
[----:B0-----:R-:W-:-:S05]  /*0050*/  SHF.R.U32.HI R2, RZ, 0x5, R0 ;  /* 0x00000005ff027819 */ /* 0x001fca0000011600 */
[----:B------:R-:W0:Y:S02]  /*0060*/  SHFL.IDX PT, R3, R2, RZ, 0x1f ;  /* 0x00001fff02037589 */ /* 0x000e2400000e0000 */
[----:B0-----:R-:W-:Y:S02]  /*0070*/  ISETP.EQ.AND P0, PT, R3, RZ, P0 ;  /* 0x000000ff0300720c */ /* 0x001fe40000702270 */
[----:B------:R-:W-:-:S11]  /*0080*/  SHF.R.U32.HI R3, RZ, 0x7, R0 ;  /* 0x00000007ff037819 */ /* 0x000fd60000011600 */
[----:B------:R-:W-:Y:S05]  /*0090*/  @!P0 BRA `(.L_x_615) ;  /* 0x0000000000388947 */ /* 0x000fea0003800000 */
[----:B------:R-:W-:Y:S02]  /*00a0*/  ULDC.64 UR4, c[0x0][0x198] ;  /* 0x0000660000047ab9 */ /* 0x000fe40000000a00 */
[----:B------:R-:W-:Y:S02]  /*00b0*/  UIADD3 UR6, UP0, UR4, 0x370, URZ ;  /* 0x0000037004067890 */ /* 0x000fe4000ff1e03f */
[----:B------:R-:W-:Y:S02]  /*00c0*/  UIADD3 UR8, UP1, UR4, 0x470, URZ ;  /* 0x0000047004087890 */ /* 0x000fe4000ff3e03f */
[----:B------:R-:W-:Y:S02]  /*00d0*/  UIADD3 UR10, UP2, UR4, 0x570, URZ ;  /* 0x00000570040a7890 */ /* 0x000fe4000ff5e03f */
[----:B------:R-:W-:Y:S02]  /*00e0*/  UIADD3 UR4, UP3, UR4, 0x670, URZ ;  /* 0x0000067004047890 */ /* 0x000fe4000ff7e03f */
[----:B------:R-:W-:-:S02]  /*00f0*/  UIADD3.X UR7, URZ, UR5, URZ, UP0, !UPT ;  /* 0x000000053f077290 */ /* 0x000fc400087fe43f */
[----:B------:R-:W-:Y:S02]  /*0100*/  UIADD3.X UR9, URZ, UR5, URZ, UP1, !UPT ;  /* 0x000000053f097290 */ /* 0x000fe40008ffe43f */
[----:B------:R-:W-:Y:S02]  /*0110*/  UIADD3.X UR11, URZ, UR5, URZ, UP2, !UPT ;  /* 0x000000053f0b7290 */ /* 0x000fe400097fe43f */
[----:B------:R-:W-:-:S03]  /*0120*/  UIADD3.X UR5, URZ, UR5, URZ, UP3, !UPT ;  /* 0x000000053f057290 */ /* 0x000fc60009ffe43f */
[----:B------:R0:W-:Y:S02]  /*0130*/  UTMACCTL.PF [UR6] ;  /* 0x00000000060079b9 */ /* 0x0001e40008040000 */
[----:B------:R0:W-:Y:S02]  /*0140*/  UTMACCTL.PF [UR8] ;  /* 0x00000000080079b9 */ /* 0x0001e40008040000 */
[----:B------:R0:W-:Y:S02]  /*0150*/  UTMACCTL.PF [UR10] ;  /* 0x000000000a0079b9 */ /* 0x0001e40008040000 */
[----:B------:R0:W-:Y:S02]  /*0160*/  UTMACCTL.PF [UR4] ;  /* 0x00000000040079b9 */ /* 0x0001e40008040000 */
[----:B0-----:R-:W-:Y:S01]  /*0170*/  NOP ;  /* 0x0000000000007918 */ /* 0x001fe20000000000 */
.L_x_615:
[----:B------:R-:W-:Y:S05]  /*0180*/  BSYNC B0 ;  /* 0x0000000000007941 */ /* 0x000fea0003800000 */
.L_x_614:
[----:B------:R-:W-:Y:S01]  /*0190*/  VOTEU.ANY UP0, P0 ;  /* 0x00000000003f7886 */ /* 0x000fe20000000100 */
[----:B------:R-:W0:Y:S01]  /*01a0*/  SHFL.IDX PT, R3, R3, RZ, 0x1f ;  /* 0x00001fff03037589 */ /* 0x000e2200000e0000 */
[----:B------:R-:W-:Y:S01]  /*01b0*/  UMOV UR4, 0x80 ;  /* 0x0000008000047882 */ /* 0x000fe20000000000 */
[----:B------:R-:W-:Y:S01]  /*01c0*/  UMOV UR7, 0x100 ;  /* 0x0000010000077882 */ /* 0x000fe20000000000 */
[----:B------:R-:W-:Y:S01]  /*01d0*/  VOTEU.ANY UP1, P0 ;  /* 0x00000000003f7886 */ /* 0x000fe20000020100 */
[----:B------:R-:W1:Y:S01]  /*01e0*/  @UP0 S2UR UR8, SR_CgaCtaId ;  /* 0x00000000000809c3 */ /* 0x000e620000008800 */
[----:B------:R-:W2:Y:S01]  /*01f0*/  SHFL.IDX PT, R4, R2, RZ, 0x1f ;  /* 0x00001fff02047589 */ /* 0x000ea200000e0000 */
[----:B------:R-:W-:Y:S01]  /*0200*/  @UP0 UMOV UR6, 0x400 ;  /* 0x0000040000060882 */ /* 0x000fe20000000000 */
[----:B------:R-:W-:-:S04]  /*0210*/  @UP0 UIADD3 UR4, -UR4, 0x100000, URZ ;  /* 0x0010000004040890 */ /* 0x000fc8000fffe13f */
[----:B------:R-:W-:Y:S02]  /*0220*/  @UP0 USHF.L.U32 UR5, UR4, 0xb, URZ ;  /* 0x0000000b04050899 */ /* 0x000fe4000800063f */
[----:B------:R-:W-:Y:S01]  /*0230*/  @UP0 USHF.L.U32 UR4, UR4, 0x1, URZ ;  /* 0x0000000104040899 */ /* 0x000fe2000800063f */
[----:B------:R-:W-:Y:S01]  /*0240*/  VOTEU.ANY UP2, P0 ;  /* 0x00000000003f7886 */ /* 0x000fe20000040100 */
[----:B0-----:R-:W-:Y:S01]  /*0250*/  R2UR UR9, R3 ;  /* 0x00000000030972ca */ /* 0x001fe200000e0000 */
[----:B-1----:R-:W-:Y:S01]  /*0260*/  @UP0 ULEA UR8, UR8, UR6, 0x18 ;  /* 0x0000000608080291 */ /* 0x002fe2000f8ec03f */
[----:B--2---:R-:W-:Y:S01]  /*0270*/  ISETP.NE.AND P1, PT, R4, RZ, PT ;  /* 0x000000ff0400720c */ /* 0x004fe20003f25270 */
[----:B------:R-:W-:-:S04]  /*0280*/  @UP0 UIADD3 UR6, -UR7, 0x100000, URZ ;  /* 0x0010000007060890 */ /* 0x000fc8000fffe13f */
[----:B------:R-:W-:Y:S02]  /*0290*/  @UP0 USHF.L.U32 UR7, UR6, 0xb, URZ ;  /* 0x0000000b06070899 */ /* 0x000fe4000800063f */
[----:B------:R-:W-:-:S04]  /*02a0*/  @UP0 USHF.L.U32 UR6, UR6, 0x1, URZ ;  /* 0x0000000106060899 */ /* 0x000fc8000800063f */
[----:B------:R-:W-:Y:S01]  /*02b0*/  UISETP.NE.AND UP0, UPT, UR9, URZ, UPT ;  /* 0x0000003f0900728c */ /* 0x000fe2000bf05270 */
[----:B------:R-:W0:Y:S02]  /*02c0*/  FENCE.VIEW.ASYNC.S ;  /* 0x00000000000073c6 */ /* 0x000e240000000000 */
[----:B0-----:R0:W1:Y:S05]  /*02d0*/  @UP1 SYNCS.EXCH.64 URZ, [UR8+0x36800], UR4 ;  /* 0x03680004083f15b2 */ /* 0x00106a0008000100 */
[----:B------:R0:W2:Y:S01]  /*02e0*/  @UP2 SYNCS.EXCH.64 URZ, [UR8+0x36820], UR6 ;  /* 0x03682006083f25b2 */ /* 0x0000a20008000100 */
[----:B------:R-:W-:Y:S05]  /*02f0*/  @P1 BRA `(.L_x_616) ;  /* 0x0000000000481947 */ /* 0x000fea0003800000 */
        /* <DEDUP_REMOVED lines=17> */
[----:B---3--:R-:W-:Y:S01]  /*0410*/  NOP ;  /* 0x0000000000007918 */ /* 0x008fe20000000000 */
.L_x_616:
[----:B------:R-:W3:Y:S01]  /*0420*/  SHFL.IDX PT, R3, R2, RZ, 0x1f ;  /* 0x00001fff02037589 */ /* 0x000ee200000e0000 */
[----:B------:R-:W-:Y:S01]  /*0430*/  NOP ;  /* 0x0000000000007918 */ /* 0x000fe20000000000 */
[----:B---3--:R-:W-:-:S13]  /*0440*/  ISETP.NE.AND P0, PT, R3, RZ, PT ;  /* 0x000000ff0300720c */ /* 0x008fda0003f05270 */
        /* <DEDUP_REMOVED lines=18> */
[----:B---3--:R-:W-:Y:S01]  /*0570*/  NOP ;  /* 0x0000000000007918 */ /* 0x008fe20000000000 */
.L_x_617:
[----:B------:R-:W3:Y:S01]  /*0580*/  SHFL.IDX PT, R3, R2, RZ, 0x1f ;  /* 0x00001fff02037589 */ /* 0x000ee200000e0000 */
[----:B------:R-:W-:Y:S01]  /*0590*/  NOP ;  /* 0x0000000000007918 */ /* 0x000fe20000000000 */
[----:B---3--:R-:W-:-:S13]  /*05a0*/  ISETP.NE.AND P0, PT, R3, RZ, PT ;  /* 0x000000ff0300720c */ /* 0x008fda0003f05270 */
[----:B------:R-:W-:Y:S05]  /*05b0*/  @P0 BRA `(.L_x_618) ;  /* 0x0000000000380947 */ /* 0x000fea0003800000 */
[----:B0-----:R-:W0:Y:S01]  /*05c0*/  S2UR UR5, SR_CgaCtaId ;  /* 0x00000000000579c3 */ /* 0x001e220000008800 */
[----:B------:R-:W-:Y:S01]  /*05d0*/  UMOV UR4, 0x400 ;  /* 0x0000040000047882 */ /* 0x000fe20000000000 */
[----:B------:R-:W-:Y:S01]  /*05e0*/  UMOV UR7, 0x1 ;  /* 0x0000000100077882 */ /* 0x000fe20000000000 */
[----:B------:R-:W-:Y:S01]  /*05f0*/  ELECT P0, URZ, PT ;  /* 0x00000000003f782f */ /* 0x000fe20003800000 */
[----:B0-----:R-:W-:Y:S02]  /*0600*/  ULEA UR6, UR5, UR4, 0x18 ;  /* 0x0000000405067291 */ /* 0x001fe4000f8ec03f */
[----:B------:R-:W-:-:S04]  /*0610*/  UIADD3 UR4, -UR7, 0x100000, URZ ;  /* 0x0010000007047890 */ /* 0x000fc8000fffe13f */
[----:B------:R-:W-:Y:S02]  /*0620*/  USHF.L.U32 UR5, UR4, 0xb, URZ ;  /* 0x0000000b04057899 */ /* 0x000fe4000800063f */
[----:B------:R-:W-:Y:S01]  /*0630*/  USHF.L.U32 UR4, UR4, 0x1, URZ ;  /* 0x0000000104047899 */ /* 0x000fe2000800063f */
[----:B------:R-:W0:Y:S11]  /*0640*/  FENCE.VIEW.ASYNC.S ;  /* 0x00000000000073c6 */ /* 0x000e360000000000 */
[----:B0-----:R3:W0:Y:S01]  /*0650*/  SYNCS.EXCH.64 URZ, [UR6+0x36870], UR4 ;  /* 0x03687004063f75b2 */ /* 0x0016220008000100 */
[----:B------:R3:W0:Y:S01]  /*0660*/  SYNCS.EXCH.64 URZ, [UR6+0x36880], UR4 ;  /* 0x03688004063f75b2 */ /* 0x0006220008000100 */
[----:B------:R3:W0:Y:S01]  /*0670*/  SYNCS.EXCH.64 URZ, [UR6+0x36878], UR4 ;  /* 0x03687804063f75b2 */ /* 0x0006220008000100 */
[----:B------:R3:W0:Y:S02]  /*0680*/  SYNCS.EXCH.64 URZ, [UR6+0x36888], UR4 ;  /* 0x03688804063f75b2 */ /* 0x0006240008000100 */
[----:B---3--:R-:W-:Y:S01]  /*0690*/  NOP ;  /* 0x0000000000007918 */ /* 0x008fe20000000000 */
.L_x_618:
        /* <DEDUP_REMOVED lines=22> */
.L_x_619:
        /* <DEDUP_REMOVED lines=22> */
.L_x_620:
[----:B0-----:R-:W-:Y:S01]  /*0960*/  UMOV UR4, 0x1 ;  /* 0x0000000100047882 */ /* 0x001fe20000000000 */
[----:B------:R-:W-:Y:S01]  /*0970*/  PLOP3.LUT P0, PT, PT, PT, UP0, 0x80, 0x0 ;  /* 0x000000000000781c */ /* 0x000fe20003f0f008 */
[----:B------:R-:W-:Y:S01]  /*0980*/  USEL UR4, UR4, 0x2, !UP0 ;  /* 0x0000000204047887 */ /* 0x000fe2000c000000 */
[----:B------:R-:W-:Y:S01]  /*0990*/  NOP ;  /* 0x0000000000007918 */ /* 0x000fe20000000000 */
[----:B------:R-:W-:Y:S01]  /*09a0*/  ULDC.64 UR60, c[0x0][0x208] ;  /* 0x00008200003c7ab9 */ /* 0x000fe20000000a00 */
[----:B------:R-:W-:Y:S03]  /*09b0*/  BSSY B9, `(.L_x_621) ;  /* 0x000267f000097945 */ /* 0x000fe60003800000 */
[----:B------:R-:W-:-:S05]  /*09c0*/  IMAD.U32 R3, RZ, RZ, UR4 ;  /* 0x00000004ff037e24 */ /* 0x000fca000f8e00ff */
[----:B------:R0:W-:Y:S01]  /*09d0*/  STL [R1+0x94], R3 ;  /* 0x0000940301007387 */ /* 0x0001e20000100800 */
[----:B-12-4-:R-:W-:Y:S06]  /*09e0*/  BAR.SYNC.DEFER_BLOCKING 0x0 ;  /* 0x0000000000007b1d */ /* 0x016fec0000010000 */
[----:B------:R-:W-:Y:S05]  /*09f0*/  @!P0 BRA `(.L_x_622) ;  /* 0x000001e800c08947 */ /* 0x000fea0003800000 */
.L_x_623:
        /* <DEDUP_REMOVED lines=8> */
[----:B-1----:R-:W-:-:S06]  /*0a80*/  ULEA UR4, UR5, UR4, 0x18 ;  /* 0x0000000405047291 */ /* 0x002fcc000f8ec03f */
[----:B------:R-:W-:Y:S01]  /*0a90*/  IMAD.U32 R2, RZ, RZ, UR4 ;  /* 0x00000004ff027e24 */ /* 0x000fe2000f8e00ff */
[----:B------:R-:W-:-:S04]  /*0aa0*/  ULDC UR4, c[0x0][0xc3c] ;  /* 0x00030f0000047ab9 */ /* 0x000fc80000000800 */
[----:B------:R-:W1:Y:S01]  /*0ab0*/  LDS.128 R136, [R2+0x368d0] ;  /* 0x0368d00002887984 */ /* 0x000e620000000c00 */
[----:B------:R-:W-:Y:S06]  /*0ac0*/  BAR.ARV 0x4, 0x180 ;  /* 0x0106000000007b1d */ /* 0x000fec0000002000 */
[----:B-1----:R-:W-:-:S13]  /*0ad0*/  ISETP.GE.AND P0, PT, R139, UR4, PT ;  /* 0x000000048b007c0c */ /* 0x002fda000bf06270 */
[----:B------:R-:W-:Y:S05]  /*0ae0*/  @P0 BRA `(.L_x_624) ;  /* 0x0000026400ac0947 */ /* 0x000fea0003800000 */
[----:B0-----:R-:W2:Y:S01]  /*0af0*/  LDL R3, [R1+0x94] ;  /* 0x0000940001037983 */ /* 0x001ea20000100800 */
[----:B------:R-:W-:Y:S01]  /*0b00*/  VIADD R18, R0, 0xffffff80 ;  /* 0xffffff8000127836 */ /* 0x000fe20000000000 */
[----:B------:R-:W-:Y:S01]  /*0b10*/  R2UR UR4, R2 ;  /* 0x00000000020472ca */ /* 0x000fe200000e0000 */
[----:B------:R-:W-:Y:S02]  /*0b20*/  IMAD.MOV.U32 R12, RZ, RZ, -0x2 ;  /* 0xfffffffeff0c7424 */ /* 0x000fe400078e00ff */
[----:B------:R-:W-:Y:S01]  /*0b30*/  IMAD.MOV.U32 R226, RZ, RZ, RZ ;  /* 0x000000ffffe27224 */ /* 0x000fe200078e00ff */
[----:B------:R-:W-:Y:S01]  /*0b40*/  SHF.R.S32.HI R0, RZ, 0x1f, R18 ;  /* 0x0000001fff007819 */ /* 0x000fe20000011412 */
[----:B------:R-:W-:Y:S02]  /*0b50*/  IMAD.MOV.U32 R16, RZ, RZ, RZ ;  /* 0x000000ffff107224 */ /* 0x000fe400078e00ff */
[----:B------:R-:W-:Y:S01]  /*0b60*/  IMAD.MOV.U32 R204, RZ, RZ, RZ ;  /* 0x000000ffffcc7224 */ /* 0x000fe200078e00ff */
[CC--:B------:R-:W-:Y:S01]  /*0b70*/  LEA.HI R4, R0.reuse, R18.reuse, RZ, 0x4 ;  /* 0x0000001200047211 */ /* 0x0c0fe200078f20ff */
[----:B------:R-:W-:Y:S01]  /*0b80*/  IMAD.MOV.U32 R216, RZ, RZ, RZ ;  /* 0x000000ffffd87224 */ /* 0x000fe200078e00ff */
[----:B------:R-:W-:Y:S01]  /*0b90*/  LEA.HI R10, R0, R18, RZ, 0x2 ;  /* 0x00000012000a7211 */ /* 0x000fe200078f10ff */
[----:B------:R-:W-:Y:S01]  /*0ba0*/  IMAD.MOV.U32 R214, RZ, RZ, RZ ;  /* 0x000000ffffd67224 */ /* 0x000fe200078e00ff */
[----:B------:R-:W-:Y:S01]  /*0bb0*/  SHF.R.S32.HI R5, RZ, 0x4, R4 ;  /* 0x00000004ff057819 */ /* 0x000fe20000011404 */
[----:B------:R-:W-:Y:S01]  /*0bc0*/  UIADD3 UR4, UR4, 0x15400, URZ ;  /* 0x0001540004047890 */ /* 0x000fe2000fffe03f */
[----:B------:R-:W-:-:S02]  /*0bd0*/  LOP3.LUT R231, R10, 0xfffffffc, RZ, 0xc0, !PT ;  /* 0xfffffffc0ae77812 */ /* 0x000fc400078ec0ff */
[C---:B------:R-:W-:Y:S02]  /*0be0*/  LEA.HI R6, R4.reuse, R5, RZ, 0x1 ;  /* 0x0000000504067211 */ /* 0x040fe400078f08ff */
[----:B------:R-:W-:Y:S01]  /*0bf0*/  LOP3.LUT R4, R4, 0x3fffff0, RZ, 0xc0, !PT ;  /* 0x03fffff004047812 */ /* 0x000fe200078ec0ff */
[----:B------:R-:W-:Y:S01]  /*0c00*/  IMAD.IADD R231, R18, 0x1, -R231 ;  /* 0x0000000112e77824 */ /* 0x000fe200078e0ae7 */
[----:B------:R-:W-:Y:S02]  /*0c10*/  LOP3.LUT R6, R6, 0x1ffffffe, RZ, 0xc0, !PT ;  /* 0x1ffffffe06067812 */ /* 0x000fe400078ec0ff */
[----:B------:R-:W-:Y:S01]  /*0c20*/  SHF.R.S32.HI R17, RZ, 0x2, R10 ;  /* 0x00000002ff117819 */ /* 0x000fe2000001140a */
[----:B------:R-:W-:Y:S01]  /*0c30*/  IMAD.IADD R4, R18, 0x1, -R4 ;  /* 0x0000000112047824 */ /* 0x000fe200078e0a04 */
[----:B------:R-:W-:Y:S01]  /*0c40*/  SHF.R.S32.HI R10, RZ, 0x1f, R10 ;  /* 0x0000001fff0a7819 */ /* 0x000fe2000001140a */
[----:B------:R-:W-:Y:S01]  /*0c50*/  IMAD.IADD R6, R5, 0x1, -R6 ;  /* 0x0000000105067824 */ /* 0x000fe200078e0a06 */
[----:B------:R-:W-:Y:S01]  /*0c60*/  LEA.HI R5, R0, R18, RZ, 0x5 ;  /* 0x0000001200057211 */ /* 0x000fe200078f28ff */
[----:B------:R-:W-:Y:S01]  /*0c70*/  IMAD.SHL.U32 R22, R231, 0x4, RZ ;  /* 0x00000004e7167824 */ /* 0x000fe200078e00ff */
[----:B------:R-:W-:Y:S01]  /*0c80*/  LEA.HI R10, R10, R17, RZ, 0x3 ;  /* 0x000000110a0a7211 */ /* 0x000fe200078f18ff */
[----:B------:R-:W-:Y:S01]  /*0c90*/  VIADD R227, R17, 0x40 ;  /* 0x0000004011e37836 */ /* 0x000fe20000000000 */
[----:B------:R-:W-:Y:S01]  /*0ca0*/  SHF.R.S32.HI R5, RZ, 0x5, R5 ;  /* 0x00000005ff057819 */ /* 0x000fe20000011405 */
[----:B------:R-:W-:Y:S01]  /*0cb0*/  VIADD R206, R22, 0x20 ;  /* 0x0000002016ce7836 */ /* 0x000fe20000000000 */
[----:B------:R-:W-:Y:S01]  /*0cc0*/  LOP3.LUT R10, R10, 0xfffffff8, RZ, 0xc0, !PT ;  /* 0xfffffff80a0a7812 */ /* 0x000fe200078ec0ff */
[----:B------:R-:W-:-:S02]  /*0cd0*/  VIADD R208, R22, 0x40 ;  /* 0x0000004016d07836 */ /* 0x000fc40000000000 */
[----:B------:R-:W-:Y:S01]  /*0ce0*/  IMAD R13, R5, 0x10, R4 ;  /* 0x00000010050d7824 */ /* 0x000fe200078e0204 */
[--C-:B------:R-:W-:Y:S01]  /*0cf0*/  SHF.R.S32.HI R237, RZ, 0x1f, R206.reuse ;  /* 0x0000001fffed7819 */ /* 0x100fe200000114ce */
[----:B------:R-:W-:Y:S02]  /*0d00*/  IMAD.IADD R11, R22, 0x1, R206 ;  /* 0x00000001160b7824 */ /* 0x000fe400078e02ce */
[----:B------:R-:W-:Y:S01]  /*0d10*/  IMAD.IADD R218, R17, 0x1, -R10 ;  /* 0x0000000111da7824 */ /* 0x000fe200078e0a0a */
[----:B------:R-:W-:Y:S01]  /*0d20*/  SHF.L.U64.HI R237, R206, 0x1, R237 ;  /* 0x00000001ceed7819 */ /* 0x000fe200000102ed */
[----:B------:R-:W-:Y:S02]  /*0d30*/  IMAD R14, R13, 0x8, R6 ;  /* 0x000000080d0e7824 */ /* 0x000fe400078e0206 */
[----:B------:R-:W-:Y:S02]  /*0d40*/  IMAD.IADD R6, R22, 0x1, R208 ;  /* 0x0000000116067824 */ /* 0x000fe400078e02d0 */
[----:B------:R-:W-:-:S02]  /*0d50*/  IMAD.SHL.U32 R211, R218, 0x40, RZ ;  /* 0x00000040dad37824 */ /* 0x000fc400078e00ff */
[----:B------:R-:W-:Y:S01]  /*0d60*/  IMAD.SHL.U32 R205, R227, 0x40, RZ ;  /* 0x00000040e3cd7824 */ /* 0x000fe200078e00ff */
[----:B------:R-:W-:Y:S01]  /*0d70*/  SHF.R.S32.HI R13, RZ, 0x1f, R6 ;  /* 0x0000001fff0d7819 */ /* 0x000fe20000011406 */
[----:B------:R-:W-:Y:S01]  /*0d80*/  IMAD.SHL.U32 R213, R5, 0x200, RZ ;  /* 0x0000020005d57824 */ /* 0x000fe200078e00ff */
[----:B------:R-:W-:Y:S01]  /*0d90*/  LOP3.LUT R211, R211, 0x1c0, RZ, 0xc0, !PT ;  /* 0x000001c0d3d37812 */ /* 0x000fe200078ec0ff */
[C---:B------:R-:W-:Y:S01]  /*0da0*/  VIADD R209, R22.reuse, 0x30 ;  /* 0x0000003016d17836 */ /* 0x040fe20000000000 */
[----:B------:R-:W-:Y:S01]  /*0db0*/  LOP3.LUT R205, R205, 0x1c0, RZ, 0xc0, !PT ;  /* 0x000001c0cdcd7812 */ /* 0x000fe200078ec0ff */
[C---:B------:R-:W-:Y:S01]  /*0dc0*/  VIADD R207, R22.reuse, 0x10 ;  /* 0x0000001016cf7836 */ /* 0x040fe20000000000 */
[----:B------:R-:W-:Y:S01]  /*0dd0*/  SHF.R.U32.HI R212, RZ, 0x3, R211 ;  /* 0x00000003ffd47819 */ /* 0x000fe200000116d3 */
[----:B------:R-:W-:Y:S01]  /*0de0*/  VIADD R210, R22, 0x50 ;  /* 0x0000005016d27836 */ /* 0x000fe20000000000 */
[----:B------:R-:W-:Y:S01]  /*0df0*/  SHF.R.U32.HI R20, RZ, 0x3, R205 ;  /* 0x00000003ff147819 */ /* 0x000fe200000116cd */
[----:B------:R-:W-:-:S02]  /*0e00*/  IMAD.SHL.U32 R24, R208, 0x2, RZ ;  /* 0x00000002d0187824 */ /* 0x000fc400078e00ff */
[----:B------:R-:W-:Y:S01]  /*0e10*/  IMAD.SHL.U32 R236, R207, 0x2, RZ ;  /* 0x00000002cfec7824 */ /* 0x000fe200078e00ff */
[----:B--2---:R-:W-:Y:S02]  /*0e20*/  R2UR UR5, R3 ;  /* 0x00000000030572ca */ /* 0x004fe400000e0000 */
[CC--:B------:R-:W-:Y:S02]  /*0e30*/  LEA.HI R3, R0.reuse, R18.reuse, RZ, 0x7 ;  /* 0x0000001200037211 */ /* 0x0c0fe400078f38ff */
[----:B------:R-:W-:Y:S02]  /*0e40*/  LEA.HI R0, R0, R18, RZ, 0x3 ;  /* 0x0000001200007211 */ /* 0x000fe400078f18ff */
[C---:B------:R-:W-:Y:S02]  /*0e50*/  LOP3.LUT R234, R3.reuse, 0xffffff80, RZ, 0xc0, !PT ;  /* 0xffffff8003ea7812 */ /* 0x040fe400078ec0ff */
[----:B------:R-:W-:Y:S02]  /*0e60*/  SHF.R.S32.HI R15, RZ, 0x7, R3 ;  /* 0x00000007ff0f7819 */ /* 0x000fe40000011403 */
[----:B------:R-:W-:Y:S01]  /*0e70*/  LOP3.LUT R221, R0, 0xfffffff8, RZ, 0xc0, !PT ;  /* 0xfffffff800dd7812 */ /* 0x000fe200078ec0ff */
[C---:B------:R-:W-:Y:S01]  /*0e80*/  IMAD.IADD R234, R18.reuse, 0x1, -R234 ;  /* 0x0000000112ea7824 */ /* 0x040fe200078e0aea */
[----:B------:R-:W-:Y:S01]  /*0e90*/  LEA.HI R3, R3, R15, RZ, 0x1 ;  /* 0x0000000f03037211 */ /* 0x000fe200078f08ff */
[----:B------:R-:W-:Y:S01]  /*0ea0*/  ULOP3.LUT UR5, UR5, 0x1, URZ, 0xfc, !UPT ;  /* 0x0000000105057892 */ /* 0x000fe2000f8efc3f */
[----:B------:R-:W-:Y:S01]  /*0eb0*/  SHF.R.S32.HI R229, RZ, 0x3, R0 ;  /* 0x00000003ffe57819 */ /* 0x000fe20000011400 */
[----:B------:R-:W-:Y:S01]  /*0ec0*/  IMAD.IADD R221, R18, 0x1, -R221 ;  /* 0x0000000112dd7824 */ /* 0x000fe200078e0add */
[----:B------:R-:W-:Y:S01]  /*0ed0*/  SHF.R.S32.HI R7, RZ, 0x1f, R234 ;  /* 0x0000001fff077819 */ /* 0x000fe200000114ea */
[----:B------:R-:W-:Y:S01]  /*0ee0*/  IMAD.U32 R0, RZ, RZ, UR4 ;  /* 0x00000004ff007e24 */ /* 0x000fe2000f8e00ff */
[----:B------:R-:W-:Y:S01]  /*0ef0*/  LOP3.LUT R3, R3, 0x3fffffe, RZ, 0xc0, !PT ;  /* 0x03fffffe03037812 */ /* 0x000fe200078ec0ff */
[----:B------:R-:W-:Y:S01]  /*0f00*/  IMAD.SHL.U32 R217, R221, 0x8, RZ ;  /* 0x00000008ddd97824 */ /* 0x000fe200078e00ff */
[-C--:B------:R-:W-:Y:S01]  /*0f10*/  LEA.HI R8, R7, R234.reuse, RZ, 0x2 ;  /* 0x000000ea07087211 */ /* 0x080fe200078f10ff */
[----:B------:R-:W-:Y:S01]  /*0f20*/  IMAD.SHL.U32 R18, R231, 0x8, RZ ;  /* 0x00000008e7127824 */ /* 0x000fe200078e00ff */
[----:B------:R-:W-:Y:S01]  /*0f30*/  LEA.HI R7, R7, R234, RZ, 0x5 ;  /* 0x000000ea07077211 */ /* 0x000fe200078f28ff */
[----:B------:R-:W-:Y:S01]  /*0f40*/  IMAD.IADD R3, R15, 0x1, -R3 ;  /* 0x000000010f037824 */ /* 0x000fe200078e0a03 */
[----:B------:R-:W-:Y:S01]  /*0f50*/  LOP3.LUT R9, R8, 0x7ffffffc, RZ, 0xc0, !PT ;  /* 0x7ffffffc08097812 */ /* 0x000fe200078ec0ff */
[C---:B------:R-:W-:Y:S01]  /*0f60*/  VIADD R219, R217.reuse, 0x40 ;  /* 0x00000040d9db7836 */ /* 0x040fe20000000000 */
[----:B------:R-:W-:Y:S01]  /*0f70*/  SHF.R.S32.HI R7, RZ, 0x5, R7 ;  /* 0x00000005ff077819 */ /* 0x000fe20000011407 */
[----:B------:R-:W-:-:S02]  /*0f80*/  VIADD R220, R217, 0x80 ;  /* 0x00000080d9dc7836 */ /* 0x000fc40000000000 */
[----:B------:R-:W-:Y:S01]  /*0f90*/  IMAD.IADD R9, R234, 0x1, -R9 ;  /* 0x00000001ea097824 */ /* 0x000fe200078e0a09 */
[----:B------:R-:W-:Y:S01]  /*0fa0*/  SHF.R.S32.HI R21, RZ, 0x1f, R219 ;  /* 0x0000001fff157819 */ /* 0x000fe200000114db */
[----:B------:R-:W-:Y:S02]  /*0fb0*/  IMAD.SHL.U32 R21, R206, 0x2, RZ ;  /* 0x00000002ce157824 */ /* 0x000fe400078e00ff */
[----:B------:R-:W-:Y:S01]  /*0fc0*/  IMAD R4, R9, R12, 0x70 ;  /* 0x0000007009047424 */ /* 0x000fe200078e020c */
[----:B------:R-:W-:Y:S02]  /*0fd0*/  SHF.R.S32.HI R9, RZ, 0x1f, R8 ;  /* 0x0000001fff097819 */ /* 0x000fe40000011408 */
[----:B------:R-:W-:Y:S02]  /*0fe0*/  SHF.R.S32.HI R12, RZ, 0x1f, R11 ;  /* 0x0000001fff0c7819 */ /* 0x000fe4000001140b */
[----:B------:R0:W-:Y:S02]  /*0ff0*/  STL [R1+0x88], R4 ;  /* 0x0000880401007387 */ /* 0x0001e40000100800 */
[----:B------:R-:W-:-:S02]  /*1000*/  LEA.HI R232, R12, R11, RZ, 0x3 ;  /* 0x0000000b0ce87211 */ /* 0x000fc400078f18ff */
[----:B------:R-:W-:Y:S02]  /*1010*/  LEA.HI R11, R12, R11, RZ, 0x6 ;  /* 0x0000000b0c0b7211 */ /* 0x000fe400078f30ff */
[----:B------:R-:W-:-:S03]  /*1020*/  SHF.R.S32.HI R12, RZ, 0x1f, R209 ;  /* 0x0000001fff0c7819 */ /* 0x000fc600000114d1 */
[----:B------:R-:W-:Y:S01]  /*1030*/  IMAD.SHL.U32 R11, R11, 0x80, RZ ;  /* 0x000000800b0b7824 */ /* 0x000fe200078e00ff */
[----:B0-----:R-:W-:Y:S02]  /*1040*/  SHF.R.S32.HI R4, RZ, 0x2, R8 ;  /* 0x00000002ff047819 */ /* 0x001fe40000011408 */
[----:B------:R-:W-:Y:S02]  /*1050*/  LEA.HI R8, R13, R6, RZ, 0x3 ;  /* 0x000000060d087211 */ /* 0x000fe400078f18ff */
[----:B------:R-:W-:Y:S02]  /*1060*/  LEA.HI R9, R9, R4, RZ, 0x3 ;  /* 0x0000000409097211 */ /* 0x000fe400078f18ff */
[----:B------:R-:W-:Y:S02]  /*1070*/  LEA.HI R13, R13, R6, RZ, 0x6 ;  /* 0x000000060d0d7211 */ /* 0x000fe400078f30ff */
[----:B------:R-:W-:Y:S02]  /*1080*/  LOP3.LUT R9, R9, 0xfffffff8, RZ, 0xc0, !PT ;  /* 0xfffffff809097812 */ /* 0x000fe400078ec0ff */
[----:B------:R-:W-:Y:S01]  /*1090*/  SHF.R.S32.HI R6, RZ, 0x1f, R227 ;  /* 0x0000001fff067819 */ /* 0x000fe200000114e3 */
[----:B------:R-:W-:Y:S01]  /*10a0*/  IMAD.SHL.U32 R13, R13, 0x80, RZ ;  /* 0x000000800d0d7824 */ /* 0x000fe200078e00ff */
[----:B------:R-:W-:Y:S01]  /*10b0*/  LOP3.LUT R5, R211, 0x38, R8, 0xf8, !PT ;  /* 0x00000038d3057812 */ /* 0x000fe200078ef808 */
[----:B------:R-:W-:Y:S01]  /*10c0*/  IMAD.IADD R4, R4, 0x1, -R9 ;  /* 0x0000000104047824 */ /* 0x000fe200078e0a09 */
[----:B------:R-:W-:-:S02]  /*10d0*/  LEA.HI R6, R6, R227, RZ, 0x3 ;  /* 0x000000e306067211 */ /* 0x000fc400078f18ff */
[----:B------:R-:W-:Y:S01]  /*10e0*/  LOP3.LUT R10, R205, 0x38, R8, 0xf8, !PT ;  /* 0x00000038cd0a7812 */ /* 0x000fe200078ef808 */
[----:B------:R-:W-:Y:S01]  /*10f0*/  IMAD R4, R7, 0x10, R4 ;  /* 0x0000001007047824 */ /* 0x000fe200078e0204 */
[----:B------:R-:W-:Y:S01]  /*1100*/  LOP3.LUT R7, R205, 0x38, R232, 0xf8, !PT ;  /* 0x00000038cd077812 */ /* 0x000fe200078ef8e8 */
[----:B------:R-:W-:Y:S01]  /*1110*/  IMAD.SHL.U32 R6, R6, 0x40, RZ ;  /* 0x0000004006067824 */ /* 0x000fe200078e00ff */
[----:B------:R-:W-:Y:S01]  /*1120*/  LOP3.LUT R10, R10, R20, RZ, 0x3c, !PT ;  /* 0x000000140a0a7212 */ /* 0x000fe200078e3cff */
[----:B------:R-:W-:Y:S01]  /*1130*/  IMAD R15, R3, 0x40, R4 ;  /* 0x00000040030f7824 */ /* 0x000fe200078e0204 */
[----:B------:R-:W-:Y:S02]  /*1140*/  LOP3.LUT R3, R211, 0x38, R232, 0xf8, !PT ;  /* 0x00000038d3037812 */ /* 0x000fe400078ef8e8 */
[----:B------:R-:W-:Y:S02]  /*1150*/  LOP3.LUT R4, R11, 0xffffe000, RZ, 0xc0, !PT ;  /* 0xffffe0000b047812 */ /* 0x000fe400078ec0ff */
[----:B------:R-:W-:Y:S01]  /*1160*/  LOP3.LUT R3, R3, R212, RZ, 0x3c, !PT ;  /* 0x000000d403037212 */ /* 0x000fe200078e3cff */
[----:B------:R-:W-:Y:S01]  /*1170*/  STL [R1+0x84], R15 ;  /* 0x0000840f01007387 */ /* 0x000fe20000100800 */
[----:B------:R-:W-:-:S02]  /*1180*/  LOP3.LUT R9, R7, R20, RZ, 0x3c, !PT ;  /* 0x0000001407097212 */ /* 0x000fc400078e3cff */
[----:B------:R-:W-:Y:S02]  /*1190*/  LOP3.LUT R7, R5, R212, RZ, 0x3c, !PT ;  /* 0x000000d405077212 */ /* 0x000fe400078e3cff */
[--C-:B------:R-:W-:Y:S01]  /*11a0*/  IADD3 R5, R3, R4, R213.reuse ;  /* 0x0000000403057210 */ /* 0x100fe20007ffe0d5 */
[----:B------:R-:W-:Y:S01]  /*11b0*/  IMAD.U32 R3, RZ, RZ, UR5 ;  /* 0x00000005ff037e24 */ /* 0x000fe2000f8e00ff */
[----:B------:R-:W-:Y:S02]  /*11c0*/  LOP3.LUT R215, R6, 0xfffffe00, RZ, 0xc0, !PT ;  /* 0xfffffe0006d77812 */ /* 0x000fe400078ec0ff */
[----:B------:R-:W-:Y:S02]  /*11d0*/  LOP3.LUT R6, R13, 0xffffe000, RZ, 0xc0, !PT ;  /* 0xffffe0000d067812 */ /* 0x000fe400078ec0ff */
[----:B------:R0:W-:Y:S01]  /*11e0*/  STL [R1+0x14], R3 ;  /* 0x0000140301007387 */ /* 0x0001e20000100800 */
[----:B------:R-:W-:Y:S01]  /*11f0*/  SHF.R.S32.HI R13, RZ, 0x1f, R220 ;  /* 0x0000001fff0d7819 */ /* 0x000fe200000114dc */
[----:B------:R-:W-:Y:S01]  /*1200*/  IMAD.SHL.U32 R13, R209, 0x2, RZ ;  /* 0x00000002d10d7824 */ /* 0x000fe200078e00ff */
[-C--:B------:R-:W-:Y:S01]  /*1210*/  IADD3 R7, R7, R6.reuse, R213 ;  /* 0x0000000607077210 */ /* 0x080fe20007ffe0d5 */
[----:B------:R1:W-:Y:S01]  /*1220*/  STL [R1+0x80], R0 ;  /* 0x0000800001007387 */ /* 0x0003e20000100800 */
[----:B------:R-:W-:-:S02]  /*1230*/  IADD3 R10, R10, R6, R215 ;  /* 0x000000060a0a7210 */ /* 0x000fc40007ffe0d7 */
[----:B------:R-:W-:Y:S01]  /*1240*/  SHF.R.S32.HI R6, RZ, 0x1f, R207 ;  /* 0x0000001fff067819 */ /* 0x000fe200000114cf */
[----:B------:R2:W-:Y:S01]  /*1250*/  STL [R1+0x50], R21 ;  /* 0x0000501501007387 */ /* 0x0005e20000100800 */
[----:B------:R-:W-:Y:S02]  /*1260*/  IADD3 R9, R9, R4, R215 ;  /* 0x0000000409097210 */ /* 0x000fe40007ffe0d7 */
[----:B0-----:R-:W-:Y:S01]  /*1270*/  LEA.HI R3, R231, R231, RZ, 0x1 ;  /* 0x000000e7e7037211 */ /* 0x001fe200078f08ff */
[----:B------:R0:W-:Y:S01]  /*1280*/  STL [R1+0x58], R13 ;  /* 0x0000580d01007387 */ /* 0x0001e20000100800 */
[----:B------:R-:W-:Y:S02]  /*1290*/  LOP3.LUT R4, R205, 0x38, R18, 0xf8, !PT ;  /* 0x00000038cd047812 */ /* 0x000fe400078ef812 */
[----:B-1----:R-:W-:Y:S01]  /*12a0*/  LOP3.LUT R0, R3, 0x1ffffffe, RZ, 0xc0, !PT ;  /* 0x1ffffffe03007812 */ /* 0x002fe200078ec0ff */
[----:B------:R-:W-:Y:S01]  /*12b0*/  STL [R1+0x60], R24 ;  /* 0x0000601801007387 */ /* 0x000fe20000100800 */
[----:B------:R-:W-:Y:S01]  /*12c0*/  SHF.R.S32.HI R3, RZ, 0x1f, R217 ;  /* 0x0000001fff037819 */ /* 0x000fe200000114d9 */
[----:B--2---:R-:W-:Y:S01]  /*12d0*/  IMAD.SHL.U32 R21, R210, 0x2, RZ ;  /* 0x00000002d2157824 */ /* 0x004fe200078e00ff */
[----:B------:R-:W-:Y:S01]  /*12e0*/  SHF.R.S32.HI R3, RZ, 0x1f, R208 ;  /* 0x0000001fff037819 */ /* 0x000fe200000114d0 */
[----:B------:R-:W-:Y:S01]  /*12f0*/  IMAD.IADD R0, R231, 0x1, -R0 ;  /* 0x00000001e7007824 */ /* 0x000fe200078e0a00 */
[----:B------:R-:W-:Y:S01]  /*1300*/  SHF.R.S32.HI R11, RZ, 0x1f, R210 ;  /* 0x0000001fff0b7819 */ /* 0x000fe200000114d2 */
[----:B0-----:R-:W-:Y:S01]  /*1310*/  IMAD.SHL.U32 R13, R14, 0x8, RZ ;  /* 0x000000080e0d7824 */ /* 0x001fe200078e00ff */
[----:B------:R-:W-:Y:S01]  /*1320*/  SHF.L.U64.HI R235, R207, 0x1, R6 ;  /* 0x00000001cfeb7819 */ /* 0x000fe20000010206 */
[----:B------:R-:W-:Y:S01]  /*1330*/  STL [R1+0x68], R21 ;  /* 0x0000681501007387 */ /* 0x000fe20000100800 */
[----:B------:R-:W-:Y:S01]  /*1340*/  SHF.L.U64.HI R12, R209, 0x1, R12 ;  /* 0x00000001d10c7819 */ /* 0x000fe2000001020c */
[----:B------:R-:W-:Y:S01]  /*1350*/  IMAD R0, R0, 0x8, R15 ;  /* 0x0000000800007824 */ /* 0x000fe200078e020f */
[----:B------:R-:W-:Y:S01]  /*1360*/  SHF.L.U64.HI R6, R208, 0x1, R3 ;  /* 0x00000001d0067819 */ /* 0x000fe20000010203 */
[----:B------:R-:W-:Y:S01]  /*1370*/  STL [R1+0x90], R13 ;  /* 0x0000900d01007387 */ /* 0x000fe20000100800 */
[----:B------:R-:W-:-:S02]  /*1380*/  LOP3.LUT R4, R215, R4, R20, 0xf6, !PT ;  /* 0x00000004d7047212 */ /* 0x000fc400078ef614 */
[----:B------:R-:W-:Y:S01]  /*1390*/  SHF.L.U64.HI R3, R210, 0x1, R11 ;  /* 0x00000001d2037819 */ /* 0x000fe2000001020b */
[----:B------:R-:W-:Y:S01]  /*13a0*/  STL [R1+0x54], R12 ;  /* 0x0000540c01007387 */ /* 0x000fe20000100800 */
[----:B------:R-:W-:Y:S02]  /*13b0*/  LEA R4, R4, UR4, 0x1 ;  /* 0x0000000404047c11 */ /* 0x000fe4000f8e08ff */
[----:B------:R-:W-:Y:S01]  /*13c0*/  SHF.R.S32.HI R232, RZ, 0x3, R232 ;  /* 0x00000003ffe87819 */ /* 0x000fe200000114e8 */
[----:B------:R-:W-:Y:S01]  /*13d0*/  STL [R1+0x5c], R6 ;  /* 0x00005c0601007387 */ /* 0x000fe20000100800 */
[----:B------:R-:W-:-:S03]  /*13e0*/  SHF.R.S32.HI R233, RZ, 0x3, R8 ;  /* 0x00000003ffe97819 */ /* 0x000fc60000011408 */
[----:B------:R0:W-:Y:S04]  /*13f0*/  STL [R1+0x64], R3 ;  /* 0x0000640301007387 */ /* 0x0001e80000100800 */
[----:B------:R1:W-:Y:S01]  /*1400*/  STL [R1+0x78], R4 ;  /* 0x0000780401007387 */ /* 0x0003e20000100800 */
[----:B0-----:R-:W-:Y:S02]  /*1410*/  LEA R3, R5, UR4, 0x1 ;  /* 0x0000000405037c11 */ /* 0x001fe4000f8e08ff */
[----:B------:R-:W-:Y:S02]  /*1420*/  LEA R5, R9, UR4, 0x1 ;  /* 0x0000000409057c11 */ /* 0x000fe4000f8e08ff */
[----:B-1----:R-:W-:Y:S01]  /*1430*/  LEA R4, R7, UR4, 0x1 ;  /* 0x0000000407047c11 */ /* 0x002fe2000f8e08ff */
[----:B------:R0:W-:Y:S04]  /*1440*/  STL [R1+0x7c], R3 ;  /* 0x00007c0301007387 */ /* 0x0001e80000100800 */
[----:B------:R1:W-:Y:S04]  /*1450*/  STL [R1+0x70], R5 ;  /* 0x0000700501007387 */ /* 0x0003e80000100800 */
[----:B------:R1:W-:Y:S01]  /*1460*/  STL [R1+0x74], R4 ;  /* 0x0000740401007387 */ /* 0x0003e20000100800 */
[----:B0-----:R-:W-:-:S03]  /*1470*/  LEA R3, R10, UR4, 0x1 ;  /* 0x000000040a037c11 */ /* 0x001fc6000f8e08ff */
[----:B------:R1:W-:Y:S04]  /*1480*/  STL [R1+0x8c], R0 ;  /* 0x00008c0001007387 */ /* 0x0003e80000100800 */
[----:B------:R1:W-:Y:S02]  /*1490*/  STL [R1+0x6c], R3 ;  /* 0x00006c0301007387 */ /* 0x0003e40000100800 */
.L_x_829:
[----:B012---:R-:W0:Y:S01]  /*14a0*/  LDC.64 R4, c[0x0][0xc88] ;  /* 0x00032200ff047b82 */ /* 0x007e220000000a00 */
[----:B------:R-:W-:Y:S01]  /*14b0*/  ULDC.64 UR4, c[0x0][0xa28] ;  /* 0x00028a0000047ab9 */ /* 0x000fe20000000a00 */
[----:B------:R-:W-:Y:S01]  /*14c0*/  ULDC.64 UR8, c[0x0][0xa18] ;  /* 0x0002860000087ab9 */ /* 0x000fe20000000a00 */
[----:B------:R-:W-:Y:S01]  /*14d0*/  ULDC.64 UR6, c[0x0][0xa08] ;  /* 0x0002820000067ab9 */ /* 0x000fe20000000a00 */
[----:B0-----:R-:W-:-:S05]  /*14e0*/  IMAD.WIDE R4, R139, 0x4, R4 ;  /* 0x000000048b047825 */ /* 0x001fca00078e0204 */
[----:B------:R-:W2:Y:S01]  /*14f0*/  LDG.E R225, desc[UR60][R4.64] ;  /* 0x0000003c04e17981 */ /* 0x000ea2000c1e1900 */
[----:B------:R-:W-:Y:S01]  /*1500*/  ISETP.NE.U32.AND P2, PT, RZ, UR4, PT ;  /* 0x00000004ff007c0c */ /* 0x000fe2000bf45070 */
[----:B---3--:R-:W-:Y:S01]  /*1510*/  IMAD.MOV.U32 R3, RZ, RZ, RZ ;  /* 0x000000ffff037224 */ /* 0x008fe200078e00ff */
[----:B------:R-:W-:Y:S01]  /*1520*/  ISETP.NE.U32.AND P1, PT, RZ, UR8, PT ;  /* 0x00000008ff007c0c */ /* 0x000fe2000bf25070 */
[----:B------:R-:W-:Y:S01]  /*1530*/  IMAD.MOV.U32 R29, RZ, RZ, RZ ;  /* 0x000000ffff1d7224 */ /* 0x000fe200078e00ff */
[----:B------:R-:W-:Y:S02]  /*1540*/  ISETP.NE.AND.EX P2, PT, RZ, UR5, PT, P2 ;  /* 0x00000005ff007c0c */ /* 0x000fe4000bf45320 */
[----:B------:R-:W-:Y:S02]  /*1550*/  ISETP.NE.AND.EX P1, PT, RZ, UR9, PT, P1 ;  /* 0x00000009ff007c0c */ /* 0x000fe4000bf25310 */
[----:B------:R-:W-:-:S04]  /*1560*/  ISETP.NE.U32.AND P0, PT, RZ, UR6, PT ;  /* 0x00000006ff007c0c */ /* 0x000fc8000bf05070 */
[----:B------:R-:W-:Y:S02]  /*1570*/  ISETP.NE.AND.EX P0, PT, RZ, UR7, PT, P0 ;  /* 0x00000007ff007c0c */ /* 0x000fe4000bf05300 */
[----:B--2---:R-:W-:Y:S01]  /*1580*/  SHF.R.S32.HI R230, RZ, 0x1f, R225 ;  /* 0x0000001fffe67819 */ /* 0x004fe200000114e1 */
[C---:B------:R-:W-:Y:S02]  /*1590*/  IMAD.SHL.U32 R223, R225.reuse, 0x4, RZ ;  /* 0x00000004e1df7824 */ /* 0x040fe400078e00ff */
[C---:B------:R-:W-:Y:S02]  /*15a0*/  @P2 LEA R4, P3, R225.reuse, UR4, 0x2 ;  /* 0x00000004e1042c11 */ /* 0x040fe4000f8610ff */
[C-C-:B------:R-:W-:Y:S02]  /*15b0*/  SHF.L.U64.HI R224, R225.reuse, 0x2, R230.reuse ;  /* 0x00000002e1e07819 */ /* 0x140fe400000102e6 */
[----:B------:R-:W-:Y:S01]  /*15c0*/  @P2 LEA.HI.X R5, R225, UR5, R230, 0x2, P3 ;  /* 0x00000005e1052c11 */ /* 0x000fe200098f14e6 */
[----:B------:R-:W-:Y:S01]  /*15d0*/  ULDC UR4, c[0x0][0x288] ;  /* 0x0000a20000047ab9 */ /* 0x000fe20000000800 */
[----:B------:R-:W-:-:S03]  /*15e0*/  IADD3 R8, P4, R223, UR6, RZ ;  /* 0x00000006df087c10 */ /* 0x000fc6000ff9e0ff */
[----:B------:R0:W5:Y:S01]  /*15f0*/  @P2 LDG.E R3, desc[UR60][R4.64] ;  /* 0x0000003c04032981 */ /* 0x000162000c1e1900 */
[----:B------:R-:W-:Y:S01]  /*1600*/  @P1 IADD3 R6, P2, R223, UR8, RZ ;  /* 0x00000008df061c10 */ /* 0x000fe2000ff5e0ff */
[----:B------:R-:W-:Y:S01]  /*1610*/  IMAD.U32 R153, RZ, RZ, UR4 ;  /* 0x00000004ff997e24 */ /* 0x000fe2000f8e00ff */
[C---:B------:R-:W-:Y:S01]  /*1620*/  IADD3.X R9, R224.reuse, UR7, RZ, P4, !PT ;  /* 0x00000007e0097c10 */ /* 0x040fe2000a7fe4ff */
[----:B------:R-:W-:Y:S01]  /*1630*/  ULDC.64 UR4, c[0x0][0x418] ;  /* 0x0001060000047ab9 */ /* 0x000fe20000000a00 */
[----:B------:R-:W-:-:S03]  /*1640*/  @P1 IADD3.X R7, R224, UR9, RZ, P2, !PT ;  /* 0x00000009e0071c10 */ /* 0x000fc600097fe4ff */
[----:B------:R0:W5:Y:S01]  /*1650*/  @P0 LDG.E R29, desc[UR60][R8.64] ;  /* 0x0000003c081d0981 */ /* 0x000162000c1e1900 */
[----:B------:R-:W-:Y:S01]  /*1660*/  UISETP.NE.U32.AND UP0, UPT, UR4, URZ, UPT ;  /* 0x0000003f0400728c */ /* 0x000fe2000bf05070 */
[----:B------:R-:W-:Y:S02]  /*1670*/  ULDC.64 UR8, c[0x0][0xa20] ;  /* 0x0002880000087ab9 */ /* 0x000fe40000000a00 */
[----:B------:R0:W5:Y:S01]  /*1680*/  @P1 LDG.E R153, desc[UR60][R6.64] ;  /* 0x0000003c06991981 */ /* 0x000162000c1e1900 */
[----:B------:R-:W-:Y:S01]  /*1690*/  UISETP.NE.AND.EX UP0, UPT, UR5, URZ, UPT, UP0 ;  /* 0x0000003f0500728c */ /* 0x000fe2000bf05300 */
[----:B------:R-:W-:Y:S01]  /*16a0*/  ULDC UR4, c[0x0][0x424] ;  /* 0x0001090000047ab9 */ /* 0x000fe20000000800 */
[----:B------:R-:W-:Y:S02]  /*16b0*/  ISETP.NE.U32.AND P2, PT, RZ, UR8, PT ;  /* 0x00000008ff007c0c */ /* 0x000fe4000bf45070 */
[----:B------:R-:W-:Y:S01]  /*16c0*/  USEL UR4, UR4, 0x1, UP0 ;  /* 0x0000000104047887 */ /* 0x000fe20008000000 */
[----:B------:R-:W-:Y:S01]  /*16d0*/  ULDC UR5, c[0x0][0x2f0] ;  /* 0x0000bc0000057ab9 */ /* 0x000fe20000000800 */
[----:B------:R-:W-:-:S02]  /*16e0*/  ISETP.NE.AND.EX P2, PT, RZ, UR9, PT, P2 ;  /* 0x00000009ff007c0c */ /* 0x000fc4000bf45320 */
[----:B------:R-:W-:-:S03]  /*16f0*/  UIMAD UR4, UR4, UR5, URZ ;  /* 0x00000005040472a4 */ /* 0x000fc6000f8e023f */
[----:B------:R-:W-:Y:S01]  /*1700*/  ULDC UR5, c[0x0][0x348] ;  /* 0x0000d20000057ab9 */ /* 0x000fe20000000800 */
[----:B------:R-:W-:Y:S01]  /*1710*/  IMAD.MOV.U32 R228, RZ, RZ, R137 ;  /* 0x000000ffffe47224 */ /* 0x000fe200078e0089 */
[----:B------:R-:W-:Y:S01]  /*1720*/  MOV R27, R225 ;  /* 0x000000e1001b7202 */ /* 0x000fe20000000f00 */
[----:B------:R-:W-:Y:S01]  /*1730*/  IMAD.MOV.U32 R222, RZ, RZ, R138 ;  /* 0x000000ffffde7224 */ /* 0x000fe200078e008a */
[----:B0---4-:R-:W-:Y:S06]  /*1740*/  @P1 BRA `(.L_x_625) ;  /* 0x0000000000241947 */ /* 0x011fec0003800000 */
[----:B------:R-:W-:Y:S02]  /*1750*/  ULDC.64 UR6, c[0x0][0xa00] ;  /* 0x0002800000067ab9 */ /* 0x000fe40000000a00 */
[----:B------:R-:W-:-:S04]  /*1760*/  ISETP.NE.U32.AND P1, PT, RZ, UR6, PT ;  /* 0x00000006ff007c0c */ /* 0x000fc8000bf25070 */
[----:B------:R-:W-:-:S13]  /*1770*/  ISETP.NE.AND.EX P1, PT, RZ, UR7, PT, P1 ;  /* 0x00000007ff007c0c */ /* 0x000fda000bf25310 */
[----:B------:R-:W-:Y:S05]  /*1780*/  @!P1 BRA `(.L_x_625) ;  /* 0x0000000000149947 */ /* 0x000fea0003800000 */
[----:B------:R-:W0:Y:S02]  /*1790*/  LDC.64 R4, c[0x0][0xa00] ;  /* 0x00028000ff047b82 */ /* 0x000e240000000a00 */
[----:B0-----:R-:W-:-:S05]  /*17a0*/  IMAD.WIDE R4, R27, 0x4, R4 ;  /* 0x000000041b047825 */ /* 0x001fca00078e0204 */
[----:B-----5:R-:W2:Y:S04]  /*17b0*/  LDG.E R153, desc[UR60][R4.64] ;  /* 0x0000003c04997981 */ /* 0x020ea8000c1e1900 */
[----:B------:R-:W2:Y:S02]  /*17c0*/  LDG.E R0, desc[UR60][R4.64+0x4] ;  /* 0x0000043c04007981 */ /* 0x000ea4000c1e1900 */
[----:B--2---:R-:W-:-:S07]  /*17d0*/  IMAD.IADD R153, R0, 0x1, -R153 ;  /* 0x0000000100997824 */ /* 0x004fce00078e0a99 */
.L_x_625:
[----:B------:R-:W-:Y:S02]  /*17e0*/  IMAD.U32 R24, RZ, RZ, UR5 ;  /* 0x00000005ff187e24 */ /* 0x000fe4000f8e00ff */
[----:B------:R-:W-:Y:S01]  /*17f0*/  IMAD.U32 R26, RZ, RZ, UR4 ;  /* 0x00000004ff1a7e24 */ /* 0x000fe2000f8e00ff */
[----:B------:R-:W-:Y:S06]  /*1800*/  @!P2 BRA `(.L_x_626) ;  /* 0x000000000010a947 */ /* 0x000fec0003800000 */
[----:B------:R-:W-:-:S04]  /*1810*/  IADD3 R4, P0, R223, UR8, RZ ;  /* 0x00000008df047c10 */ /* 0x000fc8000ff1e0ff */
[----:B------:R-:W-:-:S05]  /*1820*/  IADD3.X R5, R224, UR9, RZ, P0, !PT ;  /* 0x00000009e0057c10 */ /* 0x000fca00087fe4ff */
[----:B------:R0:W5:Y:S01]  /*1830*/  LDG.E R26, desc[UR60][R4.64] ;  /* 0x0000003c041a7981 */ /* 0x000162000c1e1900 */
[----:B------:R-:W-:Y:S05]  /*1840*/  BRA `(.L_x_627) ;  /* 0x0000000000107947 */ /* 0x000fea0003800000 */
.L_x_626:
[----:B------:R-:W-:Y:S05]  /*1850*/  @!P0 BRA `(.L_x_627) ;  /* 0x00000000000c8947 */ /* 0x000fea0003800000 */
[----:B------:R-:W2:Y:S04]  /*1860*/  LDG.E R5, desc[UR60][R8.64] ;  /* 0x0000003c08057981 */ /* 0x000ea8000c1e1900 */
[----:B------:R-:W2:Y:S02]  /*1870*/  LDG.E R26, desc[UR60][R8.64+0x4] ;  /* 0x0000043c081a7981 */ /* 0x000ea4000c1e1900 */
[----:B--2---:R-:W-:-:S07]  /*1880*/  IMAD.IADD R26, R26, 0x1, -R5 ;  /* 0x000000011a1a7824 */ /* 0x004fce00078e0a05 */
.L_x_627:
[----:B------:R-:W-:Y:S02]  /*1890*/  ULDC.64 UR4, c[0x0][0xa10] ;  /* 0x0002840000047ab9 */ /* 0x000fe40000000a00 */
[----:B------:R-:W-:-:S04]  /*18a0*/  ISETP.NE.U32.AND P0, PT, RZ, UR4, PT ;  /* 0x00000004ff007c0c */ /* 0x000fc8000bf05070 */
[----:B------:R-:W-:Y:S01]  /*18b0*/  ISETP.NE.AND.EX P0, PT, RZ, UR5, PT, P0 ;  /* 0x00000005ff007c0c */ /* 0x000fe2000bf05300 */
[----:B------:R-:W-:-:S12]  /*18c0*/  ULDC.64 UR4, c[0x0][0xa30] ;  /* 0x00028c0000047ab9 */ /* 0x000fd80000000a00 */
[----:B0-----:R-:W0:Y:S02]  /*18d0*/  @P0 LDC.64 R4, c[0x0][0xa10] ;  /* 0x00028400ff040b82 */ /* 0x001e240000000a00 */
[----:B0-----:R-:W-:-:S05]  /*18e0*/  @P0 IMAD.WIDE R4, R27, 0x4, R4 ;  /* 0x000000041b040825 */ /* 0x001fca00078e0204 */
[----:B------:R-:W2:Y:S04]  /*18f0*/  @P0 LDG.E R0, desc[UR60][R4.64] ;  /* 0x0000003c04000981 */ /* 0x000ea8000c1e1900 */
[----:B------:R0:W2:Y:S01]  /*1900*/  @P0 LDG.E R9, desc[UR60][R4.64+0x4] ;  /* 0x0000043c04090981 */ /* 0x0000a2000c1e1900 */
[----:B------:R-:W-:Y:S01]  /*1910*/  ISETP.NE.U32.AND P1, PT, RZ, UR4, PT ;  /* 0x00000004ff007c0c */ /* 0x000fe2000bf25070 */
[----:B-----5:R-:W-:-:S03]  /*1920*/  IMAD.MOV.U32 R149, RZ, RZ, R26 ;  /* 0x000000ffff957224 */ /* 0x020fc600078e001a */
[----:B------:R-:W-:-:S13]  /*1930*/  ISETP.NE.AND.EX P1, PT, RZ, UR5, PT, P1 ;  /* 0x00000005ff007c0c */ /* 0x000fda000bf25310 */
[----:B------:R-:W-:-:S04]  /*1940*/  @P1 IADD3 R6, P2, R223, UR4, RZ ;  /* 0x00000004df061c10 */ /* 0x000fc8000ff5e0ff */
[----:B------:R-:W-:-:S05]  /*1950*/  @P1 IADD3.X R7, R224, UR5, RZ, P2, !PT ;  /* 0x00000005e0071c10 */ /* 0x000fca00097fe4ff */
[----:B------:R1:W5:Y:S01]  /*1960*/  @P1 LDG.E R149, desc[UR60][R6.64] ;  /* 0x0000003c06951981 */ /* 0x000362000c1e1900 */
[----:B------:R-:W-:Y:S01]  /*1970*/  IMAD.IADD R3, R26, 0x1, -R3 ;  /* 0x000000011a037824 */ /* 0x000fe200078e0a03 */
[----:B------:R-:W-:Y:S01]  /*1980*/  PLOP3.LUT P2, PT, PT, PT, PT, 0x80, 0x0 ;  /* 0x000000000000781c */ /* 0x000fe20003f4f070 */
[----:B0-----:R-:W-:Y:S02]  /*1990*/  IMAD.MOV.U32 R4, RZ, RZ, RZ ;  /* 0x000000ffff047224 */ /* 0x001fe400078e00ff */
[----:B--2---:R-:W-:Y:S02]  /*19a0*/  @P0 IMAD.IADD R24, R9, 0x1, -R0 ;  /* 0x0000000109180824 */ /* 0x004fe400078e0a00 */
[----:B------:R-:W-:Y:S02]  /*19b0*/  IMAD.MOV R0, RZ, RZ, -R3 ;  /* 0x000000ffff007224 */ /* 0x000fe400078e0a03 */
[----:B------:R-:W-:-:S03]  /*19c0*/  IMAD.IADD R154, R3, 0x1, R24 ;  /* 0x00000001039a7824 */ /* 0x000fc600078e0218 */
[----:B------:R-:W-:Y:S01]  /*19d0*/  VIMNMX R0, RZ, R0, !PT ;  /* 0x00000000ff007248 */ /* 0x000fe20007fe0100 */
[----:B------:R-:W-:-:S03]  /*19e0*/  VIADD R5, R154, 0x6f ;  /* 0x0000006f9a057836 */ /* 0x000fc60000000000 */
[----:B------:R-:W-:Y:S01]  /*19f0*/  SHF.R.U32.HI R134, RZ, 0x4, R0 ;  /* 0x00000004ff867819 */ /* 0x000fe20000011600 */
[----:B------:R-:W-:-:S04]  /*1a00*/  IMAD.HI R4, R5, -0x6db6db6d, R4 ;  /* 0x9249249305047827 */ /* 0x000fc800078e0204 */
[----:B------:R-:W-:Y:S01]  /*1a10*/  IMAD.WIDE.U32 R134, R134, 0x24924925, RZ ;  /* 0x2492492586867825 */ /* 0x000fe200078e00ff */
[----:B------:R-:W-:-:S03]  /*1a20*/  SHF.R.U32.HI R155, RZ, 0x1f, R4 ;  /* 0x0000001fff9b7819 */ /* 0x000fc60000011604 */
[----:B------:R-:W-:Y:S01]  /*1a30*/  IMAD.MOV.U32 R134, RZ, RZ, R135 ;  /* 0x000000ffff867224 */ /* 0x000fe200078e0087 */
[----:B------:R-:W-:-:S03]  /*1a40*/  LEA.HI.SX32 R155, R4, R155, 0x1a ;  /* 0x0000009b049b7211 */ /* 0x000fc600078fd2ff */
[----:B------:R-:W-:Y:S02]  /*1a50*/  IMAD.MOV.U32 R25, RZ, RZ, R134 ;  /* 0x000000ffff197224 */ /* 0x000fe400078e0086 */
[----:B------:R-:W-:-:S05]  /*1a60*/  IMAD R3, R155, 0x70, -R3 ;  /* 0x000000709b037824 */ /* 0x000fca00078e0a03 */
[----:B------:R-:W-:-:S04]  /*1a70*/  VIMNMX R3, R3, R24, PT ;  /* 0x0000001803037248 */ /* 0x000fc80003fe0100 */
[----:B------:R-:W-:-:S13]  /*1a80*/  ISETP.GT.AND P0, PT, R3, R0, PT ;  /* 0x000000000300720c */ /* 0x000fda0003f04270 */
[----:B------:R-:W-:Y:S02]  /*1a90*/  @P0 VIADD R5, R3, 0x6f ;  /* 0x0000006f03050836 */ /* 0x000fe40000000000 */
[----:B------:R-:W-:-:S04]  /*1aa0*/  @P0 IMAD.MOV.U32 R4, RZ, RZ, RZ ;  /* 0x000000ffff040224 */ /* 0x000fc800078e00ff */
[----:B------:R-:W-:-:S05]  /*1ab0*/  @P0 IMAD.HI R4, R5, -0x6db6db6d, R4 ;  /* 0x9249249305040827 */ /* 0x000fca00078e0204 */
[----:B------:R-:W-:-:S04]  /*1ac0*/  @P0 SHF.R.U32.HI R3, RZ, 0x1f, R4 ;  /* 0x0000001fff030819 */ /* 0x000fc80000011604 */
[----:B------:R-:W-:-:S04]  /*1ad0*/  @P0 LEA.HI.SX32 R25, R4, R3, 0x1a ;  /* 0x0000000304190211 */ /* 0x000fc800078fd2ff */
[----:B------:R-:W-:-:S13]  /*1ae0*/  ISETP.GT.AND P0, PT, R25, R134, PT ;  /* 0x000000861900720c */ /* 0x000fda0003f04270 */
[----:B-1----:R-:W-:Y:S05]  /*1af0*/  @!P0 BRA `(.L_x_628) ;  /* 0x0000009000708947 */ /* 0x002fea0003800000 */
[----:B------:R-:W-:Y:S01]  /*1b00*/  VIADD R0, R2, 0x21400 ;  /* 0x0002140002007836 */ /* 0x000fe20000000000 */
[----:B------:R-:W-:Y:S04]  /*1b10*/  BSSY B6, `(.L_x_629) ;  /* 0x0000013000067945 */ /* 0x000fe80003800000 */
[----:B------:R-:W-:-:S13]  /*1b20*/  LOP3.LUT P0, RZ, R0, 0x3ff, RZ, 0xc0, !PT ;  /* 0x000003ff00ff7812 */ /* 0x000fda000780c0ff */
[----:B------:R-:W-:Y:S05]  /*1b30*/  @!P0 BRA `(.L_x_630) ;  /* 0x0000000000408947 */ /* 0x000fea0003800000 */
        /* <DEDUP_REMOVED lines=15> */
[----:B-1---5:R-:W-:Y:S05]  /*1c30*/  CALL.ABS.NOINC R14 ;  /* 0x000000000e007343 */ /* 0x022fea0003c00000 */
.L_x_630:
[----:B------:R-:W-:Y:S05]  /*1c40*/  BSYNC B6 ;  /* 0x0000000000067941 */ /* 0x000fea0003800000 */
.L_x_629:
        /* <DEDUP_REMOVED lines=20> */
.L_x_632:
[----:B------:R-:W-:Y:S05]  /*1d90*/  BSYNC B6 ;  /* 0x0000000000067941 */ /* 0x000fea0003800000 */
.L_x_631:
[----:B------:R-:W-:Y:S01]  /*1da0*/  ULDC.64 UR4, c[0x0][0x9f8] ;  /* 0x00027e0000047ab9 */ /* 0x000fe20000000a00 */
[----:B------:R-:W2:Y:S01]  /*1db0*/  LDL.LU R32, [R1+0x10] ;  /* 0x0000100001207983 */ /* 0x000ea20000300800 */
[----:B------:R-:W-:Y:S01]  /*1dc0*/  ISETP.NE.U32.AND P0, PT, RZ, UR4, PT ;  /* 0x00000004ff007c0c */ /* 0x000fe2000bf05070 */
[----:B------:R-:W-:Y:S01]  /*1dd0*/  VIADD R0, R18, 0x20 ;  /* 0x0000002012007836 */ /* 0x000fe20000000000 */
[----:B------:R-:W-:Y:S01]  /*1de0*/  SHF.R.S32.HI R11, RZ, 0x1f, R138 ;  /* 0x0000001fff0b7819 */ /* 0x000fe2000001148a */
[----:B------:R-:W0:Y:S01]  /*1df0*/  LDC.64 R114, c[0x0][0x300] ;  /* 0x0000c000ff727b82 */ /* 0x000e220000000a00 */
[----:B------:R-:W-:Y:S01]  /*1e00*/  ISETP.NE.AND.EX P0, PT, RZ, UR5, PT, P0 ;  /* 0x00000005ff007c0c */ /* 0x000fe2000bf05300 */
[----:B------:R-:W-:Y:S01]  /*1e10*/  ULDC UR6, c[0x0][0x2f4] ;  /* 0x0000bd0000067ab9 */ /* 0x000fe20000000800 */
[----:B------:R-:W-:Y:S01]  /*1e20*/  SHF.R.S32.HI R19, RZ, 0x1f, R18 ;  /* 0x0000001fff137819 */ /* 0x000fe20000011412 */
[----:B------:R-:W-:Y:S01]  /*1e30*/  IMAD.IADD R122, R29, 0x1, R26 ;  /* 0x000000011d7a7824 */ /* 0x000fe200078e021a */
[----:B------:R-:W-:-:S03]  /*1e40*/  ULDC.64 UR8, c[0x0][0xa08] ;  /* 0x0002820000087ab9 */ /* 0x000fc60000000a00 */
[----:B------:R-:W1:Y:S06]  /*1e50*/  LDC.64 R108, c[0x0][0x408] ;  /* 0x00010200ff6c7b82 */ /* 0x000e6c0000000a00 */
[----:B------:R-:W-:Y:S02]  /*1e60*/  @P0 IADD3 R4, P1, R223, UR4, RZ ;  /* 0x00000004df040c10 */ /* 0x000fe4000ff3e0ff */
[----:B------:R-:W3:Y:S02]  /*1e70*/  LDC R127, c[0x0][0x3f4] ;  /* 0x0000fd00ff7f7b82 */ /* 0x000ee40000000800 */
[----:B------:R-:W-:Y:S01]  /*1e80*/  @P0 IADD3.X R5, R224, UR5, RZ, P1, !PT ;  /* 0x00000005e0050c10 */ /* 0x000fe20008ffe4ff */
[----:B------:R-:W-:-:S04]  /*1e90*/  ULDC.64 UR4, c[0x0][0x330] ;  /* 0x0000cc0000047ab9 */ /* 0x000fc80000000a00 */
[----:B------:R4:W2:Y:S01]  /*1ea0*/  @P0 LDG.E R27, desc[UR60][R4.64] ;  /* 0x0000003c041b0981 */ /* 0x0008a2000c1e1900 */
[----:B------:R-:W-:Y:S01]  /*1eb0*/  ISETP.GE.AND P1, PT, R0, UR6, PT ;  /* 0x0000000600007c0c */ /* 0x000fe2000bf26270 */
[----:B------:R-:W-:Y:S01]  /*1ec0*/  IMAD R3, R11, UR4, RZ ;  /* 0x000000040b037c24 */ /* 0x000fe2000f8e02ff */
[----:B------:R-:W-:Y:S01]  /*1ed0*/  ISETP.GE.AND P0, PT, R18, UR6, PT ;  /* 0x0000000612007c0c */ /* 0x000fe2000bf06270 */
[C---:B------:R-:W-:Y:S01]  /*1ee0*/  IMAD.WIDE.U32 R116, R138.reuse, UR4, R18 ;  /* 0x000000048a747c25 */ /* 0x040fe2000f8e0012 */
[----:B------:R-:W-:Y:S01]  /*1ef0*/  SHF.R.S32.HI R15, RZ, 0x1f, R122 ;  /* 0x0000001fff0f7819 */ /* 0x000fe2000001147a */
[----:B------:R-:W1:Y:S01]  /*1f00*/  LDC.64 R102, c[0x0][0x3f8] ;  /* 0x0000fe00ff667b82 */ /* 0x000e620000000a00 */
[----:B------:R-:W-:Y:S01]  /*1f10*/  SEL R6, RZ, 0x1, P0 ;  /* 0x00000001ff067807 */ /* 0x000fe20000000000 */
[----:B------:R-:W-:Y:S01]  /*1f20*/  IMAD R3, R138, UR5, R3 ;  /* 0x000000058a037c24 */ /* 0x000fe2000f8e0203 */
[----:B------:R-:W-:Y:S01]  /*1f30*/  ULDC.64 UR4, c[0x0][0x308] ;  /* 0x0000c20000047ab9 */ /* 0x000fe20000000a00 */
[----:B----4-:R-:W-:Y:S01]  /*1f40*/  SEL R4, RZ, 0xffffffff, P1 ;  /* 0xffffffffff047807 */ /* 0x010fe20000800000 */
[----:B------:R-:W-:Y:S01]  /*1f50*/  VIADD R5, R18, 0x80 ;  /* 0x0000008012057836 */ /* 0x000fe20000000000 */
[----:B------:R-:W-:Y:S01]  /*1f60*/  SHF.R.S32.HI R150, RZ, 0x1f, R17 ;  /* 0x0000001fff967819 */ /* 0x000fe20000011411 */
[----:B------:R-:W-:Y:S01]  /*1f70*/  IMAD.IADD R117, R117, 0x1, R3 ;  /* 0x0000000175757824 */ /* 0x000fe200078e0203 */
[----:B------:R-:W-:Y:S01]  /*1f80*/  SHF.R.S32.HI R23, RZ, 0x1f, R22 ;  /* 0x0000001fff177819 */ /* 0x000fe20000011416 */
[----:B------:R-:W-:Y:S01]  /*1f90*/  IMAD.SHL.U32 R7, R4, 0x2, RZ ;  /* 0x0000000204077824 */ /* 0x000fe200078e00ff */
[----:B------:R-:W-:Y:S01]  /*1fa0*/  ISETP.GE.AND P2, PT, R5, UR6, PT ;  /* 0x0000000605007c0c */ /* 0x000fe2000bf46270 */
[C---:B------:R-:W-:Y:S01]  /*1fb0*/  VIADD R3, R18.reuse, 0x40 ;  /* 0x0000004012037836 */ /* 0x040fe20000000000 */
[----:B------:R-:W4:Y:S01]  /*1fc0*/  S2R R156, SR_TID.X ;  /* 0x00000000009c7919 */ /* 0x000f220000002100 */
[----:B------:R-:W-:Y:S01]  /*1fd0*/  VIADD R4, R18, 0x60 ;  /* 0x0000006012047836 */ /* 0x000fe20000000000 */
[----:B------:R-:W-:Y:S01]  /*1fe0*/  LOP3.LUT R8, R7, 0x2, R6, 0xe2, !PT ;  /* 0x0000000207087812 */ /* 0x000fe200078ee206 */
[-C--:B0-----:R-:W-:Y:S01]  /*1ff0*/  IMAD R12, R15, R114.reuse, RZ ;  /* 0x000000720f0c7224 */ /* 0x081fe200078e02ff */
[----:B------:R-:W-:Y:S01]  /*2000*/  ISETP.GE.AND P0, PT, R3, UR6, PT ;  /* 0x0000000603007c0c */ /* 0x000fe2000bf06270 */
[----:B------:R-:W-:Y:S01]  /*2010*/  IMAD.WIDE.U32 R6, R122, R114, RZ ;  /* 0x000000727a067225 */ /* 0x000fe200078e00ff */
[----:B------:R-:W-:-:S02]  /*2020*/  ISETP.GE.AND P1, PT, R4, UR6, PT ;  /* 0x0000000604007c0c */ /* 0x000fc4000bf26270 */
[----:B------:R-:W-:Y:S01]  /*2030*/  SEL R9, RZ, 0x4, P0 ;  /* 0x00000004ff097807 */ /* 0x000fe20000000000 */
[----:B------:R-:W-:Y:S01]  /*2040*/  IMAD R13, R122, R115, R12 ;  /* 0x000000737a0d7224 */ /* 0x000fe200078e020c */
[----:B------:R-:W-:Y:S01]  /*2050*/  SEL R10, RZ, 0x8, P1 ;  /* 0x00000008ff0a7807 */ /* 0x000fe20000800000 */
[----:B------:R-:W-:Y:S01]  /*2060*/  IMAD R11, R11, UR4, RZ ;  /* 0x000000040b0b7c24 */ /* 0x000fe2000f8e02ff */
[----:B------:R-:W-:Y:S01]  /*2070*/  SEL R31, RZ, 0x10, P2 ;  /* 0x00000010ff1f7807 */ /* 0x000fe20001000000 */
[----:B------:R-:W-:Y:S01]  /*2080*/  IMAD.IADD R7, R7, 0x1, R13 ;  /* 0x0000000107077824 */ /* 0x000fe200078e020d */
[----:B------:R-:W-:Y:S01]  /*2090*/  LOP3.LUT R8, R10, R8, R9, 0xfe, !PT ;  /* 0x000000080a087212 */ /* 0x000fe200078efe09 */
[C---:B------:R-:W-:Y:S01]  /*20a0*/  IMAD R11, R138.reuse, UR5, R11 ;  /* 0x000000058a0b7c24 */ /* 0x040fe2000f8e020b */
[----:B------:R-:W-:Y:S01]  /*20b0*/  ISETP.NE.U32.AND P0, PT, RZ, UR8, PT ;  /* 0x00000008ff007c0c */ /* 0x000fe2000bf05070 */
[----:B------:R-:W-:Y:S01]  /*20c0*/  IMAD.WIDE.U32 R6, R138, UR4, R6 ;  /* 0x000000048a067c25 */ /* 0x000fe2000f8e0006 */
[----:B------:R-:W-:Y:S01]  /*20d0*/  LOP3.LUT R31, R8, R31, RZ, 0xfc, !PT ;  /* 0x0000001f081f7212 */ /* 0x000fe200078efcff */
[----:B------:R-:W-:Y:S01]  /*20e0*/  ULDC.64 UR4, c[0x0][0x310] ;  /* 0x0000c40000047ab9 */ /* 0x000fe20000000a00 */
[----:B------:R-:W-:Y:S01]  /*20f0*/  ISETP.NE.AND.EX P0, PT, RZ, UR9, PT, P0 ;  /* 0x00000009ff007c0c */ /* 0x000fe2000bf05300 */
[----:B------:R-:W-:Y:S01]  /*2100*/  IMAD.IADD R7, R7, 0x1, R11 ;  /* 0x0000000107077824 */ /* 0x000fe200078e020b */
[-C--:B---3--:R-:W-:Y:S01]  /*2110*/  ISETP.GE.AND P3, PT, R3, R127.reuse, PT ;  /* 0x0000007f0300720c */ /* 0x088fe20003f66270 */
[----:B-1----:R-:W-:Y:S01]  /*2120*/  IMAD.WIDE.U32 R112, R17, R108, R22 ;  /* 0x0000006c11707225 */ /* 0x002fe200078e0016 */
[----:B------:R-:W-:-:S02]  /*2130*/  ISETP.GE.AND P1, PT, R0, R127, PT ;  /* 0x0000007f0000720c */ /* 0x000fc40003f26270 */
[----:B------:R-:W-:Y:S01]  /*2140*/  SHF.R.U32.HI R33, RZ, 0x3, R205 ;  /* 0x00000003ff217819 */ /* 0x000fe200000116cd */
[C---:B------:R-:W-:Y:S01]  /*2150*/  IMAD.WIDE.U32 R110, R17.reuse, R108, R18 ;  /* 0x0000006c116e7225 */ /* 0x040fe200078e0012 */
[----:B------:R-:W-:Y:S02]  /*2160*/  LOP3.LUT P2, RZ, R218, 0x4, RZ, 0xc0, !PT ;  /* 0x00000004daff7812 */ /* 0x000fe4000784c0ff */
[----:B------:R-:W-:Y:S01]  /*2170*/  SHF.L.U64.HI R139, R114, 0x6, R115 ;  /* 0x00000006728b7819 */ /* 0x000fe20000010273 */
[CC--:B------:R-:W-:Y:S01]  /*2180*/  IMAD.WIDE.U32 R106, R17.reuse, R102.reuse, R22 ;  /* 0x00000066116a7225 */ /* 0x0c0fe200078e0016 */
[----:B------:R-:W-:Y:S02]  /*2190*/  SHF.R.S32.HI R152, RZ, 0x1f, R227 ;  /* 0x0000001fff987819 */ /* 0x000fe400000114e3 */
[----:B----4-:R-:W-:Y:S01]  /*21a0*/  LEA.HI R156, R156, 0x8, RZ, 0x19 ;  /* 0x000000089c9c7811 */ /* 0x010fe200078fc8ff */
[----:B------:R-:W-:-:S04]  /*21b0*/  IMAD.WIDE.U32 R104, R17, R102, R18 ;  /* 0x0000006611687225 */ /* 0x000fc800078e0012 */
[----:B------:R-:W-:Y:S02]  /*21c0*/  IMAD R29, R109, 0x70, RZ ;  /* 0x000000706d1d7824 */ /* 0x000fe400078e02ff */
[----:B------:R-:W-:Y:S02]  /*21d0*/  IMAD R135, R115, 0x70, RZ ;  /* 0x0000007073877824 */ /* 0x000fe400078e02ff */
[----:B------:R-:W-:Y:S01]  /*21e0*/  IMAD.SHL.U32 R140, R114, 0x40, RZ ;  /* 0x00000040728c7824 */ /* 0x000fe200078e00ff */
[----:B--2---:R-:W-:-:S04]  /*21f0*/  LOP3.LUT R32, R32, 0xfffffffe, RZ, 0xc0, !PT ;  /* 0xfffffffe20207812 */ /* 0x004fc800078ec0ff */
[----:B------:R-:W-:-:S04]  /*2200*/  @P3 LOP3.LUT R32, R32, 0x1, RZ, 0xfc, !PT ;  /* 0x0000000120203812 */ /* 0x000fc800078efcff */
[----:B------:R-:W-:-:S04]  /*2210*/  LOP3.LUT R32, R32, 0xfffffffb, RZ, 0xc0, !PT ;  /* 0xfffffffb20207812 */ /* 0x000fc800078ec0ff */
[----:B------:R-:W-:-:S05]  /*2220*/  @P2 LOP3.LUT R32, R32, 0x4, RZ, 0xfc, !PT ;  /* 0x0000000420202812 */ /* 0x000fca00078efcff */
[----:B------:R0:W-:Y:S01]  /*2230*/  STL [R1+0x10], R32 ;  /* 0x0000102001007387 */ /* 0x0001e20000100800 */
[----:B------:R-:W-:Y:S02]  /*2240*/  SHF.R.S32.HI R8, RZ, 0x1f, R27 ;  /* 0x0000001fff087819 */ /* 0x000fe4000001141b */
[----:B------:R-:W-:Y:S01]  /*2250*/  SEL R41, R27, RZ, !P0 ;  /* 0x000000ff1b297207 */ /* 0x000fe20004000000 */
[----:B------:R-:W-:Y:S01]  /*2260*/  IMAD R27, R103, 0x70, RZ ;  /* 0x00000070671b7824 */ /* 0x000fe200078e02ff */
[----:B------:R-:W-:Y:S01]  /*2270*/  SEL R10, R8, RZ, !P0 ;  /* 0x000000ff080a7207 */ /* 0x000fe20004000000 */
[----:B------:R-:W-:Y:S02]  /*2280*/  IMAD R8, R150, R108, RZ ;  /* 0x0000006c96087224 */ /* 0x000fe400078e02ff */
[----:B------:R-:W-:-:S04]  /*2290*/  IMAD.WIDE.U32 R118, R41, UR4, R6 ;  /* 0x0000000429767c25 */ /* 0x000fc8000f8e0006 */
[----:B------:R-:W-:Y:S02]  /*22a0*/  IMAD R12, R10, UR4, RZ ;  /* 0x000000040a0c7c24 */ /* 0x000fe4000f8e02ff */
[----:B------:R-:W-:Y:S02]  /*22b0*/  IMAD R11, R17, R109, R8 ;  /* 0x0000006d110b7224 */ /* 0x000fe400078e0208 */
[----:B------:R-:W-:Y:S01]  /*22c0*/  IMAD R13, R41, UR5, R12 ;  /* 0x00000005290d7c24 */ /* 0x000fe2000f8e020c */
[----:B------:R-:W-:Y:S01]  /*22d0*/  ULDC.64 UR4, c[0x0][0x338] ;  /* 0x0000ce0000047ab9 */ /* 0x000fe20000000a00 */
[-C--:B------:R-:W-:Y:S02]  /*22e0*/  IMAD R6, R150, R114.reuse, RZ ;  /* 0x0000007296067224 */ /* 0x080fe400078e02ff */
[----:B------:R-:W-:-:S04]  /*22f0*/  IMAD.WIDE.U32 R8, R17, R114, R18 ;  /* 0x0000007211087225 */ /* 0x000fc800078e0012 */
[----:B------:R-:W-:Y:S01]  /*2300*/  IMAD R12, R17, R115, R6 ;  /* 0x00000073110c7224 */ /* 0x000fe200078e0206 */
[----:B------:R-:W-:Y:S01]  /*2310*/  IADD3 R6, P0, R118, R8, RZ ;  /* 0x0000000876067210 */ /* 0x000fe20007f1e0ff */
[----:B------:R-:W-:Y:S02]  /*2320*/  IMAD.IADD R7, R119, 0x1, R13 ;  /* 0x0000000177077824 */ /* 0x000fe400078e020d */
[----:B------:R-:W-:Y:S02]  /*2330*/  IMAD R10, R10, UR4, RZ ;  /* 0x000000040a0a7c24 */ /* 0x000fe4000f8e02ff */
[----:B------:R-:W-:Y:S01]  /*2340*/  IMAD.WIDE.U32 R116, R41, UR4, R116 ;  /* 0x0000000429747c25 */ /* 0x000fe2000f8e0074 */
[----:B------:R-:W-:Y:S02]  /*2350*/  IADD3.X R8, R7, R9, R12, P0, !PT ;  /* 0x0000000907087210 */ /* 0x000fe400007fe40c */
[----:B------:R-:W-:Y:S01]  /*2360*/  ISETP.GE.AND P0, PT, R18, R127, PT ;  /* 0x0000007f1200720c */ /* 0x000fe20003f06270 */
[----:B------:R-:W-:-:S02]  /*2370*/  IMAD R41, R41, UR5, R10 ;  /* 0x0000000529297c24 */ /* 0x000fc4000f8e020a */
[----:B------:R-:W-:Y:S01]  /*2380*/  IMAD R10, R150, R102, RZ ;  /* 0x00000066960a7224 */ /* 0x000fe200078e02ff */
[----:B------:R-:W-:Y:S01]  /*2390*/  SEL R9, R127, RZ, P0 ;  /* 0x000000ff7f097207 */ /* 0x000fe20000000000 */
[----:B------:R-:W-:Y:S02]  /*23a0*/  IMAD.IADD R113, R113, 0x1, R11 ;  /* 0x0000000171717824 */ /* 0x000fe400078e020b */
[----:B------:R-:W-:Y:S01]  /*23b0*/  IMAD R13, R17, R103, R10 ;  /* 0x00000067110d7224 */ /* 0x000fe200078e020a */
[----:B------:R-:W-:Y:S01]  /*23c0*/  SEL R10, R127, RZ, P3 ;  /* 0x000000ff7f0a7207 */ /* 0x000fe20001800000 */
[----:B------:R-:W-:Y:S01]  /*23d0*/  IMAD.IADD R9, R18, 0x1, R9 ;  /* 0x0000000112097824 */ /* 0x000fe200078e0209 */
[----:B------:R-:W-:Y:S01]  /*23e0*/  IADD3 R122, P3, R17, R122, RZ ;  /* 0x0000007a117a7210 */ /* 0x000fe20007f7e0ff */
[----:B------:R-:W-:Y:S01]  /*23f0*/  IMAD.IADD R111, R11, 0x1, R111 ;  /* 0x000000010b6f7824 */ /* 0x000fe200078e026f */
[----:B------:R-:W-:Y:S01]  /*2400*/  SEL R11, R127, RZ, P1 ;  /* 0x000000ff7f0b7207 */ /* 0x000fe20000800000 */
[----:B------:R-:W-:Y:S01]  /*2410*/  IMAD.IADD R20, R3, 0x1, R10 ;  /* 0x0000000103147824 */ /* 0x000fe200078e020a */
[----:B------:R-:W-:Y:S01]  /*2420*/  SHF.R.S32.HI R10, RZ, 0x1f, R9 ;  /* 0x0000001fff0a7819 */ /* 0x000fe20000011409 */
[----:B------:R-:W-:-:S02]  /*2430*/  IMAD.IADD R107, R107, 0x1, R13 ;  /* 0x000000016b6b7824 */ /* 0x000fc400078e020d */
[----:B------:R-:W-:Y:S01]  /*2440*/  IMAD.IADD R11, R0, 0x1, R11 ;  /* 0x00000001000b7824 */ /* 0x000fe200078e020b */
[CC--:B------:R-:W-:Y:S01]  /*2450*/  LEA.HI R26, R10.reuse, R9.reuse, RZ, 0x3 ;  /* 0x000000090a1a7211 */ /* 0x0c0fe200078f18ff */
[----:B------:R-:W-:Y:S01]  /*2460*/  IMAD.IADD R105, R13, 0x1, R105 ;  /* 0x000000010d697824 */ /* 0x000fe200078e0269 */
[----:B------:R-:W-:Y:S01]  /*2470*/  LEA.HI R9, R10, R9, RZ, 0x6 ;  /* 0x000000090a097211 */ /* 0x000fe200078f30ff */
[CC--:B-----5:R-:W-:Y:S01]  /*2480*/  IMAD.WIDE.U32 R112, R149.reuse, R108.reuse, R112 ;  /* 0x0000006c95707225 */ /* 0x0e0fe200078e0070 */
[----:B------:R-:W-:Y:S02]  /*2490*/  SHF.R.S32.HI R12, RZ, 0x1f, R11 ;  /* 0x0000001fff0c7819 */ /* 0x000fe4000001140b */
[----:B------:R-:W-:Y:S01]  /*24a0*/  SHF.R.S32.HI R10, RZ, 0x6, R9 ;  /* 0x00000006ff0a7819 */ /* 0x000fe20000011409 */
[----:B------:R-:W-:Y:S01]  /*24b0*/  IMAD.WIDE.U32 R110, R149, R108, R110 ;  /* 0x0000006c956e7225 */ /* 0x000fe200078e006e */
[----:B------:R-:W-:Y:S02]  /*24c0*/  LOP3.LUT R9, R211, 0x38, R26, 0xf8, !PT ;  /* 0x00000038d3097812 */ /* 0x000fe400078ef81a */
[-C--:B------:R-:W-:Y:S01]  /*24d0*/  LEA.HI R13, R12, R11.reuse, RZ, 0x6 ;  /* 0x0000000b0c0d7211 */ /* 0x080fe200078f30ff */
[----:B------:R-:W-:Y:S01]  /*24e0*/  IMAD R147, R10, 0x1c00, R213 ;  /* 0x00001c000a937824 */ /* 0x000fe200078e02d5 */
[----:B------:R-:W-:Y:S01]  /*24f0*/  LEA.HI R28, R12, R11, RZ, 0x3 ;  /* 0x0000000b0c1c7211 */ /* 0x000fe200078f18ff */
[----:B------:R-:W-:Y:S01]  /*2500*/  IMAD R145, R10, 0x1c00, R215 ;  /* 0x00001c000a917824 */ /* 0x000fe200078e02d7 */
[----:B------:R-:W-:Y:S01]  /*2510*/  LOP3.LUT R10, R9, R212, RZ, 0x3c, !PT ;  /* 0x000000d4090a7212 */ /* 0x000fe200078e3cff */
[----:B------:R-:W-:Y:S01]  /*2520*/  IMAD.WIDE.U32 R106, R149, R102, R106 ;  /* 0x00000066956a7225 */ /* 0x000fe200078e006a */
[----:B------:R-:W-:-:S02]  /*2530*/  SHF.R.S32.HI R21, RZ, 0x1f, R20 ;  /* 0x0000001fff157819 */ /* 0x000fc40000011414 */
[----:B------:R-:W-:Y:S01]  /*2540*/  SHF.R.S32.HI R12, RZ, 0x6, R13 ;  /* 0x00000006ff0c7819 */ /* 0x000fe2000001140d */
[----:B------:R-:W-:Y:S01]  /*2550*/  IMAD.IADD R147, R147, 0x1, R10 ;  /* 0x0000000193937824 */ /* 0x000fe200078e020a */
[----:B------:R-:W-:Y:S01]  /*2560*/  LOP3.LUT R11, R211, 0x38, R28, 0xf8, !PT ;  /* 0x00000038d30b7812 */ /* 0x000fe200078ef81c */
[----:B------:R-:W-:Y:S01]  /*2570*/  IMAD.WIDE.U32 R104, R149, R102, R104 ;  /* 0x0000006695687225 */ /* 0x000fe200078e0068 */
[C---:B------:R-:W-:Y:S02]  /*2580*/  LOP3.LUT R13, R205.reuse, 0x38, R26, 0xf8, !PT ;  /* 0x00000038cd0d7812 */ /* 0x040fe400078ef81a */
[----:B------:R-:W-:Y:S01]  /*2590*/  LOP3.LUT R10, R205, 0x38, R28, 0xf8, !PT ;  /* 0x00000038cd0a7812 */ /* 0x000fe200078ef81c */
[C---:B------:R-:W-:Y:S01]  /*25a0*/  IMAD R146, R12.reuse, 0x1c00, R213 ;  /* 0x00001c000c927824 */ /* 0x040fe200078e02d5 */
[----:B------:R-:W-:Y:S01]  /*25b0*/  LEA.HI R30, R21, R20, RZ, 0x3 ;  /* 0x00000014151e7211 */ /* 0x000fe200078f18ff */
[----:B------:R-:W-:Y:S01]  /*25c0*/  IMAD R143, R12, 0x1c00, R215 ;  /* 0x00001c000c8f7824 */ /* 0x000fe200078e02d7 */
[----:B------:R-:W-:Y:S01]  /*25d0*/  LOP3.LUT R11, R11, R212, RZ, 0x3c, !PT ;  /* 0x000000d40b0b7212 */ /* 0x000fe200078e3cff */
[----:B------:R-:W-:Y:S01]  /*25e0*/  IMAD.WIDE.U32 R114, R114, 0x70, RZ ;  /* 0x0000007072727825 */ /* 0x000fe200078e00ff */
[----:B------:R-:W-:-:S02]  /*25f0*/  LEA.HI R20, R21, R20, RZ, 0x6 ;  /* 0x0000001415147211 */ /* 0x000fc400078f30ff */
[-C--:B------:R-:W-:Y:S01]  /*2600*/  LOP3.LUT R14, R13, R33.reuse, RZ, 0x3c, !PT ;  /* 0x000000210d0e7212 */ /* 0x080fe200078e3cff */
[----:B------:R-:W-:Y:S01]  /*2610*/  IMAD.IADD R146, R146, 0x1, R11 ;  /* 0x0000000192927824 */ /* 0x000fe200078e020b */
[-C--:B------:R-:W-:Y:S01]  /*2620*/  LOP3.LUT R10, R10, R33.reuse, RZ, 0x3c, !PT ;  /* 0x000000210a0a7212 */ /* 0x080fe200078e3cff */
[----:B------:R-:W-:Y:S01]  /*2630*/  IMAD.X R123, R15, 0x1, R150, P3 ;  /* 0x000000010f7b7824 */ /* 0x000fe200018e0696 */
[----:B------:R-:W-:Y:S01]  /*2640*/  SHF.R.S32.HI R13, RZ, 0x1f, R149 ;  /* 0x0000001fff0d7819 */ /* 0x000fe20000011495 */
[----:B------:R-:W-:Y:S01]  /*2650*/  IMAD.IADD R145, R145, 0x1, R14 ;  /* 0x0000000191917824 */ /* 0x000fe200078e020e */
[----:B------:R-:W-:Y:S01]  /*2660*/  SHF.R.S32.HI R20, RZ, 0x6, R20 ;  /* 0x00000006ff147819 */ /* 0x000fe20000011414 */
[----:B------:R-:W-:Y:S01]  /*2670*/  IMAD.IADD R143, R143, 0x1, R10 ;  /* 0x000000018f8f7824 */ /* 0x000fe200078e020a */
[--C-:B------:R-:W-:Y:S01]  /*2680*/  LOP3.LUT R9, R211, 0x38, R30.reuse, 0xf8, !PT ;  /* 0x00000038d3097812 */ /* 0x100fe200078ef81e */
[----:B------:R-:W-:Y:S01]  /*2690*/  IMAD R10, R13, R108, RZ ;  /* 0x0000006c0d0a7224 */ /* 0x000fe200078e02ff */
[----:B------:R-:W-:Y:S01]  /*26a0*/  LOP3.LUT R11, R205, 0x38, R30, 0xf8, !PT ;  /* 0x00000038cd0b7812 */ /* 0x000fe200078ef81e */
[----:B------:R-:W-:Y:S01]  /*26b0*/  IMAD R12, R13, R102, RZ ;  /* 0x000000660d0c7224 */ /* 0x000fe200078e02ff */
[-C--:B------:R-:W-:Y:S01]  /*26c0*/  LOP3.LUT R9, R9, R212.reuse, RZ, 0x3c, !PT ;  /* 0x000000d409097212 */ /* 0x080fe200078e3cff */
[----:B------:R-:W-:Y:S01]  /*26d0*/  VIADD R13, R18, 0xa0 ;  /* 0x000000a0120d7836 */ /* 0x000fe20000000000 */
[----:B------:R-:W-:Y:S01]  /*26e0*/  LOP3.LUT R11, R11, R33, RZ, 0x3c, !PT ;  /* 0x000000210b0b7212 */ /* 0x000fe200078e3cff */
[C---:B------:R-:W-:Y:S01]  /*26f0*/  IMAD R142, R20.reuse, 0x1c00, R215 ;  /* 0x00001c00148e7824 */ /* 0x040fe200078e02d7 */
[----:B------:R-:W-:Y:S01]  /*2700*/  LOP3.LUT R21, R211, 0x18, R18, 0xf8, !PT ;  /* 0x00000018d3157812 */ /* 0x000fe200078ef812 */
[----:B------:R-:W-:Y:S01]  /*2710*/  IMAD R144, R20, 0x1c00, R213 ;  /* 0x00001c0014907824 */ /* 0x000fe200078e02d5 */
[----:B------:R-:W-:Y:S01]  /*2720*/  ISETP.GE.AND P2, PT, R13, UR6, PT ;  /* 0x000000060d007c0c */ /* 0x000fe2000bf46270 */
[C---:B------:R-:W-:Y:S01]  /*2730*/  IMAD R35, R149.reuse, R109, R10 ;  /* 0x0000006d95237224 */ /* 0x040fe200078e020a */
[----:B------:R-:W-:Y:S01]  /*2740*/  IADD3 R142, R142, R11, RZ ;  /* 0x0000000b8e8e7210 */ /* 0x000fe20007ffe0ff */
[----:B------:R-:W-:Y:S01]  /*2750*/  IMAD.IADD R144, R144, 0x1, R9 ;  /* 0x0000000190907824 */ /* 0x000fe200078e0209 */
[----:B------:R-:W-:Y:S01]  /*2760*/  SHF.L.U64.HI R9, R108, 0x6, R109 ;  /* 0x000000066c097819 */ /* 0x000fe2000001026d */
[----:B------:R-:W-:Y:S01]  /*2770*/  IMAD R33, R149, R103, R12 ;  /* 0x0000006795217224 */ /* 0x000fe200078e020c */
[----:B------:R-:W-:Y:S01]  /*2780*/  SHF.L.U64.HI R11, R102, 0x6, R103 ;  /* 0x00000006660b7819 */ /* 0x000fe20000010267 */
[----:B------:R-:W-:Y:S01]  /*2790*/  IMAD.SHL.U32 R10, R108, 0x40, RZ ;  /* 0x000000406c0a7824 */ /* 0x000fe200078e00ff */
[----:B0-----:R-:W-:Y:S01]  /*27a0*/  SEL R32, RZ, 0x20, P2 ;  /* 0x00000020ff207807 */ /* 0x001fe20001000000 */
[----:B------:R-:W-:Y:S01]  /*27b0*/  IMAD.SHL.U32 R12, R102, 0x40, RZ ;  /* 0x00000040660c7824 */ /* 0x000fe200078e00ff */
[----:B------:R-:W-:Y:S01]  /*27c0*/  LOP3.LUT R14, R21, R212, RZ, 0x3c, !PT ;  /* 0x000000d4150e7212 */ /* 0x000fe200078e3cff */
[----:B------:R-:W-:Y:S01]  /*27d0*/  IMAD.WIDE.U32 R108, R108, 0x70, RZ ;  /* 0x000000706c6c7825 */ /* 0x000fe200078e00ff */
[----:B------:R-:W-:-:S02]  /*27e0*/  SHF.R.S32.HI R120, RZ, 0x3, R26 ;  /* 0x00000003ff787819 */ /* 0x000fc4000001141a */
[----:B------:R-:W-:Y:S01]  /*27f0*/  LOP3.LUT R39, R31, R32, RZ, 0xfc, !PT ;  /* 0x000000201f277212 */ /* 0x000fe200078efcff */
[----:B------:R-:W-:Y:S01]  /*2800*/  IMAD.WIDE.U32 R102, R102, 0x70, RZ ;  /* 0x0000007066667825 */ /* 0x000fe200078e00ff */
[----:B------:R-:W-:Y:S02]  /*2810*/  LOP3.LUT R26, R26, 0xfffffff8, RZ, 0xc0, !PT ;  /* 0xfffffff81a1a7812 */ /* 0x000fe400078ec0ff */
[----:B------:R-:W-:Y:S01]  /*2820*/  LOP3.LUT R36, R39, 0x4, RZ, 0xc0, !PT ;  /* 0x0000000427247812 */ /* 0x000fe200078ec0ff */
[----:B------:R-:W-:Y:S01]  /*2830*/  IMAD.IADD R138, R109, 0x1, R29 ;  /* 0x000000016d8a7824 */ /* 0x000fe200078e021d */
[----:B------:R-:W-:Y:S01]  /*2840*/  SHF.R.S32.HI R29, RZ, 0x3, R30 ;  /* 0x00000003ff1d7819 */ /* 0x000fe2000001141e */
[----:B------:R-:W-:Y:S01]  /*2850*/  IMAD.IADD R136, R103, 0x1, R27 ;  /* 0x0000000167887824 */ /* 0x000fe200078e021b */
[----:B------:R-:W-:Y:S01]  /*2860*/  SHF.R.S32.HI R27, RZ, 0x3, R28 ;  /* 0x00000003ff1b7819 */ /* 0x000fe2000001141c */
[----:B------:R-:W-:Y:S01]  /*2870*/  IMAD.IADD R141, R213, 0x1, R14 ;  /* 0x00000001d58d7824 */ /* 0x000fe200078e020e */
[----:B------:R-:W-:Y:S01]  /*2880*/  LOP3.LUT R28, R28, 0xfffffff8, RZ, 0xc0, !PT ;  /* 0xfffffff81c1c7812 */ /* 0x000fe200078ec0ff */
        /* <DEDUP_REMOVED lines=8> */
[----:B------:R-:W-:Y:S01]  /*2910*/  IMAD.SHL.U32 R127, R127, 0x2, RZ ;  /* 0x000000027f7f7824 */ /* 0x000fe200078e00ff */
[----:B------:R-:W-:Y:S01]  /*2920*/  LOP3.LUT R31, R31, 0x1, RZ, 0xc0, !PT ;  /* 0x000000011f1f7812 */ /* 0x000fe200078ec0ff */
[----:B------:R-:W-:Y:S01]  /*2930*/  IMAD.IADD R135, R115, 0x1, R135 ;  /* 0x0000000173877824 */ /* 0x000fe200078e0287 */
[----:B------:R-:W-:Y:S01]  /*2940*/  SHF.R.S32.HI R32, RZ, 0x1f, R26 ;  /* 0x0000001fff207819 */ /* 0x000fe2000001141a */
[----:B------:R-:W-:Y:S01]  /*2950*/  IMAD.IADD R40, R117, 0x1, R41 ;  /* 0x0000000175287824 */ /* 0x000fe200078e0229 */
[----:B------:R-:W-:-:S02]  /*2960*/  SHF.R.S32.HI R33, RZ, 0x1f, R28 ;  /* 0x0000001fff217819 */ /* 0x000fc4000001141c */
[----:B------:R-:W-:Y:S02]  /*2970*/  SHF.R.S32.HI R34, RZ, 0x1f, R30 ;  /* 0x0000001fff227819 */ /* 0x000fe4000001141e */
[----:B------:R-:W-:-:S07]  /*2980*/  LOP3.LUT R39, R39, 0x20, RZ, 0xc0, !PT ;  /* 0x0000002027277812 */ /* 0x000fce00078ec0ff */
.L_x_732:
[----:B--2---:R-:W2:Y:S01]  /*2990*/  LDL.LU R43, [R1+0x10] ;  /* 0x00001000012b7983 */ /* 0x004ea20000300800 */
[----:B-----5:R-:W-:Y:S01]  /*29a0*/  VIADD R53, R25, 0xffffffff ;  /* 0xffffffff19357836 */ /* 0x020fe20000000000 */
[----:B------:R-:W0:Y:S01]  /*29b0*/  LDC.64 R124, c[0x0][0x2e8] ;  /* 0x0000ba00ff7c7b82 */ /* 0x000e220000000a00 */
[----:B------:R-:W-:Y:S01]  /*29c0*/  LOP3.LUT P5, RZ, R218, 0x4, RZ, 0xc0, !PT ;  /* 0x00000004daff7812 */ /* 0x000fe200078ac0ff */
[----:B------:R-:W-:Y:S01]  /*29d0*/  IMAD R42, R16, 0x5400, R141 ;  /* 0x00005400102a7824 */ /* 0x000fe200078e028d */
[----:B------:R-:W-:Y:S05]  /*29e0*/  YIELD ;  /* 0x0000000000007946 */ /* 0x000fea0003800000 */
[----:B------:R-:W-:Y:S01]  /*29f0*/  SHF.R.S32.HI R52, RZ, 0x1f, R53 ;  /* 0x0000001fff347819 */ /* 0x000fe20000011435 */
[-C--:B------:R-:W-:Y:S01]  /*2a00*/  IMAD R25, R135, R53.reuse, RZ ;  /* 0x0000003587197224 */ /* 0x080fe200078e02ff */
[----:B-1----:R-:W1:Y:S01]  /*2a10*/  LDC R126, c[0x0][0x3f4] ;  /* 0x0000fd00ff7e7b82 */ /* 0x002e620000000800 */
[----:B------:R-:W-:Y:S01]  /*2a20*/  IMAD.WIDE.U32 R128, R114, R53, RZ ;  /* 0x0000003572807225 */ /* 0x000fe200078e00ff */
[----:B------:R-:W-:Y:S03]  /*2a30*/  BSSY B0, `(.L_x_633) ;  /* 0x00007a8000007945 */ /* 0x000fe60003800000 */
[----:B------:R-:W-:Y:S01]  /*2a40*/  IMAD R25, R52, R114, R25 ;  /* 0x0000007234197224 */ /* 0x000fe200078e0219 */
[----:B------:R-:W-:-:S03]  /*2a50*/  IADD3 R41, P4, R6, R128, RZ ;  /* 0x0000008006297210 */ /* 0x000fc60007f9e0ff */
[----:B------:R-:W-:Y:S01]  /*2a60*/  IMAD.IADD R96, R129, 0x1, R25 ;  /* 0x0000000181607824 */ /* 0x000fe200078e0219 */
[----:B------:R-:W-:-:S03]  /*2a70*/  IADD3 R25, P2, P3, R6, R128, R140 ;  /* 0x0000008006197210 */ /* 0x000fc60007b5e08c */
[----:B------:R-:W-:Y:S01]  /*2a80*/  IMAD.X R44, R96, 0x1, R8, P4 ;  /* 0x00000001602c7824 */ /* 0x000fe200020e0608 */
[----:B------:R-:W-:Y:S02]  /*2a90*/  IADD3.X R46, R8, R96, R139, P2, P3 ;  /* 0x00000060082e7210 */ /* 0x000fe400017e648b */
[----:B------:R-:W-:Y:S02]  /*2aa0*/  ISETP.GT.AND P3, PT, R53, R134, PT ;  /* 0x000000863500720c */ /* 0x000fe40003f64270 */
[-C--:B0-----:R-:W-:Y:S02]  /*2ab0*/  LEA R48, P2, R25, R124.reuse, 0x1 ;  /* 0x0000007c19307211 */ /* 0x081fe400078408ff */
[----:B------:R-:W-:Y:S02]  /*2ac0*/  LEA R50, P4, R41, R124, 0x1 ;  /* 0x0000007c29327211 */ /* 0x000fe400078808ff */
[----:B------:R-:W-:Y:S01]  /*2ad0*/  LEA.HI.X R49, R25, R125, R46, 0x1, P2 ;  /* 0x0000007d19317211 */ /* 0x000fe200010f0c2e */
[----:B------:R-:W-:Y:S01]  /*2ae0*/  IMAD.MOV.U32 R25, RZ, RZ, R53 ;  /* 0x000000ffff197224 */ /* 0x000fe200078e0035 */
[----:B-1----:R-:W-:-:S02]  /*2af0*/  ISETP.GE.AND P2, PT, R126, 0x1, PT ;  /* 0x000000017e00780c */ /* 0x002fc40003f46270 */
[----:B------:R-:W-:Y:S01]  /*2b00*/  LEA.HI.X R51, R41, R125, R44, 0x1, P4 ;  /* 0x0000007d29337211 */ /* 0x000fe200020f0c2c */
[C---:B------:R-:W-:Y:S02]  /*2b10*/  VIADD R44, R42.reuse, 0x20 ;  /* 0x000000202a2c7836 */ /* 0x040fe40000000000 */
[C---:B------:R-:W-:Y:S02]  /*2b20*/  @P5 VIADD R44, R42.reuse, 0xffffffe0 ;  /* 0xffffffe02a2c5836 */ /* 0x040fe40000000000 */
[--C-:B------:R-:W-:Y:S02]  /*2b30*/  IMAD R41, R42, 0x2, R121.reuse ;  /* 0x000000022a297824 */ /* 0x100fe400078e0279 */
[----:B------:R-:W-:Y:S01]  /*2b40*/  IMAD R42, R44, 0x2, R121 ;  /* 0x000000022c2a7824 */ /* 0x000fe200078e0279 */
[----:B--2---:R-:W-:-:S04]  /*2b50*/  LOP3.LUT R43, R43, 0xfffffffd, RZ, 0xc0, !PT ;  /* 0xfffffffd2b2b7812 */ /* 0x004fc800078ec0ff */
[----:B------:R-:W-:-:S05]  /*2b60*/  @P3 LOP3.LUT R43, R43, 0x2, RZ, 0xfc, !PT ;  /* 0x000000022b2b3812 */ /* 0x000fca00078efcff */
[----:B------:R0:W-:Y:S01]  /*2b70*/  STL [R1+0x10], R43 ;  /* 0x0000102b01007387 */ /* 0x0001e20000100800 */
[----:B------:R-:W-:Y:S05]  /*2b80*/  @!P2 BRA `(.L_x_634) ;  /* 0x000000740068a947 */ /* 0x000fea0003800000 */
[----:B------:R-:W-:Y:S01]  /*2b90*/  ULDC.U8 UR4, c[0x0][0x410] ;  /* 0x0001040000047ab9 */ /* 0x000fe20000000000 */
[-C--:B0-----:R-:W-:Y:S01]  /*2ba0*/  IMAD R43, R136, R53.reuse, RZ ;  /* 0x00000035882b7224 */ /* 0x081fe200078e02ff */
[----:B------:R-:W-:Y:S01]  /*2bb0*/  ISETP.NE.AND P2, PT, RZ, UR4, PT ;  /* 0x00000004ff007c0c */ /* 0x000fe2000bf45270 */
[-C--:B------:R-:W-:Y:S02]  /*2bc0*/  IMAD R47, R138, R53.reuse, RZ ;  /* 0x000000358a2f7224 */ /* 0x080fe400078e02ff */
[C---:B------:R-:W-:Y:S02]  /*2bd0*/  IMAD R45, R52.reuse, R102, R43 ;  /* 0x00000066342d7224 */ /* 0x040fe400078e022b */
[----:B------:R-:W-:Y:S02]  /*2be0*/  IMAD R43, R25, -0x70, R24 ;  /* 0xffffff90192b7824 */ /* 0x000fe400078e0218 */
[----:B------:R-:W-:Y:S02]  /*2bf0*/  IMAD R47, R52, R108, R47 ;  /* 0x0000006c342f7224 */ /* 0x000fe400078e022f */
[----:B------:R-:W-:Y:S01]  /*2c00*/  IMAD.WIDE.U32 R94, R102, R53, RZ ;  /* 0x00000035665e7225 */ /* 0x000fe200078e00ff */
[----:B------:R-:W-:-:S03]  /*2c10*/  VIMNMX R43, R43, 0x70, PT ;  /* 0x000000702b2b7848 */ /* 0x000fc60003fe0100 */
[----:B------:R-:W-:-:S04]  /*2c20*/  IMAD.WIDE.U32 R92, R108, R53, RZ ;  /* 0x000000356c5c7225 */ /* 0x000fc800078e00ff */
[----:B------:R-:W-:Y:S02]  /*2c30*/  IMAD.IADD R100, R95, 0x1, R45 ;  /* 0x000000015f647824 */ /* 0x000fe400078e022d */
[----:B------:R-:W-:Y:S01]  /*2c40*/  IMAD.IADD R101, R93, 0x1, R47 ;  /* 0x000000015d657824 */ /* 0x000fe200078e022f */
[----:B------:R-:W-:Y:S06]  /*2c50*/  @!P2 BRA `(.L_x_635) ;  /* 0x0000003400c4a947 */ /* 0x000fec0003800000 */
[----:B------:R-:W-:Y:S01]  /*2c60*/  ISETP.GE.AND P3, PT, R17, R43, PT ;  /* 0x0000002b1100720c */ /* 0x000fe20003f66270 */
[----:B------:R-:W-:Y:S01]  /*2c70*/  BSSY B1, `(.L_x_636) ;  /* 0x0000037000017945 */ /* 0x000fe20003800000 */
        /* <DEDUP_REMOVED lines=13> */
[----:B------:R-:W-:Y:S06]  /*2d50*/  @P3 BRA `(.L_x_637) ;  /* 0x0000000000a03947 */ /* 0x000fec0003800000 */
[----:B------:R-:W-:Y:S01]  /*2d60*/  IADD3 R45, P2, R106, R94, RZ ;  /* 0x0000005e6a2d7210 */ /* 0x000fe20007f5e0ff */
[----:B------:R-:W-:Y:S01]  /*2d70*/  ULDC.64 UR4, c[0x0][0x3e8] ;  /* 0x0000fa0000047ab9 */ /* 0x000fe20000000a00 */
[----:B------:R-:W-:Y:S02]  /*2d80*/  CS2R R124, SRZ ;  /* 0x00000000007c7805 */ /* 0x000fe4000001ff00 */
[----:B------:R-:W-:Y:S01]  /*2d90*/  CS2R R128, SRZ ;  /* 0x0000000000807805 */ /* 0x000fe2000001ff00 */
[----:B------:R-:W-:Y:S01]  /*2da0*/  IMAD.X R46, R100, 0x1, R20, P2 ;  /* 0x00000001642e7824 */ /* 0x000fe200010e0614 */
[----:B------:R-:W-:-:S04]  /*2db0*/  LEA R44, P2, R45, UR4, 0x1 ;  /* 0x000000042d2c7c11 */ /* 0x000fc8000f8408ff */
[----:B------:R-:W-:Y:S01]  /*2dc0*/  LEA.HI.X R45, R45, UR5, R46, 0x1, P2 ;  /* 0x000000052d2d7c11 */ /* 0x000fe200090f0c2e */
[----:B------:R-:W-:Y:S01]  /*2dd0*/  ULDC.64 UR4, c[0x0][0x400] ;  /* 0x0001000000047ab9 */ /* 0x000fe20000000a00 */
[----:B------:R-:W-:-:S05]  /*2de0*/  IADD3 R47, P2, R112, R92, RZ ;  /* 0x0000005c702f7210 */ /* 0x000fca0007f5e0ff */
[----:B------:R-:W-:Y:S01]  /*2df0*/  IMAD.X R54, R101, 0x1, R14, P2 ;  /* 0x0000000165367824 */ /* 0x000fe200010e060e */
[----:B------:R-:W-:-:S04]  /*2e00*/  LEA R46, P2, R47, UR4, 0x1 ;  /* 0x000000042f2e7c11 */ /* 0x000fc8000f8408ff */
[----:B------:R-:W-:Y:S02]  /*2e10*/  LEA.HI.X R47, R47, UR5, R54, 0x1, P2 ;  /* 0x000000052f2f7c11 */ /* 0x000fe400090f0c36 */
[----:B------:R-:W-:Y:S02]  /*2e20*/  ISETP.GE.AND P2, PT, R22, R126, PT ;  /* 0x0000007e1600720c */ /* 0x000fe40003f46270 */
[----:B------:R-:W-:Y:S02]  /*2e30*/  CS2R R96, SRZ ;  /* 0x0000000000607805 */ /* 0x000fe4000001ff00 */
[----:B------:R-:W-:-:S09]  /*2e40*/  CS2R R98, SRZ ;  /* 0x0000000000627805 */ /* 0x000fd2000001ff00 */
[----:B------:R0:W5:Y:S04]  /*2e50*/  @!P2 LDG.E.64 R124, desc[UR60][R44.64] ;  /* 0x0000003c2c7ca981 */ /* 0x000168000c1e1b00 */
[----:B------:R0:W5:Y:S01]  /*2e60*/  @!P2 LDG.E.64 R128, desc[UR60][R46.64] ;  /* 0x0000003c2e80a981 */ /* 0x000162000c1e1b00 */
        /* <DEDUP_REMOVED lines=20> */
[----:B------:R-:W-:-:S13]  /*2fb0*/  ISETP.GE.AND P2, PT, R210, R126, PT ;  /* 0x0000007ed200720c */ /* 0x000fda0003f46270 */
[----:B------:R0:W5:Y:S04]  /*2fc0*/  @!P2 LDG.E.64 R76, desc[UR60][R44.64+0xa0] ;  /* 0x0000a03c2c4ca981 */ /* 0x000168000c1e1b00 */
[----:B------:R0:W5:Y:S02]  /*2fd0*/  @!P2 LDG.E.64 R78, desc[UR60][R46.64+0xa0] ;  /* 0x0000a03c2e4ea981 */ /* 0x000164000c1e1b00 */
.L_x_637:
[----:B------:R-:W-:Y:S05]  /*2fe0*/  BSYNC B1 ;  /* 0x0000000000017941 */ /* 0x000fea0003800000 */
.L_x_636:
        /* <DEDUP_REMOVED lines=12> */
[----:B-----5:R-:W-:Y:S01]  /*30b0*/  IMAD.MOV.U32 R130, RZ, RZ, R76 ;  /* 0x000000ffff827224 */ /* 0x020fe200078e004c */
[----:B------:R-:W-:Y:S01]  /*30c0*/  CS2R R74, SRZ ;  /* 0x00000000004a7805 */ /* 0x000fe2000001ff00 */
[----:B------:R-:W-:Y:S01]  /*30d0*/  IMAD.MOV.U32 R131, RZ, RZ, R77 ;  /* 0x000000ffff837224 */ /* 0x000fe200078e004d */
[----:B------:R-:W-:Y:S06]  /*30e0*/  @P4 BRA `(.L_x_639) ;  /* 0x0000000000a04947 */ /* 0x000fec0003800000 */
[----:B------:R-:W-:Y:S01]  /*30f0*/  IADD3 R94, P2, P5, R106, R94, R12 ;  /* 0x0000005e6a5e7210 */ /* 0x000fe20007d5e00c */
[----:B------:R-:W-:Y:S01]  /*3100*/  ULDC.64 UR4, c[0x0][0x3e8] ;  /* 0x0000fa0000047ab9 */ /* 0x000fe20000000a00 */
[----:B------:R-:W-:Y:S02]  /*3110*/  CS2R R72, SRZ ;  /* 0x0000000000487805 */ /* 0x000fe4000001ff00 */
[----:B------:R-:W-:Y:S02]  /*3120*/  CS2R R74, SRZ ;  /* 0x00000000004a7805 */ /* 0x000fe4000001ff00 */
[----:B0-----:R-:W-:Y:S02]  /*3130*/  IADD3.X R45, R20, R100, R11, P2, P5 ;  /* 0x00000064142d7210 */ /* 0x001fe400017ea40b */
[----:B------:R-:W-:-:S04]  /*3140*/  IADD3 R92, P2, P5, R112, R92, R10 ;  /* 0x0000005c705c7210 */ /* 0x000fc80007d5e00a */
[----:B------:R-:W-:Y:S02]  /*3150*/  IADD3.X R101, R14, R101, R9, P2, P5 ;  /* 0x000000650e657210 */ /* 0x000fe400017ea409 */
[----:B------:R-:W-:-:S04]  /*3160*/  LEA R44, P2, R94, UR4, 0x1 ;  /* 0x000000045e2c7c11 */ /* 0x000fc8000f8408ff */
[----:B------:R-:W-:Y:S01]  /*3170*/  LEA.HI.X R45, R94, UR5, R45, 0x1, P2 ;  /* 0x000000055e2d7c11 */ /* 0x000fe200090f0c2d */
[----:B------:R-:W-:Y:S02]  /*3180*/  ULDC.64 UR4, c[0x0][0x400] ;  /* 0x0001000000047ab9 */ /* 0x000fe40000000a00 */
        /* <DEDUP_REMOVED lines=30> */
.L_x_639:
[----:B------:R-:W-:Y:S05]  /*3370*/  BSYNC B1 ;  /* 0x0000000000017941 */ /* 0x000fea0003800000 */
.L_x_638:
[----:B01----:R-:W2:Y:S01]  /*3380*/  LDL R44, [R1+0x14] ;  /* 0x00001400012c7983 */ /* 0x003ea20000100800 */
[----:B------:R-:W-:Y:S01]  /*3390*/  IMAD.MOV.U32 R45, RZ, RZ, R81 ;  /* 0x000000ffff2d7224 */ /* 0x000fe200078e0051 */
[----:B------:R-:W-:Y:S01]  /*33a0*/  PRMT R163, R130, 0x5410, R131 ;  /* 0x0000541082a37816 */ /* 0x000fe20000000083 */
[----:B------:R-:W-:Y:S02]  /*33b0*/  IMAD.MOV.U32 R46, RZ, RZ, R84 ;  /* 0x000000ffff2e7224 */ /* 0x000fe400078e0054 */
[----:B------:R-:W-:Y:S01]  /*33c0*/  IMAD.MOV.U32 R47, RZ, RZ, R85 ;  /* 0x000000ffff2f7224 */ /* 0x000fe200078e0055 */
[----:B------:R-:W-:Y:S01]  /*33d0*/  PRMT R167, R45, 0x7610, R167 ;  /* 0x000076102da77816 */ /* 0x000fe200000000a7 */
[----:B------:R-:W-:Y:S01]  /*33e0*/  IMAD.MOV.U32 R45, RZ, RZ, R89 ;  /* 0x000000ffff2d7224 */ /* 0x000fe200078e0059 */
[----:B------:R-:W-:Y:S01]  /*33f0*/  PRMT R169, R46, 0x7610, R169 ;  /* 0x000076102ea97816 */ /* 0x000fe200000000a9 */
[----:B------:R-:W-:Y:S01]  /*3400*/  IMAD.MOV.U32 R46, RZ, RZ, R96 ;  /* 0x000000ffff2e7224 */ /* 0x000fe200078e0060 */
[----:B------:R-:W-:Y:S01]  /*3410*/  PRMT R170, R47, 0x7610, R170 ;  /* 0x000076102faa7816 */ /* 0x000fe200000000aa */
[----:B------:R-:W-:Y:S01]  /*3420*/  IMAD.MOV.U32 R47, RZ, RZ, R97 ;  /* 0x000000ffff2f7224 */ /* 0x000fe200078e0061 */
[----:B------:R-:W-:Y:S01]  /*3430*/  PRMT R171, R45, 0x7610, R171 ;  /* 0x000076102dab7816 */ /* 0x000fe200000000ab */
[----:B------:R-:W-:-:S03]  /*3440*/  IMAD.MOV.U32 R45, RZ, RZ, R125 ;  /* 0x000000ffff2d7224 */ /* 0x000fc600078e007d */
[----:B------:R-:W-:Y:S01]  /*3450*/  PRMT R169, R169, 0x5410, R47 ;  /* 0x00005410a9a97816 */ /* 0x000fe2000000002f */
[----:B------:R-:W-:Y:S01]  /*3460*/  IMAD.MOV.U32 R47, RZ, RZ, R79 ;  /* 0x000000ffff2f7224 */ /* 0x000fe200078e004f */
[----:B------:R-:W-:Y:S01]  /*3470*/  PRMT R132, R45, 0x7610, R132 ;  /* 0x000076102d847816 */ /* 0x000fe20000000084 */
[----:B------:R-:W-:-:S05]  /*3480*/  IMAD.MOV.U32 R45, RZ, RZ, R86 ;  /* 0x000000ffff2d7224 */ /* 0x000fca00078e0056 */
[----:B------:R-:W-:Y:S01]  /*3490*/  PRMT R170, R170, 0x5410, R45 ;  /* 0x00005410aaaa7816 */ /* 0x000fe2000000002d */
[----:B------:R-:W-:Y:S01]  /*34a0*/  IMAD.MOV.U32 R45, RZ, RZ, R91 ;  /* 0x000000ffff2d7224 */ /* 0x000fe200078e005b */
[----:B--2---:R-:W-:Y:S01]  /*34b0*/  R2UR UR4, R44 ;  /* 0x000000002c0472ca */ /* 0x004fe200000e0000 */
[----:B------:R-:W-:-:S05]  /*34c0*/  IMAD.MOV.U32 R44, RZ, RZ, R80 ;  /* 0x000000ffff2c7224 */ /* 0x000fca00078e0050 */
[----:B------:R-:W-:Y:S01]  /*34d0*/  PRMT R168, R44, 0x7610, R168 ;  /* 0x000076102ca87816 */ /* 0x000fe200000000a8 */
[----:B------:R-:W-:-:S03]  /*34e0*/  IMAD.MOV.U32 R44, RZ, RZ, R88 ;  /* 0x000000ffff2c7224 */ /* 0x000fc600078e0058 */
[----:B------:R-:W-:Y:S01]  /*34f0*/  PRMT R168, R168, 0x5410, R46 ;  /* 0x00005410a8a87816 */ /* 0x000fe2000000002e */
[----:B------:R-:W-:Y:S01]  /*3500*/  IMAD.MOV.U32 R46, RZ, RZ, R78 ;  /* 0x000000ffff2e7224 */ /* 0x000fe200078e004e */
[----:B------:R-:W-:Y:S01]  /*3510*/  PRMT R167, R167, 0x5410, R44 ;  /* 0x00005410a7a77816 */ /* 0x000fe2000000002c */
[----:B------:R-:W-:Y:S01]  /*3520*/  IMAD.MOV.U32 R44, RZ, RZ, R124 ;  /* 0x000000ffff2c7224 */ /* 0x000fe200078e007c */
[----:B------:R-:W-:Y:S02]  /*3530*/  UISETP.NE.AND UP0, UPT, UR4, 0x3, UPT ;  /* 0x000000030400788c */ /* 0x000fe4000bf05270 */
[----:B------:R-:W-:Y:S01]  /*3540*/  PRMT R164, R46, 0x5410, R47 ;  /* 0x000054102ea47816 */ /* 0x000fe2000000002f */
[----:B------:R-:W-:Y:S01]  /*3550*/  IMAD.MOV.U32 R47, RZ, RZ, R82 ;  /* 0x000000ffff2f7224 */ /* 0x000fe200078e0052 */
[----:B------:R-:W-:Y:S01]  /*3560*/  PRMT R130, R130, 0x5410, R44 ;  /* 0x0000541082827816 */ /* 0x000fe2000000002c */
[----:B------:R-:W-:Y:S01]  /*3570*/  IMAD.MOV.U32 R46, RZ, RZ, R83 ;  /* 0x000000ffff2e7224 */ /* 0x000fe200078e0053 */
[----:B------:R-:W-:Y:S01]  /*3580*/  PLOP3.LUT P2, PT, PT, PT, UP0, 0x80, 0x0 ;  /* 0x000000000000781c */ /* 0x000fe20003f4f008 */
[----:B------:R-:W-:-:S03]  /*3590*/  IMAD.MOV.U32 R44, RZ, RZ, R87 ;  /* 0x000000ffff2c7224 */ /* 0x000fc600078e0057 */
[----:B------:R-:W-:Y:S01]  /*35a0*/  PRMT R166, R46, 0x5410, R47 ;  /* 0x000054102ea67816 */ /* 0x000fe2000000002f */
[----:B------:R-:W-:Y:S01]  /*35b0*/  IMAD.MOV.U32 R47, RZ, RZ, R99 ;  /* 0x000000ffff2f7224 */ /* 0x000fe200078e0063 */
[----:B------:R-:W-:Y:S01]  /*35c0*/  PRMT R172, R44, 0x7610, R172 ;  /* 0x000076102cac7816 */ /* 0x000fe200000000ac */
[----:B------:R-:W-:Y:S02]  /*35d0*/  IMAD.MOV.U32 R44, RZ, RZ, R90 ;  /* 0x000000ffff2c7224 */ /* 0x000fe400078e005a */
[----:B------:R-:W-:Y:S01]  /*35e0*/  IMAD.MOV.U32 R46, RZ, RZ, R98 ;  /* 0x000000ffff2e7224 */ /* 0x000fe200078e0062 */
[----:B------:R-:W-:Y:S01]  /*35f0*/  PRMT R173, R45, 0x5410, R47 ;  /* 0x000054102dad7816 */ /* 0x000fe2000000002f */
[----:B------:R-:W-:Y:S01]  /*3600*/  IMAD.MOV.U32 R45, RZ, RZ, R128 ;  /* 0x000000ffff2d7224 */ /* 0x000fe200078e0080 */
[----:B------:R-:W-:Y:S01]  /*3610*/  PRMT R171, R171, 0x5410, R44 ;  /* 0x00005410abab7816 */ /* 0x000fe2000000002c */
[----:B-----5:R-:W-:Y:S01]  /*3620*/  IMAD.MOV.U32 R47, RZ, RZ, R52 ;  /* 0x000000ffff2f7224 */ /* 0x020fe200078e0034 */
[----:B------:R-:W-:Y:S01]  /*3630*/  PRMT R172, R172, 0x5410, R46 ;  /* 0x00005410acac7816 */ /* 0x000fe2000000002e */
[----:B------:R-:W-:Y:S01]  /*3640*/  IMAD.MOV.U32 R44, RZ, RZ, R53 ;  /* 0x000000ffff2c7224 */ /* 0x000fe200078e0035 */
[----:B------:R-:W-:Y:S01]  /*3650*/  PRMT R130, R45, 0x7610, R130 ;  /* 0x000076102d827816 */ /* 0x000fe20000000082 */
[----:B------:R-:W-:-:S02]  /*3660*/  IMAD.MOV.U32 R46, RZ, RZ, R129 ;  /* 0x000000ffff2e7224 */ /* 0x000fc400078e0081 */
[----:B------:R-:W-:Y:S01]  /*3670*/  IMAD.MOV.U32 R45, RZ, RZ, R60 ;  /* 0x000000ffff2d7224 */ /* 0x000fe200078e003c */
[----:B------:R-:W-:Y:S01]  /*3680*/  PRMT R92, R47, 0x5410, R44 ;  /* 0x000054102f5c7816 */ /* 0x000fe2000000002c */
[----:B------:R-:W-:Y:S01]  /*3690*/  IMAD.MOV.U32 R44, RZ, RZ, R61 ;  /* 0x000000ffff2c7224 */ /* 0x000fe200078e003d */
[----:B------:R-:W-:Y:S01]  /*36a0*/  PRMT R132, R132, 0x5410, R46 ;  /* 0x0000541084847816 */ /* 0x000fe2000000002e */
[----:B------:R-:W-:Y:S02]  /*36b0*/  IMAD.MOV.U32 R47, RZ, RZ, R56 ;  /* 0x000000ffff2f7224 */ /* 0x000fe400078e0038 */
[----:B------:R-:W-:Y:S01]  /*36c0*/  IMAD.MOV.U32 R46, RZ, RZ, R57 ;  /* 0x000000ffff2e7224 */ /* 0x000fe200078e0039 */
[----:B------:R-:W-:Y:S01]  /*36d0*/  PRMT R151, R45, 0x5410, R44 ;  /* 0x000054102d977816 */ /* 0x000fe2000000002c */
[----:B------:R-:W-:Y:S02]  /*36e0*/  IMAD.MOV.U32 R45, RZ, RZ, R68 ;  /* 0x000000ffff2d7224 */ /* 0x000fe400078e0044 */
[----:B------:R-:W-:Y:S01]  /*36f0*/  IMAD.MOV.U32 R44, RZ, RZ, R69 ;  /* 0x000000ffff2c7224 */ /* 0x000fe200078e0045 */
[----:B------:R-:W-:Y:S01]  /*3700*/  PRMT R148, R46, 0x5410, R47 ;  /* 0x000054102e947816 */ /* 0x000fe2000000002f */
[----:B------:R-:W-:Y:S01]  /*3710*/  IMAD.MOV.U32 R46, RZ, RZ, R65 ;  /* 0x000000ffff2e7224 */ /* 0x000fe200078e0041 */
[----:B------:R-:W-:-:S02]  /*3720*/  MOV R47, R64 ;  /* 0x00000040002f7202 */ /* 0x000fc40000000f00 */
[----:B------:R-:W-:Y:S01]  /*3730*/  PRMT R160, R45, 0x5410, R44 ;  /* 0x000054102da07816 */ /* 0x000fe2000000002c */
[----:B------:R-:W-:Y:S01]  /*3740*/  IMAD.MOV.U32 R45, RZ, RZ, R54 ;  /* 0x000000ffff2d7224 */ /* 0x000fe200078e0036 */
[----:B------:R-:W-:Y:S01]  /*3750*/  PRMT R158, R47, 0x5410, R46 ;  /* 0x000054102f9e7816 */ /* 0x000fe2000000002e */
[----:B------:R-:W-:Y:S02]  /*3760*/  IMAD.MOV.U32 R44, RZ, RZ, R55 ;  /* 0x000000ffff2c7224 */ /* 0x000fe400078e0037 */
[----:B------:R-:W-:Y:S02]  /*3770*/  IMAD.MOV.U32 R47, RZ, RZ, R72 ;  /* 0x000000ffff2f7224 */ /* 0x000fe400078e0048 */
[----:B------:R-:W-:Y:S01]  /*3780*/  IMAD.MOV.U32 R46, RZ, RZ, R73 ;  /* 0x000000ffff2e7224 */ /* 0x000fe200078e0049 */
[----:B------:R-:W-:Y:S01]  /*3790*/  PRMT R93, R45, 0x5410, R44 ;  /* 0x000054102d5d7816 */ /* 0x000fe2000000002c */
[----:B------:R-:W-:Y:S01]  /*37a0*/  IMAD.MOV.U32 R45, RZ, RZ, R62 ;  /* 0x000000ffff2d7224 */ /* 0x000fe200078e003e */
[----:B------:R-:W-:Y:S01]  /*37b0*/  PRMT R161, R161, 0x5410, R47 ;  /* 0x00005410a1a17816 */ /* 0x000fe2000000002f */
[----:B------:R-:W-:Y:S01]  /*37c0*/  IMAD.MOV.U32 R44, RZ, RZ, R63 ;  /* 0x000000ffff2c7224 */ /* 0x000fe200078e003f */
[----:B------:R-:W-:Y:S01]  /*37d0*/  PRMT R162, R46, 0x7610, R162 ;  /* 0x000076102ea27816 */ /* 0x000fe200000000a2 */
[----:B------:R-:W-:-:S02]  /*37e0*/  IMAD.MOV.U32 R47, RZ, RZ, R58 ;  /* 0x000000ffff2f7224 */ /* 0x000fc400078e003a */
        /* <DEDUP_REMOVED lines=11> */
[----:B------:R-:W-:-:S04]  /*38a0*/  PRMT R159, R47, 0x5410, R46 ;  /* 0x000054102f9f7816 */ /* 0x000fc8000000002e */
[----:B------:R-:W-:Y:S01]  /*38b0*/  PRMT R165, R44, 0x5410, R45 ;  /* 0x000054102ca57816 */ /* 0x000fe2000000002d */
[----:B------:R-:W-:Y:S06]  /*38c0*/  @!P2 BRA `(.L_x_640) ;  /* 0x000000000004a947 */ /* 0x000fec0003800000 */
[----:B------:R-:W-:Y:S01]  /*38d0*/  BPT.TRAP 0x1 ;  /* 0x000000040000795c */ /* 0x000fe20000300000 */
.L_x_640:
[----:B------:R-:W-:Y:S01]  /*38e0*/  IMAD R100, R16, 0x8, R2 ;  /* 0x0000000810647824 */ /* 0x000fe200078e0202 */
[----:B------:R-:W-:Y:S01]  /*38f0*/  SHF.L.U32 R101, R204, 0x1f, RZ ;  /* 0x0000001fcc657819 */ /* 0x000fe200000006ff */
[----:B------:R-:W-:Y:S03]  /*3900*/  BSSY B1, `(.L_x_641) ;  /* 0x0000003000017945 */ /* 0x000fe60003800000 */
[----:B------:R-:W0:Y:S02]  /*3910*/  SYNCS.PHASECHK.TRANS64.TRYWAIT P5, [R100+URZ+0x36890], R101 ;  /* 0x03689065640075a7 */ /* 0x000e2400080a017f */
[----:B0-----:R-:W-:Y:S05]  /*3920*/  @!P5 BRA `(.L_x_642) ;  /* 0x000002380024d947 */ /* 0x001fea0003800000 */
.L_x_996:
[----:B------:R-:W-:Y:S05]  /*3930*/  BSYNC B1 ;  /* 0x0000000000017941 */ /* 0x000fea0003800000 */
.L_x_641:
[----:B------:R-:W-:Y:S04]  /*3940*/  BSSY B1, `(.L_x_643) ;  /* 0x0000153000017945 */ /* 0x000fe80003800000 */
[----:B------:R-:W-:Y:S05]  /*3950*/  @P3 BRA `(.L_x_644) ;  /* 0x0000001400443947 */ /* 0x000fea0003800000 */
[----:B------:R-:W-:Y:S01]  /*3960*/  ISETP.NE.AND P3, PT, R31, RZ, PT ;  /* 0x000000ff1f00720c */ /* 0x000fe20003f65270 */
[----:B------:R-:W-:-:S12]  /*3970*/  BSSY B2, `(.L_x_645) ;  /* 0x0000037000027945 */ /* 0x000fd80003800000 */
[----:B------:R-:W-:Y:S05]  /*3980*/  @!P3 BRA `(.L_x_646) ;  /* 0x0000000000d4b947 */ /* 0x000fea0003800000 */
[----:B------:R1:W2:Y:S01]  /*3990*/  LDS.128 R44, [R41+0x21000] ;  /* 0x02100000292c7984 */ /* 0x0002a20000000c00 */
[----:B------:R-:W-:Y:S01]  /*39a0*/  ISETP.GE.AND P3, PT, R22, R126, PT ;  /* 0x0000007e1600720c */ /* 0x000fe20003f66270 */
[----:B------:R-:W-:-:S12]  /*39b0*/  BSSY B3, `(.L_x_647) ;  /* 0x0000031000037945 */ /* 0x000fd80003800000 */
[----:B-1----:R-:W-:Y:S05]  /*39c0*/  @P3 BRA `(.L_x_648) ;  /* 0x0000000000bc3947 */ /* 0x002fea0003800000 */
[----:B------:R-:W-:Y:S02]  /*39d0*/  SHF.R.U64 R95, R128, 0x10, R129 ;  /* 0x00000010805f7819 */ /* 0x000fe40000001281 */
[----:B------:R-:W-:Y:S01]  /*39e0*/  SHF.R.U64 R94, R124, 0x10, R125 ;  /* 0x000000107c5e7819 */ /* 0x000fe2000000127d */
[C---:B--2---:R-:W-:Y:S01]  /*39f0*/  IMAD.U32 R124, R45.reuse, 0x10000, RZ ;  /* 0x000100002d7c7824 */ /* 0x044fe200078e00ff */
[C---:B------:R-:W-:Y:S02]  /*3a00*/  PRMT R95, R130.reuse, 0x5410, R95 ;  /* 0x00005410825f7816 */ /* 0x040fe4000000005f */
[----:B------:R-:W-:Y:S02]  /*3a10*/  PRMT R94, R130, 0x5432, R94 ;  /* 0x00005432825e7816 */ /* 0x000fe4000000005e */
[----:B------:R-:W-:Y:S02]  /*3a20*/  SHF.R.U32.HI R128, RZ, 0x10, R129 ;  /* 0x00000010ff807819 */ /* 0x000fe40000011681 */
[----:B------:R-:W-:-:S02]  /*3a30*/  LOP3.LUT R130, R45, 0xffff0000, RZ, 0xc0, !PT ;  /* 0xffff00002d827812 */ /* 0x000fc400078ec0ff */
[C---:B------:R-:W-:Y:S01]  /*3a40*/  LOP3.LUT R129, R95.reuse, 0xffff0000, RZ, 0xc0, !PT ;  /* 0xffff00005f817812 */ /* 0x040fe200078ec0ff */
[----:B------:R-:W-:Y:S01]  /*3a50*/  IMAD.U32 R95, R95, 0x10000, RZ ;  /* 0x000100005f5f7824 */ /* 0x000fe200078e00ff */
[C---:B------:R-:W-:Y:S01]  /*3a60*/  LOP3.LUT R131, R94.reuse, 0xffff0000, RZ, 0xc0, !PT ;  /* 0xffff00005e837812 */ /* 0x040fe200078ec0ff */
[----:B------:R-:W-:Y:S01]  /*3a70*/  IMAD.U32 R94, R94, 0x10000, RZ ;  /* 0x000100005e5e7824 */ /* 0x000fe200078e00ff */
[----:B------:R-:W-:Y:S01]  /*3a80*/  SHF.R.U32.HI R125, RZ, 0x10, R125 ;  /* 0x00000010ff7d7819 */ /* 0x000fe2000001167d */
[----:B------:R-:W-:Y:S01]  /*3a90*/  FMUL.FTZ R45, R130, R129 ;  /* 0x00000081822d7220 */ /* 0x000fe20000410000 */
[----:B------:R-:W-:Y:S01]  /*3aa0*/  PRMT R128, R132, 0x5432, R128 ;  /* 0x0000543284807816 */ /* 0x000fe20000000080 */
[-C--:B------:R-:W-:Y:S01]  /*3ab0*/  FMUL.FTZ R130, R130, R131.reuse ;  /* 0x0000008382827220 */ /* 0x080fe20000410000 */
[----:B------:R-:W-:Y:S01]  /*3ac0*/  PRMT R125, R132, 0x5410, R125 ;  /* 0x00005410847d7816 */ /* 0x000fe2000000007d */
[----:B------:R-:W-:Y:S01]  /*3ad0*/  FFMA.FTZ R45, R124, R131, -R45 ;  /* 0x000000837c2d7223 */ /* 0x000fe2000001082d */
[----:B------:R-:W-:Y:S01]  /*3ae0*/  LOP3.LUT R132, R46, 0xffff0000, RZ, 0xc0, !PT ;  /* 0xffff00002e847812 */ /* 0x000fe200078ec0ff */
[----:B------:R-:W-:Y:S01]  /*3af0*/  FFMA.FTZ R124, R124, R129, R130 ;  /* 0x000000817c7c7223 */ /* 0x000fe20000010082 */
[C---:B------:R-:W-:Y:S01]  /*3b00*/  IMAD.U32 R129, R128.reuse, 0x10000, RZ ;  /* 0x0001000080817824 */ /* 0x040fe200078e00ff */
[----:B------:R-:W-:Y:S01]  /*3b10*/  LOP3.LUT R128, R128, 0xffff0000, RZ, 0xc0, !PT ;  /* 0xffff000080807812 */ /* 0x000fe200078ec0ff */
[C---:B------:R-:W-:Y:S01]  /*3b20*/  IMAD.U32 R130, R125.reuse, 0x10000, RZ ;  /* 0x000100007d827824 */ /* 0x040fe200078e00ff */
[----:B------:R-:W-:Y:S01]  /*3b30*/  LOP3.LUT R125, R125, 0xffff0000, RZ, 0xc0, !PT ;  /* 0xffff00007d7d7812 */ /* 0x000fe200078ec0ff */
[----:B------:R-:W-:Y:S01]  /*3b40*/  FMUL.FTZ R131, R132, R129 ;  /* 0x0000008184837220 */ /* 0x000fe20000410000 */
[----:B------:R-:W-:-:S02]  /*3b50*/  IMAD.U32 R46, R46, 0x10000, RZ ;  /* 0x000100002e2e7824 */ /* 0x000fc400078e00ff */
[-C--:B------:R-:W-:Y:S01]  /*3b60*/  FMUL.FTZ R132, R132, R130.reuse ;  /* 0x0000008284847220 */ /* 0x080fe20000410000 */
[----:B------:R-:W-:Y:S01]  /*3b70*/  F2FP.BF16.F32.PACK_AB R45, R124, R45 ;  /* 0x0000002d7c2d723e */ /* 0x000fe200000010ff */
[C---:B------:R-:W-:Y:S02]  /*3b80*/  FFMA.FTZ R131, R46.reuse, R130, -R131 ;  /* 0x000000822e837223 */ /* 0x040fe40000010883 */
[----:B------:R-:W-:Y:S01]  /*3b90*/  FFMA.FTZ R132, R46, R129, R132 ;  /* 0x000000812e847223 */ /* 0x000fe20000010084 */
[C---:B------:R-:W-:Y:S01]  /*3ba0*/  LOP3.LUT R46, R47.reuse, 0xffff0000, RZ, 0xc0, !PT ;  /* 0xffff00002f2e7812 */ /* 0x040fe200078ec0ff */
[----:B------:R-:W-:-:S03]  /*3bb0*/  IMAD.U32 R47, R47, 0x10000, RZ ;  /* 0x000100002f2f7824 */ /* 0x000fc600078e00ff */
[----:B------:R-:W-:Y:S01]  /*3bc0*/  F2FP.BF16.F32.PACK_AB R131, R132, R131 ;  /* 0x000000838483723e */ /* 0x000fe200000010ff */
[C---:B------:R-:W-:Y:S01]  /*3bd0*/  FMUL.FTZ R129, R46.reuse, R128 ;  /* 0x000000802e817220 */ /* 0x040fe20000410000 */
[----:B------:R-:W-:-:S03]  /*3be0*/  FMUL.FTZ R46, R46, R125 ;  /* 0x0000007d2e2e7220 */ /* 0x000fc60000410000 */
[C---:B------:R-:W-:Y:S01]  /*3bf0*/  FFMA.FTZ R129, R47.reuse, R125, -R129 ;  /* 0x0000007d2f817223 */ /* 0x040fe20000010881 */
[----:B------:R-:W-:Y:S01]  /*3c00*/  FFMA.FTZ R46, R47, R128, R46 ;  /* 0x000000802f2e7223 */ /* 0x000fe2000001002e */
[C---:B------:R-:W-:Y:S01]  /*3c10*/  LOP3.LUT R47, R44.reuse, 0xffff0000, RZ, 0xc0, !PT ;  /* 0xffff00002c2f7812 */ /* 0x040fe200078ec0ff */
[----:B------:R-:W-:-:S03]  /*3c20*/  IMAD.U32 R44, R44, 0x10000, RZ ;  /* 0x000100002c2c7824 */ /* 0x000fc600078e00ff */
[----:B------:R-:W-:Y:S01]  /*3c30*/  F2FP.BF16.F32.PACK_AB R46, R46, R129 ;  /* 0x000000812e2e723e */ /* 0x000fe200000010ff */
[C---:B------:R-:W-:Y:S01]  /*3c40*/  FMUL.FTZ R125, R47.reuse, R95 ;  /* 0x0000005f2f7d7220 */ /* 0x040fe20000410000 */
[----:B------:R-:W-:-:S03]  /*3c50*/  FMUL.FTZ R47, R47, R94 ;  /* 0x0000005e2f2f7220 */ /* 0x000fc60000410000 */
[C---:B------:R-:W-:Y:S01]  /*3c60*/  FFMA.FTZ R125, R44.reuse, R94, -R125 ;  /* 0x0000005e2c7d7223 */ /* 0x040fe2000001087d */
[----:B------:R-:W-:-:S05]  /*3c70*/  FFMA.FTZ R47, R44, R95, R47 ;  /* 0x0000005f2c2f7223 */ /* 0x000fca000001002f */
[----:B------:R-:W-:Y:S01]  /*3c80*/  F2FP.BF16.F32.PACK_AB R125, R47, R125 ;  /* 0x0000007d2f7d723e */ /* 0x000fe200000010ff */
[----:B------:R-:W-:Y:S02]  /*3c90*/  IMAD.MOV.U32 R47, RZ, RZ, R46 ;  /* 0x000000ffff2f7224 */ /* 0x000fe400078e002e */
[----:B------:R-:W-:Y:S02]  /*3ca0*/  IMAD.MOV.U32 R46, RZ, RZ, R131 ;  /* 0x000000ffff2e7224 */ /* 0x000fe400078e0083 */
[----:B------:R-:W-:-:S07]  /*3cb0*/  IMAD.MOV.U32 R44, RZ, RZ, R125 ;  /* 0x000000ffff2c7224 */ /* 0x000fce00078e007d */
.L_x_648:
[----:B------:R-:W-:Y:S05]  /*3cc0*/  BSYNC B3 ;  /* 0x0000000000037941 */ /* 0x000fea0003800000 */
.L_x_647:
[----:B--2---:R1:W-:Y:S02]  /*3cd0*/  STG.E.128 desc[UR60][R50.64], R44 ;  /* 0x0000002c32007986 */ /* 0x0043e4000c101d3c */
.L_x_646:
[----:B------:R-:W-:Y:S05]  /*3ce0*/  BSYNC B2 ;  /* 0x0000000000027941 */ /* 0x000fea0003800000 */
.L_x_645:
[----:B------:R-:W-:Y:S01]  /*3cf0*/  ISETP.NE.AND P3, PT, R35, RZ, PT ;  /* 0x000000ff2300720c */ /* 0x000fe20003f65270 */
[----:B------:R-:W-:-:S12]  /*3d00*/  BSSY B2, `(.L_x_649) ;  /* 0x0000038000027945 */ /* 0x000fd80003800000 */
[----:B------:R-:W-:Y:S05]  /*3d10*/  @!P3 BRA `(.L_x_650) ;  /* 0x0000000000d8b947 */ /* 0x000fea0003800000 */
[----:B-1----:R1:W2:Y:S01]  /*3d20*/  LDS.128 R44, [R42+0x21000] ;  /* 0x021000002a2c7984 */ /* 0x0022a20000000c00 */
[----:B------:R-:W-:Y:S01]  /*3d30*/  ISETP.GE.AND P3, PT, R207, R126, PT ;  /* 0x0000007ecf00720c */ /* 0x000fe20003f66270 */
[----:B------:R-:W-:-:S12]  /*3d40*/  BSSY B3, `(.L_x_651) ;  /* 0x0000032000037945 */ /* 0x000fd80003800000 */
[----:B-1----:R-:W-:Y:S05]  /*3d50*/  @P3 BRA `(.L_x_652) ;  /* 0x0000000000c03947 */ /* 0x002fea0003800000 */
[----:B------:R-:W-:Y:S01]  /*3d60*/  SHF.R.U64 R94, R98, 0x10, R99 ;  /* 0x00000010625e7819 */ /* 0x000fe20000001263 */
[----:B--2---:R-:W-:Y:S01]  /*3d70*/  IMAD.U32 R95, R45, 0x10000, RZ ;  /* 0x000100002d5f7824 */ /* 0x004fe200078e00ff */
[----:B------:R-:W-:Y:S02]  /*3d80*/  SHF.R.U64 R96, R96, 0x10, R97 ;  /* 0x0000001060607819 */ /* 0x000fe40000001261 */
[----:B------:R-:W-:Y:S02]  /*3d90*/  PRMT R94, R172, 0x5432, R94 ;  /* 0x00005432ac5e7816 */ /* 0x000fe4000000005e */
[----:B------:R-:W-:Y:S02]  /*3da0*/  PRMT R96, R168, 0x5432, R96 ;  /* 0x00005432a8607816 */ /* 0x000fe40000000060 */
[----:B------:R-:W-:Y:S02]  /*3db0*/  SHF.R.U32.HI R98, RZ, 0x10, R99 ;  /* 0x00000010ff627819 */ /* 0x000fe40000011663 */
[----:B------:R-:W-:-:S02]  /*3dc0*/  SHF.R.U32.HI R124, RZ, 0x10, R97 ;  /* 0x00000010ff7c7819 */ /* 0x000fc40000011661 */
[----:B------:R-:W-:Y:S02]  /*3dd0*/  LOP3.LUT R128, R45, 0xffff0000, RZ, 0xc0, !PT ;  /* 0xffff00002d807812 */ /* 0x000fe400078ec0ff */
[C---:B------:R-:W-:Y:S01]  /*3de0*/  LOP3.LUT R99, R94.reuse, 0xffff0000, RZ, 0xc0, !PT ;  /* 0xffff00005e637812 */ /* 0x040fe200078ec0ff */
[----:B------:R-:W-:Y:S01]  /*3df0*/  IMAD.U32 R94, R94, 0x10000, RZ ;  /* 0x000100005e5e7824 */ /* 0x000fe200078e00ff */
[C---:B------:R-:W-:Y:S01]  /*3e00*/  LOP3.LUT R97, R96.reuse, 0xffff0000, RZ, 0xc0, !PT ;  /* 0xffff000060617812 */ /* 0x040fe200078ec0ff */
[----:B------:R-:W-:Y:S01]  /*3e10*/  IMAD.U32 R96, R96, 0x10000, RZ ;  /* 0x0001000060607824 */ /* 0x000fe200078e00ff */
[----:B------:R-:W-:Y:S01]  /*3e20*/  PRMT R98, R173, 0x5432, R98 ;  /* 0x00005432ad627816 */ /* 0x000fe20000000062 */
[C---:B------:R-:W-:Y:S02]  /*3e30*/  FMUL.FTZ R125, R128.reuse, R99 ;  /* 0x00000063807d7220 */ /* 0x040fe40000410000 */
[-C--:B------:R-:W-:Y:S01]  /*3e40*/  FMUL.FTZ R45, R128, R97.reuse ;  /* 0x00000061802d7220 */ /* 0x080fe20000410000 */
[C---:B------:R-:W-:Y:S01]  /*3e50*/  LOP3.LUT R128, R46.reuse, 0xffff0000, RZ, 0xc0, !PT ;  /* 0xffff00002e807812 */ /* 0x040fe200078ec0ff */
[----:B------:R-:W-:Y:S01]  /*3e60*/  FFMA.FTZ R97, R95, R97, -R125 ;  /* 0x000000615f617223 */ /* 0x000fe2000001087d */
[----:B------:R-:W-:-:S02]  /*3e70*/  IMAD.U32 R46, R46, 0x10000, RZ ;  /* 0x000100002e2e7824 */ /* 0x000fc400078e00ff */
[----:B------:R-:W-:Y:S01]  /*3e80*/  FFMA.FTZ R95, R95, R99, R45 ;  /* 0x000000635f5f7223 */ /* 0x000fe2000001002d */
[----:B------:R-:W-:Y:S01]  /*3e90*/  PRMT R45, R169, 0x5432, R124 ;  /* 0x00005432a92d7816 */ /* 0x000fe2000000007c */
[C---:B------:R-:W-:Y:S01]  /*3ea0*/  IMAD.U32 R99, R98.reuse, 0x10000, RZ ;  /* 0x0001000062637824 */ /* 0x040fe200078e00ff */
[----:B------:R-:W-:Y:S02]  /*3eb0*/  LOP3.LUT R98, R98, 0xffff0000, RZ, 0xc0, !PT ;  /* 0xffff000062627812 */ /* 0x000fe400078ec0ff */
[----:B------:R-:W-:Y:S01]  /*3ec0*/  F2FP.BF16.F32.PACK_AB R95, R95, R97 ;  /* 0x000000615f5f723e */ /* 0x000fe200000010ff */
[C---:B------:R-:W-:Y:S02]  /*3ed0*/  IMAD.U32 R124, R45.reuse, 0x10000, RZ ;  /* 0x000100002d7c7824 */ /* 0x040fe400078e00ff */
[C---:B------:R-:W-:Y:S01]  /*3ee0*/  FMUL.FTZ R125, R128.reuse, R99 ;  /* 0x00000063807d7220 */ /* 0x040fe20000410000 */
[----:B------:R-:W-:Y:S01]  /*3ef0*/  LOP3.LUT R45, R45, 0xffff0000, RZ, 0xc0, !PT ;  /* 0xffff00002d2d7812 */ /* 0x000fe200078ec0ff */
[----:B------:R-:W-:-:S02]  /*3f00*/  FMUL.FTZ R128, R128, R124 ;  /* 0x0000007c80807220 */ /* 0x000fc40000410000 */
        /* <DEDUP_REMOVED lines=8> */
[C---:B------:R-:W-:Y:S01]  /*3f90*/  LOP3.LUT R45, R44.reuse, 0xffff0000, RZ, 0xc0, !PT ;  /* 0xffff00002c2d7812 */ /* 0x040fe200078ec0ff */
[----:B------:R-:W-:Y:S01]  /*3fa0*/  FFMA.FTZ R46, R47, R98, R46 ;  /* 0x000000622f2e7223 */ /* 0x000fe2000001002e */
[----:B------:R-:W-:-:S03]  /*3fb0*/  IMAD.U32 R44, R44, 0x10000, RZ ;  /* 0x000100002c2c7824 */ /* 0x000fc600078e00ff */
[C---:B------:R-:W-:Y:S01]  /*3fc0*/  FMUL.FTZ R47, R45.reuse, R94 ;  /* 0x0000005e2d2f7220 */ /* 0x040fe20000410000 */
[-C--:B------:R-:W-:Y:S01]  /*3fd0*/  FMUL.FTZ R45, R45, R96.reuse ;  /* 0x000000602d2d7220 */ /* 0x080fe20000410000 */
[----:B------:R-:W-:Y:S02]  /*3fe0*/  F2FP.BF16.F32.PACK_AB R46, R46, R99 ;  /* 0x000000632e2e723e */ /* 0x000fe400000010ff */
[C---:B------:R-:W-:Y:S01]  /*3ff0*/  FFMA.FTZ R47, R44.reuse, R96, -R47 ;  /* 0x000000602c2f7223 */ /* 0x040fe2000001082f */
[----:B------:R-:W-:-:S05]  /*4000*/  FFMA.FTZ R45, R44, R94, R45 ;  /* 0x0000005e2c2d7223 */ /* 0x000fca000001002d */
[----:B------:R-:W-:Y:S01]  /*4010*/  F2FP.BF16.F32.PACK_AB R45, R45, R47 ;  /* 0x0000002f2d2d723e */ /* 0x000fe200000010ff */
[----:B------:R-:W-:Y:S02]  /*4020*/  IMAD.MOV.U32 R47, RZ, RZ, R46 ;  /* 0x000000ffff2f7224 */ /* 0x000fe400078e002e */
[----:B------:R-:W-:Y:S02]  /*4030*/  IMAD.MOV.U32 R46, RZ, RZ, R125 ;  /* 0x000000ffff2e7224 */ /* 0x000fe400078e007d */
[----:B------:R-:W-:Y:S02]  /*4040*/  IMAD.MOV.U32 R44, RZ, RZ, R45 ;  /* 0x000000ffff2c7224 */ /* 0x000fe400078e002d */
[----:B------:R-:W-:-:S07]  /*4050*/  IMAD.MOV.U32 R45, RZ, RZ, R95 ;  /* 0x000000ffff2d7224 */ /* 0x000fce00078e005f */
.L_x_652:
[----:B------:R-:W-:Y:S05]  /*4060*/  BSYNC B3 ;  /* 0x0000000000037941 */ /* 0x000fea0003800000 */
.L_x_651:
[----:B--2---:R2:W-:Y:S02]  /*4070*/  STG.E.128 desc[UR60][R50.64+0x40], R44 ;  /* 0x0000402c32007986 */ /* 0x0045e4000c101d3c */
.L_x_650:
[----:B------:R-:W-:Y:S05]  /*4080*/  BSYNC B2 ;  /* 0x0000000000027941 */ /* 0x000fea0003800000 */
.L_x_649:
[----:B------:R-:W-:Y:S01]  /*4090*/  ISETP.NE.AND P3, PT, R36, RZ, PT ;  /* 0x000000ff2400720c */ /* 0x000fe20003f65270 */
[----:B------:R-:W-:-:S12]  /*40a0*/  BSSY B2, `(.L_x_653) ;  /* 0x0000036000027945 */ /* 0x000fd80003800000 */
[----:B------:R-:W-:Y:S05]  /*40b0*/  @!P3 BRA `(.L_x_654) ;  /* 0x0000000000d0b947 */ /* 0x000fea0003800000 */
[----:B-12---:R1:W2:Y:S01]  /*40c0*/  LDS.128 R44, [R41+0x24800] ;  /* 0x02480000292c7984 */ /* 0x0062a20000000c00 */
[----:B------:R-:W-:Y:S01]  /*40d0*/  ISETP.GE.AND P3, PT, R206, R126, PT ;  /* 0x0000007ece00720c */ /* 0x000fe20003f66270 */
[----:B------:R-:W-:-:S12]  /*40e0*/  BSSY B3, `(.L_x_655) ;  /* 0x0000030000037945 */ /* 0x000fd80003800000 */
[----:B-1----:R-:W-:Y:S05]  /*40f0*/  @P3 BRA `(.L_x_656) ;  /* 0x0000000000b83947 */ /* 0x002fea0003800000 */
[----:B------:R-:W-:Y:S02]  /*4100*/  SHF.R.U64 R96, R90, 0x10, R91 ;  /* 0x000000105a607819 */ /* 0x000fe4000000125b */
[----:B------:R-:W-:Y:S02]  /*4110*/  SHF.R.U64 R94, R88, 0x10, R89 ;  /* 0x00000010585e7819 */ /* 0x000fe40000001259 */
[----:B------:R-:W-:Y:S01]  /*4120*/  SHF.R.U32.HI R97, RZ, 0x10, R91 ;  /* 0x00000010ff617819 */ /* 0x000fe2000001165b */
[C---:B--2---:R-:W-:Y:S01]  /*4130*/  IMAD.U32 R91, R47.reuse, 0x10000, RZ ;  /* 0x000100002f5b7824 */ /* 0x044fe200078e00ff */
[----:B------:R-:W-:Y:S02]  /*4140*/  LOP3.LUT R88, R47, 0xffff0000, RZ, 0xc0, !PT ;  /* 0xffff00002f587812 */ /* 0x000fe400078ec0ff */
[----:B------:R-:W-:Y:S02]  /*4150*/  PRMT R47, R171, 0x5432, R96 ;  /* 0x00005432ab2f7816 */ /* 0x000fe40000000060 */
[----:B------:R-:W-:-:S02]  /*4160*/  PRMT R90, R167, 0x5432, R94 ;  /* 0x00005432a75a7816 */ /* 0x000fc4000000005e */
[C---:B------:R-:W-:Y:S01]  /*4170*/  LOP3.LUT R124, R45.reuse, 0xffff0000, RZ, 0xc0, !PT ;  /* 0xffff00002d7c7812 */ /* 0x040fe200078ec0ff */
[----:B------:R-:W-:Y:S01]  /*4180*/  IMAD.U32 R45, R45, 0x10000, RZ ;  /* 0x000100002d2d7824 */ /* 0x000fe200078e00ff */
[C---:B------:R-:W-:Y:S01]  /*4190*/  LOP3.LUT R94, R47.reuse, 0xffff0000, RZ, 0xc0, !PT ;  /* 0xffff00002f5e7812 */ /* 0x040fe200078ec0ff */
[----:B------:R-:W-:Y:S01]  /*41a0*/  IMAD.U32 R47, R47, 0x10000, RZ ;  /* 0x000100002f2f7824 */ /* 0x000fe200078e00ff */
[----:B------:R-:W-:Y:S01]  /*41b0*/  SHF.R.U32.HI R95, RZ, 0x10, R89 ;  /* 0x00000010ff5f7819 */ /* 0x000fe20000011659 */
[----:B------:R-:W-:Y:S01]  /*41c0*/  IMAD.U32 R89, R46, 0x10000, RZ ;  /* 0x000100002e597824 */ /* 0x000fe200078e00ff */
[----:B------:R-:W-:Y:S01]  /*41d0*/  LOP3.LUT R96, R90, 0xffff0000, RZ, 0xc0, !PT ;  /* 0xffff00005a607812 */ /* 0x000fe200078ec0ff */
[----:B------:R-:W-:Y:S01]  /*41e0*/  FMUL.FTZ R98, R124, R94 ;  /* 0x0000005e7c627220 */ /* 0x000fe20000410000 */
[----:B------:R-:W-:Y:S01]  /*41f0*/  PRMT R97, R173, 0x5410, R97 ;  /* 0x00005410ad617816 */ /* 0x000fe20000000061 */
[----:B------:R-:W-:Y:S01]  /*4200*/  IMAD.U32 R90, R90, 0x10000, RZ ;  /* 0x000100005a5a7824 */ /* 0x000fe200078e00ff */
[----:B------:R-:W-:Y:S01]  /*4210*/  PRMT R95, R171, 0x5410, R95 ;  /* 0x00005410ab5f7816 */ /* 0x000fe2000000005f */
[----:B------:R-:W-:Y:S01]  /*4220*/  FMUL.FTZ R124, R124, R96 ;  /* 0x000000607c7c7220 */ /* 0x000fe20000410000 */
[----:B------:R-:W-:Y:S01]  /*4230*/  LOP3.LUT R46, R46, 0xffff0000, RZ, 0xc0, !PT ;  /* 0xffff00002e2e7812 */ /* 0x000fe200078ec0ff */
[----:B------:R-:W-:-:S02]  /*4240*/  IMAD.U32 R99, R97, 0x10000, RZ ;  /* 0x0001000061637824 */ /* 0x000fc400078e00ff */
[----:B------:R-:W-:Y:S01]  /*4250*/  FFMA.FTZ R98, R45, R96, -R98 ;  /* 0x000000602d627223 */ /* 0x000fe20000010862 */
[----:B------:R-:W-:Y:S02]  /*4260*/  IMAD.U32 R96, R95, 0x10000, RZ ;  /* 0x000100005f607824 */ /* 0x000fe400078e00ff */
[----:B------:R-:W-:Y:S01]  /*4270*/  FFMA.FTZ R124, R45, R94, R124 ;  /* 0x0000005e2d7c7223 */ /* 0x000fe2000001007c */
[CC--:B------:R-:W-:Y:S01]  /*4280*/  FMUL.FTZ R45, R46.reuse, R99.reuse ;  /* 0x000000632e2d7220 */ /* 0x0c0fe20000410000 */
[----:B------:R-:W-:Y:S01]  /*4290*/  LOP3.LUT R97, R97, 0xffff0000, RZ, 0xc0, !PT ;  /* 0xffff000061617812 */ /* 0x000fe200078ec0ff */
[-C--:B------:R-:W-:Y:S01]  /*42a0*/  FMUL.FTZ R46, R46, R96.reuse ;  /* 0x000000602e2e7220 */ /* 0x080fe20000410000 */
[----:B------:R-:W-:Y:S01]  /*42b0*/  LOP3.LUT R95, R95, 0xffff0000, RZ, 0xc0, !PT ;  /* 0xffff00005f5f7812 */ /* 0x000fe200078ec0ff */
[C---:B------:R-:W-:Y:S01]  /*42c0*/  IMAD.U32 R94, R44.reuse, 0x10000, RZ ;  /* 0x000100002c5e7824 */ /* 0x040fe200078e00ff */
[----:B------:R-:W-:Y:S01]  /*42d0*/  LOP3.LUT R44, R44, 0xffff0000, RZ, 0xc0, !PT ;  /* 0xffff00002c2c7812 */ /* 0x000fe200078ec0ff */
[C---:B------:R-:W-:Y:S01]  /*42e0*/  FFMA.FTZ R45, R89.reuse, R96, -R45 ;  /* 0x00000060592d7223 */ /* 0x040fe2000001082d */
[----:B------:R-:W-:Y:S01]  /*42f0*/  FFMA.FTZ R46, R89, R99, R46 ;  /* 0x00000063592e7223 */ /* 0x000fe2000001002e */
[C---:B------:R-:W-:Y:S01]  /*4300*/  FMUL.FTZ R89, R88.reuse, R97 ;  /* 0x0000006158597220 */ /* 0x040fe20000410000 */
[----:B------:R-:W-:Y:S01]  /*4310*/  FMUL.FTZ R96, R88, R95 ;  /* 0x0000005f58607220 */ /* 0x000fe20000410000 */
[C---:B------:R-:W-:Y:S01]  /*4320*/  FMUL.FTZ R88, R44.reuse, R47 ;  /* 0x0000002f2c587220 */ /* 0x040fe20000410000 */
[-C--:B------:R-:W-:Y:S01]  /*4330*/  FMUL.FTZ R44, R44, R90.reuse ;  /* 0x0000005a2c2c7220 */ /* 0x080fe20000410000 */
[C---:B------:R-:W-:Y:S01]  /*4340*/  FFMA.FTZ R89, R91.reuse, R95, -R89 ;  /* 0x0000005f5b597223 */ /* 0x040fe20000010859 */
[----:B------:R-:W-:Y:S01]  /*4350*/  FFMA.FTZ R96, R91, R97, R96 ;  /* 0x000000615b607223 */ /* 0x000fe20000010060 */
[C---:B------:R-:W-:Y:S01]  /*4360*/  FFMA.FTZ R88, R94.reuse, R90, -R88 ;  /* 0x0000005a5e587223 */ /* 0x040fe20000010858 */
[----:B------:R-:W-:Y:S01]  /*4370*/  FFMA.FTZ R44, R94, R47, R44 ;  /* 0x0000002f5e2c7223 */ /* 0x000fe2000001002c */
[----:B------:R-:W-:-:S02]  /*4380*/  F2FP.BF16.F32.PACK_AB R98, R124, R98 ;  /* 0x000000627c62723e */ /* 0x000fc400000010ff */
[----:B------:R-:W-:Y:S02]  /*4390*/  F2FP.BF16.F32.PACK_AB R89, R96, R89 ;  /* 0x000000596059723e */ /* 0x000fe400000010ff */
[----:B------:R-:W-:Y:S01]  /*43a0*/  F2FP.BF16.F32.PACK_AB R46, R46, R45 ;  /* 0x0000002d2e2e723e */ /* 0x000fe200000010ff */
[----:B------:R-:W-:Y:S01]  /*43b0*/  IMAD.MOV.U32 R45, RZ, RZ, R98 ;  /* 0x000000ffff2d7224 */ /* 0x000fe200078e0062 */
[----:B------:R-:W-:Y:S01]  /*43c0*/  F2FP.BF16.F32.PACK_AB R44, R44, R88 ;  /* 0x000000582c2c723e */ /* 0x000fe200000010ff */
[----:B------:R-:W-:-:S07]  /*43d0*/  IMAD.MOV.U32 R47, RZ, RZ, R89 ;  /* 0x000000ffff2f7224 */ /* 0x000fce00078e0059 */
.L_x_656:
[----:B------:R-:W-:Y:S05]  /*43e0*/  BSYNC B3 ;  /* 0x0000000000037941 */ /* 0x000fea0003800000 */
.L_x_655:
[----:B--2---:R3:W-:Y:S02]  /*43f0*/  STG.E.128 desc[UR60][R50.64+0x80], R44 ;  /* 0x0000802c32007986 */ /* 0x0047e4000c101d3c */
.L_x_654:
[----:B------:R-:W-:Y:S05]  /*4400*/  BSYNC B2 ;  /* 0x0000000000027941 */ /* 0x000fea0003800000 */
.L_x_653:
[----:B------:R-:W-:Y:S01]  /*4410*/  ISETP.NE.AND P3, PT, R37, RZ, PT ;  /* 0x000000ff2500720c */ /* 0x000fe20003f65270 */
[----:B------:R-:W-:-:S12]  /*4420*/  BSSY B2, `(.L_x_657) ;  /* 0x0000036000027945 */ /* 0x000fd80003800000 */
[----:B------:R-:W-:Y:S05]  /*4430*/  @!P3 BRA `(.L_x_658) ;  /* 0x0000000000d0b947 */ /* 0x000fea0003800000 */
[----:B-123--:R1:W2:Y:S01]  /*4440*/  LDS.128 R44, [R42+0x24800] ;  /* 0x024800002a2c7984 */ /* 0x00e2a20000000c00 */
[----:B------:R-:W-:Y:S01]  /*4450*/  ISETP.GE.AND P3, PT, R209, R126, PT ;  /* 0x0000007ed100720c */ /* 0x000fe20003f66270 */
[----:B------:R-:W-:-:S12]  /*4460*/  BSSY B3, `(.L_x_659) ;  /* 0x0000030000037945 */ /* 0x000fd80003800000 */
[----:B-1----:R-:W-:Y:S05]  /*4470*/  @P3 BRA `(.L_x_660) ;  /* 0x0000000000b83947 */ /* 0x002fea0003800000 */
[----:B------:R-:W-:Y:S01]  /*4480*/  SHF.R.U64 R88, R86, 0x10, R87 ;  /* 0x0000001056587819 */ /* 0x000fe20000001257 */
[----:B--2---:R-:W-:Y:S01]  /*4490*/  IMAD.U32 R90, R47, 0x10000, RZ ;  /* 0x000100002f5a7824 */ /* 0x004fe200078e00ff */
[--C-:B------:R-:W-:Y:S01]  /*44a0*/  SHF.R.U64 R89, R84, 0x10, R85.reuse ;  /* 0x0000001054597819 */ /* 0x100fe20000001255 */
[----:B------:R-:W-:Y:S01]  /*44b0*/  IMAD.U32 R94, R44, 0x10000, RZ ;  /* 0x000100002c5e7824 */ /* 0x000fe200078e00ff */
[----:B------:R-:W-:Y:S01]  /*44c0*/  SHF.R.U32.HI R91, RZ, 0x10, R85 ;  /* 0x00000010ff5b7819 */ /* 0x000fe20000011655 */
[----:B------:R-:W-:Y:S01]  /*44d0*/  IMAD.U32 R85, R46, 0x10000, RZ ;  /* 0x000100002e557824 */ /* 0x000fe200078e00ff */
[----:B------:R-:W-:Y:S02]  /*44e0*/  SHF.R.U32.HI R87, RZ, 0x10, R87 ;  /* 0x00000010ff577819 */ /* 0x000fe40000011657 */
[----:B------:R-:W-:Y:S02]  /*44f0*/  PRMT R88, R170, 0x5432, R88 ;  /* 0x00005432aa587816 */ /* 0x000fe40000000058 */
[----:B------:R-:W-:-:S02]  /*4500*/  PRMT R89, R169, 0x5410, R89 ;  /* 0x00005410a9597816 */ /* 0x000fc40000000059 */
[----:B------:R-:W-:Y:S01]  /*4510*/  LOP3.LUT R84, R47, 0xffff0000, RZ, 0xc0, !PT ;  /* 0xffff00002f547812 */ /* 0x000fe200078ec0ff */
[C---:B------:R-:W-:Y:S01]  /*4520*/  IMAD.U32 R47, R45.reuse, 0x10000, RZ ;  /* 0x000100002d2f7824 */ /* 0x040fe200078e00ff */
[----:B------:R-:W-:Y:S02]  /*4530*/  LOP3.LUT R98, R45, 0xffff0000, RZ, 0xc0, !PT ;  /* 0xffff00002d627812 */ /* 0x000fe400078ec0ff */
[----:B------:R-:W-:Y:S02]  /*4540*/  PRMT R86, R170, 0x5410, R91 ;  /* 0x00005410aa567816 */ /* 0x000fe4000000005b */
[----:B------:R-:W-:Y:S02]  /*4550*/  PRMT R87, R172, 0x5410, R87 ;  /* 0x00005410ac577816 */ /* 0x000fe40000000057 */
[----:B------:R-:W-:Y:S01]  /*4560*/  LOP3.LUT R45, R88, 0xffff0000, RZ, 0xc0, !PT ;  /* 0xffff0000582d7812 */ /* 0x000fe200078ec0ff */
[----:B------:R-:W-:Y:S01]  /*4570*/  IMAD.U32 R96, R86, 0x10000, RZ ;  /* 0x0001000056607824 */ /* 0x000fe200078e00ff */
[----:B------:R-:W-:Y:S01]  /*4580*/  LOP3.LUT R91, R89, 0xffff0000, RZ, 0xc0, !PT ;  /* 0xffff0000595b7812 */ /* 0x000fe200078ec0ff */
[C---:B------:R-:W-:Y:S01]  /*4590*/  IMAD.U32 R95, R87.reuse, 0x10000, RZ ;  /* 0x00010000575f7824 */ /* 0x040fe200078e00ff */
[----:B------:R-:W-:Y:S01]  /*45a0*/  LOP3.LUT R87, R87, 0xffff0000, RZ, 0xc0, !PT ;  /* 0xffff000057577812 */ /* 0x000fe200078ec0ff */
[----:B------:R-:W-:Y:S01]  /*45b0*/  FMUL.FTZ R97, R98, R45 ;  /* 0x0000002d62617220 */ /* 0x000fe20000410000 */
[----:B------:R-:W-:Y:S01]  /*45c0*/  LOP3.LUT R86, R86, 0xffff0000, RZ, 0xc0, !PT ;  /* 0xffff000056567812 */ /* 0x000fe200078ec0ff */
[----:B------:R-:W-:Y:S01]  /*45d0*/  FMUL.FTZ R98, R98, R91 ;  /* 0x0000005b62627220 */ /* 0x000fe20000410000 */
[----:B------:R-:W-:Y:S01]  /*45e0*/  LOP3.LUT R44, R44, 0xffff0000, RZ, 0xc0, !PT ;  /* 0xffff00002c2c7812 */ /* 0x000fe200078ec0ff */
[----:B------:R-:W-:Y:S01]  /*45f0*/  IMAD.U32 R89, R89, 0x10000, RZ ;  /* 0x0001000059597824 */ /* 0x000fe200078e00ff */
[----:B------:R-:W-:Y:S01]  /*4600*/  SHF.L.U32 R88, R88, 0x10, RZ ;  /* 0x0000001058587819 */ /* 0x000fe200000006ff */
[C---:B------:R-:W-:Y:S01]  /*4610*/  FFMA.FTZ R98, R47.reuse, R45, R98 ;  /* 0x0000002d2f627223 */ /* 0x040fe20000010062 */
[----:B------:R-:W-:Y:S01]  /*4620*/  FMUL.FTZ R45, R84, R87 ;  /* 0x00000057542d7220 */ /* 0x000fe20000410000 */
[----:B------:R-:W-:Y:S01]  /*4630*/  LOP3.LUT R46, R46, 0xffff0000, RZ, 0xc0, !PT ;  /* 0xffff00002e2e7812 */ /* 0x000fe200078ec0ff */
[----:B------:R-:W-:Y:S01]  /*4640*/  FMUL.FTZ R84, R84, R86 ;  /* 0x0000005654547220 */ /* 0x000fe20000410000 */
[----:B------:R-:W-:Y:S01]  /*4650*/  FFMA.FTZ R97, R47, R91, -R97 ;  /* 0x0000005b2f617223 */ /* 0x000fe20000010861 */
[C---:B------:R-:W-:Y:S01]  /*4660*/  FMUL.FTZ R47, R44.reuse, R88 ;  /* 0x000000582c2f7220 */ /* 0x040fe20000410000 */
[----:B------:R-:W-:Y:S01]  /*4670*/  FMUL.FTZ R44, R44, R89 ;  /* 0x000000592c2c7220 */ /* 0x000fe20000410000 */
[C---:B------:R-:W-:Y:S01]  /*4680*/  FFMA.FTZ R45, R90.reuse, R86, -R45 ;  /* 0x000000565a2d7223 */ /* 0x040fe2000001082d */
[----:B------:R-:W-:Y:S01]  /*4690*/  FFMA.FTZ R84, R90, R87, R84 ;  /* 0x000000575a547223 */ /* 0x000fe20000010054 */
[C---:B------:R-:W-:Y:S01]  /*46a0*/  FMUL.FTZ R99, R46.reuse, R95 ;  /* 0x0000005f2e637220 */ /* 0x040fe20000410000 */
[----:B------:R-:W-:Y:S01]  /*46b0*/  FMUL.FTZ R46, R46, R96 ;  /* 0x000000602e2e7220 */ /* 0x000fe20000410000 */
[C---:B------:R-:W-:Y:S01]  /*46c0*/  FFMA.FTZ R47, R94.reuse, R89, -R47 ;  /* 0x000000595e2f7223 */ /* 0x040fe2000001082f */
[----:B------:R-:W-:Y:S01]  /*46d0*/  FFMA.FTZ R44, R94, R88, R44 ;  /* 0x000000585e2c7223 */ /* 0x000fe2000001002c */
[----:B------:R-:W-:Y:S01]  /*46e0*/  F2FP.BF16.F32.PACK_AB R45, R84, R45 ;  /* 0x0000002d542d723e */ /* 0x000fe200000010ff */
[C---:B------:R-:W-:Y:S01]  /*46f0*/  FFMA.FTZ R99, R85.reuse, R96, -R99 ;  /* 0x0000006055637223 */ /* 0x040fe20000010863 */
[----:B------:R-:W-:Y:S01]  /*4700*/  FFMA.FTZ R46, R85, R95, R46 ;  /* 0x0000005f552e7223 */ /* 0x000fe2000001002e */
[----:B------:R-:W-:-:S02]  /*4710*/  F2FP.BF16.F32.PACK_AB R97, R98, R97 ;  /* 0x000000616261723e */ /* 0x000fc400000010ff */
[----:B------:R-:W-:Y:S01]  /*4720*/  F2FP.BF16.F32.PACK_AB R44, R44, R47 ;  /* 0x0000002f2c2c723e */ /* 0x000fe200000010ff */
[----:B------:R-:W-:Y:S01]  /*4730*/  IMAD.MOV.U32 R47, RZ, RZ, R45 ;  /* 0x000000ffff2f7224 */ /* 0x000fe200078e002d */
[----:B------:R-:W-:Y:S01]  /*4740*/  F2FP.BF16.F32.PACK_AB R46, R46, R99 ;  /* 0x000000632e2e723e */ /* 0x000fe200000010ff */
[----:B------:R-:W-:-:S07]  /*4750*/  IMAD.MOV.U32 R45, RZ, RZ, R97 ;  /* 0x000000ffff2d7224 */ /* 0x000fce00078e0061 */
.L_x_660:
[----:B------:R-:W-:Y:S05]  /*4760*/  BSYNC B3 ;  /* 0x0000000000037941 */ /* 0x000fea0003800000 */
.L_x_659:
[----:B--2---:R4:W-:Y:S02]  /*4770*/  STG.E.128 desc[UR60][R50.64+0xc0], R44 ;  /* 0x0000c02c32007986 */ /* 0x0049e4000c101d3c */
.L_x_658:
[----:B------:R-:W-:Y:S05]  /*4780*/  BSYNC B2 ;  /* 0x0000000000027941 */ /* 0x000fea0003800000 */
.L_x_657:
[----:B------:R-:W-:Y:S01]  /*4790*/  ISETP.NE.AND P3, PT, R38, RZ, PT ;  /* 0x000000ff2600720c */ /* 0x000fe20003f65270 */
[----:B------:R-:W-:-:S12]  /*47a0*/  BSSY B2, `(.L_x_661) ;  /* 0x0000036000027945 */ /* 0x000fd80003800000 */
[----:B------:R-:W-:Y:S05]  /*47b0*/  @!P3 BRA `(.L_x_662) ;  /* 0x0000000000d0b947 */ /* 0x000fea0003800000 */
[----:B-1234-:R1:W2:Y:S01]  /*47c0*/  LDS.128 R44, [R41+0x28000] ;  /* 0x02800000292c7984 */ /* 0x01e2a20000000c00 */
        /* <DEDUP_REMOVED lines=27> */
[----:B------:R-:W-:Y:S01]  /*4980*/  LOP3.LUT R46, R46, 0xffff0000, RZ, 0xc0, !PT ;  /* 0xffff00002e2e7812 */ /* 0x000fe200078ec0ff */
[----:B------:R-:W-:Y:S01]  /*4990*/  FFMA.FTZ R94, R47, R45, R94 ;  /* 0x0000002d2f5e7223 */ /* 0x000fe2000001005e */
[----:B------:R-:W-:Y:S01]  /*49a0*/  FMUL.FTZ R45, R80, R83 ;  /* 0x00000053502d7220 */ /* 0x000fe20000410000 */
[----:B------:R-:W-:-:S02]  /*49b0*/  IMAD.U32 R85, R85, 0x10000, RZ ;  /* 0x0001000055557824 */ /* 0x000fc400078e00ff */
        /* <DEDUP_REMOVED lines=18> */
.L_x_664:
[----:B------:R-:W-:Y:S05]  /*4ae0*/  BSYNC B3 ;  /* 0x0000000000037941 */ /* 0x000fea0003800000 */
.L_x_663:
[----:B--2---:R1:W-:Y:S02]  /*4af0*/  STG.E.128 desc[UR60][R50.64+0x100], R44 ;  /* 0x0001002c32007986 */ /* 0x0043e4000c101d3c */
.L_x_662:
[----:B------:R-:W-:Y:S05]  /*4b00*/  BSYNC B2 ;  /* 0x0000000000027941 */ /* 0x000fea0003800000 */
.L_x_661:
[----:B------:R-:W-:-:S13]  /*4b10*/  ISETP.NE.AND P3, PT, R39, RZ, PT ;  /* 0x000000ff2700720c */ /* 0x000fda0003f65270 */
[----:B------:R-:W-:Y:S05]  /*4b20*/  @!P3 BRA `(.L_x_644) ;  /* 0x0000000000d0b947 */ /* 0x000fea0003800000 */
[----:B-1234-:R1:W2:Y:S01]  /*4b30*/  LDS.128 R44, [R42+0x28000] ;  /* 0x028000002a2c7984 */ /* 0x01e2a20000000c00 */
[----:B------:R-:W-:Y:S01]  /*4b40*/  ISETP.GE.AND P3, PT, R210, R126, PT ;  /* 0x0000007ed200720c */ /* 0x000fe20003f66270 */
[----:B------:R-:W-:-:S12]  /*4b50*/  BSSY B2, `(.L_x_665) ;  /* 0x0000030000027945 */ /* 0x000fd80003800000 */
[----:B-1----:R-:W-:Y:S05]  /*4b60*/  @P3 BRA `(.L_x_666) ;  /* 0x0000000000b83947 */ /* 0x002fea0003800000 */
[--C-:B------:R-:W-:Y:S01]  /*4b70*/  SHF.R.U64 R76, R76, 0x10, R77.reuse ;  /* 0x000000104c4c7819 */ /* 0x100fe2000000124d */
[----:B--2---:R-:W-:Y:S01]  /*4b80*/  IMAD.U32 R83, R44, 0x10000, RZ ;  /* 0x000100002c537824 */ /* 0x004fe200078e00ff */
[----:B------:R-:W-:Y:S02]  /*4b90*/  SHF.R.U32.HI R80, RZ, 0x10, R77 ;  /* 0x00000010ff507819 */ /* 0x000fe4000001164d */
[--C-:B------:R-:W-:Y:S02]  /*4ba0*/  SHF.R.U64 R77, R78, 0x10, R79.reuse ;  /* 0x000000104e4d7819 */ /* 0x100fe4000000124f */
[----:B------:R-:W-:Y:S01]  /*4bb0*/  SHF.R.U32.HI R81, RZ, 0x10, R79 ;  /* 0x00000010ff517819 */ /* 0x000fe2000001164f */
[----:B------:R-:W-:Y:S01]  /*4bc0*/  IMAD.U32 R79, R46, 0x10000, RZ ;  /* 0x000100002e4f7824 */ /* 0x000fe200078e00ff */
[C---:B------:R-:W-:Y:S02]  /*4bd0*/  PRMT R77, R164.reuse, 0x5410, R77 ;  /* 0x00005410a44d7816 */ /* 0x040fe4000000004d */
[----:B------:R-:W-:Y:S01]  /*4be0*/  PRMT R164, R164, 0x5432, R81 ;  /* 0x00005432a4a47816 */ /* 0x000fe20000000051 */
[----:B------:R-:W-:Y:S01]  /*4bf0*/  IMAD.U32 R81, R45, 0x10000, RZ ;  /* 0x000100002d517824 */ /* 0x000fe200078e00ff */
[----:B------:R-:W-:-:S02]  /*4c00*/  PRMT R80, R163, 0x5432, R80 ;  /* 0x00005432a3507816 */ /* 0x000fc40000000050 */
[----:B------:R-:W-:Y:S01]  /*4c10*/  PRMT R76, R163, 0x5410, R76 ;  /* 0x00005410a34c7816 */ /* 0x000fe2000000004c */
[----:B------:R-:W-:Y:S01]  /*4c20*/  IMAD.U32 R84, R164, 0x10000, RZ ;  /* 0x00010000a4547824 */ /* 0x000fe200078e00ff */
[----:B------:R-:W-:Y:S01]  /*4c30*/  LOP3.LUT R46, R46, 0xffff0000, RZ, 0xc0, !PT ;  /* 0xffff00002e2e7812 */ /* 0x000fe200078ec0ff */
[----:B------:R-:W-:Y:S01]  /*4c40*/  IMAD.U32 R85, R80, 0x10000, RZ ;  /* 0x0001000050557824 */ /* 0x000fe200078e00ff */
[----:B------:R-:W-:Y:S02]  /*4c50*/  LOP3.LUT R87, R45, 0xffff0000, RZ, 0xc0, !PT ;  /* 0xffff00002d577812 */ /* 0x000fe400078ec0ff */
[----:B------:R-:W-:Y:S01]  /*4c60*/  LOP3.LUT R45, R77, 0xffff0000, RZ, 0xc0, !PT ;  /* 0xffff00004d2d7812 */ /* 0x000fe200078ec0ff */
[----:B------:R-:W-:Y:S01]  /*4c70*/  FMUL.FTZ R88, R46, R84 ;  /* 0x000000542e587220 */ /* 0x000fe20000410000 */
[----:B------:R-:W-:Y:S01]  /*4c80*/  LOP3.LUT R82, R76, 0xffff0000, RZ, 0xc0, !PT ;  /* 0xffff00004c527812 */ /* 0x000fe200078ec0ff */
[----:B------:R-:W-:Y:S01]  /*4c90*/  FMUL.FTZ R46, R46, R85 ;  /* 0x000000552e2e7220 */ /* 0x000fe20000410000 */
[----:B------:R-:W-:Y:S01]  /*4ca0*/  LOP3.LUT R44, R44, 0xffff0000, RZ, 0xc0, !PT ;  /* 0xffff00002c2c7812 */ /* 0x000fe200078ec0ff */
[----:B------:R-:W-:Y:S01]  /*4cb0*/  FMUL.FTZ R86, R87, R45 ;  /* 0x0000002d57567220 */ /* 0x000fe20000410000 */
[----:B------:R-:W-:Y:S01]  /*4cc0*/  LOP3.LUT R78, R47, 0xffff0000, RZ, 0xc0, !PT ;  /* 0xffff00002f4e7812 */ /* 0x000fe200078ec0ff */
[----:B------:R-:W-:Y:S01]  /*4cd0*/  FMUL.FTZ R87, R87, R82 ;  /* 0x0000005257577220 */ /* 0x000fe20000410000 */
[----:B------:R-:W-:Y:S01]  /*4ce0*/  LOP3.LUT R164, R164, 0xffff0000, RZ, 0xc0, !PT ;  /* 0xffff0000a4a47812 */ /* 0x000fe200078ec0ff */
[----:B------:R-:W-:Y:S01]  /*4cf0*/  IMAD.U32 R77, R77, 0x10000, RZ ;  /* 0x000100004d4d7824 */ /* 0x000fe200078e00ff */
[----:B------:R-:W-:Y:S01]  /*4d00*/  LOP3.LUT R80, R80, 0xffff0000, RZ, 0xc0, !PT ;  /* 0xffff000050507812 */ /* 0x000fe200078ec0ff */
[----:B------:R-:W-:-:S02]  /*4d10*/  IMAD.U32 R76, R76, 0x10000, RZ ;  /* 0x000100004c4c7824 */ /* 0x000fc400078e00ff */
[C---:B------:R-:W-:Y:S01]  /*4d20*/  FFMA.FTZ R88, R79.reuse, R85, -R88 ;  /* 0x000000554f587223 */ /* 0x040fe20000010858 */
[----:B------:R-:W-:Y:S01]  /*4d30*/  FFMA.FTZ R79, R79, R84, R46 ;  /* 0x000000544f4f7223 */ /* 0x000fe2000001002e */
[C---:B------:R-:W-:Y:S01]  /*4d40*/  FFMA.FTZ R86, R81.reuse, R82, -R86 ;  /* 0x0000005251567223 */ /* 0x040fe20000010856 */
[----:B------:R-:W-:Y:S01]  /*4d50*/  FFMA.FTZ R87, R81, R45, R87 ;  /* 0x0000002d51577223 */ /* 0x000fe20000010057 */
[-C--:B------:R-:W-:Y:S01]  /*4d60*/  FMUL.FTZ R46, R44, R77.reuse ;  /* 0x0000004d2c2e7220 */ /* 0x080fe20000410000 */
[----:B------:R-:W-:Y:S02]  /*4d70*/  IMAD.U32 R47, R47, 0x10000, RZ ;  /* 0x000100002f2f7824 */ /* 0x000fe400078e00ff */
[C---:B------:R-:W-:Y:S01]  /*4d80*/  FMUL.FTZ R82, R78.reuse, R164 ;  /* 0x000000a44e527220 */ /* 0x040fe20000410000 */
[----:B------:R-:W-:Y:S01]  /*4d90*/  FMUL.FTZ R45, R78, R80 ;  /* 0x000000504e2d7220 */ /* 0x000fe20000410000 */
[-C--:B------:R-:W-:Y:S01]  /*4da0*/  FMUL.FTZ R44, R44, R76.reuse ;  /* 0x0000004c2c2c7220 */ /* 0x080fe20000410000 */
[----:B------:R-:W-:Y:S01]  /*4db0*/  FFMA.FTZ R46, R83, R76, -R46 ;  /* 0x0000004c532e7223 */ /* 0x000fe2000001082e */
[C---:B------:R-:W-:Y:S01]  /*4dc0*/  FFMA.FTZ R80, R47.reuse, R80, -R82 ;  /* 0x000000502f507223 */ /* 0x040fe20000010852 */
[----:B------:R-:W-:Y:S01]  /*4dd0*/  FFMA.FTZ R45, R47, R164, R45 ;  /* 0x000000a42f2d7223 */ /* 0x000fe2000001002d */
[----:B------:R-:W-:Y:S01]  /*4de0*/  FFMA.FTZ R77, R83, R77, R44 ;  /* 0x0000004d534d7223 */ /* 0x000fe2000001002c */
[----:B------:R-:W-:-:S02]  /*4df0*/  F2FP.BF16.F32.PACK_AB R86, R87, R86 ;  /* 0x000000565756723e */ /* 0x000fc400000010ff */
[----:B------:R-:W-:Y:S02]  /*4e00*/  F2FP.BF16.F32.PACK_AB R88, R79, R88 ;  /* 0x000000584f58723e */ /* 0x000fe400000010ff */
[----:B------:R-:W-:Y:S01]  /*4e10*/  F2FP.BF16.F32.PACK_AB R47, R45, R80 ;  /* 0x000000502d2f723e */ /* 0x000fe200000010ff */
[----:B------:R-:W-:Y:S01]  /*4e20*/  IMAD.MOV.U32 R45, RZ, RZ, R86 ;  /* 0x000000ffff2d7224 */ /* 0x000fe200078e0056 */
[----:B------:R-:W-:Y:S01]  /*4e30*/  F2FP.BF16.F32.PACK_AB R44, R77, R46 ;  /* 0x0000002e4d2c723e */ /* 0x000fe200000010ff */
[----:B------:R-:W-:-:S07]  /*4e40*/  IMAD.MOV.U32 R46, RZ, RZ, R88 ;  /* 0x000000ffff2e7224 */ /* 0x000fce00078e0058 */
.L_x_666:
[----:B------:R-:W-:Y:S05]  /*4e50*/  BSYNC B2 ;  /* 0x0000000000027941 */ /* 0x000fea0003800000 */
.L_x_665:
[----:B--2---:R1:W-:Y:S02]  /*4e60*/  STG.E.128 desc[UR60][R50.64+0x140], R44 ;  /* 0x0001402c32007986 */ /* 0x0043e4000c101d3c */
.L_x_644:
[----:B------:R-:W-:Y:S05]  /*4e70*/  BSYNC B1 ;  /* 0x0000000000017941 */ /* 0x000fea0003800000 */
.L_x_643:
[----:B------:R-:W-:Y:S05]  /*4e80*/  @P4 BRA `(.L_x_667) ;  /* 0x0000005400884947 */ /* 0x000fea0003800000 */
        /* <DEDUP_REMOVED lines=9> */
[----:B------:R-:W-:Y:S01]  /*4f20*/  SHF.R.U64 R80, R72, 0x10, R73 ;  /* 0x0000001048507819 */ /* 0x000fe20000001249 */
[----:B------:R-:W-:Y:S01]  /*4f30*/  IMAD.U32 R50, R46, 0x10000, RZ ;  /* 0x000100002e327824 */ /* 0x000fe200078e00ff */
[----:B------:R-:W-:Y:S02]  /*4f40*/  SHF.R.U32.HI R76, RZ, 0x10, R75 ;  /* 0x00000010ff4c7819 */ /* 0x000fe4000001164b */
[----:B------:R-:W-:Y:S02]  /*4f50*/  PRMT R75, R165, 0x5410, R78 ;  /* 0x00005410a54b7816 */ /* 0x000fe4000000004e */
[----:B------:R-:W-:Y:S02]  /*4f60*/  PRMT R51, R161, 0x5432, R80 ;  /* 0x00005432a1337816 */ /* 0x000fe40000000050 */
[----:B------:R-:W-:-:S02]  /*4f70*/  SHF.R.U32.HI R73, RZ, 0x10, R73 ;  /* 0x00000010ff497819 */ /* 0x000fc40000011649 */
[----:B------:R-:W-:Y:S02]  /*4f80*/  PRMT R165, R165, 0x5432, R76 ;  /* 0x00005432a5a57816 */ /* 0x000fe4000000004c */
[----:B------:R-:W-:Y:S01]  /*4f90*/  LOP3.LUT R76, R45, 0xffff0000, RZ, 0xc0, !PT ;  /* 0xffff00002d4c7812 */ /* 0x000fe200078ec0ff */
[----:B------:R-:W-:Y:S01]  /*4fa0*/  IMAD.U32 R45, R44, 0x10000, RZ ;  /* 0x000100002c2d7824 */ /* 0x000fe200078e00ff */
[C---:B------:R-:W-:Y:S01]  /*4fb0*/  LOP3.LUT R80, R75.reuse, 0xffff0000, RZ, 0xc0, !PT ;  /* 0xffff00004b507812 */ /* 0x040fe200078ec0ff */
[----:B------:R-:W-:Y:S01]  /*4fc0*/  IMAD.U32 R75, R75, 0x10000, RZ ;  /* 0x000100004b4b7824 */ /* 0x000fe200078e00ff */
[C---:B------:R-:W-:Y:S01]  /*4fd0*/  LOP3.LUT R78, R51.reuse, 0xffff0000, RZ, 0xc0, !PT ;  /* 0xffff0000334e7812 */ /* 0x040fe200078ec0ff */
[----:B------:R-:W-:Y:S01]  /*4fe0*/  IMAD.U32 R51, R51, 0x10000, RZ ;  /* 0x0001000033337824 */ /* 0x000fe200078e00ff */
[----:B------:R-:W-:Y:S01]  /*4ff0*/  PRMT R74, R162, 0x5410, R73 ;  /* 0x00005410a24a7816 */ /* 0x000fe20000000049 */
[----:B------:R-:W-:Y:S01]  /*5000*/  FMUL.FTZ R82, R76, R80 ;  /* 0x000000504c527220 */ /* 0x000fe20000410000 */
[----:B------:R-:W-:Y:S01]  /*5010*/  LOP3.LUT R72, R46, 0xffff0000, RZ, 0xc0, !PT ;  /* 0xffff00002e487812 */ /* 0x000fe200078ec0ff */
[----:B------:R-:W-:Y:S01]  /*5020*/  FMUL.FTZ R81, R76, R78 ;  /* 0x0000004e4c517220 */ /* 0x000fe20000410000 */
[----:B------:R-:W-:Y:S01]  /*5030*/  IMAD.U32 R73, R165, 0x10000, RZ ;  /* 0x00010000a5497824 */ /* 0x000fe200078e00ff */
[----:B------:R-:W-:Y:S01]  /*5040*/  LOP3.LUT R76, R44, 0xffff0000, RZ, 0xc0, !PT ;  /* 0xffff00002c4c7812 */ /* 0x000fe200078ec0ff */
[----:B------:R-:W-:-:S02]  /*5050*/  IMAD.U32 R79, R74, 0x10000, RZ ;  /* 0x000100004a4f7824 */ /* 0x000fc400078e00ff */
[C---:B------:R-:W-:Y:S01]  /*5060*/  FFMA.FTZ R44, R77.reuse, R78, -R82 ;  /* 0x0000004e4d2c7223 */ /* 0x040fe20000010852 */
[----:B------:R-:W-:Y:S01]  /*5070*/  FFMA.FTZ R77, R77, R80, R81 ;  /* 0x000000504d4d7223 */ /* 0x000fe20000010051 */
[----:B------:R-:W-:Y:S01]  /*5080*/  LOP3.LUT R46, R47, 0xffff0000, RZ, 0xc0, !PT ;  /* 0xffff00002f2e7812 */ /* 0x000fe200078ec0ff */
[C---:B------:R-:W-:Y:S01]  /*5090*/  FMUL.FTZ R83, R72.reuse, R73 ;  /* 0x0000004948537220 */ /* 0x040fe20000410000 */
[-C--:B------:R-:W-:Y:S01]  /*50a0*/  FMUL.FTZ R81, R72, R79.reuse ;  /* 0x0000004f48517220 */ /* 0x080fe20000410000 */
[----:B------:R-:W-:Y:S01]  /*50b0*/  LOP3.LUT R165, R165, 0xffff0000, RZ, 0xc0, !PT ;  /* 0xffff0000a5a57812 */ /* 0x000fe200078ec0ff */
[----:B------:R-:W-:Y:S01]  /*50c0*/  IMAD.U32 R47, R47, 0x10000, RZ ;  /* 0x000100002f2f7824 */ /* 0x000fe200078e00ff */
[----:B------:R-:W-:Y:S01]  /*50d0*/  LOP3.LUT R74, R74, 0xffff0000, RZ, 0xc0, !PT ;  /* 0xffff00004a4a7812 */ /* 0x000fe200078ec0ff */
[C---:B------:R-:W-:Y:S01]  /*50e0*/  FFMA.FTZ R72, R50.reuse, R79, -R83 ;  /* 0x0000004f32487223 */ /* 0x040fe20000010853 */
[----:B------:R-:W-:Y:S01]  /*50f0*/  FFMA.FTZ R81, R50, R73, R81 ;  /* 0x0000004932517223 */ /* 0x000fe20000010051 */
[C---:B------:R-:W-:Y:S01]  /*5100*/  FMUL.FTZ R50, R46.reuse, R165 ;  /* 0x000000a52e327220 */ /* 0x040fe20000410000 */
[----:B------:R-:W-:Y:S01]  /*5110*/  F2FP.BF16.F32.PACK_AB R77, R77, R44 ;  /* 0x0000002c4d4d723e */ /* 0x000fe200000010ff */
[-C--:B------:R-:W-:Y:S01]  /*5120*/  FMUL.FTZ R78, R46, R74.reuse ;  /* 0x0000004a2e4e7220 */ /* 0x080fe20000410000 */
[C---:B------:R-:W-:Y:S01]  /*5130*/  FMUL.FTZ R46, R76.reuse, R75 ;  /* 0x0000004b4c2e7220 */ /* 0x040fe20000410000 */
[----:B------:R-:W-:Y:S01]  /*5140*/  FMUL.FTZ R76, R76, R51 ;  /* 0x000000334c4c7220 */ /* 0x000fe20000410000 */
[C---:B------:R-:W-:Y:S01]  /*5150*/  FFMA.FTZ R50, R47.reuse, R74, -R50 ;  /* 0x0000004a2f327223 */ /* 0x040fe20000010832 */
[----:B------:R-:W-:Y:S01]  /*5160*/  FFMA.FTZ R47, R47, R165, R78 ;  /* 0x000000a52f2f7223 */ /* 0x000fe2000001004e */
[C---:B------:R-:W-:Y:S01]  /*5170*/  FFMA.FTZ R46, R45.reuse, R51, -R46 ;  /* 0x000000332d2e7223 */ /* 0x040fe2000001082e */
[----:B------:R-:W-:Y:S01]  /*5180*/  FFMA.FTZ R45, R45, R75, R76 ;  /* 0x0000004b2d2d7223 */ /* 0x000fe2000001004c */
[----:B------:R-:W-:-:S02]  /*5190*/  F2FP.BF16.F32.PACK_AB R72, R81, R72 ;  /* 0x000000485148723e */ /* 0x000fc400000010ff */
[----:B------:R-:W-:Y:S02]  /*51a0*/  F2FP.BF16.F32.PACK_AB R47, R47, R50 ;  /* 0x000000322f2f723e */ /* 0x000fe400000010ff */
[----:B------:R-:W-:Y:S01]  /*51b0*/  F2FP.BF16.F32.PACK_AB R44, R45, R46 ;  /* 0x0000002e2d2c723e */ /* 0x000fe200000010ff */
[----:B------:R-:W-:Y:S02]  /*51c0*/  IMAD.MOV.U32 R46, RZ, RZ, R72 ;  /* 0x000000ffff2e7224 */ /* 0x000fe400078e0048 */
[----:B------:R-:W-:-:S07]  /*51d0*/  IMAD.MOV.U32 R45, RZ, RZ, R77 ;  /* 0x000000ffff2d7224 */ /* 0x000fce00078e004d */
.L_x_671:
[----:B------:R-:W-:Y:S05]  /*51e0*/  BSYNC B2 ;  /* 0x0000000000027941 */ /* 0x000fea0003800000 */
.L_x_670:
[----:B--2---:R1:W-:Y:S02]  /*51f0*/  STG.E.128 desc[UR60][R48.64], R44 ;  /* 0x0000002c30007986 */ /* 0x0043e4000c101d3c */
.L_x_669:
[----:B------:R-:W-:Y:S05]  /*5200*/  BSYNC B1 ;  /* 0x0000000000017941 */ /* 0x000fea0003800000 */
.L_x_668:
        /* <DEDUP_REMOVED lines=9> */
[--C-:B------:R-:W-:Y:S02]  /*52a0*/  SHF.R.U64 R68, R70, 0x10, R71.reuse ;  /* 0x0000001046447819 */ /* 0x100fe40000001247 */
[----:B------:R-:W-:Y:S02]  /*52b0*/  SHF.R.U32.HI R71, RZ, 0x10, R71 ;  /* 0x00000010ff477819 */ /* 0x000fe40000011647 */
[----:B------:R-:W-:Y:S02]  /*52c0*/  SHF.R.U32.HI R51, RZ, 0x10, R69 ;  /* 0x00000010ff337819 */ /* 0x000fe40000011645 */
[----:B------:R-:W-:Y:S02]  /*52d0*/  PRMT R70, R160, 0x5410, R73 ;  /* 0x00005410a0467816 */ /* 0x000fe40000000049 */
[----:B------:R-:W-:-:S02]  /*52e0*/  PRMT R161, R161, 0x5410, R68 ;  /* 0x00005410a1a17816 */ /* 0x000fc40000000044 */
[----:B------:R-:W-:Y:S02]  /*52f0*/  PRMT R162, R162, 0x5432, R71 ;  /* 0x00005432a2a27816 */ /* 0x000fe40000000047 */
[----:B------:R-:W-:Y:S01]  /*5300*/  PRMT R160, R160, 0x5432, R51 ;  /* 0x00005432a0a07816 */ /* 0x000fe20000000033 */
[C---:B------:R-:W-:Y:S01]  /*5310*/  IMAD.U32 R51, R45.reuse, 0x10000, RZ ;  /* 0x000100002d337824 */ /* 0x040fe200078e00ff */
[----:B------:R-:W-:Y:S01]  /*5320*/  LOP3.LUT R69, R46, 0xffff0000, RZ, 0xc0, !PT ;  /* 0xffff00002e457812 */ /* 0x000fe200078ec0ff */
[----:B------:R-:W-:Y:S01]  /*5330*/  IMAD.U32 R74, R162, 0x10000, RZ ;  /* 0x00010000a24a7824 */ /* 0x000fe200078e00ff */
[----:B------:R-:W-:Y:S01]  /*5340*/  LOP3.LUT R68, R45, 0xffff0000, RZ, 0xc0, !PT ;  /* 0xffff00002d447812 */ /* 0x000fe200078ec0ff */
[----:B------:R-:W-:Y:S01]  /*5350*/  IMAD.U32 R72, R160, 0x10000, RZ ;  /* 0x00010000a0487824 */ /* 0x000fe200078e00ff */
[----:B------:R-:W-:Y:S01]  /*5360*/  LOP3.LUT R73, R161, 0xffff0000, RZ, 0xc0, !PT ;  /* 0xffff0000a1497812 */ /* 0x000fe200078ec0ff */
[----:B------:R-:W-:Y:S01]  /*5370*/  FMUL.FTZ R75, R69, R74 ;  /* 0x0000004a454b7220 */ /* 0x000fe20000410000 */
[----:B------:R-:W-:Y:S01]  /*5380*/  LOP3.LUT R71, R70, 0xffff0000, RZ, 0xc0, !PT ;  /* 0xffff000046477812 */ /* 0x000fe200078ec0ff */
[----:B------:R-:W-:Y:S01]  /*5390*/  IMAD.U32 R45, R44, 0x10000, RZ ;  /* 0x000100002c2d7824 */ /* 0x000fe200078e00ff */
[----:B------:R-:W-:Y:S01]  /*53a0*/  LOP3.LUT R46, R47, 0xffff0000, RZ, 0xc0, !PT ;  /* 0xffff00002f2e7812 */ /* 0x000fe200078ec0ff */
[C---:B------:R-:W-:Y:S01]  /*53b0*/  FMUL.FTZ R76, R68.reuse, R73 ;  /* 0x00000049444c7220 */ /* 0x040fe20000410000 */
[-C--:B------:R-:W-:Y:S01]  /*53c0*/  FMUL.FTZ R69, R69, R72.reuse ;  /* 0x0000004845457220 */ /* 0x080fe20000410000 */
[-C--:B------:R-:W-:Y:S01]  /*53d0*/  FMUL.FTZ R68, R68, R71.reuse ;  /* 0x0000004744447220 */ /* 0x080fe20000410000 */
[----:B------:R-:W-:Y:S01]  /*53e0*/  LOP3.LUT R162, R162, 0xffff0000, RZ, 0xc0, !PT ;  /* 0xffff0000a2a27812 */ /* 0x000fe200078ec0ff */
[----:B------:R-:W-:Y:S01]  /*53f0*/  IMAD.U32 R161, R161, 0x10000, RZ ;  /* 0x00010000a1a17824 */ /* 0x000fe200078e00ff */
[----:B------:R-:W-:Y:S01]  /*5400*/  LOP3.LUT R160, R160, 0xffff0000, RZ, 0xc0, !PT ;  /* 0xffff0000a0a07812 */ /* 0x000fe200078ec0ff */
[----:B------:R-:W-:Y:S01]  /*5410*/  FFMA.FTZ R76, R51, R71, -R76 ;  /* 0x00000047334c7223 */ /* 0x000fe2000001084c */
[----:B------:R-:W-:Y:S01]  /*5420*/  LOP3.LUT R44, R44, 0xffff0000, RZ, 0xc0, !PT ;  /* 0xffff00002c2c7812 */ /* 0x000fe200078ec0ff */
[----:B------:R-:W-:Y:S01]  /*5430*/  FFMA.FTZ R75, R50, R72, -R75 ;  /* 0x00000048324b7223 */ /* 0x000fe2000001084b */
[----:B------:R-:W-:-:S02]  /*5440*/  IMAD.U32 R70, R70, 0x10000, RZ ;  /* 0x0001000046467824 */ /* 0x000fc400078e00ff */
[----:B------:R-:W-:Y:S01]  /*5450*/  FFMA.FTZ R51, R51, R73, R68 ;  /* 0x0000004933337223 */ /* 0x000fe20000010044 */
[----:B------:R-:W-:Y:S01]  /*5460*/  FFMA.FTZ R50, R50, R74, R69 ;  /* 0x0000004a32327223 */ /* 0x000fe20000010045 */
[C---:B------:R-:W-:Y:S01]  /*5470*/  FMUL.FTZ R68, R46.reuse, R162 ;  /* 0x000000a22e447220 */ /* 0x040fe20000410000 */
[----:B------:R-:W-:Y:S01]  /*5480*/  FMUL.FTZ R69, R46, R160 ;  /* 0x000000a02e457220 */ /* 0x000fe20000410000 */
[CC--:B------:R-:W-:Y:S01]  /*5490*/  FMUL.FTZ R46, R44.reuse, R161.reuse ;  /* 0x000000a12c2e7220 */ /* 0x0c0fe20000410000 */
[----:B------:R-:W-:Y:S01]  /*54a0*/  FMUL.FTZ R44, R44, R70 ;  /* 0x000000462c2c7220 */ /* 0x000fe20000410000 */
[----:B------:R-:W-:Y:S01]  /*54b0*/  IMAD.U32 R47, R47, 0x10000, RZ ;  /* 0x000100002f2f7824 */ /* 0x000fe200078e00ff */
[----:B------:R-:W-:Y:S01]  /*54c0*/  F2FP.BF16.F32.PACK_AB R51, R51, R76 ;  /* 0x0000004c3333723e */ /* 0x000fe200000010ff */
[C---:B------:R-:W-:Y:S01]  /*54d0*/  FFMA.FTZ R46, R45.reuse, R70, -R46 ;  /* 0x000000462d2e7223 */ /* 0x040fe2000001082e */
[----:B------:R-:W-:Y:S01]  /*54e0*/  FFMA.FTZ R45, R45, R161, R44 ;  /* 0x000000a12d2d7223 */ /* 0x000fe2000001002c */
[C---:B------:R-:W-:Y:S01]  /*54f0*/  FFMA.FTZ R68, R47.reuse, R160, -R68 ;  /* 0x000000a02f447223 */ /* 0x040fe20000010844 */
[----:B------:R-:W-:Y:S01]  /*5500*/  FFMA.FTZ R69, R47, R162, R69 ;  /* 0x000000a22f457223 */ /* 0x000fe20000010045 */
[----:B------:R-:W-:-:S02]  /*5510*/  F2FP.BF16.F32.PACK_AB R50, R50, R75 ;  /* 0x0000004b3232723e */ /* 0x000fc400000010ff */
[----:B------:R-:W-:Y:S01]  /*5520*/  F2FP.BF16.F32.PACK_AB R44, R45, R46 ;  /* 0x0000002e2d2c723e */ /* 0x000fe200000010ff */
[----:B------:R-:W-:Y:S01]  /*5530*/  IMAD.MOV.U32 R45, RZ, RZ, R51 ;  /* 0x000000ffff2d7224 */ /* 0x000fe200078e0033 */
[----:B------:R-:W-:Y:S01]  /*5540*/  F2FP.BF16.F32.PACK_AB R47, R69, R68 ;  /* 0x00000044452f723e */ /* 0x000fe200000010ff */
[----:B------:R-:W-:-:S07]  /*5550*/  IMAD.MOV.U32 R46, RZ, RZ, R50 ;  /* 0x000000ffff2e7224 */ /* 0x000fce00078e0032 */
.L_x_675:
[----:B------:R-:W-:Y:S05]  /*5560*/  BSYNC B2 ;  /* 0x0000000000027941 */ /* 0x000fea0003800000 */
.L_x_674:
[----:B--2---:R1:W-:Y:S02]  /*5570*/  STG.E.128 desc[UR60][R48.64+0x40], R44 ;  /* 0x0000402c30007986 */ /* 0x0043e4000c101d3c */
.L_x_673:
[----:B------:R-:W-:Y:S05]  /*5580*/  BSYNC B1 ;  /* 0x0000000000017941 */ /* 0x000fea0003800000 */
.L_x_672:
[----:B------:R-:W-:Y:S01]  /*5590*/  ISETP.NE.AND P3, PT, R36, RZ, PT ;  /* 0x000000ff2400720c */ /* 0x000fe20003f65270 */
[----:B------:R-:W-:-:S12]  /*55a0*/  BSSY B1, `(.L_x_676) ;  /* 0x0000035000017945 */ /* 0x000fd80003800000 */
        /* <DEDUP_REMOVED lines=9> */
[----:B------:R-:W-:Y:S02]  /*5640*/  SHF.R.U32.HI R50, RZ, 0x10, R67 ;  /* 0x00000010ff327819 */ /* 0x000fe40000011643 */
[C---:B------:R-:W-:Y:S02]  /*5650*/  PRMT R66, R158.reuse, 0x5410, R71 ;  /* 0x000054109e427816 */ /* 0x040fe40000000047 */
[----:B------:R-:W-:-:S02]  /*5660*/  PRMT R158, R158, 0x5432, R69 ;  /* 0x000054329e9e7816 */ /* 0x000fc40000000045 */
[C---:B------:R-:W-:Y:S02]  /*5670*/  PRMT R69, R159.reuse, 0x5410, R68 ;  /* 0x000054109f457816 */ /* 0x040fe40000000044 */
[----:B------:R-:W-:Y:S01]  /*5680*/  PRMT R159, R159, 0x5432, R50 ;  /* 0x000054329f9f7816 */ /* 0x000fe20000000032 */
[----:B------:R-:W-:Y:S01]  /*5690*/  IMAD.U32 R68, R158, 0x10000, RZ ;  /* 0x000100009e447824 */ /* 0x000fe200078e00ff */
[----:B------:R-:W-:Y:S02]  /*56a0*/  LOP3.LUT R50, R45, 0xffff0000, RZ, 0xc0, !PT ;  /* 0xffff00002d327812 */ /* 0x000fe400078ec0ff */
[----:B------:R-:W-:Y:S01]  /*56b0*/  LOP3.LUT R70, R69, 0xffff0000, RZ, 0xc0, !PT ;  /* 0xffff000045467812 */ /* 0x000fe200078ec0ff */
[----:B------:R-:W-:Y:S01]  /*56c0*/  IMAD.U32 R71, R159, 0x10000, RZ ;  /* 0x000100009f477824 */ /* 0x000fe200078e00ff */
[----:B------:R-:W-:Y:S01]  /*56d0*/  LOP3.LUT R67, R66, 0xffff0000, RZ, 0xc0, !PT ;  /* 0xffff000042437812 */ /* 0x000fe200078ec0ff */
[----:B------:R-:W-:Y:S01]  /*56e0*/  IMAD.U32 R69, R69, 0x10000, RZ ;  /* 0x0001000045457824 */ /* 0x000fe200078e00ff */
[----:B------:R-:W-:Y:S01]  /*56f0*/  LOP3.LUT R64, R46, 0xffff0000, RZ, 0xc0, !PT ;  /* 0xffff00002e407812 */ /* 0x000fe200078ec0ff */
[C---:B------:R-:W-:Y:S01]  /*5700*/  IMAD.U32 R46, R47.reuse, 0x10000, RZ ;  /* 0x000100002f2e7824 */ /* 0x040fe200078e00ff */
[----:B------:R-:W-:Y:S01]  /*5710*/  LOP3.LUT R65, R47, 0xffff0000, RZ, 0xc0, !PT ;  /* 0xffff00002f417812 */ /* 0x000fe200078ec0ff */
[----:B------:R-:W-:-:S02]  /*5720*/  IMAD.U32 R47, R45, 0x10000, RZ ;  /* 0x000100002d2f7824 */ /* 0x000fc400078e00ff */
[----:B------:R-:W-:Y:S01]  /*5730*/  FMUL.FTZ R72, R50, R70 ;  /* 0x0000004632487220 */ /* 0x000fe20000410000 */
[----:B------:R-:W-:Y:S02]  /*5740*/  IMAD.U32 R45, R44, 0x10000, RZ ;  /* 0x000100002c2d7824 */ /* 0x000fe400078e00ff */
[----:B------:R-:W-:Y:S01]  /*5750*/  FMUL.FTZ R73, R50, R67 ;  /* 0x0000004332497220 */ /* 0x000fe20000410000 */
[----:B------:R-:W-:Y:S01]  /*5760*/  LOP3.LUT R44, R44, 0xffff0000, RZ, 0xc0, !PT ;  /* 0xffff00002c2c7812 */ /* 0x000fe200078ec0ff */
[C---:B------:R-:W-:Y:S01]  /*5770*/  FMUL.FTZ R50, R64.reuse, R71 ;  /* 0x0000004740327220 */ /* 0x040fe20000410000 */
[-C--:B------:R-:W-:Y:S01]  /*5780*/  FMUL.FTZ R64, R64, R68.reuse ;  /* 0x0000004440407220 */ /* 0x080fe20000410000 */
[----:B------:R-:W-:Y:S01]  /*5790*/  LOP3.LUT R159, R159, 0xffff0000, RZ, 0xc0, !PT ;  /* 0xffff00009f9f7812 */ /* 0x000fe200078ec0ff */
[----:B------:R-:W-:Y:S01]  /*57a0*/  IMAD.U32 R66, R66, 0x10000, RZ ;  /* 0x0001000042427824 */ /* 0x000fe200078e00ff */
[----:B------:R-:W-:Y:S01]  /*57b0*/  LOP3.LUT R158, R158, 0xffff0000, RZ, 0xc0, !PT ;  /* 0xffff00009e9e7812 */ /* 0x000fe200078ec0ff */
[----:B------:R-:W-:Y:S01]  /*57c0*/  FFMA.FTZ R68, R51, R68, -R50 ;  /* 0x0000004433447223 */ /* 0x000fe20000010832 */
[C---:B------:R-:W-:Y:S01]  /*57d0*/  FMUL.FTZ R50, R44.reuse, R69 ;  /* 0x000000452c327220 */ /* 0x040fe20000410000 */
[C---:B------:R-:W-:Y:S01]  /*57e0*/  FFMA.FTZ R72, R47.reuse, R67, -R72 ;  /* 0x000000432f487223 */ /* 0x040fe20000010848 */
[----:B------:R-:W-:Y:S01]  /*57f0*/  FFMA.FTZ R73, R47, R70, R73 ;  /* 0x000000462f497223 */ /* 0x000fe20000010049 */
[----:B------:R-:W-:Y:S01]  /*5800*/  FFMA.FTZ R51, R51, R71, R64 ;  /* 0x0000004733337223 */ /* 0x000fe20000010040 */
[----:B------:R-:W-:Y:S01]  /*5810*/  FMUL.FTZ R44, R44, R66 ;  /* 0x000000422c2c7220 */ /* 0x000fe20000410000 */
        /* <DEDUP_REMOVED lines=10> */
[----:B------:R-:W-:-:S07]  /*58c0*/  F2FP.BF16.F32.PACK_AB R46, R51, R68 ;  /* 0x00000044332e723e */ /* 0x000fce00000010ff */
.L_x_679:
[----:B------:R-:W-:Y:S05]  /*58d0*/  BSYNC B2 ;  /* 0x0000000000027941 */ /* 0x000fea0003800000 */
.L_x_678:
[----:B--2---:R1:W-:Y:S02]  /*58e0*/  STG.E.128 desc[UR60][R48.64+0x80], R44 ;  /* 0x0000802c30007986 */ /* 0x0043e4000c101d3c */
.L_x_677:
[----:B------:R-:W-:Y:S05]  /*58f0*/  BSYNC B1 ;  /* 0x0000000000017941 */ /* 0x000fea0003800000 */
.L_x_676:
        /* <DEDUP_REMOVED lines=12> */
[----:B------:R-:W-:Y:S02]  /*59c0*/  SHF.R.U32.HI R68, RZ, 0x10, R61 ;  /* 0x00000010ff447819 */ /* 0x000fe4000001163d */
[----:B------:R-:W-:Y:S02]  /*59d0*/  PRMT R65, R157, 0x5410, R66 ;  /* 0x000054109d417816 */ /* 0x000fe40000000042 */
[----:B------:R-:W-:-:S02]  /*59e0*/  PRMT R62, R151, 0x5410, R70 ;  /* 0x00005410973e7816 */ /* 0x000fc40000000046 */
[----:B------:R-:W-:Y:S02]  /*59f0*/  PRMT R157, R157, 0x5432, R64 ;  /* 0x000054329d9d7816 */ /* 0x000fe40000000040 */
[----:B------:R-:W-:Y:S02]  /*5a00*/  LOP3.LUT R61, R47, 0xffff0000, RZ, 0xc0, !PT ;  /* 0xffff00002f3d7812 */ /* 0x000fe400078ec0ff */
[----:B------:R-:W-:Y:S01]  /*5a10*/  PRMT R151, R151, 0x5432, R68 ;  /* 0x0000543297977816 */ /* 0x000fe20000000044 */
[----:B------:R-:W-:Y:S01]  /*5a20*/  IMAD.U32 R67, R157, 0x10000, RZ ;  /* 0x000100009d437824 */ /* 0x000fe200078e00ff */
[----:B------:R-:W-:Y:S02]  /*5a30*/  LOP3.LUT R47, R45, 0xffff0000, RZ, 0xc0, !PT ;  /* 0xffff00002d2f7812 */ /* 0x000fe400078ec0ff */
[C---:B------:R-:W-:Y:S01]  /*5a40*/  LOP3.LUT R66, R65.reuse, 0xffff0000, RZ, 0xc0, !PT ;  /* 0xffff000041427812 */ /* 0x040fe200078ec0ff */
[----:B------:R-:W-:Y:S01]  /*5a50*/  IMAD.U32 R65, R65, 0x10000, RZ ;  /* 0x0001000041417824 */ /* 0x000fe200078e00ff */
[C---:B------:R-:W-:Y:S01]  /*5a60*/  LOP3.LUT R63, R62.reuse, 0xffff0000, RZ, 0xc0, !PT ;  /* 0xffff00003e3f7812 */ /* 0x040fe200078ec0ff */
[----:B------:R-:W-:Y:S01]  /*5a70*/  IMAD.U32 R62, R62, 0x10000, RZ ;  /* 0x000100003e3e7824 */ /* 0x000fe200078e00ff */
[----:B------:R-:W-:Y:S01]  /*5a80*/  LOP3.LUT R51, R46, 0xffff0000, RZ, 0xc0, !PT ;  /* 0xffff00002e337812 */ /* 0x000fe200078ec0ff */
[----:B------:R-:W-:Y:S01]  /*5a90*/  IMAD.U32 R46, R45, 0x10000, RZ ;  /* 0x000100002d2e7824 */ /* 0x000fe200078e00ff */
[----:B------:R-:W-:Y:S01]  /*5aa0*/  SHF.L.U32 R64, R151, 0x10, RZ ;  /* 0x0000001097407819 */ /* 0x000fe200000006ff */
[----:B------:R-:W-:-:S02]  /*5ab0*/  IMAD.U32 R45, R44, 0x10000, RZ ;  /* 0x000100002c2d7824 */ /* 0x000fc400078e00ff */
[C---:B------:R-:W-:Y:S01]  /*5ac0*/  FMUL.FTZ R69, R47.reuse, R66 ;  /* 0x000000422f457220 */ /* 0x040fe20000410000 */
[----:B------:R-:W-:Y:S01]  /*5ad0*/  FMUL.FTZ R47, R47, R63 ;  /* 0x0000003f2f2f7220 */ /* 0x000fe20000410000 */
[----:B------:R-:W-:Y:S01]  /*5ae0*/  LOP3.LUT R44, R44, 0xffff0000, RZ, 0xc0, !PT ;  /* 0xffff00002c2c7812 */ /* 0x000fe200078ec0ff */
[C---:B------:R-:W-:Y:S01]  /*5af0*/  FMUL.FTZ R71, R51.reuse, R67 ;  /* 0x0000004333477220 */ /* 0x040fe20000410000 */
[----:B------:R-:W-:Y:S01]  /*5b00*/  FMUL.FTZ R51, R51, R64 ;  /* 0x0000004033337220 */ /* 0x000fe20000410000 */
[----:B------:R-:W-:Y:S01]  /*5b10*/  LOP3.LUT R157, R157, 0xffff0000, RZ, 0xc0, !PT ;  /* 0xffff00009d9d7812 */ /* 0x000fe200078ec0ff */
[C---:B------:R-:W-:Y:S01]  /*5b20*/  FFMA.FTZ R69, R46.reuse, R63, -R69 ;  /* 0x0000003f2e457223 */ /* 0x040fe20000010845 */
[----:B------:R-:W-:Y:S01]  /*5b30*/  LOP3.LUT R151, R151, 0xffff0000, RZ, 0xc0, !PT ;  /* 0xffff000097977812 */ /* 0x000fe200078ec0ff */
[----:B------:R-:W-:Y:S01]  /*5b40*/  FFMA.FTZ R66, R46, R66, R47 ;  /* 0x000000422e427223 */ /* 0x000fe2000001002f */
[----:B------:R-:W-:Y:S01]  /*5b50*/  FFMA.FTZ R71, R50, R64, -R71 ;  /* 0x0000004032477223 */ /* 0x000fe20000010847 */
[----:B------:R-:W-:Y:S01]  /*5b60*/  FMUL.FTZ R46, R44, R65 ;  /* 0x000000412c2e7220 */ /* 0x000fe20000410000 */
[----:B------:R-:W-:Y:S01]  /*5b70*/  FFMA.FTZ R50, R50, R67, R51 ;  /* 0x0000004332327223 */ /* 0x000fe20000010033 */
        /* <DEDUP_REMOVED lines=13> */
.L_x_683:
[----:B------:R-:W-:Y:S05]  /*5c50*/  BSYNC B2 ;  /* 0x0000000000027941 */ /* 0x000fea0003800000 */
.L_x_682:
[----:B--2---:R1:W-:Y:S02]  /*5c60*/  STG.E.128 desc[UR60][R48.64+0xc0], R44 ;  /* 0x0000c02c30007986 */ /* 0x0043e4000c101d3c */
.L_x_681:
[----:B------:R-:W-:Y:S05]  /*5c70*/  BSYNC B1 ;  /* 0x0000000000017941 */ /* 0x000fea0003800000 */
.L_x_680:
        /* <DEDUP_REMOVED lines=9> */
[----:B------:R-:W-:Y:S01]  /*5d10*/  SHF.R.U32.HI R61, RZ, 0x10, R57 ;  /* 0x00000010ff3d7819 */ /* 0x000fe20000011639 */
[----:B------:R-:W-:Y:S01]  /*5d20*/  IMAD.U32 R50, R46, 0x10000, RZ ;  /* 0x000100002e327824 */ /* 0x000fe200078e00ff */
        /* <DEDUP_REMOVED lines=10> */
[C---:B------:R-:W-:Y:S01]  /*5dd0*/  LOP3.LUT R62, R61.reuse, 0xffff0000, RZ, 0xc0, !PT ;  /* 0xffff00003d3e7812 */ /* 0x040fe200078ec0ff */
[----:B------:R-:W-:Y:S01]  /*5de0*/  IMAD.U32 R61, R61, 0x10000, RZ ;  /* 0x000100003d3d7824 */ /* 0x000fe200078e00ff */
[C---:B------:R-:W-:Y:S01]  /*5df0*/  LOP3.LUT R59, R58.reuse, 0xffff0000, RZ, 0xc0, !PT ;  /* 0xffff00003a3b7812 */ /* 0x040fe200078ec0ff */
[----:B------:R-:W-:Y:S01]  /*5e00*/  IMAD.U32 R58, R58, 0x10000, RZ ;  /* 0x000100003a3a7824 */ /* 0x000fe200078e00ff */
[----:B------:R-:W-:Y:S01]  /*5e10*/  LOP3.LUT R51, R46, 0xffff0000, RZ, 0xc0, !PT ;  /* 0xffff00002e337812 */ /* 0x000fe200078ec0ff */
[----:B------:R-:W-:-:S02]  /*5e20*/  IMAD.U32 R46, R45, 0x10000, RZ ;  /* 0x000100002d2e7824 */ /* 0x000fc400078e00ff */
[C---:B------:R-:W-:Y:S01]  /*5e30*/  FMUL.FTZ R65, R47.reuse, R62 ;  /* 0x0000003e2f417220 */ /* 0x040fe20000410000 */
[C---:B------:R-:W-:Y:S02]  /*5e40*/  IMAD.U32 R45, R44.reuse, 0x10000, RZ ;  /* 0x000100002c2d7824 */ /* 0x040fe400078e00ff */
[----:B------:R-:W-:Y:S01]  /*5e50*/  FMUL.FTZ R47, R47, R59 ;  /* 0x0000003b2f2f7220 */ /* 0x000fe20000410000 */
[----:B------:R-:W-:Y:S01]  /*5e60*/  LOP3.LUT R44, R44, 0xffff0000, RZ, 0xc0, !PT ;  /* 0xffff00002c2c7812 */ /* 0x000fe200078ec0ff */
[C---:B------:R-:W-:Y:S01]  /*5e70*/  FMUL.FTZ R67, R51.reuse, R63 ;  /* 0x0000003f33437220 */ /* 0x040fe20000410000 */
[----:B------:R-:W-:Y:S01]  /*5e80*/  FMUL.FTZ R51, R51, R60 ;  /* 0x0000003c33337220 */ /* 0x000fe20000410000 */
[----:B------:R-:W-:Y:S01]  /*5e90*/  LOP3.LUT R133, R133, 0xffff0000, RZ, 0xc0, !PT ;  /* 0xffff000085857812 */ /* 0x000fe200078ec0ff */
[----:B------:R-:W-:Y:S01]  /*5ea0*/  FFMA.FTZ R65, R46, R59, -R65 ;  /* 0x0000003b2e417223 */ /* 0x000fe20000010841 */
[----:B------:R-:W-:Y:S01]  /*5eb0*/  LOP3.LUT R148, R148, 0xffff0000, RZ, 0xc0, !PT ;  /* 0xffff000094947812 */ /* 0x000fe200078ec0ff */
[----:B------:R-:W-:Y:S01]  /*5ec0*/  FFMA.FTZ R62, R46, R62, R47 ;  /* 0x0000003e2e3e7223 */ /* 0x000fe2000001002f */
[----:B------:R-:W-:Y:S01]  /*5ed0*/  FFMA.FTZ R67, R50, R60, -R67 ;  /* 0x0000003c32437223 */ /* 0x000fe20000010843 */
[----:B------:R-:W-:Y:S01]  /*5ee0*/  FMUL.FTZ R46, R44, R61 ;  /* 0x0000003d2c2e7220 */ /* 0x000fe20000410000 */
        /* <DEDUP_REMOVED lines=14> */
.L_x_687:
[----:B------:R-:W-:Y:S05]  /*5fd0*/  BSYNC B2 ;  /* 0x0000000000027941 */ /* 0x000fea0003800000 */
.L_x_686:
[----:B--2---:R1:W-:Y:S02]  /*5fe0*/  STG.E.128 desc[UR60][R48.64+0x100], R44 ;  /* 0x0001002c30007986 */ /* 0x0043e4000c101d3c */
.L_x_685:
[----:B------:R-:W-:Y:S05]  /*5ff0*/  BSYNC B1 ;  /* 0x0000000000017941 */ /* 0x000fea0003800000 */
.L_x_684:
        /* <DEDUP_REMOVED lines=52> */
.L_x_689:
[----:B------:R-:W-:Y:S05]  /*6340*/  BSYNC B1 ;  /* 0x0000000000017941 */ /* 0x000fea0003800000 */
.L_x_688:
[----:B--2---:R1:W-:Y:S01]  /*6350*/  STG.E.128 desc[UR60][R48.64+0x140], R44 ;  /* 0x0001402c30007986 */ /* 0x0043e2000c101d3c */
[----:B------:R-:W-:Y:S05]  /*6360*/  BRA `(.L_x_667) ;  /* 0x0000004000507947 */ /* 0x000fea0003800000 */
.L_x_635:
        /* <DEDUP_REMOVED lines=19> */
[----:B------:R-:W-:Y:S02]  /*64a0*/  CS2R R52, SRZ ;  /* 0x0000000000347805 */ /* 0x000fe4000001ff00 */
[----:B------:R-:W-:Y:S01]  /*64b0*/  CS2R R66, SRZ ;  /* 0x0000000000427805 */ /* 0x000fe2000001ff00 */
[----:B------:R-:W-:Y:S01]  /*64c0*/  IMAD.X R45, R100, 0x1, R21, P2 ;  /* 0x00000001642d7824 */ /* 0x000fe200010e0615 */
[----:B------:R-:W-:Y:S02]  /*64d0*/  LEA R68, P2, R44, UR4, 0x1 ;  /* 0x000000042c447c11 */ /* 0x000fe4000f8408ff */
[----:B------:R-:W-:-:S02]  /*64e0*/  CS2R R64, SRZ ;  /* 0x0000000000407805 */ /* 0x000fc4000001ff00 */
        /* <DEDUP_REMOVED lines=8> */
[----:B------:R-:W-:Y:S02]  /*6570*/  CS2R R48, SRZ ;  /* 0x0000000000307805 */ /* 0x000fe4000001ff00 */
[----:B------:R-:W-:Y:S02]  /*6580*/  CS2R R62, SRZ ;  /* 0x00000000003e7805 */ /* 0x000fe4000001ff00 */
[----:B------:R-:W-:-:S05]  /*6590*/  CS2R R60, SRZ ;  /* 0x00000000003c7805 */ /* 0x000fca000001ff00 */
[----:B------:R0:W5:Y:S04]  /*65a0*/  @!P2 LDG.E.128 R52, desc[UR60][R68.64] ;  /* 0x0000003c4434a981 */ /* 0x000168000c1e1d00 */
[----:B------:R0:W5:Y:S01]  /*65b0*/  @!P2 LDG.E.128 R64, desc[UR60][R72.64] ;  /* 0x0000003c4840a981 */ /* 0x000162000c1e1d00 */
[----:B------:R-:W-:Y:S02]  /*65c0*/  ISETP.GE.AND P2, PT, R0, R126, PT ;  /* 0x0000007e0000720c */ /* 0x000fe40003f46270 */
[----:B------:R-:W-:Y:S02]  /*65d0*/  CS2R R46, SRZ ;  /* 0x00000000002e7805 */ /* 0x000fe4000001ff00 */
[----:B------:R-:W-:Y:S02]  /*65e0*/  CS2R R44, SRZ ;  /* 0x00000000002c7805 */ /* 0x000fe4000001ff00 */
[----:B------:R-:W-:-:S02]  /*65f0*/  CS2R R58, SRZ ;  /* 0x00000000003a7805 */ /* 0x000fc4000001ff00 */
[----:B------:R-:W-:-:S05]  /*6600*/  CS2R R56, SRZ ;  /* 0x0000000000387805 */ /* 0x000fca000001ff00 */
[----:B------:R0:W5:Y:S04]  /*6610*/  @!P2 LDG.E.128 R48, desc[UR60][R68.64+0x40] ;  /* 0x0000403c4430a981 */ /* 0x000168000c1e1d00 */
[----:B------:R0:W5:Y:S01]  /*6620*/  @!P2 LDG.E.128 R60, desc[UR60][R72.64+0x40] ;  /* 0x0000403c483ca981 */ /* 0x000162000c1e1d00 */
[----:B------:R-:W-:-:S13]  /*6630*/  ISETP.GE.AND P2, PT, R3, R126, PT ;  /* 0x0000007e0300720c */ /* 0x000fda0003f46270 */
[----:B------:R0:W5:Y:S04]  /*6640*/  @!P2 LDG.E.128 R44, desc[UR60][R68.64+0x80] ;  /* 0x0000803c442ca981 */ /* 0x000168000c1e1d00 */
[----:B------:R0:W5:Y:S02]  /*6650*/  @!P2 LDG.E.128 R56, desc[UR60][R72.64+0x80] ;  /* 0x0000803c4838a981 */ /* 0x000164000c1e1d00 */
.L_x_691:
[----:B------:R-:W-:Y:S05]  /*6660*/  BSYNC B1 ;  /* 0x0000000000017941 */ /* 0x000fea0003800000 */
.L_x_690:
[----:B------:R-:W-:Y:S01]  /*6670*/  ISETP.GE.AND P3, PT, R227, R43, PT ;  /* 0x0000002be300720c */ /* 0x000fe20003f66270 */
[----:B------:R-:W-:Y:S01]  /*6680*/  BSSY B1, `(.L_x_692) ;  /* 0x000002e000017945 */ /* 0x000fe20003800000 */
[----:B0-----:R-:W-:Y:S02]  /*6690*/  CS2R R68, SRZ ;  /* 0x0000000000447805 */ /* 0x001fe4000001ff00 */
        /* <DEDUP_REMOVED lines=17> */
[----:B------:R-:W-:Y:S02]  /*67b0*/  IADD3.X R69, R21, R100, R11, P2, P5 ;  /* 0x0000006415457210 */ /* 0x000fe400017ea40b */
[----:B------:R-:W-:Y:S02]  /*67c0*/  CS2R R90, SRZ ;  /* 0x00000000005a7805 */ /* 0x000fe4000001ff00 */
[----:B------:R-:W-:-:S02]  /*67d0*/  IADD3 R68, P2, P5, R110, R92, R10 ;  /* 0x0000005c6e447210 */ /* 0x000fc40007d5e00a */
[----:B------:R-:W-:Y:S02]  /*67e0*/  CS2R R88, SRZ ;  /* 0x0000000000587805 */ /* 0x000fe4000001ff00 */
        /* <DEDUP_REMOVED lines=23> */
.L_x_693:
[----:B------:R-:W-:Y:S05]  /*6960*/  BSYNC B1 ;  /* 0x0000000000017941 */ /* 0x000fea0003800000 */
.L_x_692:
[----:B0-----:R-:W2:Y:S01]  /*6970*/  LDL R92, [R1+0x14] ;  /* 0x00001400015c7983 */ /* 0x001ea20000100800 */
[----:B------:R-:W-:Y:S01]  /*6980*/  IMAD.MOV.U32 R93, RZ, RZ, R45 ;  /* 0x000000ffff5d7224 */ /* 0x000fe200078e002d */
[----:B------:R-:W-:Y:S01]  /*6990*/  PRMT R176, R98, 0x5410, R97 ;  /* 0x0000541062b07816 */ /* 0x000fe20000000061 */
[----:B------:R-:W-:Y:S02]  /*69a0*/  IMAD.MOV.U32 R94, RZ, RZ, R48 ;  /* 0x000000ffff5e7224 */ /* 0x000fe400078e0030 */
[----:B------:R-:W-:-:S03]  /*69b0*/  IMAD.MOV.U32 R95, RZ, RZ, R49 ;  /* 0x000000ffff5f7224 */ /* 0x000fc600078e0031 */
[----:B------:R-:W-:Y:S01]  /*69c0*/  PRMT R181, R181, 0x5410, R94 ;  /* 0x00005410b5b57816 */ /* 0x000fe2000000005e */
[----:B------:R-:W-:Y:S01]  /*69d0*/  IMAD.MOV.U32 R94, RZ, RZ, R52 ;  /* 0x000000ffff5e7224 */ /* 0x000fe200078e0034 */
[----:B------:R-:W-:Y:S01]  /*69e0*/  PRMT R184, R184, 0x5410, R95 ;  /* 0x00005410b8b87816 */ /* 0x000fe2000000005f */
[----:B------:R-:W-:-:S05]  /*69f0*/  IMAD.MOV.U32 R95, RZ, RZ, R53 ;  /* 0x000000ffff5f7224 */ /* 0x000fca00078e0035 */
[----:B------:R-:W-:Y:S01]  /*6a00*/  PRMT R167, R95, 0x5410, R94 ;  /* 0x000054105fa77816 */ /* 0x000fe2000000005e */
[----:B------:R-:W-:Y:S02]  /*6a10*/  IMAD.MOV.U32 R94, RZ, RZ, R58 ;  /* 0x000000ffff5e7224 */ /* 0x000fe400078e003a */
[----:B------:R-:W-:-:S05]  /*6a20*/  IMAD.MOV.U32 R95, RZ, RZ, R59 ;  /* 0x000000ffff5f7224 */ /* 0x000fca00078e003b */
[----:B------:R-:W-:Y:S01]  /*6a30*/  PRMT R178, R94, 0x5410, R95 ;  /* 0x000054105eb27816 */ /* 0x000fe2000000005f */
[----:B------:R-:W-:Y:S02]  /*6a40*/  IMAD.MOV.U32 R94, RZ, RZ, R63 ;  /* 0x000000ffff5e7224 */ /* 0x000fe400078e003f */
[----:B------:R-:W-:-:S03]  /*6a50*/  IMAD.MOV.U32 R95, RZ, RZ, R62 ;  /* 0x000000ffff5f7224 */ /* 0x000fc600078e003e */
[----:B------:R-:W-:Y:S01]  /*6a60*/  PRMT R183, R183, 0x5410, R94 ;  /* 0x00005410b7b77816 */ /* 0x000fe2000000005e */
[----:B------:R-:W-:Y:S01]  /*6a70*/  IMAD.MOV.U32 R94, RZ, RZ, R64 ;  /* 0x000000ffff5e7224 */ /* 0x000fe200078e0040 */
[----:B--2---:R-:W-:Y:S01]  /*6a80*/  R2UR UR4, R92 ;  /* 0x000000005c0472ca */ /* 0x004fe200000e0000 */
[----:B------:R-:W-:-:S05]  /*6a90*/  IMAD.MOV.U32 R92, RZ, RZ, R44 ;  /* 0x000000ffff5c7224 */ /* 0x000fca00078e002c */
[----:B------:R-:W-:Y:S01]  /*6aa0*/  PRMT R177, R92, 0x5410, R93 ;  /* 0x000054105cb17816 */ /* 0x000fe2000000005d */
[----:B------:R-:W-:Y:S02]  /*6ab0*/  IMAD.MOV.U32 R92, RZ, RZ, R50 ;  /* 0x000000ffff5c7224 */ /* 0x000fe400078e0032 */
[----:B------:R-:W-:-:S03]  /*6ac0*/  IMAD.MOV.U32 R93, RZ, RZ, R51 ;  /* 0x000000ffff5d7224 */ /* 0x000fc600078e0033 */
[----:B------:R-:W-:Y:S01]  /*6ad0*/  PRMT R180, R180, 0x5410, R92 ;  /* 0x00005410b4b47816 */ /* 0x000fe2000000005c */
[----:B------:R-:W-:Y:S01]  /*6ae0*/  IMAD.MOV.U32 R92, RZ, RZ, R54 ;  /* 0x000000ffff5c7224 */ /* 0x000fe200078e0036 */
        /* <DEDUP_REMOVED lines=10> */
[----:B-----5:R-:W-:-:S03]  /*6b90*/  IMAD.MOV.U32 R95, RZ, RZ, R70 ;  /* 0x000000ffff5f7224 */ /* 0x020fc600078e0046 */
[----:B------:R-:W-:Y:S01]  /*6ba0*/  PRMT R179, R93, 0x5410, R92 ;  /* 0x000054105db37816 */ /* 0x000fe2000000005c */
[----:B------:R-:W-:Y:S02]  /*6bb0*/  IMAD.MOV.U32 R93, RZ, RZ, R60 ;  /* 0x000000ffff5d7224 */ /* 0x000fe400078e003c */
[----:B------:R-:W-:-:S03]  /*6bc0*/  IMAD.MOV.U32 R92, RZ, RZ, R61 ;  /* 0x000000ffff5c7224 */ /* 0x000fc600078e003d */
[----:B------:R-:W-:Y:S01]  /*6bd0*/  PRMT R181, R93, 0x7610, R181 ;  /* 0x000076105db57816 */ /* 0x000fe200000000b5 */
[----:B------:R-:W-:Y:S01]  /*6be0*/  IMAD.MOV.U32 R93, RZ, RZ, R67 ;  /* 0x000000ffff5d7224 */ /* 0x000fe200078e0043 */
[----:B------:R-:W-:Y:S01]  /*6bf0*/  PRMT R182, R92, 0x7610, R182 ;  /* 0x000076105cb67816 */ /* 0x000fe200000000b6 */
[----:B------:R-:W-:-:S03]  /*6c00*/  IMAD.MOV.U32 R92, RZ, RZ, R66 ;  /* 0x000000ffff5c7224 */ /* 0x000fc600078e0042 */
[----:B------:R-:W-:Y:S01]  /*6c10*/  PRMT R170, R93, 0x7610, R170 ;  /* 0x000076105daa7816 */ /* 0x000fe200000000aa */
[----:B------:R-:W-:Y:S01]  /*6c20*/  IMAD.MOV.U32 R93, RZ, RZ, R68 ;  /* 0x000000ffff5d7224 */ /* 0x000fe200078e0044 */
[----:B------:R-:W-:Y:S01]  /*6c30*/  PRMT R169, R92, 0x5410, R94 ;  /* 0x000054105ca97816 */ /* 0x000fe2000000005e */
[----:B------:R-:W-:Y:S02]  /*6c40*/  IMAD.MOV.U32 R92, RZ, RZ, R69 ;  /* 0x000000ffff5c7224 */ /* 0x000fe400078e0045 */
[----:B------:R-:W-:-:S03]  /*6c50*/  IMAD.MOV.U32 R94, RZ, RZ, R71 ;  /* 0x000000ffff5e7224 */ /* 0x000fc600078e0047 */
[----:B------:R-:W-:Y:S01]  /*6c60*/  PRMT R158, R92, 0x5410, R93 ;  /* 0x000054105c9e7816 */ /* 0x000fe2000000005d */
[----:B------:R-:W-:Y:S01]  /*6c70*/  IMAD.MOV.U32 R93, RZ, RZ, R72 ;  /* 0x000000ffff5d7224 */ /* 0x000fe200078e0048 */
[----:B------:R-:W-:Y:S02]  /*6c80*/  MOV R92, R73 ;  /* 0x00000049005c7202 */ /* 0x000fe40000000f00 */
[----:B------:R-:W-:Y:S01]  /*6c90*/  PRMT R159, R94, 0x5410, R95 ;  /* 0x000054105e9f7816 */ /* 0x000fe2000000005f */
[----:B------:R-:W-:Y:S01]  /*6ca0*/  IMAD.MOV.U32 R95, RZ, RZ, R74 ;  /* 0x000000ffff5f7224 */ /* 0x000fe200078e004a */
[----:B------:R-:W-:Y:S01]  /*6cb0*/  PRMT R163, R92, 0x5410, R93 ;  /* 0x000054105ca37816 */ /* 0x000fe2000000005d */
[----:B------:R-:W-:Y:S02]  /*6cc0*/  IMAD.MOV.U32 R93, RZ, RZ, R76 ;  /* 0x000000ffff5d7224 */ /* 0x000fe400078e004c */
[----:B------:R-:W-:Y:S02]  /*6cd0*/  IMAD.MOV.U32 R92, RZ, RZ, R77 ;  /* 0x000000ffff5c7224 */ /* 0x000fe400078e004d */
[----:B------:R-:W-:-:S03]  /*6ce0*/  IMAD.MOV.U32 R94, RZ, RZ, R75 ;  /* 0x000000ffff5e7224 */ /* 0x000fc600078e004b */
[----:B------:R-:W-:Y:S01]  /*6cf0*/  PRMT R173, R93, 0x5410, R92 ;  /* 0x000054105dad7816 */ /* 0x000fe2000000005c */
[----:B------:R-:W-:Y:S01]  /*6d00*/  IMAD.MOV.U32 R93, RZ, RZ, R80 ;  /* 0x000000ffff5d7224 */ /* 0x000fe200078e0050 */
[----:B------:R-:W-:Y:S01]  /*6d10*/  PRMT R164, R94, 0x5410, R95 ;  /* 0x000054105ea47816 */ /* 0x000fe2000000005f */
[----:B------:R-:W-:Y:S02]  /*6d20*/  IMAD.MOV.U32 R92, RZ, RZ, R81 ;  /* 0x000000ffff5c7224 */ /* 0x000fe400078e0051 */
[----:B------:R-:W-:Y:S02]  /*6d30*/  IMAD.MOV.U32 R95, RZ, RZ, R78 ;  /* 0x000000ffff5f7224 */ /* 0x000fe400078e004e */
[----:B------:R-:W-:Y:S01]  /*6d40*/  IMAD.MOV.U32 R94, RZ, RZ, R79 ;  /* 0x000000ffff5e7224 */ /* 0x000fe200078e004f */
[----:B------:R-:W-:Y:S01]  /*6d50*/  PRMT R161, R93, 0x5410, R92 ;  /* 0x000054105da17816 */ /* 0x000fe2000000005c */
[----:B------:R-:W-:Y:S02]  /*6d60*/  IMAD.MOV.U32 R93, RZ, RZ, R84 ;  /* 0x000000ffff5d7224 */ /* 0x000fe400078e0054 */
        /* <DEDUP_REMOVED lines=17> */
.L_x_694:
[----:B------:R-:W-:Y:S01]  /*6e80*/  IMAD R100, R16, 0x8, R2 ;  /* 0x0000000810647824 */ /* 0x000fe200078e0202 */
[----:B------:R-:W-:Y:S01]  /*6e90*/  SHF.L.U32 R101, R204, 0x1f, RZ ;  /* 0x0000001fcc657819 */ /* 0x000fe200000006ff */
[----:B------:R-:W0:Y:S01]  /*6ea0*/  LDC R148, c[0x0][0x2f4] ;  /* 0x0000bd00ff947b82 */ /* 0x000e220000000800 */
[----:B------:R-:W-:Y:S01]  /*6eb0*/  BSSY B1, `(.L_x_695) ;  /* 0x0000005000017945 */ /* 0x000fe20003800000 */
[----:B------:R-:W-:Y:S01]  /*6ec0*/  IMAD.MOV.U32 R129, RZ, RZ, R96 ;  /* 0x000000ffff817224 */ /* 0x000fe200078e0060 */
[----:B------:R-:W1:Y:S05]  /*6ed0*/  SYNCS.PHASECHK.TRANS64.TRYWAIT P5, [R100+URZ+0x36890], R101 ;  /* 0x03689065640075a7 */ /* 0x000e6a00080a017f */
[----:B------:R-:W2:Y:S01]  /*6ee0*/  LDC.64 R130, c[0x0][0x300] ;  /* 0x0000c000ff827b82 */ /* 0x000ea20000000a00 */
[----:B-1----:R-:W-:Y:S05]  /*6ef0*/  @!P5 BRA `(.L_x_696) ;  /* 0x0000020000c4d947 */ /* 0x002fea0003800000 */
.L_x_997:
[----:B------:R-:W-:Y:S05]  /*6f00*/  BSYNC B1 ;  /* 0x0000000000017941 */ /* 0x000fea0003800000 */
.L_x_695:
[----:B------:R-:W-:Y:S01]  /*6f10*/  BSSY B1, `(.L_x_697) ;  /* 0x0000190000017945 */ /* 0x000fe20003800000 */
[----:B0-----:R-:W-:-:S03]  /*6f20*/  IMAD.IADD R151, R148, 0x1, -R127 ;  /* 0x0000000194977824 */ /* 0x001fc600078e0a7f */
[----:B------:R-:W-:Y:S05]  /*6f30*/  @P4 BRA `(.L_x_698) ;  /* 0x0000001800344947 */ /* 0x000fea0003800000 */
[----:B------:R-:W-:Y:S01]  /*6f40*/  ISETP.NE.AND P4, PT, R31, RZ, PT ;  /* 0x000000ff1f00720c */ /* 0x000fe20003f85270 */
[-C--:B--2---:R-:W-:Y:S01]  /*6f50*/  IMAD R157, R150, R130.reuse, RZ ;  /* 0x00000082969d7224 */ /* 0x084fe200078e02ff */
[----:B------:R-:W-:Y:S01]  /*6f60*/  BSSY B2, `(.L_x_699) ;  /* 0x0000084000027945 */ /* 0x000fe20003800000 */
[----:B------:R-:W-:-:S04]  /*6f70*/  IMAD.WIDE.U32 R132, R17, R130, R128 ;  /* 0x0000008211847225 */ /* 0x000fc800078e0080 */
[----:B------:R-:W-:-:S04]  /*6f80*/  IMAD R157, R17, R131, R157 ;  /* 0x00000083119d7224 */ /* 0x000fc800078e029d */
[----:B------:R-:W-:Y:S02]  /*6f90*/  IMAD.IADD R157, R157, 0x1, R133 ;  /* 0x000000019d9d7824 */ /* 0x000fe400078e0285 */
[----:B------:R-:W-:Y:S05]  /*6fa0*/  @!P4 BRA `(.L_x_700) ;  /* 0x0000000400fcc947 */ /* 0x000fea0003800000 */
[----:B------:R-:W-:Y:S01]  /*6fb0*/  SEL R92, R127, R151, !P0 ;  /* 0x000000977f5c7207 */ /* 0x000fe20004000000 */
[----:B------:R-:W-:Y:S01]  /*6fc0*/  BSSY B3, `(.L_x_701) ;  /* 0x0000071000037945 */ /* 0x000fe20003800000 */
[----:B------:R-:W-:Y:S02]  /*6fd0*/  ISETP.GE.AND P4, PT, R18, R126, PT ;  /* 0x0000007e1200720c */ /* 0x000fe40003f86270 */
[----:B------:R-:W-:-:S04]  /*6fe0*/  SHF.R.S32.HI R93, RZ, 0x1f, R92 ;  /* 0x0000001fff5d7819 */ /* 0x000fc8000001145c */
[----:B------:R-:W-:-:S04]  /*6ff0*/  LEA.HI R93, R93, R92, RZ, 0x4 ;  /* 0x0000005c5d5d7211 */ /* 0x000fc800078f20ff */
[----:B------:R-:W-:-:S04]  /*7000*/  LEA.HI.SX32 R166, R93, R120, 0x1c ;  /* 0x000000785da67211 */ /* 0x000fc800078fe2ff */
[----:B------:R-:W-:-:S04]  /*7010*/  SHF.R.S32.HI R93, RZ, 0x1f, R166 ;  /* 0x0000001fff5d7819 */ /* 0x000fc800000114a6 */
[----:B------:R-:W-:Y:S01]  /*7020*/  LEA.HI R93, R93, R166, RZ, 0x3 ;  /* 0x000000a65d5d7211 */ /* 0x000fe200078f18ff */
[----:B------:R-:W-:-:S03]  /*7030*/  IMAD.SHL.U32 R166, R166, 0x8, RZ ;  /* 0x00000008a6a67824 */ /* 0x000fc600078e00ff */
[----:B------:R-:W-:Y:S02]  /*7040*/  SHF.R.S32.HI R93, RZ, 0x3, R93 ;  /* 0x00000003ff5d7819 */ /* 0x000fe4000001145d */
[----:B------:R-:W-:-:S03]  /*7050*/  LOP3.LUT R92, R211, 0x38, R166, 0xf8, !PT ;  /* 0x00000038d35c7812 */ /* 0x000fc600078ef8a6 */
[----:B------:R-:W-:Y:S01]  /*7060*/  IMAD R93, R93, 0x1c00, R213 ;  /* 0x00001c005d5d7824 */ /* 0x000fe200078e02d5 */
[----:B------:R-:W-:-:S05]  /*7070*/  LOP3.LUT R92, R92, R212, RZ, 0x3c, !PT ;  /* 0x000000d45c5c7212 */ /* 0x000fca00078e3cff */
[----:B------:R-:W-:-:S04]  /*7080*/  IMAD.IADD R92, R93, 0x1, R92 ;  /* 0x000000015d5c7824 */ /* 0x000fc800078e025c */
[C---:B------:R-:W-:Y:S02]  /*7090*/  IMAD R96, R16.reuse, 0x5400, R92 ;  /* 0x0000540010607824 */ /* 0x040fe400078e025c */
[----:B------:R-:W-:Y:S02]  /*70a0*/  IMAD R92, R16, 0x5400, R147 ;  /* 0x00005400105c7824 */ /* 0x000fe400078e0293 */
[--C-:B------:R-:W-:Y:S02]  /*70b0*/  IMAD R96, R96, 0x2, R2.reuse ;  /* 0x0000000260607824 */ /* 0x100fe400078e0202 */
[----:B------:R-:W-:-:S04]  /*70c0*/  IMAD R92, R92, 0x2, R2 ;  /* 0x000000025c5c7824 */ /* 0x000fc800078e0202 */
[----:B------:R-:W0:Y:S04]  /*70d0*/  LDS.128 R96, [R96+0x21400] ;  /* 0x0214000060607984 */ /* 0x000e280000000c00 */
[----:B------:R-:W2:Y:S01]  /*70e0*/  LDS.128 R92, [R92+0x21400] ;  /* 0x021400005c5c7984 */ /* 0x000ea20000000c00 */
[----:B------:R-:W-:Y:S05]  /*70f0*/  @P4 BRA `(.L_x_702) ;  /* 0x0000000400744947 */ /* 0x000fea0003800000 */
[--C-:B------:R-:W-:Y:S02]  /*7100*/  SHF.R.U64 R52, R52, 0x10, R53.reuse ;  /* 0x0000001034347819 */ /* 0x100fe40000001235 */
[----:B------:R-:W-:Y:S02]  /*7110*/  SHF.R.U32.HI R53, RZ, 0x10, R53 ;  /* 0x00000010ff357819 */ /* 0x000fe40000011635 */
[C---:B------:R-:W-:Y:S02]  /*7120*/  PRMT R52, R167.reuse, 0x5432, R52 ;  /* 0x00005432a7347816 */ /* 0x040fe40000000034 */
[----:B------:R-:W-:Y:S02]  /*7130*/  PRMT R53, R167, 0x5410, R53 ;  /* 0x00005410a7357816 */ /* 0x000fe40000000035 */
[----:B------:R-:W-:Y:S02]  /*7140*/  SHF.R.U64 R54, R54, 0x10, R55 ;  /* 0x0000001036367819 */ /* 0x000fe40000001237 */
[----:B------:R-:W-:-:S02]  /*7150*/  SHF.R.U32.HI R167, RZ, 0x10, R65 ;  /* 0x00000010ffa77819 */ /* 0x000fc40000011641 */
[----:B------:R-:W-:Y:S02]  /*7160*/  SHF.R.U64 R64, R64, 0x10, R65 ;  /* 0x0000001040407819 */ /* 0x000fe40000001241 */
[--C-:B------:R-:W-:Y:S02]  /*7170*/  SHF.R.U64 R65, R66, 0x10, R67.reuse ;  /* 0x0000001042417819 */ /* 0x100fe40000001243 */
[----:B------:R-:W-:Y:S02]  /*7180*/  PRMT R66, R168, 0x5432, R54 ;  /* 0x00005432a8427816 */ /* 0x000fe40000000036 */
[----:B------:R-:W-:Y:S02]  /*7190*/  SHF.R.U32.HI R67, RZ, 0x10, R67 ;  /* 0x00000010ff437819 */ /* 0x000fe40000011643 */
[----:B------:R-:W-:Y:S01]  /*71a0*/  PRMT R54, R171, 0x5410, R167 ;  /* 0x00005410ab367816 */ /* 0x000fe200000000a7 */
[----:B0-----:R-:W-:Y:S01]  /*71b0*/  IMAD.U32 R171, R97, 0x10000, RZ ;  /* 0x0001000061ab7824 */ /* 0x001fe200078e00ff */
[----:B------:R-:W-:Y:S01]  /*71c0*/  SHF.R.U32.HI R55, RZ, 0x10, R55 ;  /* 0x00000010ff377819 */ /* 0x000fe20000011637 */
[----:B------:R-:W-:Y:S01]  /*71d0*/  IMAD.U32 R167, R53, 0x10000, RZ ;  /* 0x0001000035a77824 */ /* 0x000fe200078e00ff */
[----:B------:R-:W-:Y:S01]  /*71e0*/  PRMT R67, R170, 0x5410, R67 ;  /* 0x00005410aa437816 */ /* 0x000fe20000000043 */
[----:B------:R-:W-:Y:S01]  /*71f0*/  IMAD.U32 R170, R54, 0x10000, RZ ;  /* 0x0001000036aa7824 */ /* 0x000fe200078e00ff */
[----:B------:R-:W-:-:S02]  /*7200*/  PRMT R55, R168, 0x5410, R55 ;  /* 0x00005410a8377816 */ /* 0x000fc40000000037 */
[----:B------:R-:W-:Y:S01]  /*7210*/  PRMT R64, R169, 0x5432, R64 ;  /* 0x00005432a9407816 */ /* 0x000fe20000000040 */
[-C--:B------:R-:W-:Y:S01]  /*7220*/  FMUL.FTZ R168, R171, R170.reuse ;  /* 0x000000aaaba87220 */ /* 0x080fe20000410000 */
[----:B------:R-:W-:Y:S01]  /*7230*/  PRMT R65, R169, 0x5410, R65 ;  /* 0x00005410a9417816 */ /* 0x000fe20000000041 */
[----:B--2---:R-:W-:Y:S01]  /*7240*/  IMAD.U32 R169, R93, 0x10000, RZ ;  /* 0x000100005da97824 */ /* 0x004fe200078e00ff */
[----:B------:R-:W-:Y:S02]  /*7250*/  LOP3.LUT R54, R54, 0xffff0000, RZ, 0xc0, !PT ;  /* 0xffff000036367812 */ /* 0x000fe400078ec0ff */
[----:B------:R-:W-:Y:S01]  /*7260*/  LOP3.LUT R97, R97, 0xffff0000, RZ, 0xc0, !PT ;  /* 0xffff000061617812 */ /* 0x000fe200078ec0ff */
[-C--:B------:R-:W-:Y:S01]  /*7270*/  FFMA.FTZ R168, R169, R167.reuse, -R168 ;  /* 0x000000a7a9a87223 */ /* 0x080fe200000108a8 */
[----:B------:R-:W-:Y:S01]  /*7280*/  FMUL.FTZ R167, R171, R167 ;  /* 0x000000a7aba77220 */ /* 0x000fe20000410000 */
[----:B------:R-:W-:Y:S01]  /*7290*/  LOP3.LUT R93, R93, 0xffff0000, RZ, 0xc0, !PT ;  /* 0xffff00005d5d7812 */ /* 0x000fe200078ec0ff */
[C---:B------:R-:W-:Y:S01]  /*72a0*/  IMAD.U32 R171, R99.reuse, 0x10000, RZ ;  /* 0x0001000063ab7824 */ /* 0x040fe200078e00ff */
[----:B------:R-:W-:Y:S01]  /*72b0*/  LOP3.LUT R99, R99, 0xffff0000, RZ, 0xc0, !PT ;  /* 0xffff000063637812 */ /* 0x000fe200078ec0ff */
[----:B------:R-:W-:Y:S01]  /*72c0*/  FFMA.FTZ R167, R169, R170, R167 ;  /* 0x000000aaa9a77223 */ /* 0x000fe200000100a7 */
[----:B------:R-:W-:Y:S01]  /*72d0*/  LOP3.LUT R169, R53, 0xffff0000, RZ, 0xc0, !PT ;  /* 0xffff000035a97812 */ /* 0x000fe200078ec0ff */
[----:B------:R-:W-:Y:S01]  /*72e0*/  FMUL.FTZ R53, R97, R54 ;  /* 0x0000003661357220 */ /* 0x000fe20000410000 */
[C---:B------:R-:W-:Y:S01]  /*72f0*/  IMAD.U32 R170, R67.reuse, 0x10000, RZ ;  /* 0x0001000043aa7824 */ /* 0x040fe200078e00ff */
[----:B------:R-:W-:-:S02]  /*7300*/  LOP3.LUT R67, R67, 0xffff0000, RZ, 0xc0, !PT ;  /* 0xffff000043437812 */ /* 0x000fc400078ec0ff */
[-C--:B------:R-:W-:Y:S01]  /*7310*/  FMUL.FTZ R97, R97, R169.reuse ;  /* 0x000000a961617220 */ /* 0x080fe20000410000 */
[----:B------:R-:W-:Y:S01]  /*7320*/  FFMA.FTZ R53, R93, R169, -R53 ;  /* 0x000000a95d357223 */ /* 0x000fe20000010835 */
[----:B------:R-:W-:Y:S02]  /*7330*/  IMAD.U32 R169, R95, 0x10000, RZ ;  /* 0x000100005fa97824 */ /* 0x000fe400078e00ff */
[----:B------:R-:W-:Y:S01]  /*7340*/  FFMA.FTZ R54, R93, R54, R97 ;  /* 0x000000365d367223 */ /* 0x000fe20000010061 */
[----:B------:R-:W-:Y:S02]  /*7350*/  IMAD.U32 R97, R55, 0x10000, RZ ;  /* 0x0001000037617824 */ /* 0x000fe400078e00ff */
[----:B------:R-:W-:Y:S01]  /*7360*/  FMUL.FTZ R93, R171, R170 ;  /* 0x000000aaab5d7220 */ /* 0x000fe20000410000 */
[----:B------:R-:W-:Y:S02]  /*7370*/  F2FP.BF16.F32.PACK_AB R53, R53, R168 ;  /* 0x000000a83535723e */ /* 0x000fe400000010ff */
[----:B------:R-:W-:Y:S01]  /*7380*/  F2FP.BF16.F32.PACK_AB R54, R54, R167 ;  /* 0x000000a73636723e */ /* 0x000fe200000010ff */
[-C--:B------:R-:W-:Y:S01]  /*7390*/  FFMA.FTZ R93, R169, R97.reuse, -R93 ;  /* 0x00000061a95d7223 */ /* 0x080fe2000001085d */
[----:B------:R-:W-:-:S04]  /*73a0*/  FMUL.FTZ R97, R171, R97 ;  /* 0x00000061ab617220 */ /* 0x000fc80000410000 */
[----:B------:R-:W-:Y:S01]  /*73b0*/  FFMA.FTZ R97, R169, R170, R97 ;  /* 0x000000aaa9617223 */ /* 0x000fe20000010061 */
[----:B------:R-:W-:Y:S02]  /*73c0*/  LOP3.LUT R169, R55, 0xffff0000, RZ, 0xc0, !PT ;  /* 0xffff000037a97812 */ /* 0x000fe400078ec0ff */
[----:B------:R-:W-:Y:S01]  /*73d0*/  LOP3.LUT R55, R95, 0xffff0000, RZ, 0xc0, !PT ;  /* 0xffff00005f377812 */ /* 0x000fe200078ec0ff */
[C---:B------:R-:W-:Y:S02]  /*73e0*/  FMUL.FTZ R95, R99.reuse, R67 ;  /* 0x00000043635f7220 */ /* 0x040fe40000410000 */
[-C--:B------:R-:W-:Y:S02]  /*73f0*/  FMUL.FTZ R99, R99, R169.reuse ;  /* 0x000000a963637220 */ /* 0x080fe40000410000 */
[C---:B------:R-:W-:Y:S02]  /*7400*/  FFMA.FTZ R95, R55.reuse, R169, -R95 ;  /* 0x000000a9375f7223 */ /* 0x040fe4000001085f */
[----:B------:R-:W-:Y:S01]  /*7410*/  FFMA.FTZ R99, R55, R67, R99 ;  /* 0x0000004337637223 */ /* 0x000fe20000010063 */
[C---:B------:R-:W-:Y:S01]  /*7420*/  IMAD.U32 R67, R64.reuse, 0x10000, RZ ;  /* 0x0001000040437824 */ /* 0x040fe200078e00ff */
[----:B------:R-:W-:Y:S01]  /*7430*/  LOP3.LUT R64, R64, 0xffff0000, RZ, 0xc0, !PT ;  /* 0xffff000040407812 */ /* 0x000fe200078ec0ff */
[----:B------:R-:W-:Y:S01]  /*7440*/  IMAD.U32 R55, R92, 0x10000, RZ ;  /* 0x000100005c377824 */ /* 0x000fe200078e00ff */
[----:B------:R-:W-:Y:S01]  /*7450*/  F2FP.BF16.F32.PACK_AB R95, R95, R93 ;  /* 0x0000005d5f5f723e */ /* 0x000fe200000010ff */
[----:B------:R-:W-:Y:S01]  /*7460*/  IMAD.U32 R93, R96, 0x10000, RZ ;  /* 0x00010000605d7824 */ /* 0x000fe200078e00ff */
[----:B------:R-:W-:Y:S01]  /*7470*/  F2FP.BF16.F32.PACK_AB R99, R99, R97 ;  /* 0x000000616363723e */ /* 0x000fe200000010ff */
[C---:B------:R-:W-:Y:S01]  /*7480*/  IMAD.U32 R97, R52.reuse, 0x10000, RZ ;  /* 0x0001000034617824 */ /* 0x040fe200078e00ff */
[----:B------:R-:W-:Y:S01]  /*7490*/  LOP3.LUT R52, R52, 0xffff0000, RZ, 0xc0, !PT ;  /* 0xffff000034347812 */ /* 0x000fe200078ec0ff */
[----:B------:R-:W-:-:S02]  /*74a0*/  FMUL.FTZ R167, R93, R67 ;  /* 0x000000435da77220 */ /* 0x000fc40000410000 */
[-C--:B------:R-:W-:Y:S02]  /*74b0*/  FMUL.FTZ R93, R93, R97.reuse ;  /* 0x000000615d5d7220 */ /* 0x080fe40000410000 */
[C---:B------:R-:W-:Y:S01]  /*74c0*/  FFMA.FTZ R167, R55.reuse, R97, -R167 ;  /* 0x0000006137a77223 */ /* 0x040fe200000108a7 */
[----:B------:R-:W-:Y:S02]  /*74d0*/  IMAD.U32 R97, R98, 0x10000, RZ ;  /* 0x0001000062617824 */ /* 0x000fe400078e00ff */
[----:B------:R-:W-:Y:S01]  /*74e0*/  FFMA.FTZ R93, R55, R67, R93 ;  /* 0x00000043375d7223 */ /* 0x000fe2000001005d */
[----:B------:R-:W-:Y:S02]  /*74f0*/  LOP3.LUT R55, R96, 0xffff0000, RZ, 0xc0, !PT ;  /* 0xffff000060377812 */ /* 0x000fe400078ec0ff */
[----:B------:R-:W-:-:S03]  /*7500*/  LOP3.LUT R67, R92, 0xffff0000, RZ, 0xc0, !PT ;  /* 0xffff00005c437812 */ /* 0x000fc600078ec0ff */
[C---:B------:R-:W-:Y:S01]  /*7510*/  FMUL.FTZ R92, R55.reuse, R64 ;  /* 0x00000040375c7220 */ /* 0x040fe20000410000 */
[----:B------:R-:W-:-:S03]  /*7520*/  FMUL.FTZ R55, R55, R52 ;  /* 0x0000003437377220 */ /* 0x000fc60000410000 */
[C---:B------:R-:W-:Y:S01]  /*7530*/  FFMA.FTZ R52, R67.reuse, R52, -R92 ;  /* 0x0000003443347223 */ /* 0x040fe2000001085c */
[----:B------:R-:W-:Y:S01]  /*7540*/  FFMA.FTZ R55, R67, R64, R55 ;  /* 0x0000004043377223 */ /* 0x000fe20000010037 */
[C---:B------:R-:W-:Y:S01]  /*7550*/  IMAD.U32 R67, R65.reuse, 0x10000, RZ ;  /* 0x0001000041437824 */ /* 0x040fe200078e00ff */
[----:B------:R-:W-:Y:S01]  /*7560*/  LOP3.LUT R65, R65, 0xffff0000, RZ, 0xc0, !PT ;  /* 0xffff000041417812 */ /* 0x000fe200078ec0ff */
[C---:B------:R-:W-:Y:S01]  /*7570*/  IMAD.U32 R92, R66.reuse, 0x10000, RZ ;  /* 0x00010000425c7824 */ /* 0x040fe200078e00ff */
[----:B------:R-:W-:Y:S01]  /*7580*/  LOP3.LUT R66, R66, 0xffff0000, RZ, 0xc0, !PT ;  /* 0xffff000042427812 */ /* 0x000fe200078ec0ff */
[C---:B------:R-:W-:Y:S01]  /*7590*/  FMUL.FTZ R96, R97.reuse, R67 ;  /* 0x0000004361607220 */ /* 0x040fe20000410000 */
[----:B------:R-:W-:Y:S02]  /*75a0*/  IMAD.U32 R64, R94, 0x10000, RZ ;  /* 0x000100005e407824 */ /* 0x000fe400078e00ff */
[-C--:B------:R-:W-:Y:S01]  /*75b0*/  FMUL.FTZ R97, R97, R92.reuse ;  /* 0x0000005c61617220 */ /* 0x080fe20000410000 */
[----:B------:R-:W-:Y:S01]  /*75c0*/  F2FP.BF16.F32.PACK_AB R52, R52, R167 ;  /* 0x000000a73434723e */ /* 0x000fe200000010ff */
[----:B------:R-:W-:-:S02]  /*75d0*/  FFMA.FTZ R96, R64, R92, -R96 ;  /* 0x0000005c40607223 */ /* 0x000fc40000010860 */
[----:B------:R-:W-:Y:S01]  /*75e0*/  FFMA.FTZ R97, R64, R67, R97 ;  /* 0x0000004340617223 */ /* 0x000fe20000010061 */
[----:B------:R-:W-:Y:S02]  /*75f0*/  LOP3.LUT R64, R98, 0xffff0000, RZ, 0xc0, !PT ;  /* 0xffff000062407812 */ /* 0x000fe400078ec0ff */
[----:B------:R-:W-:Y:S02]  /*7600*/  LOP3.LUT R67, R94, 0xffff0000, RZ, 0xc0, !PT ;  /* 0xffff00005e437812 */ /* 0x000fe400078ec0ff */
[----:B------:R-:W-:Y:S01]  /*7610*/  F2FP.BF16.F32.PACK_AB R55, R55, R93 ;  /* 0x0000005d3737723e */ /* 0x000fe200000010ff */
[CC--:B------:R-:W-:Y:S01]  /*7620*/  FMUL.FTZ R92, R64.reuse, R65.reuse ;  /* 0x00000041405c7220 */ /* 0x0c0fe20000410000 */
[-C--:B------:R-:W-:Y:S01]  /*7630*/  FMUL.FTZ R64, R64, R66.reuse ;  /* 0x0000004240407220 */ /* 0x080fe20000410000 */
[----:B------:R-:W-:Y:S02]  /*7640*/  IMAD.MOV.U32 R93, RZ, RZ, R53 ;  /* 0x000000ffff5d7224 */ /* 0x000fe400078e0035 */
[C---:B------:R-:W-:Y:S01]  /*7650*/  FFMA.FTZ R92, R67.reuse, R66, -R92 ;  /* 0x00000042435c7223 */ /* 0x040fe2000001085c */
[----:B------:R-:W-:-:S04]  /*7660*/  FFMA.FTZ R64, R67, R65, R64 ;  /* 0x0000004143407223 */ /* 0x000fc80000010040 */
[----:B------:R-:W-:Y:S01]  /*7670*/  F2FP.BF16.F32.PACK_AB R94, R92, R96 ;  /* 0x000000605c5e723e */ /* 0x000fe200000010ff */
[----:B------:R-:W-:Y:S01]  /*7680*/  IMAD.MOV.U32 R92, RZ, RZ, R52 ;  /* 0x000000ffff5c7224 */ /* 0x000fe200078e0034 */
[----:B------:R-:W-:Y:S01]  /*7690*/  F2FP.BF16.F32.PACK_AB R64, R64, R97 ;  /* 0x000000614040723e */ /* 0x000fe200000010ff */
[----:B------:R-:W-:Y:S02]  /*76a0*/  IMAD.MOV.U32 R96, RZ, RZ, R55 ;  /* 0x000000ffff607224 */ /* 0x000fe400078e0037 */
[----:B------:R-:W-:Y:S02]  /*76b0*/  IMAD.MOV.U32 R97, RZ, RZ, R54 ;  /* 0x000000ffff617224 */ /* 0x000fe400078e0036 */
[----:B------:R-:W-:-:S07]  /*76c0*/  IMAD.MOV.U32 R98, RZ, RZ, R64 ;  /* 0x000000ffff627224 */ /* 0x000fce00078e0040 */
.L_x_702:
[----:B------:R-:W-:Y:S05]  /*76d0*/  BSYNC B3 ;  /* 0x0000000000037941 */ /* 0x000fea0003800000 */
.L_x_701:
[----:B------:R-:W-:-:S13]  /*76e0*/  ISETP.GE.AND P4, PT, R166, R148, PT ;  /* 0x00000094a600720c */ /* 0x000fda0003f86270 */
[--C-:B------:R-:W-:Y:S02]  /*76f0*/  @!P4 SHF.R.S32.HI R55, RZ, 0x1f, R166.reuse ;  /* 0x0000001fff37c819 */ /* 0x100fe400000114a6 */
[----:B------:R-:W-:-:S04]  /*7700*/  @!P4 IADD3 R166, P5, P6, R118, R132, R166 ;  /* 0x0000008476a6c210 */ /* 0x000fc80007ebe0a6 */
[----:B------:R-:W-:Y:S02]  /*7710*/  @!P4 IADD3.X R55, R7, R157, R55, P5, P6 ;  /* 0x0000009d0737c210 */ /* 0x000fe40002fec437 */
[----:B------:R-:W-:-:S04]  /*7720*/  IADD3 R53, P5, P6, R118, R132, R26 ;  /* 0x0000008476357210 */ /* 0x000fc80007ebe01a */
[----:B------:R-:W-:Y:S02]  /*7730*/  IADD3.X R54, R7, R157, R32, P5, P6 ;  /* 0x0000009d07367210 */ /* 0x000fe40002fec420 */
[----:B------:R-:W-:-:S04]  /*7740*/  LEA R52, P5, R53, R124, 0x1 ;  /* 0x0000007c35347211 */ /* 0x000fc800078a08ff */
[----:B------:R-:W-:Y:S02]  /*7750*/  LEA.HI.X R53, R53, R125, R54, 0x1, P5 ;  /* 0x0000007d35357211 */ /* 0x000fe400028f0c36 */
[----:B------:R-:W-:-:S03]  /*7760*/  @!P4 LEA R54, P5, R166, R124, 0x1 ;  /* 0x0000007ca636c211 */ /* 0x000fc600078a08ff */
[----:B--2---:R2:W-:Y:S01]  /*7770*/  STG.E.128 desc[UR60][R52.64], R92 ;  /* 0x0000005c34007986 */ /* 0x0045e2000c101d3c */
[----:B------:R-:W-:-:S05]  /*7780*/  @!P4 LEA.HI.X R55, R166, R125, R55, 0x1, P5 ;  /* 0x0000007da637c211 */ /* 0x000fca00028f0c37 */
[----:B0-----:R2:W-:Y:S04]  /*7790*/  @!P4 STG.E.128 desc[UR60][R54.64], R96 ;  /* 0x000000603600c986 */ /* 0x0015e8000c101d3c */
.L_x_700:
[----:B------:R-:W-:Y:S05]  /*77a0*/  BSYNC B2 ;  /* 0x0000000000027941 */ /* 0x000fea0003800000 */
.L_x_699:
[----:B------:R-:W-:Y:S01]  /*77b0*/  ISETP.NE.AND P4, PT, R35, RZ, PT ;  /* 0x000000ff2300720c */ /* 0x000fe20003f85270 */
[----:B------:R-:W-:-:S12]  /*77c0*/  BSSY B2, `(.L_x_703) ;  /* 0x0000082000027945 */ /* 0x000fd80003800000 */
[----:B------:R-:W-:Y:S05]  /*77d0*/  @!P4 BRA `(.L_x_704) ;  /* 0x000000080000c947 */ /* 0x000fea0003800000 */
[----:B--2---:R-:W-:Y:S01]  /*77e0*/  SEL R52, R127, R151, !P1 ;  /* 0x000000977f347207 */ /* 0x004fe20004800000 */
[----:B------:R-:W-:Y:S01]  /*77f0*/  BSSY B3, `(.L_x_705) ;  /* 0x0000074000037945 */ /* 0x000fe20003800000 */
[----:B------:R-:W-:Y:S02]  /*7800*/  IADD3 R92, P4, P5, R118, R132, R28 ;  /* 0x00000084765c7210 */ /* 0x000fe40007d9e01c */
[----:B------:R-:W-:Y:S02]  /*7810*/  SHF.R.S32.HI R53, RZ, 0x1f, R52 ;  /* 0x0000001fff357819 */ /* 0x000fe40000011434 */
[----:B------:R-:W-:Y:S02]  /*7820*/  IADD3.X R93, R7, R157, R33, P4, P5 ;  /* 0x0000009d075d7210 */ /* 0x000fe400027ea421 */
[----:B------:R-:W-:Y:S02]  /*7830*/  LEA.HI R53, R53, R52, RZ, 0x4 ;  /* 0x0000003435357211 */ /* 0x000fe400078f20ff */
[----:B------:R-:W-:-:S02]  /*7840*/  ISETP.GE.AND P4, PT, R0, R126, PT ;  /* 0x0000007e0000720c */ /* 0x000fc40003f86270 */
        /* <DEDUP_REMOVED lines=16> */
[----:B------:R-:W-:Y:S01]  /*7950*/  SHF.R.U32.HI R97, RZ, 0x10, R61 ;  /* 0x00000010ff617819 */ /* 0x000fe2000001163d */
[----:B0-----:R-:W-:Y:S01]  /*7960*/  IMAD.U32 R166, R65, 0x10000, RZ ;  /* 0x0001000041a67824 */ /* 0x001fe200078e00ff */
[----:B------:R-:W-:Y:S01]  /*7970*/  SHF.R.U32.HI R98, RZ, 0x10, R49 ;  /* 0x00000010ff627819 */ /* 0x000fe20000011631 */
[C---:B--2---:R-:W-:Y:S01]  /*7980*/  IMAD.U32 R95, R53.reuse, 0x10000, RZ ;  /* 0x00010000355f7824 */ /* 0x044fe200078e00ff */
[----:B------:R-:W-:Y:S02]  /*7990*/  PRMT R97, R182, 0x5410, R97 ;  /* 0x00005410b6617816 */ /* 0x000fe40000000061 */
[----:B------:R-:W-:Y:S02]  /*79a0*/  PRMT R98, R184, 0x5432, R98 ;  /* 0x00005432b8627816 */ /* 0x000fe40000000062 */
[----:B------:R-:W-:Y:S01]  /*79b0*/  LOP3.LUT R53, R53, 0xffff0000, RZ, 0xc0, !PT ;  /* 0xffff000035357812 */ /* 0x000fe200078ec0ff */
[C---:B------:R-:W-:Y:S01]  /*79c0*/  IMAD.U32 R99, R97.reuse, 0x10000, RZ ;  /* 0x0001000061637824 */ /* 0x040fe200078e00ff */
[----:B------:R-:W-:Y:S01]  /*79d0*/  LOP3.LUT R97, R97, 0xffff0000, RZ, 0xc0, !PT ;  /* 0xffff000061617812 */ /* 0x000fe200078ec0ff */
[C---:B------:R-:W-:Y:S01]  /*79e0*/  IMAD.U32 R96, R98.reuse, 0x10000, RZ ;  /* 0x0001000062607824 */ /* 0x040fe200078e00ff */
[----:B------:R-:W-:Y:S01]  /*79f0*/  LOP3.LUT R98, R98, 0xffff0000, RZ, 0xc0, !PT ;  /* 0xffff000062627812 */ /* 0x000fe200078ec0ff */
[-C--:B------:R-:W-:Y:S01]  /*7a00*/  FMUL.FTZ R167, R166, R99.reuse ;  /* 0x00000063a6a77220 */ /* 0x080fe20000410000 */
[----:B------:R-:W-:Y:S01]  /*7a10*/  SHF.R.U64 R49, R48, 0x10, R49 ;  /* 0x0000001030317819 */ /* 0x000fe20000001231 */
[-C--:B------:R-:W-:Y:S01]  /*7a20*/  FMUL.FTZ R166, R166, R96.reuse ;  /* 0x00000060a6a67220 */ /* 0x080fe20000410000 */
[----:B------:R-:W-:Y:S01]  /*7a30*/  SHF.R.U32.HI R48, RZ, 0x10, R63 ;  /* 0x00000010ff307819 */ /* 0x000fe2000001163f */
[C---:B------:R-:W-:Y:S01]  /*7a40*/  FFMA.FTZ R96, R95.reuse, R96, -R167 ;  /* 0x000000605f607223 */ /* 0x040fe200000108a7 */
[----:B------:R-:W-:Y:S01]  /*7a50*/  SHF.R.U64 R50, R50, 0x10, R51 ;  /* 0x0000001032327819 */ /* 0x000fe20000001233 */
[----:B------:R-:W-:Y:S01]  /*7a60*/  FFMA.FTZ R95, R95, R99, R166 ;  /* 0x000000635f5f7223 */ /* 0x000fe200000100a6 */
[----:B------:R-:W-:Y:S01]  /*7a70*/  LOP3.LUT R99, R65, 0xffff0000, RZ, 0xc0, !PT ;  /* 0xffff000041637812 */ /* 0x000fe200078ec0ff */
[----:B------:R-:W-:Y:S01]  /*7a80*/  IMAD.U32 R166, R67, 0x10000, RZ ;  /* 0x0001000043a67824 */ /* 0x000fe200078e00ff */
[----:B------:R-:W-:-:S02]  /*7a90*/  PRMT R48, R183, 0x5432, R48 ;  /* 0x00005432b7307816 */ /* 0x000fc40000000030 */
[----:B------:R-:W-:Y:S01]  /*7aa0*/  LOP3.LUT R67, R67, 0xffff0000, RZ, 0xc0, !PT ;  /* 0xffff000043437812 */ /* 0x000fe200078ec0ff */
[CC--:B------:R-:W-:Y:S01]  /*7ab0*/  FMUL.FTZ R65, R99.reuse, R97.reuse ;  /* 0x0000006163417220 */ /* 0x0c0fe20000410000 */
[-C--:B------:R-:W-:Y:S01]  /*7ac0*/  FMUL.FTZ R99, R99, R98.reuse ;  /* 0x0000006263637220 */ /* 0x080fe20000410000 */
[----:B------:R-:W-:Y:S02]  /*7ad0*/  SHF.R.U64 R62, R62, 0x10, R63 ;  /* 0x000000103e3e7819 */ /* 0x000fe4000000123f */
[C---:B------:R-:W-:Y:S01]  /*7ae0*/  FFMA.FTZ R65, R53.reuse, R98, -R65 ;  /* 0x0000006235417223 */ /* 0x040fe20000010841 */
[----:B------:R-:W-:Y:S01]  /*7af0*/  SHF.R.U32.HI R98, RZ, 0x10, R51 ;  /* 0x00000010ff627819 */ /* 0x000fe20000011633 */
[----:B------:R-:W-:Y:S01]  /*7b00*/  FFMA.FTZ R53, R53, R97, R99 ;  /* 0x0000006135357223 */ /* 0x000fe20000010063 */
[----:B------:R-:W-:Y:S01]  /*7b10*/  SHF.R.U64 R97, R60, 0x10, R61 ;  /* 0x000000103c617819 */ /* 0x000fe2000000123d */
[----:B------:R-:W-:Y:S01]  /*7b20*/  IMAD.U32 R99, R48, 0x10000, RZ ;  /* 0x0001000030637824 */ /* 0x000fe200078e00ff */
[----:B------:R-:W-:Y:S01]  /*7b30*/  PRMT R98, R182, 0x5432, R98 ;  /* 0x00005432b6627816 */ /* 0x000fe20000000062 */
[----:B------:R-:W-:Y:S01]  /*7b40*/  IMAD.U32 R60, R55, 0x10000, RZ ;  /* 0x00010000373c7824 */ /* 0x000fe200078e00ff */
[----:B------:R-:W-:Y:S01]  /*7b50*/  PRMT R62, R180, 0x5410, R62 ;  /* 0x00005410b43e7816 */ /* 0x000fe2000000003e */
[----:B------:R-:W-:Y:S01]  /*7b60*/  FMUL.FTZ R167, R166, R99 ;  /* 0x00000063a6a77220 */ /* 0x000fe20000410000 */
[----:B------:R-:W-:Y:S01]  /*7b70*/  PRMT R50, R180, 0x5432, R50 ;  /* 0x00005432b4327816 */ /* 0x000fe20000000032 */
[----:B------:R-:W-:Y:S01]  /*7b80*/  IMAD.U32 R61, R98, 0x10000, RZ ;  /* 0x00010000623d7824 */ /* 0x000fe200078e00ff */
[----:B------:R-:W-:-:S02]  /*7b90*/  F2FP.BF16.F32.PACK_AB R65, R65, R96 ;  /* 0x000000604141723e */ /* 0x000fc400000010ff */
[----:B------:R-:W-:Y:S01]  /*7ba0*/  F2FP.BF16.F32.PACK_AB R95, R53, R95 ;  /* 0x0000005f355f723e */ /* 0x000fe200000010ff */
[-C--:B------:R-:W-:Y:S01]  /*7bb0*/  FMUL.FTZ R166, R166, R61.reuse ;  /* 0x0000003da6a67220 */ /* 0x080fe20000410000 */
[C---:B------:R-:W-:Y:S01]  /*7bc0*/  FFMA.FTZ R61, R60.reuse, R61, -R167 ;  /* 0x0000003d3c3d7223 */ /* 0x040fe200000108a7 */
[----:B------:R-:W-:Y:S02]  /*7bd0*/  IMAD.MOV.U32 R53, RZ, RZ, R65 ;  /* 0x000000ffff357224 */ /* 0x000fe400078e0041 */
[----:B------:R-:W-:Y:S01]  /*7be0*/  FFMA.FTZ R60, R60, R99, R166 ;  /* 0x000000633c3c7223 */ /* 0x000fe200000100a6 */
[----:B------:R-:W-:Y:S01]  /*7bf0*/  LOP3.LUT R99, R98, 0xffff0000, RZ, 0xc0, !PT ;  /* 0xffff000062637812 */ /* 0x000fe200078ec0ff */
[----:B------:R-:W-:Y:S01]  /*7c00*/  IMAD.MOV.U32 R65, RZ, RZ, R95 ;  /* 0x000000ffff417224 */ /* 0x000fe200078e005f */
[----:B------:R-:W-:Y:S02]  /*7c10*/  LOP3.LUT R98, R48, 0xffff0000, RZ, 0xc0, !PT ;  /* 0xffff000030627812 */ /* 0x000fe400078ec0ff */
[----:B------:R-:W-:-:S03]  /*7c20*/  LOP3.LUT R48, R55, 0xffff0000, RZ, 0xc0, !PT ;  /* 0xffff000037307812 */ /* 0x000fc600078ec0ff */
[C---:B------:R-:W-:Y:S01]  /*7c30*/  FMUL.FTZ R55, R67.reuse, R98 ;  /* 0x0000006243377220 */ /* 0x040fe20000410000 */
[----:B------:R-:W-:-:S03]  /*7c40*/  FMUL.FTZ R67, R67, R99 ;  /* 0x0000006343437220 */ /* 0x000fc60000410000 */
[C---:B------:R-:W-:Y:S01]  /*7c50*/  FFMA.FTZ R55, R48.reuse, R99, -R55 ;  /* 0x0000006330377223 */ /* 0x040fe20000010837 */
[----:B------:R-:W-:Y:S01]  /*7c60*/  FFMA.FTZ R48, R48, R98, R67 ;  /* 0x0000006230307223 */ /* 0x000fe20000010043 */
[C---:B------:R-:W-:Y:S02]  /*7c70*/  PRMT R67, R181.reuse, 0x5432, R49 ;  /* 0x00005432b5437816 */ /* 0x040fe40000000031 */
[----:B------:R-:W-:Y:S01]  /*7c80*/  PRMT R49, R181, 0x5410, R97 ;  /* 0x00005410b5317816 */ /* 0x000fe20000000061 */
[----:B------:R-:W-:Y:S01]  /*7c90*/  IMAD.U32 R97, R52, 0x10000, RZ ;  /* 0x0001000034617824 */ /* 0x000fe200078e00ff */
[C---:B------:R-:W-:Y:S01]  /*7ca0*/  SHF.L.U32 R99, R64.reuse, 0x10, RZ ;  /* 0x0000001040637819 */ /* 0x040fe200000006ff */
[----:B------:R-:W-:Y:S01]  /*7cb0*/  IMAD.U32 R166, R67, 0x10000, RZ ;  /* 0x0001000043a67824 */ /* 0x000fe200078e00ff */
[----:B------:R-:W-:Y:S01]  /*7cc0*/  LOP3.LUT R64, R64, 0xffff0000, RZ, 0xc0, !PT ;  /* 0xffff000040407812 */ /* 0x000fe200078ec0ff */
[C---:B------:R-:W-:Y:S01]  /*7cd0*/  IMAD.U32 R98, R49.reuse, 0x10000, RZ ;  /* 0x0001000031627824 */ /* 0x040fe200078e00ff */
[----:B------:R-:W-:-:S02]  /*7ce0*/  LOP3.LUT R51, R49, 0xffff0000, RZ, 0xc0, !PT ;  /* 0xffff000031337812 */ /* 0x000fc400078ec0ff */
[----:B------:R-:W-:Y:S01]  /*7cf0*/  LOP3.LUT R49, R67, 0xffff0000, RZ, 0xc0, !PT ;  /* 0xffff000043317812 */ /* 0x000fe200078ec0ff */
[C---:B------:R-:W-:Y:S01]  /*7d00*/  FMUL.FTZ R167, R99.reuse, R98 ;  /* 0x0000006263a77220 */ /* 0x040fe20000410000 */
[----:B------:R-:W-:Y:S01]  /*7d10*/  LOP3.LUT R52, R52, 0xffff0000, RZ, 0xc0, !PT ;  /* 0xffff000034347812 */ /* 0x000fe200078ec0ff */
[-C--:B------:R-:W-:Y:S01]  /*7d20*/  FMUL.FTZ R99, R99, R166.reuse ;  /* 0x000000a663637220 */ /* 0x080fe20000410000 */
[C---:B------:R-:W-:Y:S01]  /*7d30*/  FMUL.FTZ R63, R64.reuse, R51 ;  /* 0x00000033403f7220 */ /* 0x040fe20000410000 */
[-C--:B------:R-:W-:Y:S01]  /*7d40*/  FMUL.FTZ R64, R64, R49.reuse ;  /* 0x0000003140407220 */ /* 0x080fe20000410000 */
[C---:B------:R-:W-:Y:S01]  /*7d50*/  FFMA.FTZ R167, R97.reuse, R166, -R167 ;  /* 0x000000a661a77223 */ /* 0x040fe200000108a7 */
[----:B------:R-:W-:Y:S01]  /*7d60*/  FFMA.FTZ R99, R97, R98, R99 ;  /* 0x0000006261637223 */ /* 0x000fe20000010063 */
[C---:B------:R-:W-:Y:S01]  /*7d70*/  FFMA.FTZ R49, R52.reuse, R49, -R63 ;  /* 0x0000003134317223 */ /* 0x040fe2000001083f */
[----:B------:R-:W-:Y:S01]  /*7d80*/  FFMA.FTZ R51, R52, R51, R64 ;  /* 0x0000003334337223 */ /* 0x000fe20000010040 */
[C---:B------:R-:W-:Y:S01]  /*7d90*/  IMAD.U32 R97, R66.reuse, 0x10000, RZ ;  /* 0x0001000042617824 */ /* 0x040fe200078e00ff */
[----:B------:R-:W-:Y:S01]  /*7da0*/  LOP3.LUT R66, R66, 0xffff0000, RZ, 0xc0, !PT ;  /* 0xffff000042427812 */ /* 0x000fe200078ec0ff */
[C---:B------:R-:W-:Y:S01]  /*7db0*/  IMAD.U32 R63, R62.reuse, 0x10000, RZ ;  /* 0x000100003e3f7824 */ /* 0x040fe200078e00ff */
[----:B------:R-:W-:Y:S01]  /*7dc0*/  LOP3.LUT R62, R62, 0xffff0000, RZ, 0xc0, !PT ;  /* 0xffff00003e3e7812 */ /* 0x000fe200078ec0ff */
[C---:B------:R-:W-:Y:S01]  /*7dd0*/  IMAD.U32 R64, R50.reuse, 0x10000, RZ ;  /* 0x0001000032407824 */ /* 0x040fe200078e00ff */
[----:B------:R-:W-:Y:S01]  /*7de0*/  LOP3.LUT R50, R50, 0xffff0000, RZ, 0xc0, !PT ;  /* 0xffff000032327812 */ /* 0x000fe200078ec0ff */
[----:B------:R-:W-:Y:S01]  /*7df0*/  FMUL.FTZ R67, R97, R63 ;  /* 0x0000003f61437220 */ /* 0x000fe20000410000 */
[----:B------:R-:W-:-:S02]  /*7e00*/  IMAD.U32 R52, R54, 0x10000, RZ ;  /* 0x0001000036347824 */ /* 0x000fc400078e00ff */
[-C--:B------:R-:W-:Y:S01]  /*7e10*/  FMUL.FTZ R97, R97, R64.reuse ;  /* 0x0000004061617220 */ /* 0x080fe20000410000 */
[----:B------:R-:W-:Y:S01]  /*7e20*/  LOP3.LUT R54, R54, 0xffff0000, RZ, 0xc0, !PT ;  /* 0xffff000036367812 */ /* 0x000fe200078ec0ff */
[C---:B------:R-:W-:Y:S02]  /*7e30*/  FFMA.FTZ R67, R52.reuse, R64, -R67 ;  /* 0x0000004034437223 */ /* 0x040fe40000010843 */
[----:B------:R-:W-:Y:S01]  /*7e40*/  FFMA.FTZ R97, R52, R63, R97 ;  /* 0x0000003f34617223 */ /* 0x000fe20000010061 */
[C---:B------:R-:W-:Y:S01]  /*7e50*/  FMUL.FTZ R52, R66.reuse, R62 ;  /* 0x0000003e42347220 */ /* 0x040fe20000410000 */
[----:B------:R-:W-:Y:S01]  /*7e60*/  FMUL.FTZ R66, R66, R50 ;  /* 0x0000003242427220 */ /* 0x000fe20000410000 */
[----:B------:R-:W-:Y:S02]  /*7e70*/  F2FP.BF16.F32.PACK_AB R48, R48, R60 ;  /* 0x0000003c3030723e */ /* 0x000fe400000010ff */
[C---:B------:R-:W-:Y:S01]  /*7e80*/  FFMA.FTZ R52, R54.reuse, R50, -R52 ;  /* 0x0000003236347223 */ /* 0x040fe20000010834 */
[----:B------:R-:W-:Y:S01]  /*7e90*/  FFMA.FTZ R66, R54, R62, R66 ;  /* 0x0000003e36427223 */ /* 0x000fe20000010042 */
[----:B------:R-:W-:-:S02]  /*7ea0*/  F2FP.BF16.F32.PACK_AB R49, R49, R167 ;  /* 0x000000a73131723e */ /* 0x000fc400000010ff */
[----:B------:R-:W-:Y:S02]  /*7eb0*/  F2FP.BF16.F32.PACK_AB R51, R51, R99 ;  /* 0x000000633333723e */ /* 0x000fe400000010ff */
[----:B------:R-:W-:Y:S01]  /*7ec0*/  F2FP.BF16.F32.PACK_AB R67, R52, R67 ;  /* 0x000000433443723e */ /* 0x000fe200000010ff */
[----:B------:R-:W-:Y:S01]  /*7ed0*/  IMAD.MOV.U32 R52, RZ, RZ, R49 ;  /* 0x000000ffff347224 */ /* 0x000fe200078e0031 */
[----:B------:R-:W-:Y:S01]  /*7ee0*/  F2FP.BF16.F32.PACK_AB R55, R55, R61 ;  /* 0x0000003d3737723e */ /* 0x000fe200000010ff */
[----:B------:R-:W-:Y:S01]  /*7ef0*/  IMAD.MOV.U32 R64, RZ, RZ, R51 ;  /* 0x000000ffff407224 */ /* 0x000fe200078e0033 */
[----:B------:R-:W-:Y:S01]  /*7f00*/  F2FP.BF16.F32.PACK_AB R66, R66, R97 ;  /* 0x000000614242723e */ /* 0x000fe200000010ff */
[----:B------:R-:W-:Y:S02]  /*7f10*/  IMAD.MOV.U32 R54, RZ, RZ, R67 ;  /* 0x000000ffff367224 */ /* 0x000fe400078e0043 */
[----:B------:R-:W-:-:S07]  /*7f20*/  IMAD.MOV.U32 R67, RZ, RZ, R48 ;  /* 0x000000ffff437224 */ /* 0x000fce00078e0030 */
.L_x_706:
[----:B------:R-:W-:Y:S05]  /*7f30*/  BSYNC B3 ;  /* 0x0000000000037941 */ /* 0x000fea0003800000 */
.L_x_705:
[----:B------:R-:W-:-:S13]  /*7f40*/  ISETP.GE.AND P4, PT, R94, R148, PT ;  /* 0x000000945e00720c */ /* 0x000fda0003f86270 */
[--C-:B------:R-:W-:Y:S02]  /*7f50*/  @!P4 SHF.R.S32.HI R51, RZ, 0x1f, R94.reuse ;  /* 0x0000001fff33c819 */ /* 0x100fe4000001145e */
[----:B------:R-:W-:-:S04]  /*7f60*/  @!P4 IADD3 R94, P5, P6, R118, R132, R94 ;  /* 0x00000084765ec210 */ /* 0x000fc80007ebe05e */
[----:B------:R-:W-:Y:S02]  /*7f70*/  @!P4 IADD3.X R51, R7, R157, R51, P5, P6 ;  /* 0x0000009d0733c210 */ /* 0x000fe40002fec433 */
[----:B------:R-:W-:-:S04]  /*7f80*/  LEA R48, P5, R92, R124, 0x1 ;  /* 0x0000007c5c307211 */ /* 0x000fc800078a08ff */
[----:B------:R-:W-:Y:S02]  /*7f90*/  LEA.HI.X R49, R92, R125, R93, 0x1, P5 ;  /* 0x0000007d5c317211 */ /* 0x000fe400028f0c5d */
[----:B------:R-:W-:-:S03]  /*7fa0*/  @!P4 LEA R50, P5, R94, R124, 0x1 ;  /* 0x0000007c5e32c211 */ /* 0x000fc600078a08ff */
[----:B--2---:R3:W-:Y:S01]  /*7fb0*/  STG.E.128 desc[UR60][R48.64], R52 ;  /* 0x0000003430007986 */ /* 0x0047e2000c101d3c */
[----:B------:R-:W-:-:S05]  /*7fc0*/  @!P4 LEA.HI.X R51, R94, R125, R51, 0x1, P5 ;  /* 0x0000007d5e33c211 */ /* 0x000fca00028f0c33 */
[----:B0-----:R3:W-:Y:S04]  /*7fd0*/  @!P4 STG.E.128 desc[UR60][R50.64], R64 ;  /* 0x000000403200c986 */ /* 0x0017e8000c101d3c */
.L_x_704:
[----:B------:R-:W-:Y:S05]  /*7fe0*/  BSYNC B2 ;  /* 0x0000000000027941 */ /* 0x000fea0003800000 */
.L_x_703:
[----:B------:R-:W-:-:S13]  /*7ff0*/  ISETP.NE.AND P4, PT, R36, RZ, PT ;  /* 0x000000ff2400720c */ /* 0x000fda0003f85270 */
[----:B------:R-:W-:Y:S05]  /*8000*/  @!P4 BRA `(.L_x_698) ;  /* 0x000000080000c947 */ /* 0x000fea0003800000 */
[----:B---3--:R-:W3:Y:S01]  /*8010*/  LDL R48, [R1+0x10] ;  /* 0x0000100001307983 */ /* 0x008ee20000100800 */
[----:B------:R-:W-:Y:S01]  /*8020*/  IADD3 R60, P4, P5, R118, R132, R30 ;  /* 0x00000084763c7210 */ /* 0x000fe20007d9e01e */
[----:B------:R-:W-:Y:S03]  /*8030*/  BSSY B2, `(.L_x_707) ;  /* 0x0000073000027945 */ /* 0x000fe60003800000 */
[----:B------:R-:W-:Y:S02]  /*8040*/  IADD3.X R61, R7, R157, R34, P4, P5 ;  /* 0x0000009d073d7210 */ /* 0x000fe400027ea422 */
[----:B------:R-:W-:Y:S02]  /*8050*/  ISETP.GE.AND P4, PT, R3, R126, PT ;  /* 0x0000007e0300720c */ /* 0x000fe40003f86270 */
[----:B---3--:R-:W-:-:S04]  /*8060*/  LOP3.LUT P6, RZ, R48, 0x1, RZ, 0xc0, !PT ;  /* 0x0000000130ff7812 */ /* 0x008fc800078cc0ff */
[----:B------:R-:W-:-:S04]  /*8070*/  SEL R48, R127, R151, !P6 ;  /* 0x000000977f307207 */ /* 0x000fc80007000000 */
        /* <DEDUP_REMOVED lines=10> */
[----:B------:R-:W-:Y:S02]  /*8120*/  IMAD.IADD R49, R49, 0x1, R48 ;  /* 0x0000000131317824 */ /* 0x000fe400078e0230 */
[C---:B------:R-:W-:Y:S02]  /*8130*/  IMAD R48, R16.reuse, 0x5400, R144 ;  /* 0x0000540010307824 */ /* 0x040fe400078e0290 */
[----:B--2---:R-:W-:Y:S02]  /*8140*/  IMAD R52, R16, 0x5400, R49 ;  /* 0x0000540010347824 */ /* 0x004fe400078e0231 */
        /* <DEDUP_REMOVED lines=8> */
[----:B------:R-:W-:Y:S01]  /*81d0*/  IMAD.U32 R92, R51, 0x10000, RZ ;  /* 0x00010000335c7824 */ /* 0x000fe200078e00ff */
[----:B------:R-:W-:Y:S02]  /*81e0*/  PRMT R65, R179, 0x5432, R65 ;  /* 0x00005432b3417816 */ /* 0x000fe40000000041 */
[----:B------:R-:W-:Y:S02]  /*81f0*/  SHF.R.U64 R44, R44, 0x10, R45 ;  /* 0x000000102c2c7819 */ /* 0x000fe4000000122d */
[----:B------:R-:W-:Y:S01]  /*8200*/  PRMT R45, R177, 0x5432, R63 ;  /* 0x00005432b12d7816 */ /* 0x000fe2000000003f */
[----:B--2---:R-:W-:Y:S01]  /*8210*/  IMAD.U32 R63, R53, 0x10000, RZ ;  /* 0x00010000353f7824 */ /* 0x004fe200078e00ff */
[----:B------:R-:W-:Y:S01]  /*8220*/  SHF.R.U64 R56, R56, 0x10, R57 ;  /* 0x0000001038387819 */ /* 0x000fe20000001239 */
[----:B------:R-:W-:Y:S01]  /*8230*/  IMAD.U32 R66, R65, 0x10000, RZ ;  /* 0x0001000041427824 */ /* 0x000fe200078e00ff */
[----:B------:R-:W-:Y:S01]  /*8240*/  LOP3.LUT R53, R53, 0xffff0000, RZ, 0xc0, !PT ;  /* 0xffff000035357812 */ /* 0x000fe200078ec0ff */
[----:B------:R-:W-:Y:S01]  /*8250*/  IMAD.U32 R64, R45, 0x10000, RZ ;  /* 0x000100002d407824 */ /* 0x000fe200078e00ff */
[----:B------:R-:W-:Y:S01]  /*8260*/  LOP3.LUT R65, R65, 0xffff0000, RZ, 0xc0, !PT ;  /* 0xffff000041417812 */ /* 0x000fe200078ec0ff */
[C---:B------:R-:W-:Y:S01]  /*8270*/  FMUL.FTZ R57, R63.reuse, R66 ;  /* 0x000000423f397220 */ /* 0x040fe20000410000 */
[--C-:B------:R-:W-:Y:S01]  /*8280*/  SHF.R.U64 R58, R58, 0x10, R59.reuse ;  /* 0x000000103a3a7819 */ /* 0x100fe2000000123b */
[-C--:B------:R-:W-:Y:S01]  /*8290*/  FMUL.FTZ R63, R63, R64.reuse ;  /* 0x000000403f3f7220 */ /* 0x080fe20000410000 */
[----:B------:R-:W-:Y:S01]  /*82a0*/  SHF.R.U32.HI R59, RZ, 0x10, R59 ;  /* 0x00000010ff3b7819 */ /* 0x000fe2000001163b */
[----:B------:R-:W-:Y:S01]  /*82b0*/  FFMA.FTZ R57, R67, R64, -R57 ;  /* 0x0000004043397223 */ /* 0x000fe20000010839 */
[----:B------:R-:W-:Y:S01]  /*82c0*/  LOP3.LUT R64, R45, 0xffff0000, RZ, 0xc0, !PT ;  /* 0xffff00002d407812 */ /* 0x000fe200078ec0ff */
[----:B------:R-:W-:Y:S01]  /*82d0*/  FFMA.FTZ R63, R67, R66, R63 ;  /* 0x00000042433f7223 */ /* 0x000fe2000001003f */
[--C-:B------:R-:W-:Y:S01]  /*82e0*/  SHF.R.U64 R46, R46, 0x10, R47.reuse ;  /* 0x000000102e2e7819 */ /* 0x100fe2000000122f */
[-C--:B------:R-:W-:Y:S01]  /*82f0*/  FMUL.FTZ R66, R53, R65.reuse ;  /* 0x0000004135427220 */ /* 0x080fe20000410000 */
[----:B------:R-:W-:Y:S01]  /*8300*/  LOP3.LUT R49, R49, 0xffff0000, RZ, 0xc0, !PT ;  /* 0xffff000031317812 */ /* 0x000fe200078ec0ff */
[-C--:B------:R-:W-:Y:S01]  /*8310*/  FMUL.FTZ R53, R53, R64.reuse ;  /* 0x0000004035357220 */ /* 0x080fe20000410000 */
[----:B------:R-:W-:Y:S01]  /*8320*/  SHF.R.U32.HI R47, RZ, 0x10, R47 ;  /* 0x00000010ff2f7819 */ /* 0x000fe2000001162f */
[----:B------:R-:W-:Y:S01]  /*8330*/  IMAD.U32 R45, R48, 0x10000, RZ ;  /* 0x00010000302d7824 */ /* 0x000fe200078e00ff */
[----:B------:R-:W-:Y:S01]  /*8340*/  PRMT R59, R178, 0x5432, R59 ;  /* 0x00005432b23b7816 */ /* 0x000fe2000000003b */
[C---:B------:R-:W-:Y:S01]  /*8350*/  FFMA.FTZ R66, R49.reuse, R64, -R66 ;  /* 0x0000004031427223 */ /* 0x040fe20000010842 */
[----:B------:R-:W-:Y:S01]  /*8360*/  PRMT R47, R176, 0x5432, R47 ;  /* 0x00005432b02f7816 */ /* 0x000fe2000000002f */
[----:B------:R-:W-:Y:S01]  /*8370*/  FFMA.FTZ R53, R49, R65, R53 ;  /* 0x0000004131357223 */ /* 0x000fe20000010035 */
[C---:B------:R-:W-:Y:S01]  /*8380*/  IMAD.U32 R49, R55.reuse, 0x10000, RZ ;  /* 0x0001000037317824 */ /* 0x040fe200078e00ff */
[----:B------:R-:W-:Y:S01]  /*8390*/  LOP3.LUT R55, R55, 0xffff0000, RZ, 0xc0, !PT ;  /* 0xffff000037377812 */ /* 0x000fe200078ec0ff */
[C---:B------:R-:W-:Y:S01]  /*83a0*/  IMAD.U32 R65, R59.reuse, 0x10000, RZ ;  /* 0x000100003b417824 */ /* 0x040fe200078e00ff */
[----:B------:R-:W-:Y:S01]  /*83b0*/  LOP3.LUT R59, R59, 0xffff0000, RZ, 0xc0, !PT ;  /* 0xffff00003b3b7812 */ /* 0x000fe200078ec0ff */
[----:B------:R-:W-:Y:S01]  /*83c0*/  IMAD.U32 R67, R47, 0x10000, RZ ;  /* 0x000100002f437824 */ /* 0x000fe200078e00ff */
[----:B------:R-:W-:Y:S01]  /*83d0*/  PRMT R56, R179, 0x5410, R56 ;  /* 0x00005410b3387816 */ /* 0x000fe20000000038 */
[----:B------:R-:W-:Y:S01]  /*83e0*/  FMUL.FTZ R93, R49, R65 ;  /* 0x00000041315d7220 */ /* 0x000fe20000410000 */
[----:B------:R-:W-:Y:S01]  /*83f0*/  PRMT R44, R177, 0x5410, R44 ;  /* 0x00005410b12c7816 */ /* 0x000fe2000000002c */
[----:B------:R-:W-:Y:S01]  /*8400*/  FMUL.FTZ R49, R49, R67 ;  /* 0x0000004331317220 */ /* 0x000fe20000410000 */
[----:B------:R-:W-:-:S02]  /*8410*/  IMAD.U32 R64, R52, 0x10000, RZ ;  /* 0x0001000034407824 */ /* 0x000fc400078e00ff */
[C---:B------:R-:W-:Y:S01]  /*8420*/  FFMA.FTZ R93, R92.reuse, R67, -R93 ;  /* 0x000000435c5d7223 */ /* 0x040fe2000001085d */
[----:B------:R-:W-:Y:S01]  /*8430*/  LOP3.LUT R67, R47, 0xffff0000, RZ, 0xc0, !PT ;  /* 0xffff00002f437812 */ /* 0x000fe200078ec0ff */
[----:B------:R-:W-:Y:S01]  /*8440*/  FFMA.FTZ R49, R92, R65, R49 ;  /* 0x000000415c317223 */ /* 0x000fe20000010031 */
[----:B------:R-:W-:Y:S01]  /*8450*/  LOP3.LUT R65, R51, 0xffff0000, RZ, 0xc0, !PT ;  /* 0xffff000033417812 */ /* 0x000fe200078ec0ff */
[C---:B------:R-:W-:Y:S01]  /*8460*/  FMUL.FTZ R92, R55.reuse, R59 ;  /* 0x0000003b375c7220 */ /* 0x040fe20000410000 */
[----:B------:R-:W-:Y:S01]  /*8470*/  LOP3.LUT R52, R52, 0xffff0000, RZ, 0xc0, !PT ;  /* 0xffff000034347812 */ /* 0x000fe200078ec0ff */
[-C--:B------:R-:W-:Y:S01]  /*8480*/  FMUL.FTZ R55, R55, R67.reuse ;  /* 0x0000004337377220 */ /* 0x080fe20000410000 */
[----:B------:R-:W-:Y:S01]  /*8490*/  PRMT R58, R178, 0x5410, R58 ;  /* 0x00005410b23a7816 */ /* 0x000fe2000000003a */
[C---:B------:R-:W-:Y:S01]  /*84a0*/  FFMA.FTZ R92, R65.reuse, R67, -R92 ;  /* 0x00000043415c7223 */ /* 0x040fe2000001085c */
[----:B------:R-:W-:Y:S01]  /*84b0*/  LOP3.LUT R67, R44, 0xffff0000, RZ, 0xc0, !PT ;  /* 0xffff00002c437812 */ /* 0x000fe200078ec0ff */
[----:B------:R-:W-:Y:S01]  /*84c0*/  FFMA.FTZ R55, R65, R59, R55 ;  /* 0x0000003b41377223 */ /* 0x000fe20000010037 */
[C---:B------:R-:W-:Y:S01]  /*84d0*/  IMAD.U32 R65, R56.reuse, 0x10000, RZ ;  /* 0x0001000038417824 */ /* 0x040fe200078e00ff */
[----:B------:R-:W-:Y:S01]  /*84e0*/  LOP3.LUT R56, R56, 0xffff0000, RZ, 0xc0, !PT ;  /* 0xffff000038387812 */ /* 0x000fe200078ec0ff */
[----:B------:R-:W-:Y:S01]  /*84f0*/  IMAD.U32 R59, R44, 0x10000, RZ ;  /* 0x000100002c3b7824 */ /* 0x000fe200078e00ff */
[----:B------:R-:W-:Y:S01]  /*8500*/  PRMT R46, R176, 0x5410, R46 ;  /* 0x00005410b02e7816 */ /* 0x000fe2000000002e */
[----:B------:R-:W-:Y:S01]  /*8510*/  FMUL.FTZ R44, R64, R65 ;  /* 0x00000041402c7220 */ /* 0x000fe20000410000 */
[----:B------:R-:W-:Y:S01]  /*8520*/  LOP3.LUT R48, R48, 0xffff0000, RZ, 0xc0, !PT ;  /* 0xffff000030307812 */ /* 0x000fe200078ec0ff */
[-C--:B------:R-:W-:Y:S01]  /*8530*/  FMUL.FTZ R64, R64, R59.reuse ;  /* 0x0000003b40407220 */ /* 0x080fe20000410000 */
[----:B------:R-:W-:Y:S01]  /*8540*/  FMUL.FTZ R94, R52, R56 ;  /* 0x00000038345e7220 */ /* 0x000fe20000410000 */
[----:B------:R-:W-:Y:S01]  /*8550*/  FFMA.FTZ R44, R45, R59, -R44 ;  /* 0x0000003b2d2c7223 */ /* 0x000fe2000001082c */
[----:B------:R-:W-:-:S02]  /*8560*/  IMAD.U32 R47, R54, 0x10000, RZ ;  /* 0x00010000362f7824 */ /* 0x000fc400078e00ff */
[----:B------:R-:W-:Y:S01]  /*8570*/  FFMA.FTZ R64, R45, R65, R64 ;  /* 0x000000412d407223 */ /* 0x000fe20000010040 */
[-C--:B------:R-:W-:Y:S01]  /*8580*/  FMUL.FTZ R52, R52, R67.reuse ;  /* 0x0000004334347220 */ /* 0x080fe20000410000 */
[----:B------:R-:W-:Y:S01]  /*8590*/  IMAD.U32 R45, R58, 0x10000, RZ ;  /* 0x000100003a2d7824 */ /* 0x000fe200078e00ff */
[----:B------:R-:W-:Y:S01]  /*85a0*/  LOP3.LUT R54, R54, 0xffff0000, RZ, 0xc0, !PT ;  /* 0xffff000036367812 */ /* 0x000fe200078ec0ff */
[----:B------:R-:W-:Y:S01]  /*85b0*/  IMAD.U32 R59, R46, 0x10000, RZ ;  /* 0x000100002e3b7824 */ /* 0x000fe200078e00ff */
[----:B------:R-:W-:Y:S01]  /*85c0*/  LOP3.LUT R58, R58, 0xffff0000, RZ, 0xc0, !PT ;  /* 0xffff00003a3a7812 */ /* 0x000fe200078ec0ff */
[----:B------:R-:W-:Y:S02]  /*85d0*/  IMAD.U32 R51, R50, 0x10000, RZ ;  /* 0x0001000032337824 */ /* 0x000fe400078e00ff */
[C---:B------:R-:W-:Y:S01]  /*85e0*/  FFMA.FTZ R94, R48.reuse, R67, -R94 ;  /* 0x00000043305e7223 */ /* 0x040fe2000001085e */
[----:B------:R-:W-:Y:S01]  /*85f0*/  FFMA.FTZ R52, R48, R56, R52 ;  /* 0x0000003830347223 */ /* 0x000fe20000010034 */
[----:B------:R-:W-:Y:S01]  /*8600*/  LOP3.LUT R50, R50, 0xffff0000, RZ, 0xc0, !PT ;  /* 0xffff000032327812 */ /* 0x000fe200078ec0ff */
[C---:B------:R-:W-:Y:S01]  /*8610*/  FMUL.FTZ R48, R47.reuse, R45 ;  /* 0x0000002d2f307220 */ /* 0x040fe20000410000 */
[----:B------:R-:W-:Y:S01]  /*8620*/  LOP3.LUT R46, R46, 0xffff0000, RZ, 0xc0, !PT ;  /* 0xffff00002e2e7812 */ /* 0x000fe200078ec0ff */
[-C--:B------:R-:W-:Y:S01]  /*8630*/  FMUL.FTZ R56, R47, R59.reuse ;  /* 0x0000003b2f387220 */ /* 0x080fe20000410000 */
[----:B------:R-:W-:Y:S01]  /*8640*/  FMUL.FTZ R47, R54, R58 ;  /* 0x0000003a362f7220 */ /* 0x000fe20000410000 */
[C---:B------:R-:W-:Y:S01]  /*8650*/  FFMA.FTZ R48, R51.reuse, R59, -R48 ;  /* 0x0000003b33307223 */ /* 0x040fe20000010830 */
[----:B------:R-:W-:Y:S01]  /*8660*/  F2FP.BF16.F32.PACK_AB R57, R66, R57 ;  /* 0x000000394239723e */ /* 0x000fe200000010ff */
[-C--:B------:R-:W-:Y:S01]  /*8670*/  FMUL.FTZ R54, R54, R46.reuse ;  /* 0x0000002e36367220 */ /* 0x080fe20000410000 */
[----:B------:R-:W-:Y:S01]  /*8680*/  FFMA.FTZ R47, R50, R46, -R47 ;  /* 0x0000002e322f7223 */ /* 0x000fe2000001082f */
[----:B------:R-:W-:Y:S01]  /*8690*/  FFMA.FTZ R56, R51, R45, R56 ;  /* 0x0000002d33387223 */ /* 0x000fe20000010038 */
[----:B------:R-:W-:Y:S01]  /*86a0*/  F2FP.BF16.F32.PACK_AB R92, R92, R93 ;  /* 0x0000005d5c5c723e */ /* 0x000fe200000010ff */
[----:B------:R-:W-:Y:S01]  /*86b0*/  FFMA.FTZ R54, R50, R58, R54 ;  /* 0x0000003a32367223 */ /* 0x000fe20000010036 */
[----:B------:R-:W-:-:S02]  /*86c0*/  F2FP.BF16.F32.PACK_AB R44, R94, R44 ;  /* 0x0000002c5e2c723e */ /* 0x000fc400000010ff */
[----:B------:R-:W-:Y:S01]  /*86d0*/  F2FP.BF16.F32.PACK_AB R47, R47, R48 ;  /* 0x000000302f2f723e */ /* 0x000fe200000010ff */
[----:B------:R-:W-:Y:S01]  /*86e0*/  IMAD.MOV.U32 R51, RZ, RZ, R92 ;  /* 0x000000ffff337224 */ /* 0x000fe200078e005c */
[----:B------:R-:W-:Y:S01]  /*86f0*/  F2FP.BF16.F32.PACK_AB R55, R55, R49 ;  /* 0x000000313737723e */ /* 0x000fe200000010ff */
[----:B------:R-:W-:Y:S01]  /*8700*/  IMAD.MOV.U32 R48, RZ, RZ, R44 ;  /* 0x000000ffff307224 */ /* 0x000fe200078e002c */
[----:B------:R-:W-:Y:S01]  /*8710*/  F2FP.BF16.F32.PACK_AB R53, R53, R63 ;  /* 0x0000003f3535723e */ /* 0x000fe200000010ff */
[----:B------:R-:W-:Y:S01]  /*8720*/  IMAD.MOV.U32 R49, RZ, RZ, R57 ;  /* 0x000000ffff317224 */ /* 0x000fe200078e0039 */
[----:B------:R-:W-:Y:S01]  /*8730*/  F2FP.BF16.F32.PACK_AB R52, R52, R64 ;  /* 0x000000403434723e */ /* 0x000fe200000010ff */
[----:B------:R-:W-:Y:S01]  /*8740*/  IMAD.MOV.U32 R50, RZ, RZ, R47 ;  /* 0x000000ffff327224 */ /* 0x000fe200078e002f */
[----:B------:R-:W-:-:S07]  /*8750*/  F2FP.BF16.F32.PACK_AB R54, R54, R56 ;  /* 0x000000383636723e */ /* 0x000fce00000010ff */
.L_x_708:
[----:B------:R-:W-:Y:S05]  /*8760*/  BSYNC B2 ;  /* 0x0000000000027941 */ /* 0x000fea0003800000 */
.L_x_707:
[----:B------:R-:W-:-:S13]  /*8770*/  ISETP.GE.AND P4, PT, R62, R148, PT ;  /* 0x000000943e00720c */ /* 0x000fda0003f86270 */
[--C-:B------:R-:W-:Y:S02]  /*8780*/  @!P4 SHF.R.S32.HI R44, RZ, 0x1f, R62.reuse ;  /* 0x0000001fff2cc819 */ /* 0x100fe4000001143e */
[----:B------:R-:W-:-:S04]  /*8790*/  @!P4 IADD3 R62, P5, P6, R118, R132, R62 ;  /* 0x00000084763ec210 */ /* 0x000fc80007ebe03e */
[----:B------:R-:W-:Y:S02]  /*87a0*/  @!P4 IADD3.X R157, R7, R157, R44, P5, P6 ;  /* 0x0000009d079dc210 */ /* 0x000fe40002fec42c */
[----:B------:R-:W-:-:S04]  /*87b0*/  LEA R44, P5, R60, R124, 0x1 ;  /* 0x0000007c3c2c7211 */ /* 0x000fc800078a08ff */
[----:B------:R-:W-:Y:S02]  /*87c0*/  LEA.HI.X R45, R60, R125, R61, 0x1, P5 ;  /* 0x0000007d3c2d7211 */ /* 0x000fe400028f0c3d */
[----:B------:R-:W-:-:S03]  /*87d0*/  @!P4 LEA R46, P5, R62, R124, 0x1 ;  /* 0x0000007c3e2ec211 */ /* 0x000fc600078a08ff */
[----:B0-----:R0:W-:Y:S01]  /*87e0*/  STG.E.128 desc[UR60][R44.64], R48 ;  /* 0x000000302c007986 */ /* 0x0011e2000c101d3c */
[----:B------:R-:W-:-:S05]  /*87f0*/  @!P4 LEA.HI.X R47, R62, R125, R157, 0x1, P5 ;  /* 0x0000007d3e2fc211 */ /* 0x000fca00028f0c9d */
[----:B--2---:R0:W-:Y:S04]  /*8800*/  @!P4 STG.E.128 desc[UR60][R46.64], R52 ;  /* 0x000000342e00c986 */ /* 0x0041e8000c101d3c */
.L_x_698:
[----:B------:R-:W-:Y:S05]  /*8810*/  BSYNC B1 ;  /* 0x0000000000017941 */ /* 0x000fea0003800000 */
.L_x_697:
[-C--:B0-2---:R-:W-:Y:S02]  /*8820*/  IMAD R44, R152, R130.reuse, RZ ;  /* 0x00000082982c7224 */ /* 0x085fe400078e02ff */
[----:B------:R-:W-:-:S04]  /*8830*/  IMAD.WIDE.U32 R128, R227, R130, R128 ;  /* 0x00000082e3807225 */ /* 0x000fc800078e0080 */
[----:B------:R-:W-:Y:S01]  /*8840*/  IMAD R131, R227, R131, R44 ;  /* 0x00000083e3837224 */ /* 0x000fe200078e022c */
[----:B------:R-:W-:Y:S06]  /*8850*/  @P3 BRA `(.L_x_667) ;  /* 0x0000001c00143947 */ /* 0x000fec0003800000 */
[----:B------:R-:W-:Y:S01]  /*8860*/  ISETP.NE.AND P3, PT, R31, RZ, PT ;  /* 0x000000ff1f00720c */ /* 0x000fe20003f65270 */
[----:B------:R-:W-:Y:S01]  /*8870*/  BSSY B1, `(.L_x_709) ;  /* 0x0000085000017945 */ /* 0x000fe20003800000 */
[----:B------:R-:W-:-:S11]  /*8880*/  IMAD.IADD R56, R129, 0x1, R131 ;  /* 0x0000000181387824 */ /* 0x000fd600078e0283 */
[----:B------:R-:W-:Y:S05]  /*8890*/  @!P3 BRA `(.L_x_710) ;  /* 0x000000080008b947 */ /* 0x000fea0003800000 */
[----:B------:R-:W-:Y:S01]  /*88a0*/  SEL R44, R127, R151, !P0 ;  /* 0x000000977f2c7207 */ /* 0x000fe20004000000 */
[----:B------:R-:W-:Y:S01]  /*88b0*/  BSSY B2, `(.L_x_711) ;  /* 0x000007e000027945 */ /* 0x000fe20003800000 */
[----:B------:R-:W-:Y:S02]  /*88c0*/  IADD3 R47, P3, P4, R118, R128, R26 ;  /* 0x00000080762f7210 */ /* 0x000fe40007c7e01a */
[----:B------:R-:W-:Y:S02]  /*88d0*/  SHF.R.S32.HI R45, RZ, 0x1f, R44 ;  /* 0x0000001fff2d7819 */ /* 0x000fe4000001142c */
[----:B---3--:R-:W-:Y:S02]  /*88e0*/  IADD3.X R48, R7, R56, R32, P3, P4 ;  /* 0x0000003807307210 */ /* 0x008fe40001fe8420 */
[----:B------:R-:W-:Y:S02]  /*88f0*/  LEA.HI R45, R45, R44, RZ, 0x4 ;  /* 0x0000002c2d2d7211 */ /* 0x000fe400078f20ff */
[----:B------:R-:W-:-:S02]  /*8900*/  SHF.R.U32.HI R50, RZ, 0x3, R205 ;  /* 0x00000003ff327819 */ /* 0x000fc400000116cd */
[----:B------:R-:W-:-:S05]  /*8910*/  LEA.HI.SX32 R49, R45, R120, 0x1c ;  /* 0x000000782d317211 */ /* 0x000fca00078fe2ff */
[----:B------:R-:W-:-:S05]  /*8920*/  IMAD.SHL.U32 R45, R49, 0x8, RZ ;  /* 0x00000008312d7824 */ /* 0x000fca00078e00ff */
[----:B------:R-:W-:-:S13]  /*8930*/  ISETP.GE.AND P3, PT, R45, R148, PT ;  /* 0x000000942d00720c */ /* 0x000fda0003f66270 */
[--C-:B------:R-:W-:Y:S02]  /*8940*/  @!P3 SHF.R.S32.HI R46, RZ, 0x1f, R45.reuse ;  /* 0x0000001fff2eb819 */ /* 0x100fe4000001142d */
[--C-:B------:R-:W-:Y:S02]  /*8950*/  @!P3 IADD3 R44, P4, P5, R118, R128, R45.reuse ;  /* 0x00000080762cb210 */ /* 0x100fe40007d9e02d */
[----:B------:R-:W-:Y:S02]  /*8960*/  LOP3.LUT R45, R205, 0x38, R45, 0xf8, !PT ;  /* 0x00000038cd2d7812 */ /* 0x000fe400078ef82d */
[----:B------:R-:W-:Y:S02]  /*8970*/  @!P3 IADD3.X R46, R7, R56, R46, P4, P5 ;  /* 0x00000038072eb210 */ /* 0x000fe400027ea42e */
[----:B------:R-:W-:Y:S02]  /*8980*/  LEA R52, P4, R47, R124, 0x1 ;  /* 0x0000007c2f347211 */ /* 0x000fe400078808ff */
[----:B------:R-:W-:-:S02]  /*8990*/  LOP3.LUT R45, R45, R50, RZ, 0x3c, !PT ;  /* 0x000000322d2d7212 */ /* 0x000fc400078e3cff */
[----:B------:R-:W-:Y:S02]  /*89a0*/  LEA.HI.X R53, R47, R125, R48, 0x1, P4 ;  /* 0x0000007d2f357211 */ /* 0x000fe400020f0c30 */
[----:B------:R-:W-:-:S04]  /*89b0*/  @!P3 LEA R54, P4, R44, R124, 0x1 ;  /* 0x0000007c2c36b211 */ /* 0x000fc800078808ff */
[----:B------:R-:W-:Y:S02]  /*89c0*/  @!P3 LEA.HI.X R55, R44, R125, R46, 0x1, P4 ;  /* 0x0000007d2c37b211 */ /* 0x000fe400020f0c2e */
[----:B------:R-:W-:Y:S02]  /*89d0*/  SHF.R.S32.HI R44, RZ, 0x1f, R49 ;  /* 0x0000001fff2c7819 */ /* 0x000fe40000011431 */
[----:B------:R-:W-:Y:S02]  /*89e0*/  ISETP.GE.AND P4, PT, R18, R126, PT ;  /* 0x0000007e1200720c */ /* 0x000fe40003f86270 */
[----:B------:R-:W-:-:S04]  /*89f0*/  LEA.HI R44, R44, R49, RZ, 0x3 ;  /* 0x000000312c2c7211 */ /* 0x000fc800078f18ff */
[----:B------:R-:W-:-:S05]  /*8a00*/  SHF.R.S32.HI R44, RZ, 0x3, R44 ;  /* 0x00000003ff2c7819 */ /* 0x000fca000001142c */
[----:B------:R-:W-:-:S04]  /*8a10*/  IMAD R44, R44, 0x1c00, R215 ;  /* 0x00001c002c2c7824 */ /* 0x000fc800078e02d7 */
[----:B------:R-:W-:Y:S02]  /*8a20*/  IMAD.IADD R47, R44, 0x1, R45 ;  /* 0x000000012c2f7824 */ /* 0x000fe400078e022d */
[C---:B------:R-:W-:Y:S02]  /*8a30*/  IMAD R45, R16.reuse, 0x5400, R145 ;  /* 0x00005400102d7824 */ /* 0x040fe400078e0291 */
[----:B------:R-:W-:Y:S02]  /*8a40*/  IMAD R47, R16, 0x5400, R47 ;  /* 0x00005400102f7824 */ /* 0x000fe400078e022f */
[--C-:B------:R-:W-:Y:S02]  /*8a50*/  IMAD R45, R45, 0x2, R2.reuse ;  /* 0x000000022d2d7824 */ /* 0x100fe400078e0202 */
[----:B------:R-:W-:-:S04]  /*8a60*/  IMAD R48, R47, 0x2, R2 ;  /* 0x000000022f307824 */ /* 0x000fc800078e0202 */
[----:B------:R-:W0:Y:S04]  /*8a70*/  LDS.128 R44, [R45+0x21400] ;  /* 0x021400002d2c7984 */ /* 0x000e280000000c00 */
[----:B------:R-:W2:Y:S01]  /*8a80*/  LDS.128 R48, [R48+0x21400] ;  /* 0x0214000030307984 */ /* 0x000ea20000000c00 */
[----:B------:R-:W-:Y:S05]  /*8a90*/  @P4 BRA `(.L_x_712) ;  /* 0x00000004007c4947 */ /* 0x000fea0003800000 */
[----:B------:R-:W-:Y:S01]  /*8aa0*/  SHF.R.U64 R59, R88, 0x10, R89 ;  /* 0x00000010583b7819 */ /* 0x000fe20000001259 */
[----:B--2---:R-:W-:Y:S01]  /*8ab0*/  IMAD.U32 R63, R49, 0x10000, RZ ;  /* 0x00010000313f7824 */ /* 0x004fe200078e00ff */
[----:B------:R-:W-:Y:S01]  /*8ac0*/  SHF.R.U64 R57, R76, 0x10, R77 ;  /* 0x000000104c397819 */ /* 0x000fe2000000124d */
[----:B0-----:R-:W-:Y:S01]  /*8ad0*/  IMAD.U32 R61, R45, 0x10000, RZ ;  /* 0x000100002d3d7824 */ /* 0x001fe200078e00ff */
[----:B------:R-:W-:Y:S01]  /*8ae0*/  SHF.R.U32.HI R88, RZ, 0x10, R89 ;  /* 0x00000010ff587819 */ /* 0x000fe20000011659 */
[----:B------:R-:W-:Y:S01]  /*8af0*/  IMAD.U32 R67, R51, 0x10000, RZ ;  /* 0x0001000033437824 */ /* 0x000fe200078e00ff */
[----:B------:R-:W-:Y:S01]  /*8b00*/  SHF.R.U32.HI R76, RZ, 0x10, R77 ;  /* 0x00000010ff4c7819 */ /* 0x000fe2000001164d */
[----:B------:R-:W-:Y:S01]  /*8b10*/  IMAD.U32 R66, R47, 0x10000, RZ ;  /* 0x000100002f427824 */ /* 0x000fe200078e00ff */
[----:B------:R-:W-:Y:S01]  /*8b20*/  PRMT R88, R175, 0x5432, R88 ;  /* 0x00005432af587816 */ /* 0x000fe20000000058 */
[----:B------:R-:W-:Y:S01]  /*8b30*/  IMAD.U32 R77, R50, 0x10000, RZ ;  /* 0x00010000324d7824 */ /* 0x000fe200078e00ff */
[----:B------:R-:W-:Y:S01]  /*8b40*/  PRMT R76, R173, 0x5432, R76 ;  /* 0x00005432ad4c7816 */ /* 0x000fe2000000004c */
[----:B------:R-:W-:Y:S01]  /*8b50*/  IMAD.U32 R65, R46, 0x10000, RZ ;  /* 0x000100002e417824 */ /* 0x000fe200078e00ff */
[----:B------:R-:W-:-:S02]  /*8b60*/  SHF.R.U64 R58, R78, 0x10, R79 ;  /* 0x000000104e3a7819 */ /* 0x000fc4000000124f */
[----:B------:R-:W-:Y:S01]  /*8b70*/  SHF.R.U32.HI R78, RZ, 0x10, R79 ;  /* 0x00000010ff4e7819 */ /* 0x000fe2000001164f */
[----:B------:R-:W-:Y:S01]  /*8b80*/  IMAD.U32 R79, R88, 0x10000, RZ ;  /* 0x00010000584f7824 */ /* 0x000fe200078e00ff */
[--C-:B------:R-:W-:Y:S01]  /*8b90*/  SHF.R.U64 R60, R90, 0x10, R91.reuse ;  /* 0x000000105a3c7819 */ /* 0x100fe2000000125b */
[----:B------:R-:W-:Y:S01]  /*8ba0*/  IMAD.U32 R89, R76, 0x10000, RZ ;  /* 0x000100004c597824 */ /* 0x000fe200078e00ff */
[----:B------:R-:W-:Y:S02]  /*8bb0*/  SHF.R.U32.HI R90, RZ, 0x10, R91 ;  /* 0x00000010ff5a7819 */ /* 0x000fe4000001165b */
[----:B------:R-:W-:Y:S01]  /*8bc0*/  LOP3.LUT R64, R49, 0xffff0000, RZ, 0xc0, !PT ;  /* 0xffff000031407812 */ /* 0x000fe200078ec0ff */
[----:B------:R-:W-:Y:S01]  /*8bd0*/  IMAD.U32 R49, R48, 0x10000, RZ ;  /* 0x0001000030317824 */ /* 0x000fe200078e00ff */
[----:B------:R-:W-:Y:S01]  /*8be0*/  PRMT R91, R174, 0x5410, R60 ;  /* 0x00005410ae5b7816 */ /* 0x000fe2000000003c */
[C---:B------:R-:W-:Y:S01]  /*8bf0*/  FMUL.FTZ R60, R63.reuse, R79 ;  /* 0x0000004f3f3c7220 */ /* 0x040fe20000410000 */
[----:B------:R-:W-:Y:S01]  /*8c00*/  LOP3.LUT R88, R88, 0xffff0000, RZ, 0xc0, !PT ;  /* 0xffff000058587812 */ /* 0x000fe200078ec0ff */
[-C--:B------:R-:W-:Y:S01]  /*8c10*/  FMUL.FTZ R63, R63, R89.reuse ;  /* 0x000000593f3f7220 */ /* 0x080fe20000410000 */
[----:B------:R-:W-:Y:S01]  /*8c20*/  PRMT R90, R174, 0x5432, R90 ;  /* 0x00005432ae5a7816 */ /* 0x000fe2000000005a */
[----:B------:R-:W-:Y:S01]  /*8c30*/  FFMA.FTZ R60, R61, R89, -R60 ;  /* 0x000000593d3c7223 */ /* 0x000fe2000001083c */
[----:B------:R-:W-:Y:S01]  /*8c40*/  PRMT R78, R172, 0x5432, R78 ;  /* 0x00005432ac4e7816 */ /* 0x000fe2000000004e */
[----:B------:R-:W-:Y:S01]  /*8c50*/  FMUL.FTZ R92, R64, R88 ;  /* 0x00000058405c7220 */ /* 0x000fe20000410000 */
[----:B------:R-:W-:Y:S01]  /*8c60*/  LOP3.LUT R62, R45, 0xffff0000, RZ, 0xc0, !PT ;  /* 0xffff00002d3e7812 */ /* 0x000fe200078ec0ff */
[----:B------:R-:W-:Y:S01]  /*8c70*/  IMAD.U32 R89, R90, 0x10000, RZ ;  /* 0x000100005a597824 */ /* 0x000fe200078e00ff */
[----:B------:R-:W-:Y:S01]  /*8c80*/  LOP3.LUT R76, R76, 0xffff0000, RZ, 0xc0, !PT ;  /* 0xffff00004c4c7812 */ /* 0x000fe200078ec0ff */
[----:B------:R-:W-:Y:S01]  /*8c90*/  FFMA.FTZ R63, R61, R79, R63 ;  /* 0x0000004f3d3f7223 */ /* 0x000fe2000001003f */
[----:B------:R-:W-:Y:S01]  /*8ca0*/  IMAD.U32 R61, R78, 0x10000, RZ ;  /* 0x000100004e3d7824 */ /* 0x000fe200078e00ff */
[----:B------:R-:W-:Y:S01]  /*8cb0*/  LOP3.LUT R51, R51, 0xffff0000, RZ, 0xc0, !PT ;  /* 0xffff000033337812 */ /* 0x000fe200078ec0ff */
[----:B------:R-:W-:-:S02]  /*8cc0*/  IMAD.U32 R45, R44, 0x10000, RZ ;  /* 0x000100002c2d7824 */ /* 0x000fc400078e00ff */
[-C--:B------:R-:W-:Y:S01]  /*8cd0*/  FMUL.FTZ R64, R64, R76.reuse ;  /* 0x0000004c40407220 */ /* 0x080fe20000410000 */
[----:B------:R-:W-:Y:S01]  /*8ce0*/  FFMA.FTZ R92, R62, R76, -R92 ;  /* 0x0000004c3e5c7223 */ /* 0x000fe2000001085c */
[C---:B------:R-:W-:Y:S01]  /*8cf0*/  FMUL.FTZ R76, R67.reuse, R89 ;  /* 0x00000059434c7220 */ /* 0x040fe20000410000 */
[----:B------:R-:W-:Y:S01]  /*8d00*/  LOP3.LUT R90, R90, 0xffff0000, RZ, 0xc0, !PT ;  /* 0xffff00005a5a7812 */ /* 0x000fe200078ec0ff */
[-C--:B------:R-:W-:Y:S01]  /*8d10*/  FMUL.FTZ R67, R67, R61.reuse ;  /* 0x0000003d43437220 */ /* 0x080fe20000410000 */
[----:B------:R-:W-:Y:S01]  /*8d20*/  PRMT R59, R175, 0x5410, R59 ;  /* 0x00005410af3b7816 */ /* 0x000fe2000000003b */
[----:B------:R-:W-:Y:S01]  /*8d30*/  FFMA.FTZ R64, R62, R88, R64 ;  /* 0x000000583e407223 */ /* 0x000fe20000010040 */
[----:B------:R-:W-:Y:S01]  /*8d40*/  PRMT R57, R173, 0x5410, R57 ;  /* 0x00005410ad397816 */ /* 0x000fe20000000039 */
[----:B------:R-:W-:Y:S01]  /*8d50*/  FFMA.FTZ R76, R66, R61, -R76 ;  /* 0x0000003d424c7223 */ /* 0x000fe2000001084c */
[----:B------:R-:W-:Y:S01]  /*8d60*/  LOP3.LUT R78, R78, 0xffff0000, RZ, 0xc0, !PT ;  /* 0xffff00004e4e7812 */ /* 0x000fe200078ec0ff */
[----:B------:R-:W-:Y:S01]  /*8d70*/  FFMA.FTZ R67, R66, R89, R67 ;  /* 0x0000005942437223 */ /* 0x000fe20000010043 */
[----:B------:R-:W-:Y:S01]  /*8d80*/  LOP3.LUT R47, R47, 0xffff0000, RZ, 0xc0, !PT ;  /* 0xffff00002f2f7812 */ /* 0x000fe200078ec0ff */
[----:B------:R-:W-:Y:S01]  /*8d90*/  FMUL.FTZ R88, R51, R90 ;  /* 0x0000005a33587220 */ /* 0x000fe20000410000 */
[----:B------:R-:W-:-:S02]  /*8da0*/  IMAD.U32 R66, R59, 0x10000, RZ ;  /* 0x000100003b427824 */ /* 0x000fc400078e00ff */
[-C--:B------:R-:W-:Y:S01]  /*8db0*/  FMUL.FTZ R94, R51, R78.reuse ;  /* 0x0000004e335e7220 */ /* 0x080fe20000410000 */
[----:B------:R-:W-:Y:S01]  /*8dc0*/  IMAD.U32 R62, R57, 0x10000, RZ ;  /* 0x00010000393e7824 */ /* 0x000fe200078e00ff */
[----:B------:R-:W-:Y:S01]  /*8dd0*/  LOP3.LUT R48, R48, 0xffff0000, RZ, 0xc0, !PT ;  /* 0xffff000030307812 */ /* 0x000fe200078ec0ff */
[----:B------:R-:W-:Y:S01]  /*8de0*/  FFMA.FTZ R51, R47, R78, -R88 ;  /* 0x0000004e2f337223 */ /* 0x000fe20000010858 */
[----:B------:R-:W-:Y:S01]  /*8df0*/  LOP3.LUT R59, R59, 0xffff0000, RZ, 0xc0, !PT ;  /* 0xffff00003b3b7812 */ /* 0x000fe200078ec0ff */
[----:B------:R-:W-:Y:S01]  /*8e00*/  FMUL.FTZ R78, R49, R66 ;  /* 0x00000042314e7220 */ /* 0x000fe20000410000 */
[----:B------:R-:W-:Y:S01]  /*8e10*/  LOP3.LUT R57, R57, 0xffff0000, RZ, 0xc0, !PT ;  /* 0xffff000039397812 */ /* 0x000fe200078ec0ff */
[----:B------:R-:W-:Y:S01]  /*8e20*/  FMUL.FTZ R49, R49, R62 ;  /* 0x0000003e31317220 */ /* 0x000fe20000410000 */
[----:B------:R-:W-:Y:S01]  /*8e30*/  LOP3.LUT R44, R44, 0xffff0000, RZ, 0xc0, !PT ;  /* 0xffff00002c2c7812 */ /* 0x000fe200078ec0ff */
[----:B------:R-:W-:Y:S01]  /*8e40*/  FFMA.FTZ R94, R47, R90, R94 ;  /* 0x0000005a2f5e7223 */ /* 0x000fe2000001005e */
[----:B------:R-:W-:Y:S01]  /*8e50*/  FMUL.FTZ R47, R48, R59 ;  /* 0x0000003b302f7220 */ /* 0x000fe20000410000 */
[----:B------:R-:W-:Y:S01]  /*8e60*/  PRMT R58, R172, 0x5410, R58 ;  /* 0x00005410ac3a7816 */ /* 0x000fe2000000003a */
[C---:B------:R-:W-:Y:S01]  /*8e70*/  FFMA.FTZ R78, R45.reuse, R62, -R78 ;  /* 0x0000003e2d4e7223 */ /* 0x040fe2000001084e */
[----:B------:R-:W-:Y:S01]  /*8e80*/  FFMA.FTZ R49, R45, R66, R49 ;  /* 0x000000422d317223 */ /* 0x000fe20000010031 */
[-C--:B------:R-:W-:Y:S01]  /*8e90*/  FMUL.FTZ R45, R48, R57.reuse ;  /* 0x00000039302d7220 */ /* 0x080fe20000410000 */
[C---:B------:R-:W-:Y:S01]  /*8ea0*/  IMAD.U32 R48, R91.reuse, 0x10000, RZ ;  /* 0x000100005b307824 */ /* 0x040fe200078e00ff */
[----:B------:R-:W-:Y:S01]  /*8eb0*/  LOP3.LUT R50, R50, 0xffff0000, RZ, 0xc0, !PT ;  /* 0xffff000032327812 */ /* 0x000fe200078ec0ff */
[C---:B------:R-:W-:Y:S01]  /*8ec0*/  FFMA.FTZ R47, R44.reuse, R57, -R47 ;  /* 0x000000392c2f7223 */ /* 0x040fe2000001082f */
[----:B------:R-:W-:Y:S01]  /*8ed0*/  LOP3.LUT R91, R91, 0xffff0000, RZ, 0xc0, !PT ;  /* 0xffff00005b5b7812 */ /* 0x000fe200078ec0ff */
[----:B------:R-:W-:Y:S01]  /*8ee0*/  FFMA.FTZ R44, R44, R59, R45 ;  /* 0x0000003b2c2c7223 */ /* 0x000fe2000001002d */
[----:B------:R-:W-:-:S02]  /*8ef0*/  SHF.L.U32 R62, R58, 0x10, RZ ;  /* 0x000000103a3e7819 */ /* 0x000fc400000006ff */
[----:B------:R-:W-:Y:S01]  /*8f00*/  LOP3.LUT R57, R58, 0xffff0000, RZ, 0xc0, !PT ;  /* 0xffff00003a397812 */ /* 0x000fe200078ec0ff */
[C---:B------:R-:W-:Y:S01]  /*8f10*/  FMUL.FTZ R58, R77.reuse, R48 ;  /* 0x000000304d3a7220 */ /* 0x040fe20000410000 */
[----:B------:R-:W-:Y:S01]  /*8f20*/  LOP3.LUT R46, R46, 0xffff0000, RZ, 0xc0, !PT ;  /* 0xffff00002e2e7812 */ /* 0x000fe200078ec0ff */
[C---:B------:R-:W-:Y:S01]  /*8f30*/  FMUL.FTZ R45, R50.reuse, R91 ;  /* 0x0000005b322d7220 */ /* 0x040fe20000410000 */
[----:B------:R-:W-:Y:S01]  /*8f40*/  FMUL.FTZ R77, R77, R62 ;  /* 0x0000003e4d4d7220 */ /* 0x000fe20000410000 */
[----:B------:R-:W-:Y:S01]  /*8f50*/  FMUL.FTZ R50, R50, R57 ;  /* 0x0000003932327220 */ /* 0x000fe20000410000 */
[----:B------:R-:W-:Y:S01]  /*8f60*/  F2FP.BF16.F32.PACK_AB R47, R47, R78 ;  /* 0x0000004e2f2f723e */ /* 0x000fe200000010ff */
[C---:B------:R-:W-:Y:S01]  /*8f70*/  FFMA.FTZ R62, R65.reuse, R62, -R58 ;  /* 0x0000003e413e7223 */ /* 0x040fe2000001083a */
[----:B------:R-:W-:Y:S01]  /*8f80*/  FFMA.FTZ R48, R65, R48, R77 ;  /* 0x0000003041307223 */ /* 0x000fe2000001004d */
[C---:B------:R-:W-:Y:S01]  /*8f90*/  FFMA.FTZ R91, R46.reuse, R91, R50 ;  /* 0x0000005b2e5b7223 */ /* 0x040fe20000010032 */
[----:B------:R-:W-:Y:S01]  /*8fa0*/  FFMA.FTZ R45, R46, R57, -R45 ;  /* 0x000000392e2d7223 */ /* 0x000fe2000001082d */
[----:B------:R-:W-:-:S02]  /*8fb0*/  F2FP.BF16.F32.PACK_AB R51, R51, R76 ;  /* 0x0000004c3333723e */ /* 0x000fc400000010ff */
[----:B------:R-:W-:Y:S01]  /*8fc0*/  F2FP.BF16.F32.PACK_AB R50, R44, R49 ;  /* 0x000000312c32723e */ /* 0x000fe200000010ff */
[----:B------:R-:W-:Y:S01]  /*8fd0*/  IMAD.MOV.U32 R44, RZ, RZ, R47 ;  /* 0x000000ffff2c7224 */ /* 0x000fe200078e002f */
[----:B------:R-:W-:Y:S01]  /*8fe0*/  F2FP.BF16.F32.PACK_AB R60, R92, R60 ;  /* 0x0000003c5c3c723e */ /* 0x000fe200000010ff */
[----:B------:R-:W-:Y:S01]  /*8ff0*/  IMAD.MOV.U32 R47, RZ, RZ, R51 ;  /* 0x000000ffff2f7224 */ /* 0x000fe200078e0033 */
[----:B------:R-:W-:Y:S02]  /*9000*/  F2FP.BF16.F32.PACK_AB R63, R64, R63 ;  /* 0x0000003f403f723e */ /* 0x000fe400000010ff */
[----:B------:R-:W-:Y:S02]  /*9010*/  F2FP.BF16.F32.PACK_AB R67, R94, R67 ;  /* 0x000000435e43723e */ /* 0x000fe400000010ff */
[----:B------:R-:W-:Y:S01]  /*9020*/  F2FP.BF16.F32.PACK_AB R66, R91, R48 ;  /* 0x000000305b42723e */ /* 0x000fe200000010ff */
[----:B------:R-:W-:Y:S01]  /*9030*/  IMAD.MOV.U32 R48, RZ, RZ, R50 ;  /* 0x000000ffff307224 */ /* 0x000fe200078e0032 */
[----:B------:R-:W-:Y:S01]  /*9040*/  F2FP.BF16.F32.PACK_AB R46, R45, R62 ;  /* 0x0000003e2d2e723e */ /* 0x000fe200000010ff */
[----:B------:R-:W-:-:S02]  /*9050*/  IMAD.MOV.U32 R45, RZ, RZ, R60 ;  /* 0x000000ffff2d7224 */ /* 0x000fc400078e003c */
[----:B------:R-:W-:Y:S02]  /*9060*/  IMAD.MOV.U32 R49, RZ, RZ, R63 ;  /* 0x000000ffff317224 */ /* 0x000fe400078e003f */
[----:B------:R-:W-:Y:S02]  /*9070*/  IMAD.MOV.U32 R50, RZ, RZ, R66 ;  /* 0x000000ffff327224 */ /* 0x000fe400078e0042 */
[----:B------:R-:W-:-:S07]  /*9080*/  IMAD.MOV.U32 R51, RZ, RZ, R67 ;  /* 0x000000ffff337224 */ /* 0x000fce00078e0043 */
.L_x_712:
[----:B------:R-:W-:Y:S05]  /*9090*/  BSYNC B2 ;  /* 0x0000000000027941 */ /* 0x000fea0003800000 */
.L_x_711:
[----:B0-----:R0:W-:Y:S04]  /*90a0*/  STG.E.128 desc[UR60][R52.64], R44 ;  /* 0x0000002c34007986 */ /* 0x0011e8000c101d3c */
[----:B--2---:R0:W-:Y:S02]  /*90b0*/  @!P3 STG.E.128 desc[UR60][R54.64], R48 ;  /* 0x000000303600b986 */ /* 0x0041e4000c101d3c */
.L_x_710:
[----:B------:R-:W-:Y:S05]  /*90c0*/  BSYNC B1 ;  /* 0x0000000000017941 */ /* 0x000fea0003800000 */
.L_x_709:
[----:B------:R-:W-:Y:S01]  /*90d0*/  ISETP.NE.AND P3, PT, R35, RZ, PT ;  /* 0x000000ff2300720c */ /* 0x000fe20003f65270 */
[----:B------:R-:W-:-:S12]  /*90e0*/  BSSY B1, `(.L_x_713) ;  /* 0x0000081000017945 */ /* 0x000fd80003800000 */
[----:B------:R-:W-:Y:S05]  /*90f0*/  @!P3 BRA `(.L_x_714) ;  /* 0x0000000400fcb947 */ /* 0x000fea0003800000 */
[----:B0-----:R-:W-:Y:S01]  /*9100*/  SEL R44, R127, R151, !P1 ;  /* 0x000000977f2c7207 */ /* 0x001fe20004800000 */
[----:B------:R-:W-:Y:S01]  /*9110*/  BSSY B2, `(.L_x_715) ;  /* 0x000007b000027945 */ /* 0x000fe20003800000 */
[----:B------:R-:W-:Y:S02]  /*9120*/  IADD3 R46, P3, P4, R118, R128, R28 ;  /* 0x00000080762e7210 */ /* 0x000fe40007c7e01c */
[----:B------:R-:W-:Y:S02]  /*9130*/  SHF.R.S32.HI R45, RZ, 0x1f, R44 ;  /* 0x0000001fff2d7819 */ /* 0x000fe4000001142c */
[----:B------:R-:W-:Y:S02]  /*9140*/  IADD3.X R47, R7, R56, R33, P3, P4 ;  /* 0x00000038072f7210 */ /* 0x000fe40001fe8421 */
[----:B------:R-:W-:Y:S02]  /*9150*/  LEA.HI R44, R45, R44, RZ, 0x4 ;  /* 0x0000002c2d2c7211 */ /* 0x000fe400078f20ff */
[----:B---3--:R-:W-:-:S02]  /*9160*/  SHF.R.U32.HI R50, RZ, 0x3, R205 ;  /* 0x00000003ff327819 */ /* 0x008fc400000116cd */
[----:B------:R-:W-:-:S05]  /*9170*/  LEA.HI.SX32 R48, R44, R27, 0x1c ;  /* 0x0000001b2c307211 */ /* 0x000fca00078fe2ff */
[----:B------:R-:W-:-:S05]  /*9180*/  IMAD.SHL.U32 R49, R48, 0x8, RZ ;  /* 0x0000000830317824 */ /* 0x000fca00078e00ff */
[----:B------:R-:W-:-:S13]  /*9190*/  ISETP.GE.AND P3, PT, R49, R148, PT ;  /* 0x000000943100720c */ /* 0x000fda0003f66270 */
[--C-:B------:R-:W-:Y:S02]  /*91a0*/  @!P3 SHF.R.S32.HI R45, RZ, 0x1f, R49.reuse ;  /* 0x0000001fff2db819 */ /* 0x100fe40000011431 */
[----:B------:R-:W-:-:S04]  /*91b0*/  @!P3 IADD3 R44, P4, P5, R118, R128, R49 ;  /* 0x00000080762cb210 */ /* 0x000fc80007d9e031 */
[----:B------:R-:W-:Y:S02]  /*91c0*/  @!P3 IADD3.X R45, R7, R56, R45, P4, P5 ;  /* 0x00000038072db210 */ /* 0x000fe400027ea42d */
[----:B------:R-:W-:-:S04]  /*91d0*/  LEA R52, P4, R46, R124, 0x1 ;  /* 0x0000007c2e347211 */ /* 0x000fc800078808ff */
[----:B------:R-:W-:Y:S02]  /*91e0*/  LEA.HI.X R53, R46, R125, R47, 0x1, P4 ;  /* 0x0000007d2e357211 */ /* 0x000fe400020f0c2f */
[----:B------:R-:W-:-:S04]  /*91f0*/  @!P3 LEA R54, P4, R44, R124, 0x1 ;  /* 0x0000007c2c36b211 */ /* 0x000fc800078808ff */
[----:B------:R-:W-:Y:S02]  /*9200*/  @!P3 LEA.HI.X R55, R44, R125, R45, 0x1, P4 ;  /* 0x0000007d2c37b211 */ /* 0x000fe400020f0c2d */
[----:B------:R-:W-:Y:S02]  /*9210*/  SHF.R.S32.HI R45, RZ, 0x1f, R48 ;  /* 0x0000001fff2d7819 */ /* 0x000fe40000011430 */
[----:B------:R-:W-:Y:S02]  /*9220*/  LOP3.LUT R44, R205, 0x38, R49, 0xf8, !PT ;  /* 0x00000038cd2c7812 */ /* 0x000fe400078ef831 */
[----:B------:R-:W-:Y:S02]  /*9230*/  LEA.HI R45, R45, R48, RZ, 0x3 ;  /* 0x000000302d2d7211 */ /* 0x000fe400078f18ff */
[----:B------:R-:W-:Y:S02]  /*9240*/  LOP3.LUT R44, R44, R50, RZ, 0x3c, !PT ;  /* 0x000000322c2c7212 */ /* 0x000fe400078e3cff */
[----:B------:R-:W-:-:S02]  /*9250*/  SHF.R.S32.HI R46, RZ, 0x3, R45 ;  /* 0x00000003ff2e7819 */ /* 0x000fc4000001142d */
[----:B------:R-:W-:-:S03]  /*9260*/  ISETP.GE.AND P4, PT, R0, R126, PT ;  /* 0x0000007e0000720c */ /* 0x000fc60003f86270 */
        /* <DEDUP_REMOVED lines=19> */
[----:B------:R-:W-:-:S02]  /*93a0*/  PRMT R84, R165, 0x5432, R84 ;  /* 0x00005432a5547816 */ /* 0x000fc40000000054 */
[----:B------:R-:W-:Y:S02]  /*93b0*/  PRMT R163, R163, 0x5410, R72 ;  /* 0x00005410a3a37816 */ /* 0x000fe40000000048 */
[--C-:B------:R-:W-:Y:S01]  /*93c0*/  SHF.R.U64 R57, R74, 0x10, R75.reuse ;  /* 0x000000104a397819 */ /* 0x100fe2000000124b */
[----:B------:R-:W-:Y:S01]  /*93d0*/  IMAD.U32 R72, R84, 0x10000, RZ ;  /* 0x0001000054487824 */ /* 0x000fe200078e00ff */
[----:B------:R-:W-:Y:S02]  /*93e0*/  SHF.R.U32.HI R75, RZ, 0x10, R75 ;  /* 0x00000010ff4b7819 */ /* 0x000fe4000001164b */
[--C-:B------:R-:W-:Y:S01]  /*93f0*/  SHF.R.U64 R59, R86, 0x10, R87.reuse ;  /* 0x00000010563b7819 */ /* 0x100fe20000001257 */
[----:B------:R-:W-:Y:S01]  /*9400*/  FMUL.FTZ R74, R63, R72 ;  /* 0x000000483f4a7220 */ /* 0x000fe20000410000 */
[----:B------:R-:W-:Y:S02]  /*9410*/  SHF.R.U32.HI R87, RZ, 0x10, R87 ;  /* 0x00000010ff577819 */ /* 0x000fe40000011657 */
[----:B------:R-:W-:Y:S01]  /*9420*/  PRMT R165, R165, 0x5410, R60 ;  /* 0x00005410a5a57816 */ /* 0x000fe2000000003c */
[----:B------:R-:W-:Y:S01]  /*9430*/  IMAD.U32 R60, R163, 0x10000, RZ ;  /* 0x00010000a33c7824 */ /* 0x000fe200078e00ff */
[----:B------:R-:W-:-:S02]  /*9440*/  PRMT R57, R164, 0x5432, R57 ;  /* 0x00005432a4397816 */ /* 0x000fc40000000039 */
[----:B------:R-:W-:Y:S01]  /*9450*/  PRMT R164, R164, 0x5410, R75 ;  /* 0x00005410a4a47816 */ /* 0x000fe2000000004b */
[-C--:B------:R-:W-:Y:S01]  /*9460*/  FMUL.FTZ R76, R63, R60.reuse ;  /* 0x0000003c3f4c7220 */ /* 0x080fe20000410000 */
[----:B------:R-:W-:Y:S01]  /*9470*/  LOP3.LUT R64, R49, 0xffff0000, RZ, 0xc0, !PT ;  /* 0xffff000031407812 */ /* 0x000fe200078ec0ff */
[C---:B------:R-:W-:Y:S01]  /*9480*/  FFMA.FTZ R60, R61.reuse, R60, -R74 ;  /* 0x0000003c3d3c7223 */ /* 0x040fe2000001084a */
[----:B------:R-:W-:Y:S01]  /*9490*/  PRMT R59, R162, 0x5432, R59 ;  /* 0x00005432a23b7816 */ /* 0x000fe2000000003b */
[----:B------:R-:W-:Y:S01]  /*94a0*/  FFMA.FTZ R61, R61, R72, R76 ;  /* 0x000000483d3d7223 */ /* 0x000fe2000001004c */
[----:B------:R-:W-:Y:S01]  /*94b0*/  LOP3.LUT R75, R84, 0xffff0000, RZ, 0xc0, !PT ;  /* 0xffff0000544b7812 */ /* 0x000fe200078ec0ff */
[----:B------:R-:W-:Y:S01]  /*94c0*/  IMAD.U32 R72, R164, 0x10000, RZ ;  /* 0x00010000a4487824 */ /* 0x000fe200078e00ff */
[----:B------:R-:W-:Y:S01]  /*94d0*/  PRMT R162, R162, 0x5410, R87 ;  /* 0x00005410a2a27816 */ /* 0x000fe20000000057 */
[----:B------:R-:W-:Y:S01]  /*94e0*/  IMAD.U32 R49, R48, 0x10000, RZ ;  /* 0x0001000030317824 */ /* 0x000fe200078e00ff */
[----:B------:R-:W-:Y:S01]  /*94f0*/  LOP3.LUT R63, R163, 0xffff0000, RZ, 0xc0, !PT ;  /* 0xffff0000a33f7812 */ /* 0x000fe200078ec0ff */
[----:B------:R-:W-:Y:S01]  /*9500*/  FMUL.FTZ R77, R64, R75 ;  /* 0x0000004b404d7220 */ /* 0x000fe20000410000 */
[----:B------:R-:W-:Y:S01]  /*9510*/  LOP3.LUT R62, R45, 0xffff0000, RZ, 0xc0, !PT ;  /* 0xffff00002d3e7812 */ /* 0x000fe200078ec0ff */
[----:B------:R-:W-:Y:S01]  /*9520*/  IMAD.U32 R74, R162, 0x10000, RZ ;  /* 0x00010000a24a7824 */ /* 0x000fe200078e00ff */
[----:B------:R-:W-:Y:S01]  /*9530*/  LOP3.LUT R48, R48, 0xffff0000, RZ, 0xc0, !PT ;  /* 0xffff000030307812 */ /* 0x000fe200078ec0ff */
[----:B------:R-:W-:Y:S01]  /*9540*/  FMUL.FTZ R79, R64, R63 ;  /* 0x0000003f404f7220 */ /* 0x000fe20000410000 */
[----:B------:R-:W-:-:S02]  /*9550*/  IMAD.U32 R45, R44, 0x10000, RZ ;  /* 0x000100002c2d7824 */ /* 0x000fc400078e00ff */
[C---:B------:R-:W-:Y:S01]  /*9560*/  FFMA.FTZ R63, R62.reuse, R63, -R77 ;  /* 0x0000003f3e3f7223 */ /* 0x040fe2000001084d */
[C---:B------:R-:W-:Y:S01]  /*9570*/  FMUL.FTZ R77, R73.reuse, R74 ;  /* 0x0000004a494d7220 */ /* 0x040fe20000410000 */
[-C--:B------:R-:W-:Y:S01]  /*9580*/  FMUL.FTZ R73, R73, R72.reuse ;  /* 0x0000004849497220 */ /* 0x080fe20000410000 */
[----:B------:R-:W-:Y:S01]  /*9590*/  FFMA.FTZ R62, R62, R75, R79 ;  /* 0x0000004b3e3e7223 */ /* 0x000fe2000001004f */
[----:B------:R-:W-:Y:S01]  /*95a0*/  LOP3.LUT R51, R51, 0xffff0000, RZ, 0xc0, !PT ;  /* 0xffff000033337812 */ /* 0x000fe200078ec0ff */
[C---:B------:R-:W-:Y:S01]  /*95b0*/  FFMA.FTZ R64, R66.reuse, R72, -R77 ;  /* 0x0000004842407223 */ /* 0x040fe2000001084d */
[----:B------:R-:W-:Y:S01]  /*95c0*/  FFMA.FTZ R66, R66, R74, R73 ;  /* 0x0000004a42427223 */ /* 0x000fe20000010049 */
[C---:B------:R-:W-:Y:S01]  /*95d0*/  IMAD.U32 R72, R58.reuse, 0x10000, RZ ;  /* 0x000100003a487824 */ /* 0x040fe200078e00ff */
[----:B------:R-:W-:Y:S01]  /*95e0*/  LOP3.LUT R73, R58, 0xffff0000, RZ, 0xc0, !PT ;  /* 0xffff00003a497812 */ /* 0x000fe200078ec0ff */
[C---:B------:R-:W-:Y:S01]  /*95f0*/  IMAD.U32 R74, R165.reuse, 0x10000, RZ ;  /* 0x00010000a54a7824 */ /* 0x040fe200078e00ff */
[----:B------:R-:W-:Y:S01]  /*9600*/  LOP3.LUT R165, R165, 0xffff0000, RZ, 0xc0, !PT ;  /* 0xffff0000a5a57812 */ /* 0x000fe200078ec0ff */
[C---:B------:R-:W-:Y:S01]  /*9610*/  FMUL.FTZ R75, R49.reuse, R72 ;  /* 0x00000048314b7220 */ /* 0x040fe20000410000 */
[----:B------:R-:W-:Y:S01]  /*9620*/  LOP3.LUT R162, R162, 0xffff0000, RZ, 0xc0, !PT ;  /* 0xffff0000a2a27812 */ /* 0x000fe200078ec0ff */
[----:B------:R-:W-:Y:S01]  /*9630*/  FMUL.FTZ R58, R49, R74 ;  /* 0x0000004a313a7220 */ /* 0x000fe20000410000 */
[----:B------:R-:W-:Y:S01]  /*9640*/  LOP3.LUT R164, R164, 0xffff0000, RZ, 0xc0, !PT ;  /* 0xffff0000a4a47812 */ /* 0x000fe200078ec0ff */
[----:B------:R-:W-:Y:S01]  /*9650*/  FMUL.FTZ R77, R48, R165 ;  /* 0x000000a5304d7220 */ /* 0x000fe20000410000 */
[----:B------:R-:W-:Y:S01]  /*9660*/  LOP3.LUT R44, R44, 0xffff0000, RZ, 0xc0, !PT ;  /* 0xffff00002c2c7812 */ /* 0x000fe200078ec0ff */
[-C--:B------:R-:W-:Y:S01]  /*9670*/  FMUL.FTZ R79, R48, R73.reuse ;  /* 0x00000049304f7220 */ /* 0x080fe20000410000 */
[----:B------:R-:W-:Y:S01]  /*9680*/  LOP3.LUT R67, R46, 0xffff0000, RZ, 0xc0, !PT ;  /* 0xffff00002e437812 */ /* 0x000fe200078ec0ff */
[C---:B------:R-:W-:Y:S01]  /*9690*/  IMAD.U32 R46, R50.reuse, 0x10000, RZ ;  /* 0x00010000322e7824 */ /* 0x040fe200078e00ff */
[----:B------:R-:W-:Y:S01]  /*96a0*/  LOP3.LUT R47, R47, 0xffff0000, RZ, 0xc0, !PT ;  /* 0xffff00002f2f7812 */ /* 0x000fe200078ec0ff */
[C---:B------:R-:W-:Y:S01]  /*96b0*/  FFMA.FTZ R49, R45.reuse, R72, -R58 ;  /* 0x000000482d317223 */ /* 0x040fe2000001083a */
[----:B------:R-:W-:Y:S01]  /*96c0*/  FFMA.FTZ R75, R45, R74, R75 ;  /* 0x0000004a2d4b7223 */ /* 0x000fe2000001004b */
[----:B------:R-:W-:Y:S01]  /*96d0*/  IMAD.U32 R48, R59, 0x10000, RZ ;  /* 0x000100003b307824 */ /* 0x000fe200078e00ff */
[----:B------:R-:W-:Y:S01]  /*96e0*/  LOP3.LUT R50, R50, 0xffff0000, RZ, 0xc0, !PT ;  /* 0xffff000032327812 */ /* 0x000fe200078ec0ff */
[----:B------:R-:W-:Y:S01]  /*96f0*/  FMUL.FTZ R76, R51, R162 ;  /* 0x000000a2334c7220 */ /* 0x000fe20000410000 */
[----:B------:R-:W-:Y:S01]  /*9700*/  IMAD.U32 R45, R57, 0x10000, RZ ;  /* 0x00010000392d7824 */ /* 0x000fe200078e00ff */
[----:B------:R-:W-:Y:S01]  /*9710*/  LOP3.LUT R59, R59, 0xffff0000, RZ, 0xc0, !PT ;  /* 0xffff00003b3b7812 */ /* 0x000fe200078ec0ff */
[-C--:B------:R-:W-:Y:S01]  /*9720*/  FMUL.FTZ R78, R51, R164.reuse ;  /* 0x000000a4334e7220 */ /* 0x080fe20000410000 */
[----:B------:R-:W-:Y:S01]  /*9730*/  LOP3.LUT R57, R57, 0xffff0000, RZ, 0xc0, !PT ;  /* 0xffff000039397812 */ /* 0x000fe200078ec0ff */
[----:B------:R-:W-:Y:S01]  /*9740*/  FFMA.FTZ R58, R44, R73, -R77 ;  /* 0x000000492c3a7223 */ /* 0x000fe2000001084d */
[C---:B------:R-:W-:Y:S01]  /*9750*/  FFMA.FTZ R51, R47.reuse, R164, -R76 ;  /* 0x000000a42f337223 */ /* 0x040fe2000001084c */
[C---:B------:R-:W-:Y:S01]  /*9760*/  FMUL.FTZ R72, R46.reuse, R48 ;  /* 0x000000302e487220 */ /* 0x040fe20000410000 */
[----:B------:R-:W-:Y:S01]  /*9770*/  FMUL.FTZ R73, R46, R45 ;  /* 0x0000002d2e497220 */ /* 0x000fe20000410000 */
[----:B------:R-:W-:Y:S01]  /*9780*/  FFMA.FTZ R47, R47, R162, R78 ;  /* 0x000000a22f2f7223 */ /* 0x000fe2000001004e */
[C---:B------:R-:W-:Y:S01]  /*9790*/  FMUL.FTZ R46, R50.reuse, R59 ;  /* 0x0000003b322e7220 */ /* 0x040fe20000410000 */
[----:B------:R-:W-:Y:S01]  /*97a0*/  FMUL.FTZ R50, R50, R57 ;  /* 0x0000003932327220 */ /* 0x000fe20000410000 */
[----:B------:R-:W-:Y:S01]  /*97b0*/  FFMA.FTZ R44, R44, R165, R79 ;  /* 0x000000a52c2c7223 */ /* 0x000fe2000001004f */
        /* <DEDUP_REMOVED lines=14> */
[----:B------:R-:W-:Y:S02]  /*98a0*/  F2FP.BF16.F32.PACK_AB R46, R57, R72 ;  /* 0x00000048392e723e */ /* 0x000fe400000010ff */
[----:B------:R-:W-:-:S07]  /*98b0*/  F2FP.BF16.F32.PACK_AB R50, R50, R73 ;  /* 0x000000493232723e */ /* 0x000fce00000010ff */
.L_x_716:
[----:B------:R-:W-:Y:S05]  /*98c0*/  BSYNC B2 ;  /* 0x0000000000027941 */ /* 0x000fea0003800000 */
.L_x_715:
[----:B0-----:R4:W-:Y:S04]  /*98d0*/  STG.E.128 desc[UR60][R52.64], R44 ;  /* 0x0000002c34007986 */ /* 0x0019e8000c101d3c */
[----:B--2---:R4:W-:Y:S02]  /*98e0*/  @!P3 STG.E.128 desc[UR60][R54.64], R48 ;  /* 0x000000303600b986 */ /* 0x0049e4000c101d3c */
.L_x_714:
[----:B------:R-:W-:Y:S05]  /*98f0*/  BSYNC B1 ;  /* 0x0000000000017941 */ /* 0x000fea0003800000 */
.L_x_713:
[----:B------:R-:W-:-:S13]  /*9900*/  ISETP.NE.AND P3, PT, R36, RZ, PT ;  /* 0x000000ff2400720c */ /* 0x000fda0003f65270 */
[----:B------:R-:W-:Y:S05]  /*9910*/  @!P3 BRA `(.L_x_667) ;  /* 0x0000000800e4b947 */ /* 0x000fea0003800000 */
[----:B0---4-:R-:W2:Y:S01]  /*9920*/  LDL R44, [R1+0x10] ;  /* 0x00001000012c7983 */ /* 0x011ea20000100800 */
[----:B------:R-:W-:Y:S01]  /*9930*/  SHF.R.U32.HI R47, RZ, 0x3, R205 ;  /* 0x00000003ff2f7819 */ /* 0x000fe200000116cd */
[----:B------:R-:W-:Y:S01]  /*9940*/  BSSY B1, `(.L_x_717) ;  /* 0x0000074000017945 */ /* 0x000fe20003800000 */
[----:B------:R-:W-:-:S04]  /*9950*/  IADD3 R46, P3, P4, R118, R128, R30 ;  /* 0x00000080762e7210 */ /* 0x000fc80007c7e01e */
[----:B---3--:R-:W-:Y:S02]  /*9960*/  IADD3.X R49, R7, R56, R34, P3, P4 ;  /* 0x0000003807317210 */ /* 0x008fe40001fe8422 */
[----:B------:R-:W-:-:S04]  /*9970*/  LEA R52, P3, R46, R124, 0x1 ;  /* 0x0000007c2e347211 */ /* 0x000fc800078608ff */
[----:B------:R-:W-:Y:S02]  /*9980*/  LEA.HI.X R53, R46, R125, R49, 0x1, P3 ;  /* 0x0000007d2e357211 */ /* 0x000fe400018f0c31 */
[----:B------:R-:W-:Y:S02]  /*9990*/  ISETP.GE.AND P3, PT, R3, R126, PT ;  /* 0x0000007e0300720c */ /* 0x000fe40003f66270 */
[----:B--2---:R-:W-:-:S04]  /*99a0*/  LOP3.LUT P5, RZ, R44, 0x1, RZ, 0xc0, !PT ;  /* 0x000000012cff7812 */ /* 0x004fc800078ac0ff */
[----:B------:R-:W-:-:S04]  /*99b0*/  SEL R151, R127, R151, !P5 ;  /* 0x000000977f977207 */ /* 0x000fc80006800000 */
[----:B------:R-:W-:-:S04]  /*99c0*/  SHF.R.S32.HI R44, RZ, 0x1f, R151 ;  /* 0x0000001fff2c7819 */ /* 0x000fc80000011497 */
[----:B------:R-:W-:-:S04]  /*99d0*/  LEA.HI R44, R44, R151, RZ, 0x4 ;  /* 0x000000972c2c7211 */ /* 0x000fc800078f20ff */
[----:B------:R-:W-:-:S04]  /*99e0*/  LEA.HI.SX32 R44, R44, R29, 0x1c ;  /* 0x0000001d2c2c7211 */ /* 0x000fc800078fe2ff */
[----:B------:R-:W-:Y:S01]  /*99f0*/  SHF.R.S32.HI R45, RZ, 0x1f, R44 ;  /* 0x0000001fff2d7819 */ /* 0x000fe2000001142c */
[----:B------:R-:W-:-:S03]  /*9a00*/  IMAD.SHL.U32 R55, R44, 0x8, RZ ;  /* 0x000000082c377824 */ /* 0x000fc600078e00ff */
[----:B------:R-:W-:Y:S02]  /*9a10*/  LEA.HI R45, R45, R44, RZ, 0x3 ;  /* 0x0000002c2d2d7211 */ /* 0x000fe400078f18ff */
[----:B------:R-:W-:Y:S02]  /*9a20*/  LOP3.LUT R44, R205, 0x38, R55, 0xf8, !PT ;  /* 0x00000038cd2c7812 */ /* 0x000fe400078ef837 */
[----:B------:R-:W-:Y:S02]  /*9a30*/  SHF.R.S32.HI R48, RZ, 0x3, R45 ;  /* 0x00000003ff307819 */ /* 0x000fe4000001142d */
[----:B------:R-:W-:-:S03]  /*9a40*/  LOP3.LUT R44, R44, R47, RZ, 0x3c, !PT ;  /* 0x0000002f2c2c7212 */ /* 0x000fc600078e3cff */
        /* <DEDUP_REMOVED lines=11> */
[----:B------:R-:W-:Y:S01]  /*9b00*/  SHF.R.U32.HI R68, RZ, 0x10, R81 ;  /* 0x00000010ff447819 */ /* 0x000fe20000011651 */
[----:B------:R-:W-:Y:S01]  /*9b10*/  IMAD.U32 R62, R49, 0x10000, RZ ;  /* 0x00010000313e7824 */ /* 0x000fe200078e00ff */
[----:B------:R-:W-:Y:S01]  /*9b20*/  SHF.R.U32.HI R73, RZ, 0x10, R69 ;  /* 0x00000010ff497819 */ /* 0x000fe20000011645 */
[----:B0-----:R-:W-:Y:S01]  /*9b30*/  IMAD.U32 R59, R45, 0x10000, RZ ;  /* 0x000100002d3b7824 */ /* 0x001fe200078e00ff */
[----:B------:R-:W-:Y:S01]  /*9b40*/  SHF.R.U64 R70, R70, 0x10, R71 ;  /* 0x0000001046467819 */ /* 0x000fe20000001247 */
[----:B------:R-:W-:Y:S01]  /*9b50*/  IMAD.U32 R65, R47, 0x10000, RZ ;  /* 0x000100002f417824 */ /* 0x000fe200078e00ff */
[----:B------:R-:W-:Y:S01]  /*9b60*/  PRMT R68, R161, 0x5432, R68 ;  /* 0x00005432a1447816 */ /* 0x000fe20000000044 */
[----:B------:R-:W-:Y:S01]  /*9b70*/  IMAD.U32 R57, R48, 0x10000, RZ ;  /* 0x0001000030397824 */ /* 0x000fe200078e00ff */
[----:B------:R-:W-:Y:S01]  /*9b80*/  PRMT R63, R158, 0x5432, R63 ;  /* 0x000054329e3f7816 */ /* 0x000fe2000000003f */
[----:B------:R-:W-:Y:S01]  /*9b90*/  IMAD.U32 R54, R44, 0x10000, RZ ;  /* 0x000100002c367824 */ /* 0x000fe200078e00ff */
[----:B------:R-:W-:-:S02]  /*9ba0*/  SHF.R.U64 R60, R80, 0x10, R81 ;  /* 0x00000010503c7819 */ /* 0x000fc40000001251 */
[----:B------:R-:W-:Y:S02]  /*9bb0*/  LOP3.LUT R61, R51, 0xffff0000, RZ, 0xc0, !PT ;  /* 0xffff0000333d7812 */ /* 0x000fe400078ec0ff */
[----:B------:R-:W-:Y:S02]  /*9bc0*/  PRMT R158, R158, 0x5410, R73 ;  /* 0x000054109e9e7816 */ /* 0x000fe40000000049 */
[----:B------:R-:W-:Y:S02]  /*9bd0*/  SHF.R.U32.HI R72, RZ, 0x10, R71 ;  /* 0x00000010ff487819 */ /* 0x000fe40000011647 */
[--C-:B------:R-:W-:Y:S02]  /*9be0*/  SHF.R.U64 R69, R82, 0x10, R83.reuse ;  /* 0x0000001052457819 */ /* 0x100fe40000001253 */
[----:B------:R-:W-:Y:S01]  /*9bf0*/  PRMT R51, R159, 0x5432, R70 ;  /* 0x000054329f337816 */ /* 0x000fe20000000046 */
[----:B------:R-:W-:Y:S01]  /*9c00*/  IMAD.U32 R70, R68, 0x10000, RZ ;  /* 0x0001000044467824 */ /* 0x000fe200078e00ff */
[----:B------:R-:W-:-:S02]  /*9c10*/  SHF.R.U32.HI R83, RZ, 0x10, R83 ;  /* 0x00000010ff537819 */ /* 0x000fc40000011653 */
[----:B------:R-:W-:Y:S01]  /*9c20*/  LOP3.LUT R66, R49, 0xffff0000, RZ, 0xc0, !PT ;  /* 0xffff000031427812 */ /* 0x000fe200078ec0ff */
[----:B------:R-:W-:Y:S01]  /*9c30*/  IMAD.U32 R49, R158, 0x10000, RZ ;  /* 0x000100009e317824 */ /* 0x000fe200078e00ff */
[----:B------:R-:W-:Y:S02]  /*9c40*/  PRMT R161, R161, 0x5410, R60 ;  /* 0x00005410a1a17816 */ /* 0x000fe4000000003c */
[----:B------:R-:W-:Y:S01]  /*9c50*/  PRMT R159, R159, 0x5410, R72 ;  /* 0x000054109f9f7816 */ /* 0x000fe20000000048 */
[-C--:B------:R-:W-:Y:S01]  /*9c60*/  FMUL.FTZ R72, R62, R70.reuse ;  /* 0x000000463e487220 */ /* 0x080fe20000410000 */
[----:B------:R-:W-:Y:S01]  /*9c70*/  PRMT R60, R160, 0x5410, R69 ;  /* 0x00005410a03c7816 */ /* 0x000fe20000000045 */
[-C--:B------:R-:W-:Y:S01]  /*9c80*/  FMUL.FTZ R62, R62, R49.reuse ;  /* 0x000000313e3e7220 */ /* 0x080fe20000410000 */
[----:B------:R-:W-:Y:S01]  /*9c90*/  PRMT R160, R160, 0x5432, R83 ;  /* 0x00005432a0a07816 */ /* 0x000fe20000000053 */
[----:B------:R-:W-:Y:S01]  /*9ca0*/  FFMA.FTZ R49, R59, R49, -R72 ;  /* 0x000000313b317223 */ /* 0x000fe20000010848 */
[----:B------:R-:W-:Y:S01]  /*9cb0*/  LOP3.LUT R71, R68, 0xffff0000, RZ, 0xc0, !PT ;  /* 0xffff000044477812 */ /* 0x000fe200078ec0ff */
[----:B------:R-:W-:Y:S01]  /*9cc0*/  IMAD.U32 R68, R159, 0x10000, RZ ;  /* 0x000100009f447824 */ /* 0x000fe200078e00ff */
[----:B------:R-:W-:Y:S01]  /*9cd0*/  LOP3.LUT R69, R158, 0xffff0000, RZ, 0xc0, !PT ;  /* 0xffff00009e457812 */ /* 0x000fe200078ec0ff */
[----:B------:R-:W-:Y:S01]  /*9ce0*/  IMAD.U32 R72, R160, 0x10000, RZ ;  /* 0x00010000a0487824 */ /* 0x000fe200078e00ff */
[----:B------:R-:W-:Y:S01]  /*9cf0*/  LOP3.LUT R64, R45, 0xffff0000, RZ, 0xc0, !PT ;  /* 0xffff00002d407812 */ /* 0x000fe200078ec0ff */
[C---:B------:R-:W-:Y:S01]  /*9d00*/  FMUL.FTZ R73, R66.reuse, R71 ;  /* 0x0000004742497220 */ /* 0x040fe20000410000 */
[----:B------:R-:W-:Y:S01]  /*9d10*/  FFMA.FTZ R59, R59, R70, R62 ;  /* 0x000000463b3b7223 */ /* 0x000fe2000001003e */
[-C--:B------:R-:W-:Y:S01]  /*9d20*/  FMUL.FTZ R75, R66, R69.reuse ;  /* 0x00000045424b7220 */ /* 0x080fe20000410000 */
[C---:B------:R-:W-:Y:S01]  /*9d30*/  FMUL.FTZ R66, R67.reuse, R72 ;  /* 0x0000004843427220 */ /* 0x040fe20000410000 */
[-C--:B------:R-:W-:Y:S01]  /*9d40*/  FMUL.FTZ R67, R67, R68.reuse ;  /* 0x0000004443437220 */ /* 0x080fe20000410000 */
[----:B------:R-:W-:Y:S01]  /*9d50*/  LOP3.LUT R160, R160, 0xffff0000, RZ, 0xc0, !PT ;  /* 0xffff0000a0a07812 */ /* 0x000fe200078ec0ff */
[C---:B------:R-:W-:Y:S01]  /*9d60*/  FFMA.FTZ R62, R64.reuse, R69, -R73 ;  /* 0x00000045403e7223 */ /* 0x040fe20000010849 */
[----:B------:R-:W-:Y:S01]  /*9d70*/  LOP3.LUT R159, R159, 0xffff0000, RZ, 0xc0, !PT ;  /* 0xffff00009f9f7812 */ /* 0x000fe200078ec0ff */
[----:B------:R-:W-:Y:S01]  /*9d80*/  FFMA.FTZ R70, R64, R71, R75 ;  /* 0x0000004740467223 */ /* 0x000fe2000001004b */
[C---:B------:R-:W-:Y:S01]  /*9d90*/  FFMA.FTZ R68, R65.reuse, R68, -R66 ;  /* 0x0000004441447223 */ /* 0x040fe20000010842 */
[----:B------:R-:W-:Y:S01]  /*9da0*/  FFMA.FTZ R67, R65, R72, R67 ;  /* 0x0000004841437223 */ /* 0x000fe20000010043 */
[----:B------:R-:W-:-:S02]  /*9db0*/  IMAD.U32 R64, R63, 0x10000, RZ ;  /* 0x000100003f407824 */ /* 0x000fc400078e00ff */
[----:B------:R-:W-:Y:S01]  /*9dc0*/  FMUL.FTZ R69, R61, R160 ;  /* 0x000000a03d457220 */ /* 0x000fe20000410000 */
[----:B------:R-:W-:Y:S02]  /*9dd0*/  IMAD.U32 R65, R161, 0x10000, RZ ;  /* 0x00010000a1417824 */ /* 0x000fe400078e00ff */
[----:B------:R-:W-:Y:S01]  /*9de0*/  FMUL.FTZ R71, R61, R159 ;  /* 0x0000009f3d477220 */ /* 0x000fe20000410000 */
[----:B------:R-:W-:Y:S01]  /*9df0*/  LOP3.LUT R48, R48, 0xffff0000, RZ, 0xc0, !PT ;  /* 0xffff000030307812 */ /* 0x000fe200078ec0ff */
[-C--:B------:R-:W-:Y:S01]  /*9e00*/  FMUL.FTZ R66, R57, R64.reuse ;  /* 0x0000004039427220 */ /* 0x080fe20000410000 */
[----:B------:R-:W-:Y:S01]  /*9e10*/  LOP3.LUT R161, R161, 0xffff0000, RZ, 0xc0, !PT ;  /* 0xffff0000a1a17812 */ /* 0x000fe200078ec0ff */
[-C--:B------:R-:W-:Y:S01]  /*9e20*/  FMUL.FTZ R61, R57, R65.reuse ;  /* 0x00000041393d7220 */ /* 0x080fe20000410000 */
[----:B------:R-:W-:Y:S01]  /*9e30*/  LOP3.LUT R63, R63, 0xffff0000, RZ, 0xc0, !PT ;  /* 0xffff00003f3f7812 */ /* 0x000fe200078ec0ff */
[----:B------:R-:W-:Y:S01]  /*9e40*/  IMAD.U32 R45, R46, 0x10000, RZ ;  /* 0x000100002e2d7824 */ /* 0x000fe200078e00ff */
[----:B------:R-:W-:Y:S01]  /*9e50*/  LOP3.LUT R58, R47, 0xffff0000, RZ, 0xc0, !PT ;  /* 0xffff00002f3a7812 */ /* 0x000fe200078ec0ff */
[----:B------:R-:W-:Y:S01]  /*9e60*/  FFMA.FTZ R61, R54, R64, -R61 ;  /* 0x00000040363d7223 */ /* 0x000fe2000001083d */
[----:B------:R-:W-:Y:S01]  /*9e70*/  LOP3.LUT R44, R44, 0xffff0000, RZ, 0xc0, !PT ;  /* 0xffff00002c2c7812 */ /* 0x000fe200078ec0ff */
[----:B------:R-:W-:Y:S01]  /*9e80*/  FFMA.FTZ R66, R54, R65, R66 ;  /* 0x0000004136427223 */ /* 0x000fe20000010042 */
[----:B------:R-:W-:Y:S01]  /*9e90*/  LOP3.LUT R47, R46, 0xffff0000, RZ, 0xc0, !PT ;  /* 0xffff00002e2f7812 */ /* 0x000fe200078ec0ff */
[----:B------:R-:W-:-:S02]  /*9ea0*/  IMAD.U32 R46, R50, 0x10000, RZ ;  /* 0x00010000322e7824 */ /* 0x000fc400078e00ff */
[C---:B------:R-:W-:Y:S01]  /*9eb0*/  FMUL.FTZ R57, R48.reuse, R161 ;  /* 0x000000a130397220 */ /* 0x040fe20000410000 */
[----:B------:R-:W-:Y:S01]  /*9ec0*/  FMUL.FTZ R65, R48, R63 ;  /* 0x0000003f30417220 */ /* 0x000fe20000410000 */
[----:B------:R-:W-:Y:S01]  /*9ed0*/  IMAD.U32 R54, R60, 0x10000, RZ ;  /* 0x000100003c367824 */ /* 0x000fe200078e00ff */
[----:B------:R-:W-:Y:S01]  /*9ee0*/  LOP3.LUT R50, R50, 0xffff0000, RZ, 0xc0, !PT ;  /* 0xffff000032327812 */ /* 0x000fe200078ec0ff */
[C---:B------:R-:W-:Y:S01]  /*9ef0*/  IMAD.U32 R48, R51.reuse, 0x10000, RZ ;  /* 0x0001000033307824 */ /* 0x040fe200078e00ff */
[----:B------:R-:W-:Y:S01]  /*9f00*/  LOP3.LUT R60, R60, 0xffff0000, RZ, 0xc0, !PT ;  /* 0xffff00003c3c7812 */ /* 0x000fe200078ec0ff */
[C---:B------:R-:W-:Y:S01]  /*9f10*/  FFMA.FTZ R69, R58.reuse, R159, -R69 ;  /* 0x0000009f3a457223 */ /* 0x040fe20000010845 */
[----:B------:R-:W-:Y:S01]  /*9f20*/  LOP3.LUT R51, R51, 0xffff0000, RZ, 0xc0, !PT ;  /* 0xffff000033337812 */ /* 0x000fe200078ec0ff */
[----:B------:R-:W-:Y:S01]  /*9f30*/  FFMA.FTZ R160, R58, R160, R71 ;  /* 0x000000a03aa07223 */ /* 0x000fe20000010047 */
        /* <DEDUP_REMOVED lines=12> */
[----:B------:R-:W-:Y:S02]  /*a000*/  F2FP.BF16.F32.PACK_AB R45, R62, R49 ;  /* 0x000000313e2d723e */ /* 0x000fe400000010ff */
[----:B------:R-:W-:Y:S01]  /*a010*/  F2FP.BF16.F32.PACK_AB R46, R51, R44 ;  /* 0x0000002c332e723e */ /* 0x000fe200000010ff */
[----:B------:R-:W-:Y:S01]  /*a020*/  IMAD.MOV.U32 R44, RZ, RZ, R58 ;  /* 0x000000ffff2c7224 */ /* 0x000fe200078e003a */
[----:B------:R-:W-:Y:S01]  /*a030*/  F2FP.BF16.F32.PACK_AB R47, R69, R68 ;  /* 0x00000044452f723e */ /* 0x000fe200000010ff */
[----:B------:R-:W-:Y:S01]  /*a040*/  IMAD.MOV.U32 R51, RZ, RZ, R67 ;  /* 0x000000ffff337224 */ /* 0x000fe200078e0043 */
[----:B------:R-:W-:Y:S02]  /*a050*/  F2FP.BF16.F32.PACK_AB R49, R70, R59 ;  /* 0x0000003b4631723e */ /* 0x000fe400000010ff */
[----:B------:R-:W-:-:S02]  /*a060*/  F2FP.BF16.F32.PACK_AB R48, R65, R66 ;  /* 0x000000424130723e */ /* 0x000fc400000010ff */
[----:B------:R-:W-:-:S07]  /*a070*/  F2FP.BF16.F32.PACK_AB R50, R60, R57 ;  /* 0x000000393c32723e */ /* 0x000fce00000010ff */
.L_x_718:
[----:B------:R-:W-:Y:S05]  /*a080*/  BSYNC B1 ;  /* 0x0000000000017941 */ /* 0x000fea0003800000 */
.L_x_717:
[----:B0-----:R0:W-:Y:S01]  /*a090*/  STG.E.128 desc[UR60][R52.64], R44 ;  /* 0x0000002c34007986 */ /* 0x0011e2000c101d3c */
[----:B------:R-:W-:-:S13]  /*a0a0*/  ISETP.GE.AND P3, PT, R55, R148, PT ;  /* 0x000000943700720c */ /* 0x000fda0003f66270 */
[----:B------:R-:W-:Y:S05]  /*a0b0*/  @P3 BRA `(.L_x_667) ;  /* 0x0000000000fc3947 */ /* 0x000fea0003800000 */
[--C-:B0-----:R-:W-:Y:S02]  /*a0c0*/  SHF.R.S32.HI R44, RZ, 0x1f, R55.reuse ;  /* 0x0000001fff2c7819 */ /* 0x101fe40000011437 */
[----:B------:R-:W-:-:S04]  /*a0d0*/  IADD3 R55, P3, P4, R118, R128, R55 ;  /* 0x0000008076377210 */ /* 0x000fc80007c7e037 */
[----:B------:R-:W-:Y:S02]  /*a0e0*/  IADD3.X R56, R7, R56, R44, P3, P4 ;  /* 0x0000003807387210 */ /* 0x000fe40001fe842c */
[----:B------:R-:W-:-:S04]  /*a0f0*/  LEA R124, P3, R55, R124, 0x1 ;  /* 0x0000007c377c7211 */ /* 0x000fc800078608ff */
[----:B------:R-:W-:-:S05]  /*a100*/  LEA.HI.X R125, R55, R125, R56, 0x1, P3 ;  /* 0x0000007d377d7211 */ /* 0x000fca00018f0c38 */
[----:B--2---:R0:W-:Y:S01]  /*a110*/  STG.E.128 desc[UR60][R124.64], R48 ;  /* 0x000000307c007986 */ /* 0x0041e2000c101d3c */
[----:B------:R-:W-:Y:S05]  /*a120*/  BRA `(.L_x_667) ;  /* 0x0000000000e07947 */ /* 0x000fea0003800000 */
.L_x_634:
[----:B------:R-:W2:Y:S02]  /*a130*/  LDL R44, [R1+0x14] ;  /* 0x00001400012c7983 */ /* 0x000ea40000100800 */
[----:B--2---:R-:W-:-:S13]  /*a140*/  R2UR UR4, R44 ;  /* 0x000000002c0472ca */ /* 0x004fda00000e0000 */
[----:B------:R-:W-:-:S06]  /*a150*/  UISETP.NE.AND UP0, UPT, UR4, 0x3, UPT ;  /* 0x000000030400788c */ /* 0x000fcc000bf05270 */
[----:B------:R-:W-:-:S13]  /*a160*/  PLOP3.LUT P2, PT, PT, PT, UP0, 0x80, 0x0 ;  /* 0x000000000000781c */ /* 0x000fda0003f4f008 */
[----:B------:R-:W-:Y:S05]  /*a170*/  @!P2 BRA `(.L_x_719) ;  /* 0x000000000004a947 */ /* 0x000fea0003800000 */
[----:B------:R-:W-:Y:S01]  /*a180*/  BPT.TRAP 0x1 ;  /* 0x000000040000795c */ /* 0x000fe20000300000 */
.L_x_719:
[----:B------:R-:W-:Y:S01]  /*a190*/  IMAD R100, R16, 0x8, R2 ;  /* 0x0000000810647824 */ /* 0x000fe200078e0202 */
[----:B------:R-:W-:Y:S01]  /*a1a0*/  SHF.L.U32 R101, R204, 0x1f, RZ ;  /* 0x0000001fcc657819 */ /* 0x000fe200000006ff */
[----:B0-----:R-:W-:Y:S01]  /*a1b0*/  IMAD R43, R25, -0x70, R24 ;  /* 0xffffff90192b7824 */ /* 0x001fe200078e0218 */
[----:B------:R-:W-:Y:S02]  /*a1c0*/  BSSY B1, `(.L_x_720) ;  /* 0x0000004000017945 */ /* 0x000fe40003800000 */
[----:B------:R-:W0:Y:S02]  /*a1d0*/  SYNCS.PHASECHK.TRANS64.TRYWAIT P3, [R100+URZ+0x36890], R101 ;  /* 0x03689065640075a7 */ /* 0x000e24000806017f */
[----:B------:R-:W-:Y:S01]  /*a1e0*/  VIMNMX R43, R43, 0x70, PT ;  /* 0x000000702b2b7848 */ /* 0x000fe20003fe0100 */
[----:B0-----:R-:W-:Y:S06]  /*a1f0*/  @!P3 BRA `(.L_x_721) ;  /* 0x000001d00018b947 */ /* 0x001fec0003800000 */
.L_x_998:
[----:B------:R-:W-:Y:S05]  /*a200*/  BSYNC B1 ;  /* 0x0000000000017941 */ /* 0x000fea0003800000 */
.L_x_720:
[----:B------:R-:W-:Y:S01]  /*a210*/  ISETP.GE.AND P3, PT, R17, R43, PT ;  /* 0x0000002b1100720c */ /* 0x000fe20003f66270 */
[----:B------:R-:W-:-:S12]  /*a220*/  BSSY B1, `(.L_x_722) ;  /* 0x0000014000017945 */ /* 0x000fd80003800000 */
[----:B------:R-:W-:Y:S05]  /*a230*/  @P3 BRA `(.L_x_723) ;  /* 0x0000000000483947 */ /* 0x000fea0003800000 */
[----:B------:R-:W-:-:S13]  /*a240*/  ISETP.NE.AND P3, PT, R31, RZ, PT ;  /* 0x000000ff1f00720c */ /* 0x000fda0003f65270 */
[----:B------:R-:W1:Y:S04]  /*a250*/  @P3 LDS.128 R44, [R41+0x21000] ;  /* 0x02100000292c3984 */ /* 0x000e680000000c00 */
[----:B-1----:R-:W-:Y:S01]  /*a260*/  @P3 STG.E.128 desc[UR60][R50.64], R44 ;  /* 0x0000002c32003986 */ /* 0x002fe2000c101d3c */
        /* <DEDUP_REMOVED lines=14> */
[----:B-1----:R1:W-:Y:S02]  /*a350*/  @P3 STG.E.128 desc[UR60][R50.64+0x140], R44 ;  /* 0x0001402c32003986 */ /* 0x0023e4000c101d3c */
.L_x_723:
[----:B------:R-:W-:Y:S05]  /*a360*/  BSYNC B1 ;  /* 0x0000000000017941 */ /* 0x000fea0003800000 */
.L_x_722:
[----:B------:R-:W-:-:S13]  /*a370*/  ISETP.GE.AND P3, PT, R227, R43, PT ;  /* 0x0000002be300720c */ /* 0x000fda0003f66270 */
[----:B------:R-:W-:Y:S05]  /*a380*/  @P3 BRA `(.L_x_667) ;  /* 0x0000000000483947 */ /* 0x000fea0003800000 */
[----:B------:R-:W-:-:S13]  /*a390*/  ISETP.NE.AND P3, PT, R31, RZ, PT ;  /* 0x000000ff1f00720c */ /* 0x000fda0003f65270 */
[----:B-1----:R-:W1:Y:S04]  /*a3a0*/  @P3 LDS.128 R44, [R41+0x23000] ;  /* 0x02300000292c3984 */ /* 0x002e680000000c00 */
        /* <DEDUP_REMOVED lines=16> */
.L_x_667:
[----:B------:R-:W-:Y:S05]  /*a4b0*/  BSYNC B0 ;  /* 0x0000000000007941 */ /* 0x000fea0003800000 */
.L_x_633:
[----:B01234-:R-:W0:Y:S01]  /*a4c0*/  S2R R44, SR_TID.X ;  /* 0x00000000002c7919 */ /* 0x01fe220000002100 */
[----:B------:R-:W-:Y:S01]  /*a4d0*/  @!PT LDS RZ, [RZ] ;  /* 0x00000000fffff984 */ /* 0x000fe20000000800 */
[----:B------:R-:W-:Y:S01]  /*a4e0*/  @!PT LDS RZ, [RZ] ;  /* 0x00000000fffff984 */ /* 0x000fe20000000800 */
[----:B------:R-:W-:Y:S01]  /*a4f0*/  @!PT LDS RZ, [RZ] ;  /* 0x00000000fffff984 */ /* 0x000fe20000000800 */
[----:B------:R-:W-:Y:S01]  /*a500*/  @!PT LDS RZ, [RZ] ;  /* 0x00000000fffff984 */ /* 0x000fe20000000800 */
[----:B------:R1:W-:Y:S06]  /*a510*/  MEMBAR.ALL.CTA ;  /* 0x0000000000007992 */ /* 0x0003ec0000008000 */
[----:B-1----:R-:W1:Y:S01]  /*a520*/  FENCE.VIEW.ASYNC.S ;  /* 0x00000000000073c6 */ /* 0x002e620000000000 */
[----:B------:R-:W-:Y:S05]  /*a530*/  WARPSYNC.ALL ;  /* 0x0000000000007948 */ /* 0x000fea0003800000 */
[----:B------:R-:W-:Y:S01]  /*a540*/  BSSY B0, `(.L_x_724) ;  /* 0x0000009000007945 */ /* 0x000fe20003800000 */
[----:B0-----:R-:W-:Y:S01]  /*a550*/  LOP3.LUT R44, R44, 0x7f, RZ, 0xc0, !PT ;  /* 0x0000007f2c2c7812 */ /* 0x001fe200078ec0ff */
[----:B-1----:R0:W-:Y:S03]  /*a560*/  BAR.SYNC.DEFER_BLOCKING R156, 0x80 ;  /* 0x0002009c0000751d */ /* 0x0021e60000010000 */
[----:B------:R-:W-:-:S13]  /*a570*/  ISETP.NE.AND P3, PT, R44, RZ, PT ;  /* 0x000000ff2c00720c */ /* 0x000fda0003f65270 */
[----:B------:R-:W-:-:S05]  /*a580*/  @!P3 VIADD R44, R100, 0x368a0 ;  /* 0x000368a0642cb836 */ /* 0x000fca0000000000 */
[----:B------:R-:W-:-:S04]  /*a590*/  @!P3 PRMT R44, RZ, 0x654, R44 ;  /* 0x00000654ff2cb816 */ /* 0x000fc8000000002c */
[----:B------:R0:W-:Y:S01]  /*a5a0*/  @!P3 SYNCS.ARRIVE.TRANS64.RED.A1T0 RZ, [R44+URZ], RZ ;  /* 0x000000ff2cffb9a7 */ /* 0x0001e2000810043f */
[----:B------:R-:W-:Y:S05]  /*a5b0*/  @!P2 BRA `(.L_x_725) ;  /* 0x000000000004a947 */ /* 0x000fea0003800000 */
[----:B------:R-:W-:Y:S01]  /*a5c0*/  BPT.TRAP 0x1 ;  /* 0x000000040000795c */ /* 0x000fe20000300000 */
.L_x_725:
[----:B------:R-:W-:Y:S05]  /*a5d0*/  BSYNC B0 ;  /* 0x0000000000007941 */ /* 0x000fea0003800000 */
.L_x_724:
[----:B------:R-:W1:Y:S01]  /*a5e0*/  SYNCS.PHASECHK.TRANS64.TRYWAIT P2, [R100+URZ+0x368b0], R101 ;  /* 0x0368b065640075a7 */ /* 0x000e62000804017f */
[----:B------:R-:W-:Y:S01]  /*a5f0*/  ULDC.64 UR4, c[0x0][0x318] ;  /* 0x0000c60000047ab9 */ /* 0x000fe20000000a00 */
[----:B------:R-:W-:Y:S01]  /*a600*/  ULDC.64 UR6, c[0x0][0x328] ;  /* 0x0000ca0000067ab9 */ /* 0x000fe20000000a00 */
[----:B0-----:R-:W-:Y:S01]  /*a610*/  IMAD.U32 R44, RZ, RZ, UR4 ;  /* 0x00000004ff2c7e24 */ /* 0x001fe2000f8e00ff */
[----:B------:R-:W-:Y:S01]  /*a620*/  MOV R45, UR7 ;  /* 0x00000007002d7c02 */ /* 0x000fe20008000f00 */
[----:B------:R-:W-:Y:S01]  /*a630*/  IMAD.U32 R46, RZ, RZ, UR6 ;  /* 0x00000006ff2e7e24 */ /* 0x000fe2000f8e00ff */
[----:B------:R-:W-:Y:S02]  /*a640*/  BSSY B0, `(.L_x_726) ;  /* 0x0000007000007945 */ /* 0x000fe40003800000 */
[----:B------:R0:W-:Y:S04]  /*a650*/  STL [R1+0x4], R44 ;  /* 0x0000042c01007387 */ /* 0x0001e80000100800 */
[----:B------:R2:W-:Y:S01]  /*a660*/  STL [R1+0xc], R46 ;  /* 0x00000c2e01007387 */ /* 0x0005e20000100800 */
[----:B0-----:R-:W-:-:S05]  /*a670*/  IMAD.U32 R44, RZ, RZ, UR5 ;  /* 0x00000005ff2c7e24 */ /* 0x001fca000f8e00ff */
[----:B------:R2:W-:Y:S04]  /*a680*/  STL [R1], R44 ;  /* 0x0000002c01007387 */ /* 0x0005e80000100800 */
[----:B------:R2:W-:Y:S02]  /*a690*/  STL [R1+0x8], R45 ;  /* 0x0000082d01007387 */ /* 0x0005e40000100800 */
[----:B-12---:R-:W-:Y:S05]  /*a6a0*/  @!P2 BRA `(.L_x_727) ;  /* 0x000001cc0000a947 */ /* 0x006fea0003800000 */
.L_x_999:
[----:B------:R-:W-:Y:S05]  /*a6b0*/  BSYNC B0 ;  /* 0x0000000000007941 */ /* 0x000fea0003800000 */
.L_x_726:
[----:B------:R1:W5:Y:S04]  /*a6c0*/  LDL R55, [R1+0xc] ;  /* 0x00000c0001377983 */ /* 0x0003680000100800 */
[----:B------:R1:W5:Y:S04]  /*a6d0*/  LDL R54, [R1+0x8] ;  /* 0x0000080001367983 */ /* 0x0003680000100800 */
[----:B------:R1:W5:Y:S04]  /*a6e0*/  LDL R53, [R1+0x4] ;  /* 0x0000040001357983 */ /* 0x0003680000100800 */
[----:B------:R1:W5:Y:S01]  /*a6f0*/  LDL R52, [R1] ;  /* 0x0000000001347983 */ /* 0x0003620000100800 */
[----:B------:R-:W-:Y:S01]  /*a700*/  ISETP.GE.AND P2, PT, R17, R43, PT ;  /* 0x0000002b1100720c */ /* 0x000fe20003f46270 */
[----:B------:R-:W-:Y:S01]  /*a710*/  BSSY B0, `(.L_x_728) ;  /* 0x0000022000007945 */ /* 0x000fe20003800000 */
[----:B------:R-:W-:-:S11]  /*a720*/  IMAD.WIDE R48, R25, 0x70, R122 ;  /* 0x0000007019307825 */ /* 0x000fd600078e027a */
[----:B-1----:R-:W-:Y:S05]  /*a730*/  @P2 BRA `(.L_x_729) ;  /* 0x00000000007c2947 */ /* 0x002fea0003800000 */
[----:B-----5:R-:W-:Y:S01]  /*a740*/  R2UR UR7, R55 ;  /* 0x00000000370772ca */ /* 0x020fe200000e0000 */
[----:B------:R-:W-:Y:S01]  /*a750*/  IMAD.MOV.U32 R44, RZ, RZ, R116 ;  /* 0x000000ffff2c7224 */ /* 0x000fe200078e0074 */
[----:B------:R-:W-:Y:S01]  /*a760*/  R2UR UR4, R54 ;  /* 0x00000000360472ca */ /* 0x000fe200000e0000 */
[----:B------:R-:W-:Y:S01]  /*a770*/  IMAD.MOV.U32 R45, RZ, RZ, R40 ;  /* 0x000000ffff2d7224 */ /* 0x000fe200078e0028 */
[----:B------:R-:W-:Y:S02]  /*a780*/  R2UR UR6, R53 ;  /* 0x00000000350672ca */ /* 0x000fe400000e0000 */
[----:B------:R-:W-:-:S07]  /*a790*/  R2UR UR5, R52 ;  /* 0x00000000340572ca */ /* 0x000fce00000e0000 */
[----:B------:R-:W-:Y:S02]  /*a7a0*/  IMAD R47, R49, UR7, RZ ;  /* 0x00000007312f7c24 */ /* 0x000fe4000f8e02ff */
[----:B------:R-:W-:-:S04]  /*a7b0*/  IMAD.WIDE.U32 R44, R48, UR7, R44 ;  /* 0x00000007302c7c25 */ /* 0x000fc8000f8e002c */
[----:B------:R-:W-:Y:S01]  /*a7c0*/  IMAD R47, R48, UR4, R47 ;  /* 0x00000004302f7c24 */ /* 0x000fe2000f8e022f */
[----:B------:R-:W-:Y:S01]  /*a7d0*/  LEA R50, P2, R44, UR6, 0x1 ;  /* 0x000000062c327c11 */ /* 0x000fe2000f8408ff */
[----:B------:R-:W-:Y:S02]  /*a7e0*/  ULDC UR4, c[0x0][0x2f4] ;  /* 0x0000bd0000047ab9 */ /* 0x000fe40000000800 */
[----:B------:R-:W-:-:S05]  /*a7f0*/  IMAD.IADD R45, R45, 0x1, R47 ;  /* 0x000000012d2d7824 */ /* 0x000fca00078e022f */
[----:B------:R-:W-:Y:S02]  /*a800*/  LEA.HI.X R51, R44, UR5, R45, 0x1, P2 ;  /* 0x000000052c337c11 */ /* 0x000fe400090f0c2d */
[----:B------:R-:W-:-:S13]  /*a810*/  ISETP.GE.AND P2, PT, R18, UR4, PT ;  /* 0x0000000412007c0c */ /* 0x000fda000bf46270 */
[----:B------:R-:W1:Y:S04]  /*a820*/  @!P2 LDS.128 R44, [R41] ;  /* 0x00000000292ca984 */ /* 0x000e680000000c00 */
[----:B-1----:R-:W-:Y:S01]  /*a830*/  @!P2 STG.E.128 desc[UR60][R50.64], R44 ;  /* 0x0000002c3200a986 */ /* 0x002fe2000c101d3c */
[----:B------:R-:W-:-:S13]  /*a840*/  ISETP.GE.AND P2, PT, R0, UR4, PT ;  /* 0x0000000400007c0c */ /* 0x000fda000bf46270 */
[----:B------:R-:W1:Y:S04]  /*a850*/  @!P2 LDS.128 R44, [R42] ;  /* 0x000000002a2ca984 */ /* 0x000e680000000c00 */
[----:B-1----:R-:W-:Y:S01]  /*a860*/  @!P2 STG.E.128 desc[UR60][R50.64+0x40], R44 ;  /* 0x0000402c3200a986 */ /* 0x002fe2000c101d3c */
[----:B------:R-:W-:-:S13]  /*a870*/  ISETP.GE.AND P2, PT, R3, UR4, PT ;  /* 0x0000000403007c0c */ /* 0x000fda000bf46270 */
[----:B------:R-:W1:Y:S04]  /*a880*/  @!P2 LDS.128 R44, [R41+0x3800] ;  /* 0x00380000292ca984 */ /* 0x000e680000000c00 */
        /* <DEDUP_REMOVED lines=9> */
[----:B-1----:R1:W-:Y:S02]  /*a920*/  @!P2 STG.E.128 desc[UR60][R50.64+0x140], R44 ;  /* 0x0001402c3200a986 */ /* 0x0023e4000c101d3c */
.L_x_729:
[----:B------:R-:W-:Y:S05]  /*a930*/  BSYNC B0 ;  /* 0x0000000000007941 */ /* 0x000fea0003800000 */
.L_x_728:
[----:B------:R-:W-:Y:S01]  /*a940*/  ISETP.GE.AND P2, PT, R227, R43, PT ;  /* 0x0000002be300720c */ /* 0x000fe20003f46270 */
[----:B------:R-:W-:-:S12]  /*a950*/  BSSY B0, `(.L_x_730) ;  /* 0x0000023000007945 */ /* 0x000fd80003800000 */
[----:B------:R-:W-:Y:S05]  /*a960*/  @P2 BRA `(.L_x_731) ;  /* 0x0000000000842947 */ /* 0x000fea0003800000 */
[----:B-----5:R-:W-:Y:S01]  /*a970*/  R2UR UR7, R55 ;  /* 0x00000000370772ca */ /* 0x020fe200000e0000 */
[----:B-1----:R-:W-:Y:S01]  /*a980*/  IMAD.MOV.U32 R44, RZ, RZ, R116 ;  /* 0x000000ffff2c7224 */ /* 0x002fe200078e0074 */
[----:B------:R-:W-:Y:S01]  /*a990*/  R2UR UR4, R54 ;  /* 0x00000000360472ca */ /* 0x000fe200000e0000 */
[----:B------:R-:W-:Y:S01]  /*a9a0*/  IMAD.MOV.U32 R45, RZ, RZ, R40 ;  /* 0x000000ffff2d7224 */ /* 0x000fe200078e0028 */
[----:B------:R-:W-:Y:S02]  /*a9b0*/  IADD3 R43, P2, R48, 0x40, RZ ;  /* 0x00000040302b7810 */ /* 0x000fe40007f5e0ff */
[----:B------:R-:W-:Y:S02]  /*a9c0*/  R2UR UR6, R53 ;  /* 0x00000000350672ca */ /* 0x000fe400000e0000 */
[----:B------:R-:W-:Y:S01]  /*a9d0*/  R2UR UR5, R52 ;  /* 0x00000000340572ca */ /* 0x000fe200000e0000 */
[----:B------:R-:W-:-:S04]  /*a9e0*/  IMAD.X R48, RZ, RZ, R49, P2 ;  /* 0x000000ffff307224 */ /* 0x000fc800010e0631 */
        /* <DEDUP_REMOVED lines=25> */
.L_x_731:
[----:B------:R-:W-:Y:S05]  /*ab80*/  BSYNC B0 ;  /* 0x0000000000007941 */ /* 0x000fea0003800000 */
.L_x_730:
[----:B------:R-:W3:Y:S01]  /*ab90*/  LDL R41, [R1+0x10] ;  /* 0x0000100001297983 */ /* 0x000ee20000100800 */
[----:B0-----:R-:W-:Y:S01]  /*aba0*/  @!P3 VIADD R100, R100, 0x368c0 ;  /* 0x000368c06464b836 */ /* 0x001fe20000000000 */
[----:B------:R-:W-:Y:S01]  /*abb0*/  PLOP3.LUT P2, PT, PT, PT, PT, 0x8, 0x0 ;  /* 0x000000000000781c */ /* 0x000fe20003f4e170 */
[----:B------:R-:W-:Y:S01]  /*abc0*/  VIADD R16, R16, 0x1 ;  /* 0x0000000110107836 */ /* 0x000fe20000000000 */
[----:B------:R-:W-:Y:S01]  /*abd0*/  @!PT LDS RZ, [RZ] ;  /* 0x00000000fffff984 */ /* 0x000fe20000000800 */
[----:B------:R-:W-:Y:S01]  /*abe0*/  @!PT LDS RZ, [RZ] ;  /* 0x00000000fffff984 */ /* 0x000fe20000000800 */
[----:B------:R-:W-:Y:S01]  /*abf0*/  @!PT LDS RZ, [RZ] ;  /* 0x00000000fffff984 */ /* 0x000fe20000000800 */
[----:B------:R-:W-:Y:S01]  /*ac00*/  @!PT LDS RZ, [RZ] ;  /* 0x00000000fffff984 */ /* 0x000fe20000000800 */
[----:B------:R0:W-:Y:S06]  /*ac10*/  MEMBAR.ALL.CTA ;  /* 0x0000000000007992 */ /* 0x0001ec0000008000 */
[----:B0-----:R-:W0:Y:S01]  /*ac20*/  FENCE.VIEW.ASYNC.S ;  /* 0x00000000000073c6 */ /* 0x001e220000000000 */
[----:B------:R-:W-:Y:S01]  /*ac30*/  @!P3 PRMT R100, RZ, 0x654, R100 ;  /* 0x00000654ff64b816 */ /* 0x000fe20000000064 */
[----:B0-----:R0:W-:Y:S06]  /*ac40*/  BAR.SYNC.DEFER_BLOCKING R156, 0x80 ;  /* 0x0002009c0000751d */ /* 0x0011ec0000010000 */
[----:B------:R0:W-:Y:S01]  /*ac50*/  @!P3 SYNCS.ARRIVE.TRANS64.RED.A1T0 RZ, [R100+URZ], RZ ;  /* 0x000000ff64ffb9a7 */ /* 0x0001e2000810043f */
[----:B------:R-:W-:-:S04]  /*ac60*/  ISETP.NE.AND P3, PT, R16, 0x2, PT ;  /* 0x000000021000780c */ /* 0x000fc80003f65270 */
[----:B------:R-:W-:Y:S02]  /*ac70*/  SEL R16, R16, RZ, P3 ;  /* 0x000000ff10107207 */ /* 0x000fe40001800000 */
[----:B---3--:R-:W-:Y:S02]  /*ac80*/  LOP3.LUT P4, RZ, R41, 0x2, RZ, 0xc0, !PT ;  /* 0x0000000229ff7812 */ /* 0x008fe4000788c0ff */
[----:B------:R-:W-:-:S04]  /*ac90*/  SEL R41, RZ, 0x1, P3 ;  /* 0x00000001ff297807 */ /* 0x000fc80001800000 */
[----:B------:R-:W-:-:S07]  /*aca0*/  LOP3.LUT R204, R204, R41, RZ, 0x3c, !PT ;  /* 0x00000029cccc7212 */ /* 0x000fce00078e3cff */
[----:B0-----:R-:W-:Y:S05]  /*acb0*/  @P4 BRA `(.L_x_732) ;  /* 0xffffff7c00344947 */ /* 0x001fea000383ffff */
.L_x_628:
[----:B------:R-:W-:Y:S01]  /*acc0*/  BSSY B0, `(.L_x_733) ;  /* 0x000003a000007945 */ /* 0x000fe20003800000 */
[----:B------:R-:W-:Y:S01]  /*acd0*/  ISETP.GE.AND P1, PT, R154, 0x1, PT ;  /* 0x000000019a00780c */ /* 0x000fe20003f26270 */
[----:B------:R-:W-:Y:S01]  /*ace0*/  IMAD.MOV.U32 R0, RZ, RZ, RZ ;  /* 0x000000ffff007224 */ /* 0x000fe200078e00ff */
[----:B------:R-:W-:Y:S01]  /*acf0*/  PLOP3.LUT P0, PT, PT, PT, PT, 0x80, 0x0 ;  /* 0x000000000000781c */ /* 0x000fe20003f0f070 */
[----:B------:R-:W-:Y:S01]  /*ad00*/  IMAD.MOV.U32 R3, RZ, RZ, RZ ;  /* 0x000000ffff037224 */ /* 0x000fe200078e00ff */
[----:B------:R-:W-:Y:S02]  /*ad10*/  CS2R R118, SRZ ;  /* 0x0000000000767805 */ /* 0x000fe4000001ff00 */
[----:B------:R-:W-:Y:S02]  /*ad20*/  CS2R R116, SRZ ;  /* 0x0000000000747805 */ /* 0x000fe4000001ff00 */
[----:B------:R-:W-:Y:S02]  /*ad30*/  CS2R R114, SRZ ;  /* 0x0000000000727805 */ /* 0x000fe4000001ff00 */
[----:B------:R-:W-:Y:S01]  /*ad40*/  CS2R R112, SRZ ;  /* 0x0000000000707805 */ /* 0x000fe2000001ff00 */
[----:B------:R-:W-:Y:S01]  /*ad50*/  IMAD.MOV.U32 R111, RZ, RZ, RZ ;  /* 0x000000ffff6f7224 */ /* 0x000fe200078e00ff */
[----:B------:R-:W-:-:S02]  /*ad60*/  CS2R R106, SRZ ;  /* 0x00000000006a7805 */ /* 0x000fc4000001ff00 */
[----:B------:R-:W-:Y:S02]  /*ad70*/  CS2R R108, SRZ ;  /* 0x00000000006c7805 */ /* 0x000fe4000001ff00 */
[----:B-----5:R-:W-:Y:S02]  /*ad80*/  CS2R R54, SRZ ;  /* 0x0000000000367805 */ /* 0x020fe4000001ff00 */
[----:B------:R-:W-:Y:S01]  /*ad90*/  CS2R R104, SRZ ;  /* 0x0000000000687805 */ /* 0x000fe2000001ff00 */
[----:B------:R-:W-:Y:S01]  /*ada0*/  IMAD.MOV.U32 R103, RZ, RZ, RZ ;  /* 0x000000ffff677224 */ /* 0x000fe200078e00ff */
[----:B------:R-:W-:Y:S02]  /*adb0*/  CS2R R98, SRZ ;  /* 0x0000000000627805 */ /* 0x000fe4000001ff00 */
[----:B------:R-:W-:Y:S02]  /*adc0*/  CS2R R100, SRZ ;  /* 0x0000000000647805 */ /* 0x000fe4000001ff00 */
[----:B------:R-:W-:Y:S01]  /*add0*/  CS2R R96, SRZ ;  /* 0x0000000000607805 */ /* 0x000fe2000001ff00 */
[----:B------:R-:W-:Y:S01]  /*ade0*/  IMAD.MOV.U32 R95, RZ, RZ, RZ ;  /* 0x000000ffff5f7224 */ /* 0x000fe200078e00ff */
[----:B------:R-:W-:-:S02]  /*adf0*/  CS2R R90, SRZ ;  /* 0x00000000005a7805 */ /* 0x000fc4000001ff00 */
[----:B------:R-:W-:Y:S02]  /*ae00*/  CS2R R92, SRZ ;  /* 0x00000000005c7805 */ /* 0x000fe4000001ff00 */
[----:B------:R-:W-:Y:S02]  /*ae10*/  CS2R R62, SRZ ;  /* 0x00000000003e7805 */ /* 0x000fe4000001ff00 */
        /* <DEDUP_REMOVED lines=19> */
[----:B-1----:R-:W-:Y:S02]  /*af50*/  CS2R R50, SRZ ;  /* 0x0000000000327805 */ /* 0x002fe4000001ff00 */
[----:B------:R-:W-:Y:S02]  /*af60*/  CS2R R52, SRZ ;  /* 0x0000000000347805 */ /* 0x000fe4000001ff00 */
[----:B--2---:R-:W-:Y:S02]  /*af70*/  CS2R R48, SRZ ;  /* 0x0000000000307805 */ /* 0x004fe4000001ff00 */
        /* <DEDUP_REMOVED lines=9> */
[----:B------:R-:W-:Y:S01]  /*b010*/  IMAD.MOV.U32 R6, RZ, RZ, RZ ;  /* 0x000000ffff067224 */ /* 0x000fe200078e00ff */
[----:B------:R-:W-:Y:S01]  /*b020*/  CS2R R28, SRZ ;  /* 0x00000000001c7805 */ /* 0x000fe2000001ff00 */
[----:B------:R-:W-:Y:S06]  /*b030*/  @P2 BRA `(.L_x_734) ;  /* 0x0000000000082947 */ /* 0x000fec0003800000 */
[----:B------:R-:W0:Y:S02]  /*b040*/  FENCE.VIEW.ASYNC.G ;  /* 0x00000000000073c6 */ /* 0x000e240000000100 */
[----:B0-----:R-:W-:Y:S06]  /*b050*/  BAR.ARV 0xc, 0x180 ;  /* 0x0306000000007b1d */ /* 0x001fec0000002000 */
.L_x_734:
[----:B------:R-:W-:Y:S05]  /*b060*/  BSYNC B0 ;  /* 0x0000000000007941 */ /* 0x000fea0003800000 */
.L_x_733:
[----:B------:R-:W-:Y:S01]  /*b070*/  CS2R R24, SRZ ;  /* 0x0000000000187805 */ /* 0x000fe2000001ff00 */
[----:B------:R-:W-:Y:S06]  /*b080*/  @!P1 BRA `(.L_x_735) ;  /* 0x0000011c007c9947 */ /* 0x000fec0003800000 */
[----:B------:R-:W2:Y:S01]  /*b090*/  LDL R5, [R1+0x80] ;  /* 0x0000800001057983 */ /* 0x000ea20000100800 */
[----:B------:R-:W0:Y:S02]  /*b0a0*/  S2R R7, SR_TID.X ;  /* 0x0000000000077919 */ /* 0x000e240000002100 */
[----:B0-----:R-:W-:-:S05]  /*b0b0*/  VIADD R7, R7, 0xffffff80 ;  /* 0xffffff8007077836 */ /* 0x001fca0000000000 */
[----:B------:R-:W-:-:S04]  /*b0c0*/  SHF.R.S32.HI R4, RZ, 0x1f, R7 ;  /* 0x0000001fff047819 */ /* 0x000fc80000011407 */
[----:B------:R-:W-:-:S04]  /*b0d0*/  LEA.HI R4, R4, R7, RZ, 0x7 ;  /* 0x0000000704047211 */ /* 0x000fc800078f38ff */
[----:B------:R-:W-:-:S05]  /*b0e0*/  SHF.R.S32.HI R4, RZ, 0x7, R4 ;  /* 0x00000007ff047819 */ /* 0x000fca0000011404 */
[----:B------:R-:W0:Y:S02]  /*b0f0*/  SHFL.IDX PT, R0, R4, RZ, 0x1f ;  /* 0x00001fff04007589 */ /* 0x000e2400000e0000 */
[----:B0-----:R-:W-:-:S04]  /*b100*/  LEA.HI R3, R0, R0, RZ, 0x1 ;  /* 0x0000000000037211 */ /* 0x001fc800078f08ff */
[----:B------:R-:W-:-:S05]  /*b110*/  LOP3.LUT R3, R3, 0x1e, RZ, 0xc0, !PT ;  /* 0x0000001e03037812 */ /* 0x000fca00078ec0ff */
[----:B------:R-:W-:Y:S01]  /*b120*/  IMAD.IADD R3, R0, 0x1, -R3 ;  /* 0x0000000100037824 */ /* 0x000fe200078e0a03 */
[----:B--2---:R-:W-:-:S13]  /*b130*/  R2UR UR4, R5 ;  /* 0x00000000050472ca */ /* 0x004fda00000e0000 */
[----:B------:R-:W-:-:S06]  /*b140*/  ULOP3.LUT UP0, URZ, UR4, 0x9f, URZ, 0xc0, !UPT ;  /* 0x0000009f043f7892 */ /* 0x000fcc000f80c03f */
[----:B------:R-:W-:Y:S02]  /*b150*/  PLOP3.LUT P0, PT, PT, PT, UP0, 0x80, 0x0 ;  /* 0x000000000000781c */ /* 0x000fe40003f0f008 */
[----:B------:R-:W-:-:S04]  /*b160*/  LEA R3, R3, UR4, 0xd ;  /* 0x0000000403037c11 */ /* 0x000fc8000f8e68ff */
[----:B------:R-:W-:-:S04]  /*b170*/  SHF.R.U32.HI R3, RZ, 0x4, R3 ;  /* 0x00000004ff037819 */ /* 0x000fc80000011603 */
[----:B------:R-:W-:-:S03]  /*b180*/  LOP3.LUT R36, R3, 0x3fff, RZ, 0xc0, !PT ;  /* 0x00003fff03247812 */ /* 0x000fc600078ec0ff */
        /* <DEDUP_REMOVED lines=17> */
.L_x_736:
[----:B------:R-:W-:Y:S02]  /*b2a0*/  ULDC UR4, c[0x0][0x3f4] ;  /* 0x0000fd0000047ab9 */ /* 0x000fe40000000800 */
[----:B------:R-:W-:-:S13]  /*b2b0*/  ISETP.LT.AND P0, PT, RZ, UR4, PT ;  /* 0x00000004ff007c0c */ /* 0x000fda000bf01270 */
[----:B------:R-:W-:Y:S05]  /*b2c0*/  @P0 BRA `(.L_x_737) ;  /* 0x00000000003c0947 */ /* 0x000fea0003800000 */
[----:B------:R-:W-:-:S04]  /*b2d0*/  LEA.HI R0, R226, R226, RZ, 0x1 ;  /* 0x000000e2e2007211 */ /* 0x000fc800078f08ff */
[----:B------:R-:W-:-:S05]  /*b2e0*/  LOP3.LUT R3, R0, 0xfffffffe, RZ, 0xc0, !PT ;  /* 0xfffffffe00037812 */ /* 0x000fca00078ec0ff */
[----:B------:R-:W-:-:S05]  /*b2f0*/  IMAD.IADD R3, R226, 0x1, -R3 ;  /* 0x00000001e2037824 */ /* 0x000fca00078e0a03 */
[----:B------:R-:W-:-:S04]  /*b300*/  SHF.L.U32 R3, R3, 0x1f, RZ ;  /* 0x0000001f03037819 */ /* 0x000fc800000006ff */
[----:B------:R0:W1:Y:S03]  /*b310*/  SYNCS.PHASECHK.TRANS64.TRYWAIT P0, [R2+URZ+0x36800], R3 ;  /* 0x03680003020075a7 */ /* 0x000066000800017f */
[----:B-1----:R-:W-:Y:S05]  /*b320*/  @!P0 NANOSLEEP.SYNCS 0x989680 ;  /* 0x009896800000895d */ /* 0x002fea0003900000 */
[----:B------:R-:W1:Y:S01]  /*b330*/  @!P0 SYNCS.PHASECHK.TRANS64 P0, [R2+URZ+0x36800], R3 ;  /* 0x03680003020085a7 */ /* 0x000e62000800007f */
[----:B------:R-:W-:Y:S04]  /*b340*/  BSSY B0, `(.L_x_738) ;  /* 0x0000006000007945 */ /* 0x000fe80003800000 */
[----:B-1----:R-:W-:Y:S05]  /*b350*/  @P0 BRA `(.L_x_739) ;  /* 0x0000000000100947 */ /* 0x002fea0003800000 */
.L_x_740:
[----:B-1----:R1:W2:Y:S02]  /*b360*/  SYNCS.PHASECHK.TRANS64.TRYWAIT P0, [R2+URZ+0x36800], R3 ;  /* 0x03680003020075a7 */ /* 0x0022a4000800017f */
[----:B--2---:R-:W-:Y:S05]  /*b370*/  @!P0 NANOSLEEP.SYNCS 0x989680 ;  /* 0x009896800000895d */ /* 0x004fea0003900000 */
[----:B------:R-:W2:Y:S02]  /*b380*/  @!P0 SYNCS.PHASECHK.TRANS64 P0, [R2+URZ+0x36800], R3 ;  /* 0x03680003020085a7 */ /* 0x000ea4000800007f */
[----:B--2---:R-:W-:Y:S05]  /*b390*/  @!P0 BRA `(.L_x_740) ;  /* 0xfffffffc00f08947 */ /* 0x004fea000383ffff */
.L_x_739:
[----:B------:R-:W-:Y:S05]  /*b3a0*/  BSYNC B0 ;  /* 0x0000000000007941 */ /* 0x000fea0003800000 */
.L_x_738:
[----:B------:R-:W-:Y:S05]  /*b3b0*/  BRA `(.L_x_741) ;  /* 0x0000005800787947 */ /* 0x000fea0003800000 */
.L_x_737:
[----:B------:R-:W2:Y:S01]  /*b3c0*/  LDL R0, [R1+0x80] ;  /* 0x0000800001007983 */ /* 0x000ea20000100800 */
[----:B------:R-:W-:Y:S01]  /*b3d0*/  ULDC.64 UR4, c[0x0][0x3f8] ;  /* 0x0000fe0000047ab9 */ /* 0x000fe20000000a00 */
[----:B------:R-:W-:Y:S01]  /*b3e0*/  ULDC.64 UR6, c[0x0][0x408] ;  /* 0x0001020000067ab9 */ /* 0x000fe20000000a00 */
[----:B------:R-:W-:Y:S01]  /*b3f0*/  IMAD.WIDE.U32 R4, R149, UR4, RZ ;  /* 0x0000000495047c25 */ /* 0x000fe2000f8e00ff */
[----:B--2---:R-:W-:Y:S02]  /*b400*/  R2UR UR8, R0 ;  /* 0x00000000000872ca */ /* 0x004fe400000e0000 */
[----:B------:R-:W-:-:S05]  /*b410*/  SHF.R.S32.HI R0, RZ, 0x1f, R149 ;  /* 0x0000001fff007819 */ /* 0x000fca0000011495 */
[C---:B------:R-:W-:Y:S02]  /*b420*/  IMAD R6, R0.reuse, UR4, RZ ;  /* 0x0000000400067c24 */ /* 0x040fe4000f8e02ff */
[----:B------:R-:W-:Y:S02]  /*b430*/  IMAD R0, R0, UR6, RZ ;  /* 0x0000000600007c24 */ /* 0x000fe4000f8e02ff */
[C---:B------:R-:W-:Y:S01]  /*b440*/  IMAD R25, R149.reuse, UR5, R6 ;  /* 0x0000000595197c24 */ /* 0x040fe2000f8e0206 */
[----:B------:R-:W-:Y:S01]  /*b450*/  ULDC.64 UR4, c[0x0][0x3e8] ;  /* 0x0000fa0000047ab9 */ /* 0x000fe20000000a00 */
[----:B------:R-:W-:Y:S01]  /*b460*/  ULOP3.LUT UP0, URZ, UR8, 0x3ff, URZ, 0xc0, !UPT ;  /* 0x000003ff083f7892 */ /* 0x000fe2000f80c03f */
[C---:B------:R-:W-:Y:S01]  /*b470*/  IMAD R27, R149.reuse, UR7, R0 ;  /* 0x00000007951b7c24 */ /* 0x040fe2000f8e0200 */
[----:B------:R-:W-:Y:S01]  /*b480*/  LEA R24, P0, R4, UR4, 0x1 ;  /* 0x0000000404187c11 */ /* 0x000fe2000f8008ff */
[----:B------:R-:W-:Y:S01]  /*b490*/  IMAD.WIDE.U32 R6, R149, UR6, RZ ;  /* 0x0000000695067c25 */ /* 0x000fe2000f8e00ff */
[----:B------:R-:W-:-:S02]  /*b4a0*/  ULDC.64 UR6, c[0x0][0x400] ;  /* 0x0001000000067ab9 */ /* 0x000fc40000000a00 */
[----:B------:R-:W-:Y:S01]  /*b4b0*/  PLOP3.LUT P2, PT, PT, PT, UP0, 0x80, 0x0 ;  /* 0x000000000000781c */ /* 0x000fe20003f4f008 */
[----:B------:R-:W-:Y:S01]  /*b4c0*/  IMAD.IADD R25, R25, 0x1, R5 ;  /* 0x0000000119197824 */ /* 0x000fe200078e0205 */
[----:B------:R-:W-:Y:S01]  /*b4d0*/  LEA R26, P1, R6, UR6, 0x1 ;  /* 0x00000006061a7c11 */ /* 0x000fe2000f8208ff */
[----:B------:R-:W-:-:S03]  /*b4e0*/  IMAD.IADD R27, R27, 0x1, R7 ;  /* 0x000000011b1b7824 */ /* 0x000fc600078e0207 */
[----:B------:R-:W-:Y:S02]  /*b4f0*/  LEA.HI.X R25, R4, UR5, R25, 0x1, P0 ;  /* 0x0000000504197c11 */ /* 0x000fe400080f0c19 */
[----:B------:R-:W-:-:S05]  /*b500*/  LEA.HI.X R27, R6, UR7, R27, 0x1, P1 ;  /* 0x00000007061b7c11 */ /* 0x000fca00088f0c1b */
        /* <DEDUP_REMOVED lines=17> */
.L_x_742:
[----:B------:R-:W-:Y:S01]  /*b620*/  ULDC.U8 UR4, c[0x0][0x410] ;  /* 0x0001040000047ab9 */ /* 0x000fe20000000000 */
[----:B------:R-:W-:Y:S01]  /*b630*/  BSSY B0, `(.L_x_743) ;  /* 0x000056e000007945 */ /* 0x000fe20003800000 */
[----:B------:R-:W-:Y:S01]  /*b640*/  ISETP.NE.AND P0, PT, RZ, UR4, PT ;  /* 0x00000004ff007c0c */ /* 0x000fe2000bf05270 */
[----:B------:R-:W-:-:S12]  /*b650*/  IMAD R6, R137, 0x80, R17 ;  /* 0x0000008089067824 */ /* 0x000fd800078e0211 */
[----:B------:R-:W-:Y:S05]  /*b660*/  @!P0 BRA `(.L_x_744) ;  /* 0x0000002800b88947 */ /* 0x000fea0003800000 */
[----:B------:R-:W-:-:S03]  /*b670*/  UMOV UR4, 0xffffffff ;  /* 0xffffffff00047882 */ /* 0x000fc60000000000 */
[----:B------:R-:W-:Y:S05]  /*b680*/  BRA.DIV UR4, `(.L_x_745) ;  /* 0x000001be041c7947 */ /* 0x000fea000b800000 */
[----:B------:R0:W1:Y:S04]  /*b690*/  SHFL.IDX PT, R0, R25, RZ, 0x1c1f ;  /* 0x001c1fff19007589 */ /* 0x00006800000e0000 */
[----:B------:R0:W2:Y:S04]  /*b6a0*/  SHFL.IDX PT, R3, R24, RZ, 0x1c1f ;  /* 0x001c1fff18037589 */ /* 0x0000a800000e0000 */
[----:B------:R0:W3:Y:S04]  /*b6b0*/  SHFL.IDX PT, R4, R27, RZ, 0x1c1f ;  /* 0x001c1fff1b047589 */ /* 0x0000e800000e0000 */
[----:B------:R0:W4:Y:S02]  /*b6c0*/  SHFL.IDX PT, R14, R26, RZ, 0x1c1f ;  /* 0x001c1fff1a0e7589 */ /* 0x00012400000e0000 */
.L_x_1005:
[----:B------:R-:W-:Y:S01]  /*b6d0*/  ULDC UR4, c[0x0][0x448] ;  /* 0x0001120000047ab9 */ /* 0x000fe20000000800 */
[----:B------:R-:W-:Y:S01]  /*b6e0*/  LOP3.LUT R9, R211, 0x18, R18, 0xf8, !PT ;  /* 0x00000018d3097812 */ /* 0x000fe200078ef812 */
[----:B------:R-:W-:Y:S01]  /*b6f0*/  IMAD R5, R153, UR4, RZ ;  /* 0x0000000499057c24 */ /* 0x000fe2000f8e02ff */
[----:B------:R-:W-:Y:S01]  /*b700*/  BSSY B1, `(.L_x_746) ;  /* 0x0000055000017945 */ /* 0x000fe20003800000 */
[----:B------:R-:W-:Y:S02]  /*b710*/  LOP3.LUT P0, RZ, R218, 0x4, RZ, 0xc0, !PT ;  /* 0x00000004daff7812 */ /* 0x000fe4000780c0ff */
[----:B0-----:R-:W-:Y:S02]  /*b720*/  CS2R R26, SRZ ;  /* 0x00000000001a7805 */ /* 0x001fe4000001ff00 */
[----:B------:R-:W-:Y:S02]  /*b730*/  LOP3.LUT R8, R9, R212, RZ, 0x3c, !PT ;  /* 0x000000d409087212 */ /* 0x000fe400078e3cff */
[----:B------:R-:W-:-:S02]  /*b740*/  CS2R R12, SRZ ;  /* 0x00000000000c7805 */ /* 0x000fc4000001ff00 */
[----:B------:R-:W-:Y:S01]  /*b750*/  ISETP.GE.AND P1, PT, R6, R5, PT ;  /* 0x000000050600720c */ /* 0x000fe20003f26270 */
[----:B------:R-:W-:Y:S01]  /*b760*/  IMAD R5, R137, -0x80, R5 ;  /* 0xffffff8089057824 */ /* 0x000fe200078e0205 */
[----:B------:R-:W-:Y:S01]  /*b770*/  CS2R R6, SRZ ;  /* 0x0000000000067805 */ /* 0x000fe2000001ff00 */
[----:B------:R-:W-:Y:S01]  /*b780*/  IMAD.IADD R9, R213, 0x1, R8 ;  /* 0x00000001d5097824 */ /* 0x000fe200078e0208 */
[----:B------:R-:W-:Y:S02]  /*b790*/  CS2R R20, SRZ ;  /* 0x0000000000147805 */ /* 0x000fe4000001ff00 */
[----:B------:R-:W-:Y:S02]  /*b7a0*/  CS2R R24, SRZ ;  /* 0x0000000000187805 */ /* 0x000fe4000001ff00 */
[----:B------:R-:W-:Y:S01]  /*b7b0*/  CS2R R10, SRZ ;  /* 0x00000000000a7805 */ /* 0x000fe2000001ff00 */
[----:B------:R-:W-:Y:S01]  /*b7c0*/  IMAD R9, R9, 0x2, R2 ;  /* 0x0000000209097824 */ /* 0x000fe200078e0202 */
[----:B------:R-:W-:-:S02]  /*b7d0*/  CS2R R40, SRZ ;  /* 0x0000000000287805 */ /* 0x000fc4000001ff00 */
[----:B------:R-:W-:Y:S02]  /*b7e0*/  CS2R R38, SRZ ;  /* 0x0000000000267805 */ /* 0x000fe4000001ff00 */
[----:B------:R-:W-:Y:S02]  /*b7f0*/  CS2R R34, SRZ ;  /* 0x0000000000227805 */ /* 0x000fe4000001ff00 */
[----:B------:R-:W-:Y:S02]  /*b800*/  CS2R R32, SRZ ;  /* 0x0000000000207805 */ /* 0x000fe4000001ff00 */
[----:B------:R-:W-:Y:S01]  /*b810*/  CS2R R30, SRZ ;  /* 0x00000000001e7805 */ /* 0x000fe2000001ff00 */
[C---:B------:R-:W-:Y:S01]  /*b820*/  VIADD R37, R9.reuse, 0x15400 ;  /* 0x0001540009257836 */ /* 0x040fe20000000000 */
[----:B------:R-:W-:Y:S01]  /*b830*/  CS2R R28, SRZ ;  /* 0x00000000001c7805 */ /* 0x000fe2000001ff00 */
[----:B------:R-:W-:Y:S01]  /*b840*/  VIADD R8, R9, 0x15440 ;  /* 0x0001544009087836 */ /* 0x000fe20000000000 */
[----:B------:R-:W-:Y:S06]  /*b850*/  @P1 BRA `(.L_x_747) ;  /* 0x0000000000fc1947 */ /* 0x000fec0003800000 */
[----:B------:R-:W4:Y:S01]  /*b860*/  LDL R42, [R1+0x50] ;  /* 0x00005000012a7983 */ /* 0x000f220000100800 */
[----:B------:R-:W-:-:S03]  /*b870*/  ULDC UR4, c[0x0][0x3f4] ;  /* 0x0000fd0000047ab9 */ /* 0x000fc60000000800 */
[----:B------:R-:W4:Y:S04]  /*b880*/  LDL R46, [R1+0x58] ;  /* 0x00005800012e7983 */ /* 0x000f280000100800 */
[----:B------:R-:W4:Y:S04]  /*b890*/  LDL R51, [R1+0x54] ;  /* 0x0000540001337983 */ /* 0x000f280000100800 */
[----:B------:R-:W4:Y:S04]  /*b8a0*/  LDL R50, [R1+0x60] ;  /* 0x0000600001327983 */ /* 0x000f280000100800 */
[----:B------:R-:W4:Y:S04]  /*b8b0*/  LDL R54, [R1+0x68] ;  /* 0x0000680001367983 */ /* 0x000f280000100800 */
[----:B------:R-:W4:Y:S04]  /*b8c0*/  LDL R53, [R1+0x5c] ;  /* 0x00005c0001357983 */ /* 0x000f280000100800 */
[----:B------:R-:W4:Y:S01]  /*b8d0*/  LDL R52, [R1+0x64] ;  /* 0x0000640001347983 */ /* 0x000f220000100800 */
[----:B------:R-:W-:-:S02]  /*b8e0*/  ISETP.GE.AND P2, PT, R22, UR4, PT ;  /* 0x0000000416007c0c */ /* 0x000fc4000bf46270 */
[----:B------:R-:W-:Y:S02]  /*b8f0*/  CS2R R40, SRZ ;  /* 0x0000000000287805 */ /* 0x000fe4000001ff00 */
[----:B------:R-:W-:Y:S02]  /*b900*/  ISETP.GE.AND P3, PT, R207, UR4, PT ;  /* 0x00000004cf007c0c */ /* 0x000fe4000bf66270 */
[----:B------:R-:W-:Y:S02]  /*b910*/  CS2R R6, SRZ ;  /* 0x0000000000067805 */ /* 0x000fe4000001ff00 */
[----:B------:R-:W-:Y:S02]  /*b920*/  ISETP.GE.AND P4, PT, R206, UR4, PT ;  /* 0x00000004ce007c0c */ /* 0x000fe4000bf86270 */
[----:B------:R-:W-:-:S03]  /*b930*/  CS2R R38, SRZ ;  /* 0x0000000000267805 */ /* 0x000fc6000001ff00 */
[----:B--2---:R-:W-:Y:S02]  /*b940*/  @!P2 IMAD.MOV.U32 R10, RZ, RZ, R3 ;  /* 0x000000ffff0aa224 */ /* 0x004fe400078e0003 */
[----:B-1----:R-:W-:Y:S02]  /*b950*/  @!P2 IMAD.MOV.U32 R11, RZ, RZ, R0 ;  /* 0x000000ffff0ba224 */ /* 0x002fe400078e0000 */
[----:B------:R-:W-:Y:S01]  /*b960*/  @!P3 IADD3 R20, P1, R3, R236, RZ ;  /* 0x000000ec0314b210 */ /* 0x000fe20007f3e0ff */
[----:B---3--:R-:W-:Y:S02]  /*b970*/  @!P2 IMAD.MOV.U32 R15, RZ, RZ, R4 ;  /* 0x000000ffff0fa224 */ /* 0x008fe400078e0004 */
[----:B------:R-:W-:-:S04]  /*b980*/  @!P2 IMAD.WIDE R10, R22, 0x2, R10 ;  /* 0x00000002160aa825 */ /* 0x000fc800078e020a */
[----:B----4-:R-:W-:Y:S01]  /*b990*/  @!P2 IMAD.WIDE R12, R22, 0x2, R14 ;  /* 0x00000002160ca825 */ /* 0x010fe200078e020e */
[----:B------:R-:W5:Y:S03]  /*b9a0*/  @!P2 LD.E.64 R40, desc[UR60][R10.64] ;  /* 0x0000003c0a28a980 */ /* 0x000f66000c101b00 */
[----:B------:R-:W-:Y:S01]  /*b9b0*/  @!P3 IMAD.X R21, R0, 0x1, R235, P1 ;  /* 0x000000010015b824 */ /* 0x000fe200008e06eb */
[----:B------:R0:W5:Y:S01]  /*b9c0*/  @!P2 LD.E.64 R6, desc[UR60][R12.64] ;  /* 0x0000003c0c06a980 */ /* 0x000162000c101b00 */
[----:B------:R-:W-:Y:S02]  /*b9d0*/  ISETP.GE.AND P2, PT, R209, UR4, PT ;  /* 0x00000004d1007c0c */ /* 0x000fe4000bf46270 */
[----:B------:R-:W-:Y:S02]  /*b9e0*/  @!P3 IADD3 R24, P1, R14, R236, RZ ;  /* 0x000000ec0e18b210 */ /* 0x000fe40007f3e0ff */
[----:B------:R-:W-:-:S02]  /*b9f0*/  CS2R R26, SRZ ;  /* 0x00000000001a7805 */ /* 0x000fc4000001ff00 */
[----:B------:R-:W-:Y:S01]  /*ba00*/  CS2R R34, SRZ ;  /* 0x0000000000227805 */ /* 0x000fe2000001ff00 */
[----:B------:R1:W5:Y:S01]  /*ba10*/  @!P3 LD.E.64 R38, desc[UR60][R20.64] ;  /* 0x0000003c1426b980 */ /* 0x000362000c101b00 */
[----:B------:R-:W-:Y:S01]  /*ba20*/  @!P3 IMAD.X R25, R4, 0x1, R235, P1 ;  /* 0x000000010419b824 */ /* 0x000fe200008e06eb */
[----:B0-----:R-:W-:Y:S02]  /*ba30*/  CS2R R12, SRZ ;  /* 0x00000000000c7805 */ /* 0x001fe4000001ff00 */
[----:B------:R-:W-:Y:S02]  /*ba40*/  ISETP.GE.AND P1, PT, R208, UR4, PT ;  /* 0x00000004d0007c0c */ /* 0x000fe4000bf26270 */
[----:B------:R0:W5:Y:S01]  /*ba50*/  @!P3 LD.E.64 R26, desc[UR60][R24.64] ;  /* 0x0000003c181ab980 */ /* 0x000162000c101b00 */
[----:B------:R-:W-:Y:S02]  /*ba60*/  ISETP.GE.AND P3, PT, R210, UR4, PT ;  /* 0x00000004d2007c0c */ /* 0x000fe4000bf66270 */
[----:B------:R-:W-:-:S02]  /*ba70*/  CS2R R32, SRZ ;  /* 0x0000000000207805 */ /* 0x000fc4000001ff00 */
[----:B-1----:R-:W-:Y:S02]  /*ba80*/  CS2R R20, SRZ ;  /* 0x0000000000147805 */ /* 0x002fe4000001ff00 */
[----:B------:R-:W-:Y:S02]  /*ba90*/  CS2R R30, SRZ ;  /* 0x00000000001e7805 */ /* 0x000fe4000001ff00 */
[----:B------:R-:W-:Y:S02]  /*baa0*/  CS2R R10, SRZ ;  /* 0x00000000000a7805 */ /* 0x000fe4000001ff00 */
[----:B0-----:R-:W-:Y:S02]  /*bab0*/  CS2R R24, SRZ ;  /* 0x0000000000187805 */ /* 0x001fe4000001ff00 */
[-C--:B------:R-:W-:Y:S02]  /*bac0*/  @!P4 IADD3 R28, P5, R3, R42.reuse, RZ ;  /* 0x0000002a031cc210 */ /* 0x080fe40007fbe0ff */
[----:B------:R-:W-:-:S03]  /*bad0*/  @!P4 IADD3 R42, P6, R14, R42, RZ ;  /* 0x0000002a0e2ac210 */ /* 0x000fc60007fde0ff */
[--C-:B------:R-:W-:Y:S02]  /*bae0*/  @!P4 IMAD.X R29, R0, 0x1, R237.reuse, P5 ;  /* 0x00000001001dc824 */ /* 0x100fe400028e06ed */
[----:B------:R-:W-:-:S03]  /*baf0*/  @!P4 IMAD.X R43, R4, 0x1, R237, P6 ;  /* 0x00000001042bc824 */ /* 0x000fc600030e06ed */
[----:B------:R-:W5:Y:S04]  /*bb00*/  @!P4 LD.E.64 R34, desc[UR60][R28.64] ;  /* 0x0000003c1c22c980 */ /* 0x000f68000c101b00 */
[----:B------:R0:W5:Y:S01]  /*bb10*/  @!P4 LD.E.64 R12, desc[UR60][R42.64] ;  /* 0x0000003c2a0cc980 */ /* 0x000162000c101b00 */
[-C--:B------:R-:W-:Y:S02]  /*bb20*/  @!P2 IADD3 R44, P4, R3, R46.reuse, RZ ;  /* 0x0000002e032ca210 */ /* 0x080fe40007f9e0ff */
[----:B------:R-:W-:-:S03]  /*bb30*/  @!P2 IADD3 R46, P5, R14, R46, RZ ;  /* 0x0000002e0e2ea210 */ /* 0x000fc60007fbe0ff */
[--C-:B------:R-:W-:Y:S02]  /*bb40*/  @!P2 IMAD.X R45, R0, 0x1, R51.reuse, P4 ;  /* 0x00000001002da824 */ /* 0x100fe400020e0633 */
[----:B------:R-:W-:Y:S01]  /*bb50*/  @!P2 IMAD.X R47, R4, 0x1, R51, P5 ;  /* 0x00000001042fa824 */ /* 0x000fe200028e0633 */
[-C--:B------:R-:W-:Y:S02]  /*bb60*/  @!P1 IADD3 R48, P6, R3, R50.reuse, RZ ;  /* 0x0000003203309210 */ /* 0x080fe40007fde0ff */
[----:B------:R1:W5:Y:S04]  /*bb70*/  @!P2 LD.E.64 R32, desc[UR60][R44.64] ;  /* 0x0000003c2c20a980 */ /* 0x000368000c101b00 */
[----:B------:R1:W5:Y:S01]  /*bb80*/  @!P2 LD.E.64 R20, desc[UR60][R46.64] ;  /* 0x0000003c2e14a980 */ /* 0x000362000c101b00 */
[----:B0-----:R-:W-:-:S02]  /*bb90*/  @!P1 IADD3 R42, P2, R14, R50, RZ ;  /* 0x000000320e2a9210 */ /* 0x001fc40007f5e0ff */
[-C--:B------:R-:W-:Y:S02]  /*bba0*/  @!P3 IADD3 R50, P4, R3, R54.reuse, RZ ;  /* 0x000000360332b210 */ /* 0x080fe40007f9e0ff */
[----:B------:R-:W-:Y:S02]  /*bbb0*/  @!P3 IADD3 R14, P5, R14, R54, RZ ;  /* 0x000000360e0eb210 */ /* 0x000fe40007fbe0ff */
[----:B------:R-:W-:Y:S01]  /*bbc0*/  CS2R R28, SRZ ;  /* 0x00000000001c7805 */ /* 0x000fe2000001ff00 */
[----:B------:R-:W-:Y:S01]  /*bbd0*/  @!P1 IMAD.X R49, R0, 0x1, R53, P6 ;  /* 0x0000000100319824 */ /* 0x000fe200030e0635 */
[----:B------:R-:W-:Y:S01]  /*bbe0*/  @!P1 IADD3.X R43, R4, R53, RZ, P2, !PT ;  /* 0x00000035042b9210 */ /* 0x000fe200017fe4ff */
[--C-:B------:R-:W-:Y:S02]  /*bbf0*/  @!P3 IMAD.X R51, R0, 0x1, R52.reuse, P4 ;  /* 0x000000010033b824 */ /* 0x100fe400020e0634 */
[----:B------:R-:W-:Y:S01]  /*bc00*/  @!P3 IMAD.X R15, R4, 0x1, R52, P5 ;  /* 0x00000001040fb824 */ /* 0x000fe200028e0634 */
[----:B------:R1:W5:Y:S04]  /*bc10*/  @!P1 LD.E.64 R30, desc[UR60][R48.64] ;  /* 0x0000003c301e9980 */ /* 0x000368000c101b00 */
[----:B------:R1:W5:Y:S04]  /*bc20*/  @!P1 LD.E.64 R24, desc[UR60][R42.64] ;  /* 0x0000003c2a189980 */ /* 0x000368000c101b00 */
[----:B------:R1:W5:Y:S04]  /*bc30*/  @!P3 LD.E.64 R28, desc[UR60][R50.64] ;  /* 0x0000003c321cb980 */ /* 0x000368000c101b00 */
[----:B------:R1:W5:Y:S02]  /*bc40*/  @!P3 LD.E.64 R10, desc[UR60][R14.64] ;  /* 0x0000003c0e0ab980 */ /* 0x000364000c101b00 */
.L_x_747:
[----:B------:R-:W-:Y:S05]  /*bc50*/  BSYNC B1 ;  /* 0x0000000000017941 */ /* 0x000fea0003800000 */
.L_x_746:
[----:B---3--:R-:W-:Y:S01]  /*bc60*/  LEA.HI R4, R226, R226, RZ, 0x1 ;  /* 0x000000e2e2047211 */ /* 0x008fe200078f08ff */
[----:B-1---5:R-:W-:Y:S01]  /*bc70*/  IMAD.MOV.U32 R0, RZ, RZ, R40 ;  /* 0x000000ffff007224 */ /* 0x022fe200078e0028 */
[----:B------:R-:W-:Y:S01]  /*bc80*/  SHF.R.U64 R75, R40, 0x10, R41 ;  /* 0x00000010284b7819 */ /* 0x000fe20000001229 */
[----:B------:R-:W-:Y:S01]  /*bc90*/  IMAD.MOV.U32 R40, RZ, RZ, R38 ;  /* 0x000000ffff287224 */ /* 0x000fe200078e0026 */
[----:B------:R-:W-:Y:S01]  /*bca0*/  LOP3.LUT R15, R4, 0xfffffffe, RZ, 0xc0, !PT ;  /* 0xfffffffe040f7812 */ /* 0x000fe200078ec0ff */
[----:B------:R-:W-:Y:S01]  /*bcb0*/  @P0 VIADD R8, R37, 0xffffffc0 ;  /* 0xffffffc025080836 */ /* 0x000fe20000000000 */
[----:B------:R-:W-:Y:S01]  /*bcc0*/  SHF.R.U64 R73, R38, 0x10, R39 ;  /* 0x0000001026497819 */ /* 0x000fe20000001227 */
[--C-:B------:R-:W-:Y:S01]  /*bcd0*/  IMAD.MOV.U32 R38, RZ, RZ, R7.reuse ;  /* 0x000000ffff267224 */ /* 0x100fe200078e0007 */
[----:B------:R-:W-:Y:S01]  /*bce0*/  SHF.R.U64 R60, R6, 0x10, R7 ;  /* 0x00000010063c7819 */ /* 0x000fe20000001207 */
[----:B------:R-:W-:Y:S01]  /*bcf0*/  IMAD.IADD R15, R226, 0x1, -R15 ;  /* 0x00000001e20f7824 */ /* 0x000fe200078e0a0f */
[----:B------:R-:W-:Y:S01]  /*bd00*/  SHF.R.U32.HI R61, RZ, 0x10, R7 ;  /* 0x00000010ff3d7819 */ /* 0x000fe20000011607 */
[----:B--2---:R-:W-:Y:S01]  /*bd10*/  IMAD.MOV.U32 R3, RZ, RZ, R41 ;  /* 0x000000ffff037224 */ /* 0x004fe200078e0029 */
[--C-:B------:R-:W-:Y:S01]  /*bd20*/  SHF.R.U64 R66, R32, 0x10, R33.reuse ;  /* 0x0000001020427819 */ /* 0x100fe20000001221 */
[----:B------:R-:W-:Y:S01]  /*bd30*/  IMAD.MOV.U32 R45, RZ, RZ, R32 ;  /* 0x000000ffff2d7224 */ /* 0x000fe200078e0020 */
[----:B------:R-:W-:Y:S01]  /*bd40*/  SHF.L.U32 R7, R15, 0x1f, RZ ;  /* 0x0000001f0f077819 */ /* 0x000fe200000006ff */
[--C-:B------:R-:W-:Y:S01]  /*bd50*/  IMAD.MOV.U32 R46, RZ, RZ, R33.reuse ;  /* 0x000000ffff2e7224 */ /* 0x100fe200078e0021 */
[----:B------:R-:W-:Y:S01]  /*bd60*/  SHF.R.U32.HI R67, RZ, 0x10, R33 ;  /* 0x00000010ff437819 */ /* 0x000fe20000011621 */
[----:B------:R-:W-:Y:S01]  /*bd70*/  IMAD.MOV.U32 R47, RZ, RZ, R30 ;  /* 0x000000ffff2f7224 */ /* 0x000fe200078e001e */
[----:B------:R-:W0:Y:S01]  /*bd80*/  SYNCS.PHASECHK.TRANS64.TRYWAIT P0, [R2+URZ+0x36800], R7 ;  /* 0x03680007020075a7 */ /* 0x000e22000800017f */
[----:B------:R-:W-:Y:S01]  /*bd90*/  SHF.R.U64 R64, R30, 0x10, R31 ;  /* 0x000000101e407819 */ /* 0x000fe2000000121f */
[----:B------:R-:W-:Y:S01]  /*bda0*/  IMAD.MOV.U32 R49, RZ, RZ, R28 ;  /* 0x000000ffff317224 */ /* 0x000fe200078e001c */
[--C-:B------:R-:W-:Y:S01]  /*bdb0*/  SHF.R.U64 R62, R28, 0x10, R29.reuse ;  /* 0x000000101c3e7819 */ /* 0x100fe2000000121d */
[--C-:B------:R-:W-:Y:S01]  /*bdc0*/  IMAD.MOV.U32 R50, RZ, RZ, R29.reuse ;  /* 0x000000ffff327224 */ /* 0x100fe200078e001d */
[----:B------:R-:W-:Y:S01]  /*bdd0*/  SHF.R.U32.HI R63, RZ, 0x10, R29 ;  /* 0x00000010ff3f7819 */ /* 0x000fe2000001161d */
[----:B------:R-:W-:Y:S01]  /*bde0*/  IMAD.MOV.U32 R37, RZ, RZ, R6 ;  /* 0x000000ffff257224 */ /* 0x000fe200078e0006 */
[----:B------:R-:W-:Y:S01]  /*bdf0*/  SHF.R.U32.HI R70, RZ, 0x10, R41 ;  /* 0x00000010ff467819 */ /* 0x000fe20000011629 */
[----:B------:R-:W-:Y:S01]  /*be00*/  IMAD.MOV.U32 R42, RZ, RZ, R39 ;  /* 0x000000ffff2a7224 */ /* 0x000fe200078e0027 */
[----:B------:R-:W-:Y:S01]  /*be10*/  PRMT R30, R40, 0x5410, R73 ;  /* 0x00005410281e7816 */ /* 0x000fe20000000049 */
[----:B------:R-:W-:Y:S01]  /*be20*/  IMAD.MOV.U32 R43, RZ, RZ, R34 ;  /* 0x000000ffff2b7224 */ /* 0x000fe200078e0022 */
[----:B------:R-:W-:Y:S01]  /*be30*/  SHF.R.U32.HI R71, RZ, 0x10, R39 ;  /* 0x00000010ff477819 */ /* 0x000fe20000011627 */
[--C-:B------:R-:W-:Y:S01]  /*be40*/  IMAD.MOV.U32 R44, RZ, RZ, R35.reuse ;  /* 0x000000ffff2c7224 */ /* 0x100fe200078e0023 */
[----:B------:R-:W-:Y:S01]  /*be50*/  SHF.R.U64 R68, R34, 0x10, R35 ;  /* 0x0000001022447819 */ /* 0x000fe20000001223 */
[----:B------:R-:W-:Y:S01]  /*be60*/  IMAD.MOV.U32 R48, RZ, RZ, R31 ;  /* 0x000000ffff307224 */ /* 0x000fe200078e001f */
[----:B------:R-:W-:Y:S01]  /*be70*/  SHF.R.U32.HI R69, RZ, 0x10, R35 ;  /* 0x00000010ff457819 */ /* 0x000fe20000011623 */
[----:B------:R-:W-:Y:S01]  /*be80*/  IMAD.MOV.U32 R32, RZ, RZ, R26 ;  /* 0x000000ffff207224 */ /* 0x000fe200078e001a */
[----:B------:R-:W-:Y:S01]  /*be90*/  SHF.R.U32.HI R65, RZ, 0x10, R31 ;  /* 0x00000010ff417819 */ /* 0x000fe2000001161f */
[--C-:B------:R-:W-:Y:S01]  /*bea0*/  IMAD.MOV.U32 R33, RZ, RZ, R27.reuse ;  /* 0x000000ffff217224 */ /* 0x100fe200078e001b */
[--C-:B------:R-:W-:Y:S01]  /*beb0*/  SHF.R.U64 R59, R26, 0x10, R27.reuse ;  /* 0x000000101a3b7819 */ /* 0x100fe2000000121b */
        /* <DEDUP_REMOVED lines=8> */
[----:B------:R-:W-:Y:S01]  /*bf40*/  BSSY B1, `(.L_x_748) ;  /* 0x0000020000017945 */ /* 0x000fe20003800000 */
[----:B------:R-:W-:Y:S01]  /*bf50*/  SHF.R.U32.HI R53, RZ, 0x10, R21 ;  /* 0x00000010ff357819 */ /* 0x000fe20000011615 */
[----:B----4-:R-:W-:Y:S01]  /*bf60*/  IMAD.MOV.U32 R14, RZ, RZ, R24 ;  /* 0x000000ffff0e7224 */ /* 0x010fe200078e0018 */
[----:B------:R-:W-:Y:S01]  /*bf70*/  VIMNMX R40, R5, 0x80, PT ;  /* 0x0000008005287848 */ /* 0x000fe20003fe0100 */
[--C-:B------:R-:W-:Y:S01]  /*bf80*/  IMAD.MOV.U32 R15, RZ, RZ, R25.reuse ;  /* 0x000000ffff0f7224 */ /* 0x100fe200078e0019 */
[--C-:B------:R-:W-:Y:S01]  /*bf90*/  SHF.R.U64 R51, R24, 0x10, R25.reuse ;  /* 0x0000001018337819 */ /* 0x100fe20000001219 */
[----:B------:R-:W-:Y:S01]  /*bfa0*/  IMAD.MOV.U32 R39, RZ, RZ, R10 ;  /* 0x000000ffff277224 */ /* 0x000fe200078e000a */
[----:B------:R-:W-:Y:S01]  /*bfb0*/  SHF.R.U32.HI R54, RZ, 0x10, R25 ;  /* 0x00000010ff367819 */ /* 0x000fe20000011619 */
[----:B------:R-:W-:Y:S01]  /*bfc0*/  IMAD.MOV.U32 R41, RZ, RZ, R11 ;  /* 0x000000ffff297224 */ /* 0x000fe200078e000b */
[----:B------:R-:W-:-:S02]  /*bfd0*/  PRMT R34, R0, 0x5410, R75 ;  /* 0x0000541000227816 */ /* 0x000fc4000000004b */
[----:B------:R-:W-:Y:S02]  /*bfe0*/  PRMT R35, R3, 0x5410, R70 ;  /* 0x0000541003237816 */ /* 0x000fe40000000046 */
[--C-:B------:R-:W-:Y:S02]  /*bff0*/  SHF.R.U64 R10, R10, 0x10, R11.reuse ;  /* 0x000000100a0a7819 */ /* 0x100fe4000000120b */
[----:B------:R-:W-:Y:S02]  /*c000*/  SHF.R.U32.HI R52, RZ, 0x10, R11 ;  /* 0x00000010ff347819 */ /* 0x000fe4000001160b */
[----:B------:R-:W-:Y:S02]  /*c010*/  PRMT R31, R42, 0x5410, R71 ;  /* 0x000054102a1f7816 */ /* 0x000fe40000000047 */
[----:B------:R-:W-:Y:S02]  /*c020*/  PRMT R26, R43, 0x5410, R68 ;  /* 0x000054102b1a7816 */ /* 0x000fe40000000044 */
[----:B------:R-:W-:-:S02]  /*c030*/  PRMT R27, R44, 0x5410, R69 ;  /* 0x000054102c1b7816 */ /* 0x000fc40000000045 */
[----:B------:R-:W-:Y:S02]  /*c040*/  PRMT R20, R45, 0x5410, R66 ;  /* 0x000054102d147816 */ /* 0x000fe40000000042 */
[----:B------:R-:W-:Y:S02]  /*c050*/  PRMT R21, R46, 0x5410, R67 ;  /* 0x000054102e157816 */ /* 0x000fe40000000043 */
[----:B------:R-:W-:Y:S02]  /*c060*/  PRMT R12, R47, 0x5410, R64 ;  /* 0x000054102f0c7816 */ /* 0x000fe40000000040 */
[----:B------:R-:W-:Y:S02]  /*c070*/  PRMT R13, R48, 0x5410, R65 ;  /* 0x00005410300d7816 */ /* 0x000fe40000000041 */
[----:B------:R-:W-:Y:S02]  /*c080*/  PRMT R0, R49, 0x5410, R62 ;  /* 0x0000541031007816 */ /* 0x000fe4000000003e */
[----:B------:R-:W-:-:S02]  /*c090*/  PRMT R3, R50, 0x5410, R63 ;  /* 0x0000541032037816 */ /* 0x000fc4000000003f */
[----:B------:R-:W-:Y:S02]  /*c0a0*/  PRMT R37, R37, 0x5410, R60 ;  /* 0x0000541025257816 */ /* 0x000fe4000000003c */
[----:B------:R-:W-:Y:S02]  /*c0b0*/  ISETP.GE.AND P1, PT, R17, R40, PT ;  /* 0x000000281100720c */ /* 0x000fe40003f26270 */
[----:B------:R-:W-:Y:S02]  /*c0c0*/  PRMT R38, R38, 0x5410, R61 ;  /* 0x0000541026267816 */ /* 0x000fe4000000003d */
[----:B------:R-:W-:Y:S02]  /*c0d0*/  PRMT R32, R32, 0x5410, R59 ;  /* 0x0000541020207816 */ /* 0x000fe4000000003b */
[----:B------:R-:W-:Y:S02]  /*c0e0*/  PRMT R33, R33, 0x5410, R58 ;  /* 0x0000541021217816 */ /* 0x000fe4000000003a */
[----:B------:R-:W-:-:S02]  /*c0f0*/  PRMT R28, R28, 0x5410, R57 ;  /* 0x000054101c1c7816 */ /* 0x000fc40000000039 */
[----:B------:R-:W-:Y:S02]  /*c100*/  PRMT R29, R29, 0x5410, R56 ;  /* 0x000054101d1d7816 */ /* 0x000fe40000000038 */
[----:B------:R-:W-:Y:S02]  /*c110*/  PRMT R24, R4, 0x5410, R55 ;  /* 0x0000541004187816 */ /* 0x000fe40000000037 */
[----:B------:R-:W-:Y:S01]  /*c120*/  PRMT R25, R6, 0x5410, R53 ;  /* 0x0000541006197816 */ /* 0x000fe20000000035 */
[----:B0-----:R-:W-:Y:S06]  /*c130*/  @!P0 BRA `(.L_x_749) ;  /* 0x000001b000e08947 */ /* 0x001fec0003800000 */
.L_x_1006:
[----:B------:R-:W-:Y:S05]  /*c140*/  BSYNC B1 ;  /* 0x0000000000017941 */ /* 0x000fea0003800000 */
.L_x_748:
[----:B------:R-:W-:Y:S01]  /*c150*/  BSSY B1, `(.L_x_750) ;  /* 0x0000101000017945 */ /* 0x000fe20003800000 */
[----:B------:R-:W-:Y:S02]  /*c160*/  PRMT R14, R14, 0x5410, R51 ;  /* 0x000054100e0e7816 */ /* 0x000fe40000000033 */
[----:B------:R-:W-:Y:S02]  /*c170*/  PRMT R15, R15, 0x5410, R54 ;  /* 0x000054100f0f7816 */ /* 0x000fe40000000036 */
[----:B------:R-:W-:Y:S02]  /*c180*/  PRMT R10, R39, 0x5410, R10 ;  /* 0x00005410270a7816 */ /* 0x000fe4000000000a */
[----:B------:R-:W-:Y:S01]  /*c190*/  PRMT R11, R41, 0x5410, R52 ;  /* 0x00005410290b7816 */ /* 0x000fe20000000034 */
[----:B------:R-:W-:Y:S06]  /*c1a0*/  @P1 BRA `(.L_x_751) ;  /* 0x0000000c00ec1947 */ /* 0x000fec0003800000 */
[----:B------:R-:W1:Y:S01]  /*c1b0*/  LDC R5, c[0x0][0x3f4] ;  /* 0x0000fd00ff057b82 */ /* 0x000e620000000800 */
[----:B------:R-:W-:Y:S01]  /*c1c0*/  BSSY B2, `(.L_x_752) ;  /* 0x000002e000027945 */ /* 0x000fe20003800000 */
[-C--:B-1----:R-:W-:Y:S02]  /*c1d0*/  ISETP.GE.AND P0, PT, R22, R5.reuse, PT ;  /* 0x000000051600720c */ /* 0x082fe40003f06270 */
[-C--:B------:R-:W-:Y:S02]  /*c1e0*/  ISETP.GE.AND P1, PT, R207, R5.reuse, PT ;  /* 0x00000005cf00720c */ /* 0x080fe40003f26270 */
[-C--:B------:R-:W-:Y:S02]  /*c1f0*/  ISETP.GE.AND P2, PT, R206, R5.reuse, PT ;  /* 0x00000005ce00720c */ /* 0x080fe40003f46270 */
[-C--:B------:R-:W-:Y:S02]  /*c200*/  ISETP.GE.AND P3, PT, R209, R5.reuse, PT ;  /* 0x00000005d100720c */ /* 0x080fe40003f66270 */
[----:B------:R-:W-:-:S02]  /*c210*/  ISETP.GE.AND P4, PT, R208, R5, PT ;  /* 0x00000005d000720c */ /* 0x000fc40003f86270 */
[----:B------:R-:W-:-:S03]  /*c220*/  ISETP.GE.AND P5, PT, R210, R5, PT ;  /* 0x00000005d200720c */ /* 0x000fc60003fa6270 */
[----:B------:R-:W-:Y:S10]  /*c230*/  @P0 BRA `(.L_x_753) ;  /* 0x0000000000980947 */ /* 0x000ff40003800000 */
[----:B0-----:R-:W0:Y:S01]  /*c240*/  LDS.128 R4, [R9+0x15400] ;  /* 0x0154000009047984 */ /* 0x001e220000000c00 */
[C---:B------:R-:W-:Y:S01]  /*c250*/  IMAD.U32 R45, R37.reuse, 0x10000, RZ ;  /* 0x00010000252d7824 */ /* 0x040fe200078e00ff */
[----:B------:R-:W-:Y:S01]  /*c260*/  LOP3.LUT R48, R37, 0xffff0000, RZ, 0xc0, !PT ;  /* 0xffff000025307812 */ /* 0x000fe200078ec0ff */
[C---:B------:R-:W-:Y:S01]  /*c270*/  IMAD.U32 R44, R34.reuse, 0x10000, RZ ;  /* 0x00010000222c7824 */ /* 0x040fe200078e00ff */
[----:B------:R-:W-:Y:S01]  /*c280*/  LOP3.LUT R46, R34, 0xffff0000, RZ, 0xc0, !PT ;  /* 0xffff0000222e7812 */ /* 0x000fe200078ec0ff */
[C---:B0-----:R-:W-:Y:S01]  /*c290*/  IMAD.U32 R39, R4.reuse, 0x10000, RZ ;  /* 0x0001000004277824 */ /* 0x041fe200078e00ff */
[----:B------:R-:W-:Y:S01]  /*c2a0*/  LOP3.LUT R4, R4, 0xffff0000, RZ, 0xc0, !PT ;  /* 0xffff000004047812 */ /* 0x000fe200078ec0ff */
[C---:B------:R-:W-:Y:S01]  /*c2b0*/  IMAD.U32 R41, R5.reuse, 0x10000, RZ ;  /* 0x0001000005297824 */ /* 0x040fe200078e00ff */
[----:B------:R-:W-:Y:S01]  /*c2c0*/  LOP3.LUT R5, R5, 0xffff0000, RZ, 0xc0, !PT ;  /* 0xffff000005057812 */ /* 0x000fe200078ec0ff */
[C---:B------:R-:W-:Y:S01]  /*c2d0*/  IMAD.U32 R42, R6.reuse, 0x10000, RZ ;  /* 0x00010000062a7824 */ /* 0x040fe200078e00ff */
[----:B------:R-:W-:Y:S01]  /*c2e0*/  LOP3.LUT R6, R6, 0xffff0000, RZ, 0xc0, !PT ;  /* 0xffff000006067812 */ /* 0x000fe200078ec0ff */
[C---:B------:R-:W-:Y:S01]  /*c2f0*/  FMUL.FTZ R50, R4.reuse, R45 ;  /* 0x0000002d04327220 */ /* 0x040fe20000410000 */
[----:B------:R-:W-:Y:S01]  /*c300*/  FMUL.FTZ R4, R4, R44 ;  /* 0x0000002c04047220 */ /* 0x000fe20000410000 */
[----:B------:R-:W-:-:S02]  /*c310*/  IMAD.U32 R43, R7, 0x10000, RZ ;  /* 0x00010000072b7824 */ /* 0x000fc400078e00ff */
[----:B------:R-:W-:Y:S01]  /*c320*/  FMUL.FTZ R52, R5, R48 ;  /* 0x0000003005347220 */ /* 0x000fe20000410000 */
[C---:B------:R-:W-:Y:S01]  /*c330*/  FFMA.FTZ R50, R39.reuse, R44, -R50 ;  /* 0x0000002c27327223 */ /* 0x040fe20000010832 */
[----:B------:R-:W-:Y:S01]  /*c340*/  FFMA.FTZ R45, R39, R45, R4 ;  /* 0x0000002d272d7223 */ /* 0x000fe20000010004 */
[----:B------:R-:W-:Y:S01]  /*c350*/  LOP3.LUT R7, R7, 0xffff0000, RZ, 0xc0, !PT ;  /* 0xffff000007077812 */ /* 0x000fe200078ec0ff */
[-C--:B------:R-:W-:Y:S01]  /*c360*/  FMUL.FTZ R54, R5, R46.reuse ;  /* 0x0000002e05367220 */ /* 0x080fe20000410000 */
[C---:B------:R-:W-:Y:S01]  /*c370*/  LOP3.LUT R44, R38.reuse, 0xffff0000, RZ, 0xc0, !PT ;  /* 0xffff0000262c7812 */ /* 0x040fe200078ec0ff */
[----:B------:R-:W-:Y:S01]  /*c380*/  IMAD.U32 R39, R38, 0x10000, RZ ;  /* 0x0001000026277824 */ /* 0x000fe200078e00ff */
[C---:B------:R-:W-:Y:S01]  /*c390*/  LOP3.LUT R4, R35.reuse, 0xffff0000, RZ, 0xc0, !PT ;  /* 0xffff000023047812 */ /* 0x040fe200078ec0ff */
[----:B------:R-:W-:Y:S02]  /*c3a0*/  IMAD.U32 R5, R35, 0x10000, RZ ;  /* 0x0001000023057824 */ /* 0x000fe400078e00ff */
[C---:B------:R-:W-:Y:S01]  /*c3b0*/  FFMA.FTZ R52, R41.reuse, R46, -R52 ;  /* 0x0000002e29347223 */ /* 0x040fe20000010834 */
[----:B------:R-:W-:Y:S01]  /*c3c0*/  FFMA.FTZ R41, R41, R48, R54 ;  /* 0x0000003029297223 */ /* 0x000fe20000010036 */
[C---:B------:R-:W-:Y:S01]  /*c3d0*/  FMUL.FTZ R47, R6.reuse, R39 ;  /* 0x00000027062f7220 */ /* 0x040fe20000410000 */
[-C--:B------:R-:W-:Y:S01]  /*c3e0*/  FMUL.FTZ R46, R6, R5.reuse ;  /* 0x00000005062e7220 */ /* 0x080fe20000410000 */
        /* <DEDUP_REMOVED lines=9> */
[----:B------:R-:W-:-:S05]  /*c480*/  F2FP.BF16.F32.PACK_AB R7, R44, R7 ;  /* 0x000000072c07723e */ /* 0x000fca00000010ff */
[----:B------:R1:W-:Y:S02]  /*c490*/  STS.128 [R9+0x15400], R4 ;  /* 0x0154000409007388 */ /* 0x0003e40000000c00 */
.L_x_753:
[----:B------:R-:W-:Y:S05]  /*c4a0*/  BSYNC B2 ;  /* 0x0000000000027941 */ /* 0x000fea0003800000 */
.L_x_752:
[----:B------:R-:W-:Y:S04]  /*c4b0*/  BSSY B2, `(.L_x_754) ;  /* 0x0000028000027945 */ /* 0x000fe80003800000 */
[----:B------:R-:W-:Y:S05]  /*c4c0*/  @P1 BRA `(.L_x_755) ;  /* 0x0000000000981947 */ /* 0x000fea0003800000 */
[----:B01----:R-:W0:Y:S01]  /*c4d0*/  LDS.128 R4, [R8] ;  /* 0x0000000008047984 */ /* 0x003e220000000c00 */
        /* <DEDUP_REMOVED lines=36> */
[----:B------:R2:W-:Y:S02]  /*c720*/  STS.128 [R8], R4 ;  /* 0x0000000408007388 */ /* 0x0005e40000000c00 */
.L_x_755:
[----:B------:R-:W-:Y:S05]  /*c730*/  BSYNC B2 ;  /* 0x0000000000027941 */ /* 0x000fea0003800000 */
.L_x_754:
[----:B------:R-:W-:Y:S04]  /*c740*/  BSSY B2, `(.L_x_756) ;  /* 0x0000028000027945 */ /* 0x000fe80003800000 */
[----:B------:R-:W-:Y:S05]  /*c750*/  @P2 BRA `(.L_x_757) ;  /* 0x0000000000982947 */ /* 0x000fea0003800000 */
[----:B012---:R-:W0:Y:S01]  /*c760*/  LDS.128 R4, [R9+0x19400] ;  /* 0x0194000009047984 */ /* 0x007e220000000c00 */
        /* <DEDUP_REMOVED lines=37> */
.L_x_757:
[----:B------:R-:W-:Y:S05]  /*c9c0*/  BSYNC B2 ;  /* 0x0000000000027941 */ /* 0x000fea0003800000 */
.L_x_756:
[----:B------:R-:W-:Y:S04]  /*c9d0*/  BSSY B2, `(.L_x_758) ;  /* 0x0000028000027945 */ /* 0x000fe80003800000 */
[----:B------:R-:W-:Y:S05]  /*c9e0*/  @P3 BRA `(.L_x_759) ;  /* 0x0000000000983947 */ /* 0x000fea0003800000 */
[----:B0123--:R-:W0:Y:S01]  /*c9f0*/  LDS.128 R4, [R8+0x4000] ;  /* 0x0040000008047984 */ /* 0x00fe220000000c00 */
        /* <DEDUP_REMOVED lines=8> */
[----:B------:R-:W-:Y:S01]  /*ca80*/  IMAD.U32 R43, R7, 0x10000, RZ ;  /* 0x00010000072b7824 */ /* 0x000fe200078e00ff */
[----:B------:R-:W-:Y:S01]  /*ca90*/  SHF.L.U32 R42, R6, 0x10, RZ ;  /* 0x00000010062a7819 */ /* 0x000fe200000006ff */
[CC--:B------:R-:W-:Y:S01]  /*caa0*/  FMUL.FTZ R50, R4.reuse, R45.reuse ;  /* 0x0000002d04327220 */ /* 0x0c0fe20000410000 */
[----:B------:R-:W-:Y:S01]  /*cab0*/  FMUL.FTZ R4, R4, R44 ;  /* 0x0000002c04047220 */ /* 0x000fe20000410000 */
[----:B------:R-:W-:Y:S01]  /*cac0*/  FMUL.FTZ R52, R5, R48 ;  /* 0x0000003005347220 */ /* 0x000fe20000410000 */
[----:B------:R-:W-:Y:S01]  /*cad0*/  LOP3.LUT R6, R6, 0xffff0000, RZ, 0xc0, !PT ;  /* 0xffff000006067812 */ /* 0x000fe200078ec0ff */
[C---:B------:R-:W-:Y:S01]  /*cae0*/  FFMA.FTZ R50, R39.reuse, R44, -R50 ;  /* 0x0000002c27327223 */ /* 0x040fe20000010832 */
[----:B------:R-:W-:Y:S01]  /*caf0*/  FFMA.FTZ R45, R39, R45, R4 ;  /* 0x0000002d272d7223 */ /* 0x000fe20000010004 */
[----:B------:R-:W-:Y:S01]  /*cb00*/  LOP3.LUT R7, R7, 0xffff0000, RZ, 0xc0, !PT ;  /* 0xffff000007077812 */ /* 0x000fe200078ec0ff */
[----:B------:R-:W-:Y:S01]  /*cb10*/  FMUL.FTZ R54, R5, R46 ;  /* 0x0000002e05367220 */ /* 0x000fe20000410000 */
[C---:B------:R-:W-:Y:S01]  /*cb20*/  LOP3.LUT R44, R25.reuse, 0xffff0000, RZ, 0xc0, !PT ;  /* 0xffff0000192c7812 */ /* 0x040fe200078ec0ff */
[----:B------:R-:W-:Y:S01]  /*cb30*/  IMAD.U32 R39, R25, 0x10000, RZ ;  /* 0x0001000019277824 */ /* 0x000fe200078e00ff */
[C---:B------:R-:W-:Y:S01]  /*cb40*/  LOP3.LUT R4, R21.reuse, 0xffff0000, RZ, 0xc0, !PT ;  /* 0xffff000015047812 */ /* 0x040fe200078ec0ff */
[----:B------:R-:W-:-:S02]  /*cb50*/  IMAD.U32 R5, R21, 0x10000, RZ ;  /* 0x0001000015057824 */ /* 0x000fc400078e00ff */
        /* <DEDUP_REMOVED lines=15> */
.L_x_759:
[----:B------:R-:W-:Y:S05]  /*cc50*/  BSYNC B2 ;  /* 0x0000000000027941 */ /* 0x000fea0003800000 */
.L_x_758:
[----:B------:R-:W-:Y:S04]  /*cc60*/  BSSY B2, `(.L_x_760) ;  /* 0x0000028000027945 */ /* 0x000fe80003800000 */
[----:B------:R-:W-:Y:S05]  /*cc70*/  @P4 BRA `(.L_x_761) ;  /* 0x0000000000984947 */ /* 0x000fea0003800000 */
[----:B01234-:R-:W0:Y:S01]  /*cc80*/  LDS.128 R4, [R9+0x1d400] ;  /* 0x01d4000009047984 */ /* 0x01fe220000000c00 */
        /* <DEDUP_REMOVED lines=37> */
.L_x_761:
[----:B------:R-:W-:Y:S05]  /*cee0*/  BSYNC B2 ;  /* 0x0000000000027941 */ /* 0x000fea0003800000 */
.L_x_760:
        /* <DEDUP_REMOVED lines=39> */
.L_x_751:
[----:B------:R-:W-:Y:S05]  /*d160*/  BSYNC B1 ;  /* 0x0000000000017941 */ /* 0x000fea0003800000 */
.L_x_750:
[----:B------:R-:W-:-:S13]  /*d170*/  ISETP.GE.AND P0, PT, R227, R40, PT ;  /* 0x00000028e300720c */ /* 0x000fda0003f06270 */
[----:B------:R-:W-:Y:S05]  /*d180*/  @P0 BRA `(.L_x_762) ;  /* 0x0000003800e00947 */ /* 0x000fea0003800000 */
[----:B01234-:R-:W0:Y:S01]  /*d190*/  LDC R5, c[0x0][0x3f4] ;  /* 0x0000fd00ff057b82 */ /* 0x01fe220000000800 */
[----:B------:R-:W-:Y:S01]  /*d1a0*/  BSSY B1, `(.L_x_763) ;  /* 0x000002e000017945 */ /* 0x000fe20003800000 */
[-C--:B0-----:R-:W-:Y:S02]  /*d1b0*/  ISETP.GE.AND P0, PT, R22, R5.reuse, PT ;  /* 0x000000051600720c */ /* 0x081fe40003f06270 */
[-C--:B------:R-:W-:Y:S02]  /*d1c0*/  ISETP.GE.AND P1, PT, R207, R5.reuse, PT ;  /* 0x00000005cf00720c */ /* 0x080fe40003f26270 */
[-C--:B------:R-:W-:Y:S02]  /*d1d0*/  ISETP.GE.AND P2, PT, R206, R5.reuse, PT ;  /* 0x00000005ce00720c */ /* 0x080fe40003f46270 */
[-C--:B------:R-:W-:Y:S02]  /*d1e0*/  ISETP.GE.AND P3, PT, R209, R5.reuse, PT ;  /* 0x00000005d100720c */ /* 0x080fe40003f66270 */
[----:B------:R-:W-:-:S02]  /*d1f0*/  ISETP.GE.AND P4, PT, R208, R5, PT ;  /* 0x00000005d000720c */ /* 0x000fc40003f86270 */
[----:B------:R-:W-:-:S03]  /*d200*/  ISETP.GE.AND P5, PT, R210, R5, PT ;  /* 0x00000005d200720c */ /* 0x000fc60003fa6270 */
[----:B------:R-:W-:Y:S10]  /*d210*/  @P0 BRA `(.L_x_764) ;  /* 0x0000000000980947 */ /* 0x000ff40003800000 */
[----:B------:R-:W0:Y:S01]  /*d220*/  LDS.128 R4, [R9+0x17400] ;  /* 0x0174000009047984 */ /* 0x000e220000000c00 */
[C---:B------:R-:W-:Y:S01]  /*d230*/  IMAD.U32 R45, R37.reuse, 0x10000, RZ ;  /* 0x00010000252d7824 */ /* 0x040fe200078e00ff */
[----:B------:R-:W-:Y:S01]  /*d240*/  LOP3.LUT R48, R37, 0xffff0000, RZ, 0xc0, !PT ;  /* 0xffff000025307812 */ /* 0x000fe200078ec0ff */
[C---:B------:R-:W-:Y:S01]  /*d250*/  IMAD.U32 R43, R34.reuse, 0x10000, RZ ;  /* 0x00010000222b7824 */ /* 0x040fe200078e00ff */
[----:B------:R-:W-:Y:S02]  /*d260*/  LOP3.LUT R46, R34, 0xffff0000, RZ, 0xc0, !PT ;  /* 0xffff0000222e7812 */ /* 0x000fe400078ec0ff */
[----:B------:R-:W-:Y:S01]  /*d270*/  LOP3.LUT R47, R38, 0xffff0000, RZ, 0xc0, !PT ;  /* 0xffff0000262f7812 */ /* 0x000fe200078ec0ff */
[C---:B0-----:R-:W-:Y:S01]  /*d280*/  IMAD.U32 R39, R4.reuse, 0x10000, RZ ;  /* 0x0001000004277824 */ /* 0x041fe200078e00ff */
[----:B------:R-:W-:Y:S01]  /*d290*/  LOP3.LUT R4, R4, 0xffff0000, RZ, 0xc0, !PT ;  /* 0xffff000004047812 */ /* 0x000fe200078ec0ff */
[C---:B------:R-:W-:Y:S01]  /*d2a0*/  IMAD.U32 R40, R5.reuse, 0x10000, RZ ;  /* 0x0001000005287824 */ /* 0x040fe200078e00ff */
[----:B------:R-:W-:Y:S01]  /*d2b0*/  LOP3.LUT R5, R5, 0xffff0000, RZ, 0xc0, !PT ;  /* 0xffff000005057812 */ /* 0x000fe200078ec0ff */
[C---:B------:R-:W-:Y:S01]  /*d2c0*/  IMAD.U32 R34, R6.reuse, 0x10000, RZ ;  /* 0x0001000006227824 */ /* 0x040fe200078e00ff */
[----:B------:R-:W-:Y:S01]  /*d2d0*/  LOP3.LUT R6, R6, 0xffff0000, RZ, 0xc0, !PT ;  /* 0xffff000006067812 */ /* 0x000fe200078ec0ff */
[-C--:B------:R-:W-:Y:S01]  /*d2e0*/  FMUL.FTZ R42, R45, R4.reuse ;  /* 0x000000042d2a7220 */ /* 0x080fe20000410000 */
[----:B------:R-:W-:Y:S01]  /*d2f0*/  FMUL.FTZ R44, R43, R4 ;  /* 0x000000042b2c7220 */ /* 0x000fe20000410000 */
[----:B------:R-:W-:Y:S01]  /*d300*/  FMUL.FTZ R41, R48, R5 ;  /* 0x0000000530297220 */ /* 0x000fe20000410000 */
[----:B------:R-:W-:-:S02]  /*d310*/  IMAD.U32 R37, R7, 0x10000, RZ ;  /* 0x0001000007257824 */ /* 0x000fc400078e00ff */
[-C--:B------:R-:W-:Y:S01]  /*d320*/  FFMA.FTZ R4, R43, R39.reuse, -R42 ;  /* 0x000000272b047223 */ /* 0x080fe2000001082a */
[----:B------:R-:W-:Y:S01]  /*d330*/  FFMA.FTZ R39, R45, R39, R44 ;  /* 0x000000272d277223 */ /* 0x000fe2000001002c */
[C---:B------:R-:W-:Y:S01]  /*d340*/  FMUL.FTZ R43, R46.reuse, R5 ;  /* 0x000000052e2b7220 */ /* 0x040fe20000410000 */
[----:B------:R-:W-:Y:S01]  /*d350*/  LOP3.LUT R7, R7, 0xffff0000, RZ, 0xc0, !PT ;  /* 0xffff000007077812 */ /* 0x000fe200078ec0ff */
[-C--:B------:R-:W-:Y:S01]  /*d360*/  FFMA.FTZ R5, R46, R40.reuse, -R41 ;  /* 0x000000282e057223 */ /* 0x080fe20000010829 */
[C---:B------:R-:W-:Y:S01]  /*d370*/  LOP3.LUT R45, R35.reuse, 0xffff0000, RZ, 0xc0, !PT ;  /* 0xffff0000232d7812 */ /* 0x040fe200078ec0ff */
[----:B------:R-:W-:Y:S02]  /*d380*/  IMAD.U32 R46, R38, 0x10000, RZ ;  /* 0x00010000262e7824 */ /* 0x000fe400078e00ff */
[----:B------:R-:W-:Y:S01]  /*d390*/  FFMA.FTZ R40, R48, R40, R43 ;  /* 0x0000002830287223 */ /* 0x000fe2000001002b */
[----:B------:R-:W-:Y:S02]  /*d3a0*/  IMAD.U32 R44, R35, 0x10000, RZ ;  /* 0x00010000232c7824 */ /* 0x000fe400078e00ff */
[-C--:B------:R-:W-:Y:S01]  /*d3b0*/  FMUL.FTZ R38, R47, R7.reuse ;  /* 0x000000072f267220 */ /* 0x080fe20000410000 */
[-C--:B------:R-:W-:Y:S01]  /*d3c0*/  FMUL.FTZ R35, R46, R6.reuse ;  /* 0x000000062e237220 */ /* 0x080fe20000410000 */
[C---:B------:R-:W-:Y:S01]  /*d3d0*/  FMUL.FTZ R42, R45.reuse, R7 ;  /* 0x000000072d2a7220 */ /* 0x040fe20000410000 */
[C---:B------:R-:W-:Y:S01]  /*d3e0*/  FMUL.FTZ R41, R44.reuse, R6 ;  /* 0x000000062c297220 */ /* 0x040fe20000410000 */
[-C--:B------:R-:W-:Y:S01]  /*d3f0*/  FFMA.FTZ R7, R45, R37.reuse, -R38 ;  /* 0x000000252d077223 */ /* 0x080fe20000010826 */
[-C--:B------:R-:W-:Y:S01]  /*d400*/  FFMA.FTZ R6, R44, R34.reuse, -R35 ;  /* 0x000000222c067223 */ /* 0x080fe20000010823 */
[----:B------:R-:W-:Y:S01]  /*d410*/  FFMA.FTZ R42, R47, R37, R42 ;  /* 0x000000252f2a7223 */ /* 0x000fe2000001002a */
[----:B------:R-:W-:Y:S01]  /*d420*/  FFMA.FTZ R41, R46, R34, R41 ;  /* 0x000000222e297223 */ /* 0x000fe20000010029 */
[----:B------:R-:W-:-:S02]  /*d430*/  F2FP.BF16.F32.PACK_AB R4, R39, R4 ;  /* 0x000000042704723e */ /* 0x000fc400000010ff */
[----:B------:R-:W-:Y:S02]  /*d440*/  F2FP.BF16.F32.PACK_AB R5, R40, R5 ;  /* 0x000000052805723e */ /* 0x000fe400000010ff */
[----:B------:R-:W-:Y:S02]  /*d450*/  F2FP.BF16.F32.PACK_AB R6, R41, R6 ;  /* 0x000000062906723e */ /* 0x000fe400000010ff */
[----:B------:R-:W-:-:S05]  /*d460*/  F2FP.BF16.F32.PACK_AB R7, R42, R7 ;  /* 0x000000072a07723e */ /* 0x000fca00000010ff */
[----:B------:R0:W-:Y:S02]  /*d470*/  STS.128 [R9+0x17400], R4 ;  /* 0x0174000409007388 */ /* 0x0001e40000000c00 */
.L_x_764:
[----:B------:R-:W-:Y:S05]  /*d480*/  BSYNC B1 ;  /* 0x0000000000017941 */ /* 0x000fea0003800000 */
.L_x_763:
[----:B------:R-:W-:Y:S04]  /*d490*/  BSSY B1, `(.L_x_765) ;  /* 0x0000028000017945 */ /* 0x000fe80003800000 */
[----:B------:R-:W-:Y:S05]  /*d4a0*/  @P1 BRA `(.L_x_766) ;  /* 0x0000000000981947 */ /* 0x000fea0003800000 */
[----:B0-----:R-:W0:Y:S01]  /*d4b0*/  LDS.128 R4, [R8+0x2000] ;  /* 0x0020000008047984 */ /* 0x001e220000000c00 */
[----:B------:R-:W-:Y:S01]  /*d4c0*/  IMAD.U32 R40, R30, 0x10000, RZ ;  /* 0x000100001e287824 */ /* 0x000fe200078e00ff */
[C---:B------:R-:W-:Y:S01]  /*d4d0*/  LOP3.LUT R43, R32.reuse, 0xffff0000, RZ, 0xc0, !PT ;  /* 0xffff0000202b7812 */ /* 0x040fe200078ec0ff */
[----:B------:R-:W-:Y:S01]  /*d4e0*/  IMAD.U32 R42, R32, 0x10000, RZ ;  /* 0x00010000202a7824 */ /* 0x000fe200078e00ff */
        /* <DEDUP_REMOVED lines=17> */
[----:B------:R-:W-:Y:S01]  /*d600*/  LOP3.LUT R40, R31, 0xffff0000, RZ, 0xc0, !PT ;  /* 0xffff00001f287812 */ /* 0x000fe200078ec0ff */
[----:B------:R-:W-:Y:S02]  /*d610*/  IMAD.U32 R42, R33, 0x10000, RZ ;  /* 0x00010000212a7824 */ /* 0x000fe400078e00ff */
[----:B------:R-:W-:Y:S01]  /*d620*/  FFMA.FTZ R34, R43, R35, R34 ;  /* 0x000000232b227223 */ /* 0x000fe20000010022 */
[----:B------:R-:W-:Y:S02]  /*d630*/  IMAD.U32 R38, R31, 0x10000, RZ ;  /* 0x000100001f267824 */ /* 0x000fe400078e00ff */
[-C--:B------:R-:W-:Y:S01]  /*d640*/  FMUL.FTZ R35, R44, R7.reuse ;  /* 0x000000072c237220 */ /* 0x080fe20000410000 */
[-C--:B------:R-:W-:Y:S01]  /*d650*/  FMUL.FTZ R31, R42, R6.reuse ;  /* 0x000000062a1f7220 */ /* 0x080fe20000410000 */
[----:B------:R-:W-:Y:S01]  /*d660*/  FMUL.FTZ R37, R40, R7 ;  /* 0x0000000728257220 */ /* 0x000fe20000410000 */
[----:B------:R-:W-:Y:S01]  /*d670*/  FMUL.FTZ R33, R38, R6 ;  /* 0x0000000626217220 */ /* 0x000fe20000410000 */
[----:B------:R-:W-:Y:S01]  /*d680*/  FFMA.FTZ R7, R40, R32, -R35 ;  /* 0x0000002028077223 */ /* 0x000fe20000010823 */
[----:B------:R-:W-:Y:S01]  /*d690*/  FFMA.FTZ R6, R38, R30, -R31 ;  /* 0x0000001e26067223 */ /* 0x000fe2000001081f */
[----:B------:R-:W-:Y:S01]  /*d6a0*/  FFMA.FTZ R32, R44, R32, R37 ;  /* 0x000000202c207223 */ /* 0x000fe20000010025 */
[----:B------:R-:W-:Y:S01]  /*d6b0*/  FFMA.FTZ R33, R42, R30, R33 ;  /* 0x0000001e2a217223 */ /* 0x000fe20000010021 */
[----:B------:R-:W-:-:S02]  /*d6c0*/  F2FP.BF16.F32.PACK_AB R4, R39, R4 ;  /* 0x000000042704723e */ /* 0x000fc400000010ff */
[----:B------:R-:W-:Y:S02]  /*d6d0*/  F2FP.BF16.F32.PACK_AB R5, R34, R5 ;  /* 0x000000052205723e */ /* 0x000fe400000010ff */
[----:B------:R-:W-:Y:S02]  /*d6e0*/  F2FP.BF16.F32.PACK_AB R6, R33, R6 ;  /* 0x000000062106723e */ /* 0x000fe400000010ff */
[----:B------:R-:W-:-:S05]  /*d6f0*/  F2FP.BF16.F32.PACK_AB R7, R32, R7 ;  /* 0x000000072007723e */ /* 0x000fca00000010ff */
[----:B------:R1:W-:Y:S02]  /*d700*/  STS.128 [R8+0x2000], R4 ;  /* 0x0020000408007388 */ /* 0x0003e40000000c00 */
.L_x_766:
[----:B------:R-:W-:Y:S05]  /*d710*/  BSYNC B1 ;  /* 0x0000000000017941 */ /* 0x000fea0003800000 */
.L_x_765:
[----:B------:R-:W-:Y:S04]  /*d720*/  BSSY B1, `(.L_x_767) ;  /* 0x0000028000017945 */ /* 0x000fe80003800000 */
[----:B------:R-:W-:Y:S05]  /*d730*/  @P2 BRA `(.L_x_768) ;  /* 0x0000000000982947 */ /* 0x000fea0003800000 */
[----:B01----:R-:W0:Y:S01]  /*d740*/  LDS.128 R4, [R9+0x1b400] ;  /* 0x01b4000009047984 */ /* 0x003e220000000c00 */
        /* <DEDUP_REMOVED lines=37> */
.L_x_768:
[----:B------:R-:W-:Y:S05]  /*d9a0*/  BSYNC B1 ;  /* 0x0000000000017941 */ /* 0x000fea0003800000 */
.L_x_767:
[----:B------:R-:W-:Y:S04]  /*d9b0*/  BSSY B1, `(.L_x_769) ;  /* 0x0000028000017945 */ /* 0x000fe80003800000 */
[----:B------:R-:W-:Y:S05]  /*d9c0*/  @P3 BRA `(.L_x_770) ;  /* 0x0000000000983947 */ /* 0x000fea0003800000 */
[----:B012---:R-:W0:Y:S01]  /*d9d0*/  LDS.128 R4, [R8+0x6000] ;  /* 0x0060000008047984 */ /* 0x007e220000000c00 */
        /* <DEDUP_REMOVED lines=37> */
.L_x_770:
[----:B------:R-:W-:Y:S05]  /*dc30*/  BSYNC B1 ;  /* 0x0000000000017941 */ /* 0x000fea0003800000 */
.L_x_769:
[----:B------:R-:W-:Y:S04]  /*dc40*/  BSSY B1, `(.L_x_771) ;  /* 0x0000028000017945 */ /* 0x000fe80003800000 */
[----:B------:R-:W-:Y:S05]  /*dc50*/  @P4 BRA `(.L_x_772) ;  /* 0x0000000000984947 */ /* 0x000fea0003800000 */
[----:B0123--:R-:W0:Y:S01]  /*dc60*/  LDS.128 R4, [R9+0x1f400] ;  /* 0x01f4000009047984 */ /* 0x00fe220000000c00 */
        /* <DEDUP_REMOVED lines=9> */
[----:B------:R-:W-:Y:S01]  /*dd00*/  IMAD.U32 R12, R6, 0x10000, RZ ;  /* 0x00010000060c7824 */ /* 0x000fe200078e00ff */
[----:B------:R-:W-:Y:S01]  /*dd10*/  SHF.L.U32 R14, R7, 0x10, RZ ;  /* 0x00000010070e7819 */ /* 0x000fe200000006ff */
[-C--:B------:R-:W-:Y:S01]  /*dd20*/  FMUL.FTZ R25, R28, R4.reuse ;  /* 0x000000041c197220 */ /* 0x080fe20000410000 */
[C---:B------:R-:W-:Y:S01]  /*dd30*/  FMUL.FTZ R27, R26.reuse, R4 ;  /* 0x000000041a1b7220 */ /* 0x040fe20000410000 */
[-C--:B------:R-:W-:Y:S01]  /*dd40*/  FMUL.FTZ R24, R31, R5.reuse ;  /* 0x000000051f187220 */ /* 0x080fe20000410000 */
[----:B------:R-:W-:Y:S01]  /*dd50*/  LOP3.LUT R7, R7, 0xffff0000, RZ, 0xc0, !PT ;  /* 0xffff000007077812 */ /* 0x000fe200078ec0ff */
[-C--:B------:R-:W-:Y:S01]  /*dd60*/  FFMA.FTZ R4, R26, R20.reuse, -R25 ;  /* 0x000000141a047223 */ /* 0x080fe20000010819 */
[----:B------:R-:W-:Y:S01]  /*dd70*/  FFMA.FTZ R27, R28, R20, R27 ;  /* 0x000000141c1b7223 */ /* 0x000fe2000001001b */
[C---:B------:R-:W-:Y:S01]  /*dd80*/  FMUL.FTZ R20, R29.reuse, R5 ;  /* 0x000000051d147220 */ /* 0x040fe20000410000 */
[----:B------:R-:W-:Y:S01]  /*dd90*/  LOP3.LUT R6, R6, 0xffff0000, RZ, 0xc0, !PT ;  /* 0xffff000006067812 */ /* 0x000fe200078ec0ff */
[----:B------:R-:W-:Y:S01]  /*dda0*/  FFMA.FTZ R5, R29, R21, -R24 ;  /* 0x000000151d057223 */ /* 0x000fe20000010818 */
[----:B------:R-:W-:Y:S01]  /*ddb0*/  LOP3.LUT R26, R13, 0xffff0000, RZ, 0xc0, !PT ;  /* 0xffff00000d1a7812 */ /* 0x000fe200078ec0ff */
[----:B------:R-:W-:-:S02]  /*ddc0*/  IMAD.U32 R28, R15, 0x10000, RZ ;  /* 0x000100000f1c7824 */ /* 0x000fc400078e00ff */
        /* <DEDUP_REMOVED lines=15> */
.L_x_772:
[----:B------:R-:W-:Y:S05]  /*dec0*/  BSYNC B1 ;  /* 0x0000000000017941 */ /* 0x000fea0003800000 */
.L_x_771:
[----:B------:R-:W-:Y:S05]  /*ded0*/  @P5 BRA `(.L_x_762) ;  /* 0x0000002c008c5947 */ /* 0x000fea0003800000 */
[----:B01234-:R-:W0:Y:S01]  /*dee0*/  LDS.128 R4, [R8+0xa000] ;  /* 0x00a0000008047984 */ /* 0x01fe220000000c00 */
        /* <DEDUP_REMOVED lines=17> */
[----:B------:R-:W-:Y:S01]  /*e000*/  FMUL.FTZ R15, R24, R5 ;  /* 0x00000005180f7220 */ /* 0x000fe20000410000 */
        /* <DEDUP_REMOVED lines=18> */
[----:B------:R0:W-:Y:S01]  /*e130*/  STS.128 [R8+0xa000], R4 ;  /* 0x00a0000408007388 */ /* 0x0001e20000000c00 */
[----:B------:R-:W-:Y:S05]  /*e140*/  BRA `(.L_x_762) ;  /* 0x0000002800f07947 */ /* 0x000fea0003800000 */
.L_x_744:
[----:B------:R-:W-:-:S03]  /*e150*/  UMOV UR4, 0xffffffff ;  /* 0xffffffff00047882 */ /* 0x000fc60000000000 */
[----:B------:R-:W-:Y:S05]  /*e160*/  BRA.DIV UR4, `(.L_x_773) ;  /* 0x0000019204e87947 */ /* 0x000fea000b800000 */
[----:B------:R-:W0:Y:S04]  /*e170*/  SHFL.IDX PT, R3, R25, RZ, 0x1c1f ;  /* 0x001c1fff19037589 */ /* 0x000e2800000e0000 */
[----:B------:R-:W1:Y:S04]  /*e180*/  SHFL.IDX PT, R0, R24, RZ, 0x1c1f ;  /* 0x001c1fff18007589 */ /* 0x000e6800000e0000 */
[----:B------:R2:W3:Y:S04]  /*e190*/  SHFL.IDX PT, R5, R27, RZ, 0x1c1f ;  /* 0x001c1fff1b057589 */ /* 0x0004e800000e0000 */
[----:B------:R2:W4:Y:S01]  /*e1a0*/  SHFL.IDX PT, R14, R26, RZ, 0x1c1f ;  /* 0x001c1fff1a0e7589 */ /* 0x00052200000e0000 */
[----:B0-----:R-:W-:-:S02]  /*e1b0*/  IMAD.MOV.U32 R43, RZ, RZ, R3 ;  /* 0x000000ffff2b7224 */ /* 0x001fc400078e0003 */
[----:B-12---:R-:W-:-:S07]  /*e1c0*/  IMAD.MOV.U32 R42, RZ, RZ, R0 ;  /* 0x000000ffff2a7224 */ /* 0x006fce00078e0000 */
.L_x_1012:
[----:B------:R-:W-:Y:S01]  /*e1d0*/  ULDC UR4, c[0x0][0x448] ;  /* 0x0001120000047ab9 */ /* 0x000fe20000000800 */
[----:B------:R-:W-:Y:S01]  /*e1e0*/  BSSY B1, `(.L_x_774) ;  /* 0x0000033000017945 */ /* 0x000fe20003800000 */
[----:B------:R-:W-:Y:S01]  /*e1f0*/  IMAD R37, R153, UR4, RZ ;  /* 0x0000000499257c24 */ /* 0x000fe2000f8e02ff */
[----:B------:R-:W-:Y:S01]  /*e200*/  CS2R R8, SRZ ;  /* 0x0000000000087805 */ /* 0x000fe2000001ff00 */
[----:B----4-:R-:W-:Y:S01]  /*e210*/  IMAD.MOV.U32 R20, RZ, RZ, R14 ;  /* 0x000000ffff147224 */ /* 0x010fe200078e000e */
[----:B------:R-:W-:Y:S01]  /*e220*/  CS2R R10, SRZ ;  /* 0x00000000000a7805 */ /* 0x000fe2000001ff00 */
[----:B---3--:R-:W-:Y:S01]  /*e230*/  IMAD.MOV.U32 R21, RZ, RZ, R5 ;  /* 0x000000ffff157224 */ /* 0x008fe200078e0005 */
[----:B------:R-:W-:Y:S01]  /*e240*/  ISETP.GE.AND P0, PT, R6, R37, PT ;  /* 0x000000250600720c */ /* 0x000fe20003f06270 */
[----:B------:R-:W-:Y:S01]  /*e250*/  IMAD R37, R137, -0x80, R37 ;  /* 0xffffff8089257824 */ /* 0x000fe200078e0225 */
        /* <DEDUP_REMOVED lines=11> */
[C---:B------:R-:W-:Y:S01]  /*e310*/  VIADD R0, R18.reuse, 0x20 ;  /* 0x0000002012007836 */ /* 0x040fe20000000000 */
[----:B------:R-:W-:Y:S01]  /*e320*/  ULDC UR4, c[0x0][0x3f4] ;  /* 0x0000fd0000047ab9 */ /* 0x000fe20000000800 */
[C---:B------:R-:W-:Y:S01]  /*e330*/  VIADD R3, R18.reuse, 0x40 ;  /* 0x0000004012037836 */ /* 0x040fe20000000000 */
[----:B------:R-:W-:Y:S02]  /*e340*/  ISETP.GE.AND P0, PT, R18, UR4, PT ;  /* 0x0000000412007c0c */ /* 0x000fe4000bf06270 */
[----:B------:R-:W-:Y:S02]  /*e350*/  CS2R R24, SRZ ;  /* 0x0000000000187805 */ /* 0x000fe4000001ff00 */
[----:B------:R-:W-:Y:S02]  /*e360*/  ISETP.GE.AND P1, PT, R0, UR4, PT ;  /* 0x0000000400007c0c */ /* 0x000fe4000bf26270 */
[----:B------:R-:W-:Y:S02]  /*e370*/  CS2R R26, SRZ ;  /* 0x00000000001a7805 */ /* 0x000fe4000001ff00 */
[----:B------:R-:W-:-:S02]  /*e380*/  ISETP.GE.AND P2, PT, R3, UR4, PT ;  /* 0x0000000403007c0c */ /* 0x000fc4000bf46270 */
[----:B------:R-:W-:Y:S02]  /*e390*/  CS2R R4, SRZ ;  /* 0x0000000000047805 */ /* 0x000fe4000001ff00 */
[----:B------:R-:W-:Y:S02]  /*e3a0*/  CS2R R6, SRZ ;  /* 0x0000000000067805 */ /* 0x000fe4000001ff00 */
[----:B------:R-:W-:Y:S01]  /*e3b0*/  CS2R R28, SRZ ;  /* 0x00000000001c7805 */ /* 0x000fe2000001ff00 */
[----:B------:R-:W-:-:S04]  /*e3c0*/  @!P0 IMAD.WIDE R12, R18, 0x2, R42 ;  /* 0x00000002120c8825 */ /* 0x000fc800078e022a */
[----:B------:R-:W-:Y:S01]  /*e3d0*/  @!P1 IMAD.SHL.U32 R41, R232, 0x8, RZ ;  /* 0x00000008e8299824 */ /* 0x000fe200078e00ff */
[----:B------:R0:W5:Y:S01]  /*e3e0*/  @!P0 LD.E.128 R24, desc[UR60][R12.64] ;  /* 0x0000003c0c188980 */ /* 0x000162000c101d00 */
[----:B------:R-:W-:Y:S01]  /*e3f0*/  @!P2 IMAD.SHL.U32 R45, R233, 0x8, RZ ;  /* 0x00000008e92da824 */ /* 0x000fe200078e00ff */
[----:B------:R-:W-:Y:S01]  /*e400*/  CS2R R30, SRZ ;  /* 0x00000000001e7805 */ /* 0x000fe2000001ff00 */
[--C-:B------:R-:W-:Y:S01]  /*e410*/  @!P1 IMAD.WIDE R38, R41, 0x2, R42.reuse ;  /* 0x0000000229269825 */ /* 0x100fe200078e022a */
[----:B------:R-:W-:Y:S02]  /*e420*/  CS2R R8, SRZ ;  /* 0x0000000000087805 */ /* 0x000fe4000001ff00 */
[----:B------:R-:W-:Y:S02]  /*e430*/  CS2R R10, SRZ ;  /* 0x00000000000a7805 */ /* 0x000fe4000001ff00 */
[----:B------:R-:W-:Y:S01]  /*e440*/  CS2R R32, SRZ ;  /* 0x0000000000207805 */ /* 0x000fe2000001ff00 */
[----:B------:R-:W-:Y:S01]  /*e450*/  @!P2 IMAD.WIDE R42, R45, 0x2, R42 ;  /* 0x000000022d2aa825 */ /* 0x000fe200078e022a */
[----:B------:R-:W-:-:S02]  /*e460*/  CS2R R34, SRZ ;  /* 0x0000000000227805 */ /* 0x000fc4000001ff00 */
[----:B------:R-:W-:Y:S02]  /*e470*/  CS2R R14, SRZ ;  /* 0x00000000000e7805 */ /* 0x000fe4000001ff00 */
[----:B0-----:R-:W-:Y:S01]  /*e480*/  CS2R R12, SRZ ;  /* 0x00000000000c7805 */ /* 0x001fe2000001ff00 */
[--C-:B------:R-:W-:Y:S01]  /*e490*/  @!P1 IMAD.WIDE R40, R41, 0x2, R20.reuse ;  /* 0x0000000229289825 */ /* 0x100fe200078e0214 */
[----:B------:R0:W5:Y:S03]  /*e4a0*/  @!P1 LD.E.128 R28, desc[UR60][R38.64] ;  /* 0x0000003c261c9980 */ /* 0x000166000c101d00 */
[--C-:B------:R-:W-:Y:S01]  /*e4b0*/  @!P2 IMAD.WIDE R44, R45, 0x2, R20.reuse ;  /* 0x000000022d2ca825 */ /* 0x100fe200078e0214 */
[----:B------:R0:W5:Y:S03]  /*e4c0*/  @!P1 LD.E.128 R8, desc[UR60][R40.64] ;  /* 0x0000003c28089980 */ /* 0x000166000c101d00 */
[----:B------:R-:W-:Y:S01]  /*e4d0*/  @!P0 IMAD.WIDE R20, R18, 0x2, R20 ;  /* 0x0000000212148825 */ /* 0x000fe200078e0214 */
[----:B------:R0:W5:Y:S04]  /*e4e0*/  @!P2 LD.E.128 R32, desc[UR60][R42.64] ;  /* 0x0000003c2a20a980 */ /* 0x000168000c101d00 */
[----:B------:R0:W5:Y:S04]  /*e4f0*/  @!P0 LD.E.128 R4, desc[UR60][R20.64] ;  /* 0x0000003c14048980 */ /* 0x000168000c101d00 */
[----:B------:R0:W5:Y:S02]  /*e500*/  @!P2 LD.E.128 R12, desc[UR60][R44.64] ;  /* 0x0000003c2c0ca980 */ /* 0x000164000c101d00 */
.L_x_775:
[----:B------:R-:W-:Y:S05]  /*e510*/  BSYNC B1 ;  /* 0x0000000000017941 */ /* 0x000fea0003800000 */
.L_x_774:
[----:B0-----:R-:W-:Y:S01]  /*e520*/  LEA.HI R20, R226, R226, RZ, 0x1 ;  /* 0x000000e2e2147211 */ /* 0x001fe200078f08ff */
[--C-:B-----5:R-:W-:Y:S01]  /*e530*/  IMAD.MOV.U32 R38, RZ, RZ, R5.reuse ;  /* 0x000000ffff267224 */ /* 0x120fe200078e0005 */
[----:B------:R-:W-:Y:S01]  /*e540*/  SHF.R.U64 R55, R4, 0x10, R5 ;  /* 0x0000001004377819 */ /* 0x000fe20000001205 */
[----:B------:R-:W-:Y:S01]  /*e550*/  IMAD.MOV.U32 R3, RZ, RZ, R25 ;  /* 0x000000ffff037224 */ /* 0x000fe200078e0019 */
[----:B------:R-:W-:Y:S01]  /*e560*/  LOP3.LUT R21, R20, 0xfffffffe, RZ, 0xc0, !PT ;  /* 0xfffffffe14157812 */ /* 0x000fe200078ec0ff */
[----:B------:R-:W-:Y:S01]  /*e570*/  IMAD.MOV.U32 R42, RZ, RZ, R31 ;  /* 0x000000ffff2a7224 */ /* 0x000fe200078e001f */
[----:B------:R-:W-:Y:S01]  /*e580*/  SHF.R.U32.HI R53, RZ, 0x10, R5 ;  /* 0x00000010ff357819 */ /* 0x000fe20000011605 */
[----:B------:R-:W-:Y:S01]  /*e590*/  IMAD.MOV.U32 R0, RZ, RZ, R24 ;  /* 0x000000ffff007224 */ /* 0x000fe200078e0018 */
[----:B------:R-:W-:Y:S01]  /*e5a0*/  SHF.R.U64 R67, R24, 0x10, R25 ;  /* 0x0000001018437819 */ /* 0x000fe20000001219 */
[----:B------:R-:W-:Y:S01]  /*e5b0*/  IMAD.IADD R21, R226, 0x1, -R21 ;  /* 0x00000001e2157824 */ /* 0x000fe200078e0a15 */
[----:B------:R-:W-:Y:S01]  /*e5c0*/  SHF.R.U32.HI R64, RZ, 0x10, R25 ;  /* 0x00000010ff407819 */ /* 0x000fe20000011619 */
[--C-:B------:R-:W-:Y:S01]  /*e5d0*/  IMAD.MOV.U32 R25, RZ, RZ, R27.reuse ;  /* 0x000000ffff197224 */ /* 0x100fe200078e001b */
[----:B------:R-:W-:Y:S01]  /*e5e0*/  SHF.R.U64 R65, R26, 0x10, R27 ;  /* 0x000000101a417819 */ /* 0x000fe2000000121b */
[----:B------:R-:W-:Y:S01]  /*e5f0*/  IMAD.MOV.U32 R46, RZ, RZ, R35 ;  /* 0x000000ffff2e7224 */ /* 0x000fe200078e0023 */
[----:B------:R-:W-:Y:S01]  /*e600*/  SHF.L.U32 R5, R21, 0x1f, RZ ;  /* 0x0000001f15057819 */ /* 0x000fe200000006ff */
[----:B------:R-:W-:Y:S01]  /*e610*/  IMAD.MOV.U32 R24, RZ, RZ, R26 ;  /* 0x000000ffff187224 */ /* 0x000fe200078e001a */
[----:B------:R-:W-:Y:S01]  /*e620*/  SHF.R.U32.HI R62, RZ, 0x10, R27 ;  /* 0x00000010ff3e7819 */ /* 0x000fe2000001161b */
[--C-:B------:R-:W-:Y:S01]  /*e630*/  IMAD.MOV.U32 R27, RZ, RZ, R29.reuse ;  /* 0x000000ffff1b7224 */ /* 0x100fe200078e001d */
[----:B------:R-:W0:Y:S01]  /*e640*/  SYNCS.PHASECHK.TRANS64.TRYWAIT P0, [R2+URZ+0x36800], R5 ;  /* 0x03680005020075a7 */ /* 0x000e22000800017f */
[----:B------:R-:W-:Y:S01]  /*e650*/  SHF.R.U32.HI R60, RZ, 0x10, R29 ;  /* 0x00000010ff3c7819 */ /* 0x000fe2000001161d */
[----:B------:R-:W-:Y:S01]  /*e660*/  IMAD.MOV.U32 R26, RZ, RZ, R28 ;  /* 0x000000ffff1a7224 */ /* 0x000fe200078e001c */
[----:B------:R-:W-:Y:S01]  /*e670*/  SHF.R.U32.HI R61, RZ, 0x10, R31 ;  /* 0x00000010ff3d7819 */ /* 0x000fe2000001161f */
[----:B------:R-:W-:Y:S01]  /*e680*/  IMAD.MOV.U32 R41, RZ, RZ, R30 ;  /* 0x000000ffff297224 */ /* 0x000fe200078e001e */
[--C-:B------:R-:W-:Y:S01]  /*e690*/  SHF.R.U64 R54, R34, 0x10, R35.reuse ;  /* 0x0000001022367819 */ /* 0x100fe20000001223 */
[----:B------:R-:W-:Y:S01]  /*e6a0*/  IMAD.MOV.U32 R43, RZ, RZ, R32 ;  /* 0x000000ffff2b7224 */ /* 0x000fe200078e0020 */
[----:B------:R-:W-:Y:S01]  /*e6b0*/  SHF.R.U32.HI R57, RZ, 0x10, R35 ;  /* 0x00000010ff397819 */ /* 0x000fe20000011623 */
[----:B------:R-:W-:Y:S01]  /*e6c0*/  IMAD.MOV.U32 R44, RZ, RZ, R33 ;  /* 0x000000ffff2c7224 */ /* 0x000fe200078e0021 */
[----:B------:R-:W-:Y:S01]  /*e6d0*/  PRMT R35, R25, 0x5410, R62 ;  /* 0x0000541019237816 */ /* 0x000fe2000000003e */
[----:B------:R-:W-:Y:S01]  /*e6e0*/  IMAD.MOV.U32 R45, RZ, RZ, R34 ;  /* 0x000000ffff2d7224 */ /* 0x000fe200078e0022 */
[----:B------:R-:W-:Y:S01]  /*e6f0*/  SHF.R.U64 R63, R28, 0x10, R29 ;  /* 0x000000101c3f7819 */ /* 0x000fe2000000121d */
[----:B------:R-:W-:Y:S01]  /*e700*/  IMAD.MOV.U32 R20, RZ, RZ, R4 ;  /* 0x000000ffff147224 */ /* 0x000fe200078e0004 */
[----:B------:R-:W-:Y:S01]  /*e710*/  SHF.R.U64 R58, R30, 0x10, R31 ;  /* 0x000000101e3a7819 */ /* 0x000fe2000000121f */
[----:B------:R-:W-:Y:S01]  /*e720*/  IMAD.MOV.U32 R39, RZ, RZ, R6 ;  /* 0x000000ffff277224 */ /* 0x000fe200078e0006 */
[----:B------:R-:W-:Y:S01]  /*e730*/  PRMT R25, R27, 0x5410, R60 ;  /* 0x000054101b197816 */ /* 0x000fe2000000003c */
[----:B------:R-:W-:Y:S01]  /*e740*/  IMAD.MOV.U32 R40, RZ, RZ, R7 ;  /* 0x000000ffff287224 */ /* 0x000fe200078e0007 */
[----:B------:R-:W-:Y:S01]  /*e750*/  PRMT R27, R42, 0x5410, R61 ;  /* 0x000054102a1b7816 */ /* 0x000fe2000000003d */
[----:B------:R-:W-:Y:S01]  /*e760*/  IMAD.MOV.U32 R28, RZ, RZ, R8 ;  /* 0x000000ffff1c7224 */ /* 0x000fe200078e0008 */
[----:B------:R-:W-:Y:S01]  /*e770*/  SHF.R.U64 R56, R32, 0x10, R33 ;  /* 0x0000001020387819 */ /* 0x000fe20000001221 */
[----:B------:R-:W-:Y:S01]  /*e780*/  IMAD.MOV.U32 R29, RZ, RZ, R9 ;  /* 0x000000ffff1d7224 */ /* 0x000fe200078e0009 */
[----:B------:R-:W-:Y:S01]  /*e790*/  SHF.R.U32.HI R59, RZ, 0x10, R33 ;  /* 0x00000010ff3b7819 */ /* 0x000fe20000011621 */
[----:B------:R-:W-:Y:S01]  /*e7a0*/  IMAD.MOV.U32 R30, RZ, RZ, R10 ;  /* 0x000000ffff1e7224 */ /* 0x000fe200078e000a */
[----:B------:R-:W-:Y:S01]  /*e7b0*/  SHF.R.U64 R52, R6, 0x10, R7 ;  /* 0x0000001006347819 */ /* 0x000fe20000001207 */
[----:B------:R-:W-:Y:S01]  /*e7c0*/  IMAD.MOV.U32 R31, RZ, RZ, R11 ;  /* 0x000000ffff1f7224 */ /* 0x000fe200078e000b */
[----:B------:R-:W-:Y:S01]  /*e7d0*/  SHF.R.U32.HI R51, RZ, 0x10, R7 ;  /* 0x00000010ff337819 */ /* 0x000fe20000011607 */
[----:B------:R-:W-:Y:S01]  /*e7e0*/  BSSY B1, `(.L_x_776) ;  /* 0x0000021000017945 */ /* 0x000fe20003800000 */
[--C-:B------:R-:W-:Y:S01]  /*e7f0*/  SHF.R.U64 R49, R8, 0x10, R9.reuse ;  /* 0x0000001008317819 */ /* 0x100fe20000001209 */
[----:B------:R-:W-:Y:S01]  /*e800*/  IMAD.MOV.U32 R4, RZ, RZ, R12 ;  /* 0x000000ffff047224 */ /* 0x000fe200078e000c */
[----:B------:R-:W-:Y:S01]  /*e810*/  SHF.R.U32.HI R50, RZ, 0x10, R9 ;  /* 0x00000010ff327819 */ /* 0x000fe20000011609 */
[----:B------:R-:W-:Y:S01]  /*e820*/  IMAD.MOV.U32 R6, RZ, RZ, R13 ;  /* 0x000000ffff067224 */ /* 0x000fe200078e000d */
[--C-:B------:R-:W-:Y:S01]  /*e830*/  SHF.R.U64 R47, R10, 0x10, R11.reuse ;  /* 0x000000100a2f7819 */ /* 0x100fe2000000120b */
[----:B------:R-:W-:Y:S01]  /*e840*/  IMAD.MOV.U32 R7, RZ, RZ, R14 ;  /* 0x000000ffff077224 */ /* 0x000fe200078e000e */
[----:B------:R-:W-:Y:S01]  /*e850*/  SHF.R.U32.HI R48, RZ, 0x10, R11 ;  /* 0x00000010ff307819 */ /* 0x000fe2000001160b */
[----:B------:R-:W-:Y:S01]  /*e860*/  IMAD.MOV.U32 R21, RZ, RZ, R15 ;  /* 0x000000ffff157224 */ /* 0x000fe200078e000f */
[----:B------:R-:W-:-:S02]  /*e870*/  VIMNMX R42, R37, 0x80, PT ;  /* 0x00000080252a7848 */ /* 0x000fc40003fe0100 */
[----:B------:R-:W-:Y:S02]  /*e880*/  PRMT R34, R24, 0x5410, R65 ;  /* 0x0000541018227816 */ /* 0x000fe40000000041 */
[--C-:B------:R-:W-:Y:S02]  /*e890*/  SHF.R.U64 R11, R12, 0x10, R13.reuse ;  /* 0x000000100c0b7819 */ /* 0x100fe4000000120d */
[----:B------:R-:W-:Y:S02]  /*e8a0*/  SHF.R.U32.HI R9, RZ, 0x10, R13 ;  /* 0x00000010ff097819 */ /* 0x000fe4000001160d */
[----:B------:R-:W-:Y:S02]  /*e8b0*/  PRMT R32, R0, 0x5410, R67 ;  /* 0x0000541000207816 */ /* 0x000fe40000000043 */
[----:B------:R-:W-:Y:S02]  /*e8c0*/  PRMT R33, R3, 0x5410, R64 ;  /* 0x0000541003217816 */ /* 0x000fe40000000040 */
[----:B------:R-:W-:-:S02]  /*e8d0*/  PRMT R24, R26, 0x5410, R63 ;  /* 0x000054101a187816 */ /* 0x000fc4000000003f */
[--C-:B------:R-:W-:Y:S02]  /*e8e0*/  SHF.R.U64 R10, R14, 0x10, R15.reuse ;  /* 0x000000100e0a7819 */ /* 0x100fe4000000120f */
[----:B------:R-:W-:Y:S02]  /*e8f0*/  SHF.R.U32.HI R8, RZ, 0x10, R15 ;  /* 0x00000010ff087819 */ /* 0x000fe4000001160f */
[----:B------:R-:W-:Y:S02]  /*e900*/  PRMT R26, R41, 0x5410, R58 ;  /* 0x00005410291a7816 */ /* 0x000fe4000000003a */
[----:B------:R-:W-:Y:S02]  /*e910*/  PRMT R0, R43, 0x5410, R56 ;  /* 0x000054102b007816 */ /* 0x000fe40000000038 */
[----:B------:R-:W-:Y:S02]  /*e920*/  PRMT R3, R44, 0x5410, R59 ;  /* 0x000054102c037816 */ /* 0x000fe4000000003b */
[----:B------:R-:W-:-:S02]  /*e930*/  PRMT R12, R45, 0x5410, R54 ;  /* 0x000054102d0c7816 */ /* 0x000fc40000000036 */
[----:B------:R-:W-:Y:S02]  /*e940*/  PRMT R13, R46, 0x5410, R57 ;  /* 0x000054102e0d7816 */ /* 0x000fe40000000039 */
[----:B------:R-:W-:Y:S02]  /*e950*/  PRMT R37, R20, 0x5410, R55 ;  /* 0x0000541014257816 */ /* 0x000fe40000000037 */
[----:B------:R-:W-:Y:S02]  /*e960*/  ISETP.GE.AND P1, PT, R17, R42, PT ;  /* 0x0000002a1100720c */ /* 0x000fe40003f26270 */
[----:B------:R-:W-:Y:S02]  /*e970*/  PRMT R38, R38, 0x5410, R53 ;  /* 0x0000541026267816 */ /* 0x000fe40000000035 */
[----:B------:R-:W-:Y:S02]  /*e980*/  PRMT R39, R39, 0x5410, R52 ;  /* 0x0000541027277816 */ /* 0x000fe40000000034 */
[----:B------:R-:W-:-:S02]  /*e990*/  PRMT R40, R40, 0x5410, R51 ;  /* 0x0000541028287816 */ /* 0x000fc40000000033 */
[----:B------:R-:W-:Y:S02]  /*e9a0*/  PRMT R28, R28, 0x5410, R49 ;  /* 0x000054101c1c7816 */ /* 0x000fe40000000031 */
[----:B------:R-:W-:Y:S02]  /*e9b0*/  PRMT R29, R29, 0x5410, R50 ;  /* 0x000054101d1d7816 */ /* 0x000fe40000000032 */
[----:B------:R-:W-:Y:S02]  /*e9c0*/  PRMT R30, R30, 0x5410, R47 ;  /* 0x000054101e1e7816 */ /* 0x000fe4000000002f */
[----:B------:R-:W-:Y:S01]  /*e9d0*/  PRMT R31, R31, 0x5410, R48 ;  /* 0x000054101f1f7816 */ /* 0x000fe20000000030 */
[----:B0-----:R-:W-:Y:S06]  /*e9e0*/  @!P0 BRA `(.L_x_777) ;  /* 0x0000018c00408947 */ /* 0x001fec0003800000 */
.L_x_1013:
[----:B------:R-:W-:Y:S05]  /*e9f0*/  BSYNC B1 ;  /* 0x0000000000017941 */ /* 0x000fea0003800000 */
.L_x_776:
[----:B------:R-:W-:Y:S01]  /*ea00*/  BSSY B1, `(.L_x_778) ;  /* 0x000011b000017945 */ /* 0x000fe20003800000 */
[----:B------:R-:W-:Y:S02]  /*ea10*/  PRMT R14, R4, 0x5410, R11 ;  /* 0x00005410040e7816 */ /* 0x000fe4000000000b */
[----:B------:R-:W-:Y:S02]  /*ea20*/  PRMT R15, R6, 0x5410, R9 ;  /* 0x00005410060f7816 */ /* 0x000fe40000000009 */
[----:B------:R-:W-:Y:S02]  /*ea30*/  PRMT R20, R7, 0x5410, R10 ;  /* 0x0000541007147816 */ /* 0x000fe4000000000a */
[----:B------:R-:W-:Y:S01]  /*ea40*/  PRMT R21, R21, 0x5410, R8 ;  /* 0x0000541015157816 */ /* 0x000fe20000000008 */
[----:B------:R-:W-:Y:S06]  /*ea50*/  @P1 BRA `(.L_x_779) ;  /* 0x0000001000541947 */ /* 0x000fec0003800000 */
[----:B------:R-:W1:Y:S01]  /*ea60*/  LDC R41, c[0x0][0x3f4] ;  /* 0x0000fd00ff297b82 */ /* 0x000e620000000800 */
[C---:B------:R-:W-:Y:S01]  /*ea70*/  VIADD R4, R18.reuse, 0x20 ;  /* 0x0000002012047836 */ /* 0x040fe20000000000 */
[----:B------:R-:W-:Y:S01]  /*ea80*/  BSSY B2, `(.L_x_780) ;  /* 0x0000060000027945 */ /* 0x000fe20003800000 */
[C---:B------:R-:W-:Y:S01]  /*ea90*/  VIADD R6, R18.reuse, 0x40 ;  /* 0x0000004012067836 */ /* 0x040fe20000000000 */
[-C--:B-1----:R-:W-:Y:S02]  /*eaa0*/  ISETP.GE.AND P0, PT, R18, R41.reuse, PT ;  /* 0x000000291200720c */ /* 0x082fe40003f06270 */
[-C--:B------:R-:W-:Y:S02]  /*eab0*/  ISETP.GE.AND P1, PT, R4, R41.reuse, PT ;  /* 0x000000290400720c */ /* 0x080fe40003f26270 */
[----:B------:R-:W-:-:S09]  /*eac0*/  ISETP.GE.AND P2, PT, R6, R41, PT ;  /* 0x000000290600720c */ /* 0x000fd20003f46270 */
[----:B------:R-:W-:Y:S05]  /*ead0*/  @P0 BRA `(.L_x_781) ;  /* 0x0000000400680947 */ /* 0x000fea0003800000 */
[----:B------:R-:W-:Y:S01]  /*eae0*/  LEA.HI R6, R41, R231, RZ, 0x1d ;  /* 0x000000e729067211 */ /* 0x000fe200078fe8ff */
[----:B------:R-:W-:Y:S01]  /*eaf0*/  IMAD.U32 R52, R32, 0x10000, RZ ;  /* 0x0001000020347824 */ /* 0x000fe200078e00ff */
[----:B0-----:R-:W-:Y:S01]  /*eb00*/  LOP3.LUT R5, R211, 0x38, R18, 0xf8, !PT ;  /* 0x00000038d3057812 */ /* 0x001fe200078ef812 */
[----:B------:R-:W-:Y:S01]  /*eb10*/  IMAD.U32 R53, R38, 0x10000, RZ ;  /* 0x0001000026357824 */ /* 0x000fe200078e00ff */
[----:B------:R-:W-:Y:S01]  /*eb20*/  SHF.R.S32.HI R7, RZ, 0x1f, R6 ;  /* 0x0000001fff077819 */ /* 0x000fe20000011406 */
[----:B------:R-:W-:Y:S01]  /*eb30*/  IMAD.SHL.U32 R8, R6, 0x8, RZ ;  /* 0x0000000806087824 */ /* 0x000fe200078e00ff */
[----:B------:R-:W-:Y:S02]  /*eb40*/  LOP3.LUT R4, R5, R212, RZ, 0x3c, !PT ;  /* 0x000000d405047212 */ /* 0x000fe400078e3cff */
[----:B------:R-:W-:Y:S02]  /*eb50*/  LEA.HI R6, R7, R6, RZ, 0x3 ;  /* 0x0000000607067211 */ /* 0x000fe400078f18ff */
[----:B------:R-:W-:Y:S01]  /*eb60*/  LOP3.LUT R7, R211, 0x38, R8, 0xf8, !PT ;  /* 0x00000038d3077812 */ /* 0x000fe200078ef808 */
[----:B------:R-:W-:Y:S01]  /*eb70*/  IMAD.IADD R5, R213, 0x1, R4 ;  /* 0x00000001d5057824 */ /* 0x000fe200078e0204 */
[----:B------:R-:W-:Y:S01]  /*eb80*/  SHF.L.U32 R54, R37, 0x10, RZ ;  /* 0x0000001025367819 */ /* 0x000fe200000006ff */
[----:B------:R-:W-:Y:S01]  /*eb90*/  IMAD.SHL.U32 R6, R6, 0x400, RZ ;  /* 0x0000040006067824 */ /* 0x000fe200078e00ff */
[----:B------:R-:W-:Y:S01]  /*eba0*/  LOP3.LUT R7, R7, R212, RZ, 0x3c, !PT ;  /* 0x000000d407077212 */ /* 0x000fe200078e3cff */
[----:B------:R-:W-:Y:S01]  /*ebb0*/  IMAD R61, R5, 0x2, R2 ;  /* 0x00000002053d7824 */ /* 0x000fe200078e0202 */
[----:B------:R-:W-:-:S02]  /*ebc0*/  LOP3.LUT R51, R37, 0xffff0000, RZ, 0xc0, !PT ;  /* 0xffff000025337812 */ /* 0x000fc400078ec0ff */
[----:B------:R-:W-:-:S04]  /*ebd0*/  LOP3.LUT R6, R6, 0x7fffe000, RZ, 0xc0, !PT ;  /* 0x7fffe00006067812 */ /* 0x000fc800078ec0ff */
[----:B------:R-:W-:Y:S02]  /*ebe0*/  IADD3 R9, R7, R6, R213 ;  /* 0x0000000607097210 */ /* 0x000fe40007ffe0d5 */
[----:B------:R-:W0:Y:S03]  /*ebf0*/  LDS.128 R4, [R61+0x15400] ;  /* 0x015400003d047984 */ /* 0x000e260000000c00 */
[----:B------:R-:W-:-:S05]  /*ec00*/  IMAD R62, R9, 0x2, R2 ;  /* 0x00000002093e7824 */ /* 0x000fca00078e0202 */
[----:B------:R-:W1:Y:S01]  /*ec10*/  LDS.128 R8, [R62+0x15400] ;  /* 0x015400003e087984 */ /* 0x000e620000000c00 */
[C---:B0-----:R-:W-:Y:S01]  /*ec20*/  IMAD.U32 R43, R4.reuse, 0x10000, RZ ;  /* 0x00010000042b7824 */ /* 0x041fe200078e00ff */
[----:B------:R-:W-:Y:S01]  /*ec30*/  LOP3.LUT R4, R4, 0xffff0000, RZ, 0xc0, !PT ;  /* 0xffff000004047812 */ /* 0x000fe200078ec0ff */
[C---:B------:R-:W-:Y:S01]  /*ec40*/  IMAD.U32 R44, R5.reuse, 0x10000, RZ ;  /* 0x00010000052c7824 */ /* 0x040fe200078e00ff */
[----:B------:R-:W-:Y:S01]  /*ec50*/  LOP3.LUT R5, R5, 0xffff0000, RZ, 0xc0, !PT ;  /* 0xffff000005057812 */ /* 0x000fe200078ec0ff */
[C---:B------:R-:W-:Y:S01]  /*ec60*/  IMAD.U32 R45, R6.reuse, 0x10000, RZ ;  /* 0x00010000062d7824 */ /* 0x040fe200078e00ff */
[----:B------:R-:W-:Y:S01]  /*ec70*/  LOP3.LUT R6, R6, 0xffff0000, RZ, 0xc0, !PT ;  /* 0xffff000006067812 */ /* 0x000fe200078ec0ff */
[C---:B------:R-:W-:Y:S01]  /*ec80*/  IMAD.U32 R46, R7.reuse, 0x10000, RZ ;  /* 0x00010000072e7824 */ /* 0x040fe200078e00ff */
[----:B------:R-:W-:Y:S01]  /*ec90*/  LOP3.LUT R7, R7, 0xffff0000, RZ, 0xc0, !PT ;  /* 0xffff000007077812 */ /* 0x000fe200078ec0ff */
[C---:B-1----:R-:W-:Y:S01]  /*eca0*/  IMAD.U32 R47, R8.reuse, 0x10000, RZ ;  /* 0x00010000082f7824 */ /* 0x042fe200078e00ff */
[----:B------:R-:W-:Y:S01]  /*ecb0*/  LOP3.LUT R8, R8, 0xffff0000, RZ, 0xc0, !PT ;  /* 0xffff000008087812 */ /* 0x000fe200078ec0ff */
[C---:B------:R-:W-:Y:S01]  /*ecc0*/  IMAD.U32 R48, R9.reuse, 0x10000, RZ ;  /* 0x0001000009307824 */ /* 0x040fe200078e00ff */
[----:B------:R-:W-:Y:S01]  /*ecd0*/  LOP3.LUT R9, R9, 0xffff0000, RZ, 0xc0, !PT ;  /* 0xffff000009097812 */ /* 0x000fe200078ec0ff */
[C---:B------:R-:W-:Y:S01]  /*ece0*/  FMUL.FTZ R56, R47.reuse, R54 ;  /* 0x000000362f387220 */ /* 0x040fe20000410000 */
[-C--:B------:R-:W-:Y:S01]  /*ecf0*/  FMUL.FTZ R58, R47, R52.reuse ;  /* 0x000000342f3a7220 */ /* 0x080fe20000410000 */
[----:B------:R-:W-:Y:S01]  /*ed00*/  LOP3.LUT R47, R32, 0xffff0000, RZ, 0xc0, !PT ;  /* 0xffff0000202f7812 */ /* 0x000fe200078ec0ff */
[----:B------:R-:W-:Y:S01]  /*ed10*/  FMUL.FTZ R55, R8, R51 ;  /* 0x0000003308377220 */ /* 0x000fe20000410000 */
[C---:B------:R-:W-:Y:S01]  /*ed20*/  FFMA.FTZ R56, R43.reuse, R52, -R56 ;  /* 0x000000342b387223 */ /* 0x040fe20000010838 */
[----:B------:R-:W-:Y:S01]  /*ed30*/  FFMA.FTZ R58, R43, R54, R58 ;  /* 0x000000362b3a7223 */ /* 0x000fe2000001003a */
[----:B------:R-:W-:-:S02]  /*ed40*/  IMAD.U32 R43, R33, 0x10000, RZ ;  /* 0x00010000212b7824 */ /* 0x000fc400078e00ff */
[-C--:B------:R-:W-:Y:S01]  /*ed50*/  FMUL.FTZ R57, R8, R47.reuse ;  /* 0x0000002f08397220 */ /* 0x080fe20000410000 */
[----:B------:R-:W-:Y:S01]  /*ed60*/  FFMA.FTZ R55, R4, R47, -R55 ;  /* 0x0000002f04377223 */ /* 0x000fe20000010837 */
[----:B------:R-:W-:Y:S01]  /*ed70*/  FMUL.FTZ R47, R48, R53 ;  /* 0x00000035302f7220 */ /* 0x000fe20000410000 */
[----:B------:R-:W-:Y:S02]  /*ed80*/  IMAD.U32 R49, R10, 0x10000, RZ ;  /* 0x000100000a317824 */ /* 0x000fe400078e00ff */
[----:B------:R-:W-:Y:S01]  /*ed90*/  FMUL.FTZ R52, R48, R43 ;  /* 0x0000002b30347220 */ /* 0x000fe20000410000 */
[----:B------:R-:W-:Y:S01]  /*eda0*/  FFMA.FTZ R57, R4, R51, R57 ;  /* 0x0000003304397223 */ /* 0x000fe20000010039 */
[----:B------:R-:W-:Y:S01]  /*edb0*/  LOP3.LUT R10, R10, 0xffff0000, RZ, 0xc0, !PT ;  /* 0xffff00000a0a7812 */ /* 0x000fe200078ec0ff */
[----:B------:R-:W-:Y:S01]  /*edc0*/  FFMA.FTZ R48, R44, R43, -R47 ;  /* 0x0000002b2c307223 */ /* 0x000fe2000001082f */
[C---:B------:R-:W-:Y:S01]  /*edd0*/  LOP3.LUT R51, R39.reuse, 0xffff0000, RZ, 0xc0, !PT ;  /* 0xffff000027337812 */ /* 0x040fe200078ec0ff */
[----:B------:R-:W-:Y:S01]  /*ede0*/  IMAD.U32 R8, R39, 0x10000, RZ ;  /* 0x0001000027087824 */ /* 0x000fe200078e00ff */
[C---:B------:R-:W-:Y:S01]  /*edf0*/  LOP3.LUT R43, R34.reuse, 0xffff0000, RZ, 0xc0, !PT ;  /* 0xffff0000222b7812 */ /* 0x040fe200078ec0ff */
[----:B------:R-:W-:-:S02]  /*ee00*/  IMAD.U32 R4, R34, 0x10000, RZ ;  /* 0x0001000022047824 */ /* 0x000fc400078e00ff */
[----:B------:R-:W-:Y:S01]  /*ee10*/  FFMA.FTZ R52, R44, R53, R52 ;  /* 0x000000352c347223 */ /* 0x000fe20000010034 */
[C---:B------:R-:W-:Y:S01]  /*ee20*/  FMUL.FTZ R59, R10.reuse, R51 ;  /* 0x000000330a3b7220 */ /* 0x040fe20000410000 */
[C---:B------:R-:W-:Y:S01]  /*ee30*/  FMUL.FTZ R44, R49.reuse, R8 ;  /* 0x00000008312c7220 */ /* 0x040fe20000410000 */
[-C--:B------:R-:W-:Y:S01]  /*ee40*/  FMUL.FTZ R54, R49, R4.reuse ;  /* 0x0000000431367220 */ /* 0x080fe20000410000 */
[----:B------:R-:W-:Y:S01]  /*ee50*/  FMUL.FTZ R10, R10, R43 ;  /* 0x0000002b0a0a7220 */ /* 0x000fe20000410000 */
[----:B------:R-:W-:Y:S02]  /*ee60*/  IMAD.U32 R50, R11, 0x10000, RZ ;  /* 0x000100000b327824 */ /* 0x000fe400078e00ff */
[C---:B------:R-:W-:Y:S01]  /*ee70*/  FFMA.FTZ R53, R45.reuse, R4, -R44 ;  /* 0x000000042d357223 */ /* 0x040fe2000001082c */
[----:B------:R-:W-:Y:S02]  /*ee80*/  IMAD.U32 R49, R40, 0x10000, RZ ;  /* 0x0001000028317824 */ /* 0x000fe400078e00ff */
[----:B------:R-:W-:Y:S01]  /*ee90*/  FFMA.FTZ R54, R45, R8, R54 ;  /* 0x000000082d367223 */ /* 0x000fe20000010036 */
[----:B------:R-:W-:-:S02]  /*eea0*/  IMAD.U32 R47, R35, 0x10000, RZ ;  /* 0x00010000232f7824 */ /* 0x000fc400078e00ff */
[----:B------:R-:W-:Y:S01]  /*eeb0*/  FFMA.FTZ R51, R6, R51, R10 ;  /* 0x0000003306337223 */ /* 0x000fe2000001000a */
[----:B------:R-:W-:Y:S01]  /*eec0*/  LOP3.LUT R11, R11, 0xffff0000, RZ, 0xc0, !PT ;  /* 0xffff00000b0b7812 */ /* 0x000fe200078ec0ff */
[----:B------:R-:W-:Y:S01]  /*eed0*/  FMUL.FTZ R45, R50, R49 ;  /* 0x00000031322d7220 */ /* 0x000fe20000410000 */
[----:B------:R-:W-:Y:S01]  /*eee0*/  FFMA.FTZ R60, R6, R43, -R59 ;  /* 0x0000002b063c7223 */ /* 0x000fe2000001083b */
[----:B------:R-:W-:Y:S01]  /*eef0*/  LOP3.LUT R8, R38, 0xffff0000, RZ, 0xc0, !PT ;  /* 0xffff000026087812 */ /* 0x000fe200078ec0ff */
[-C--:B------:R-:W-:Y:S01]  /*ef00*/  FMUL.FTZ R43, R50, R47.reuse ;  /* 0x0000002f322b7220 */ /* 0x080fe20000410000 */
[----:B------:R-:W-:Y:S01]  /*ef10*/  LOP3.LUT R10, R40, 0xffff0000, RZ, 0xc0, !PT ;  /* 0xffff0000280a7812 */ /* 0x000fe200078ec0ff */
[C---:B------:R-:W-:Y:S01]  /*ef20*/  FFMA.FTZ R45, R46.reuse, R47, -R45 ;  /* 0x0000002f2e2d7223 */ /* 0x040fe2000001082d */
[----:B------:R-:W-:Y:S01]  /*ef30*/  LOP3.LUT R4, R33, 0xffff0000, RZ, 0xc0, !PT ;  /* 0xffff000021047812 */ /* 0x000fe200078ec0ff */
[----:B------:R-:W-:Y:S01]  /*ef40*/  FFMA.FTZ R46, R46, R49, R43 ;  /* 0x000000312e2e7223 */ /* 0x000fe2000001002b */
[----:B------:R-:W-:Y:S01]  /*ef50*/  LOP3.LUT R6, R35, 0xffff0000, RZ, 0xc0, !PT ;  /* 0xffff000023067812 */ /* 0x000fe200078ec0ff */
[----:B------:R-:W-:Y:S01]  /*ef60*/  FMUL.FTZ R44, R9, R8 ;  /* 0x00000008092c7220 */ /* 0x000fe20000410000 */
[----:B------:R-:W-:Y:S01]  /*ef70*/  FMUL.FTZ R50, R11, R10 ;  /* 0x0000000a0b327220 */ /* 0x000fe20000410000 */
[----:B------:R-:W-:-:S02]  /*ef80*/  FMUL.FTZ R43, R9, R4 ;  /* 0x00000004092b7220 */ /* 0x000fc40000410000 */
[----:B------:R-:W-:Y:S01]  /*ef90*/  FMUL.FTZ R11, R11, R6 ;  /* 0x000000060b0b7220 */ /* 0x000fe20000410000 */
[----:B------:R-:W-:Y:S01]  /*efa0*/  FFMA.FTZ R9, R5, R4, -R44 ;  /* 0x0000000405097223 */ /* 0x000fe2000001082c */
[----:B------:R-:W-:Y:S01]  /*efb0*/  FFMA.FTZ R50, R7, R6, -R50 ;  /* 0x0000000607327223 */ /* 0x000fe20000010832 */
[----:B------:R-:W-:Y:S01]  /*efc0*/  FFMA.FTZ R43, R5, R8, R43 ;  /* 0x00000008052b7223 */ /* 0x000fe2000001002b */
[----:B------:R-:W-:Y:S01]  /*efd0*/  FFMA.FTZ R11, R7, R10, R11 ;  /* 0x0000000a070b7223 */ /* 0x000fe2000001000b */
[----:B------:R-:W-:Y:S02]  /*efe0*/  F2FP.BF16.F32.PACK_AB R6, R60, R53 ;  /* 0x000000353c06723e */ /* 0x000fe400000010ff */
[----:B------:R-:W-:Y:S02]  /*eff0*/  F2FP.BF16.F32.PACK_AB R4, R55, R56 ;  /* 0x000000383704723e */ /* 0x000fe400000010ff */
[----:B------:R-:W-:Y:S02]  /*f000*/  F2FP.BF16.F32.PACK_AB R5, R9, R48 ;  /* 0x000000300905723e */ /* 0x000fe400000010ff */
[----:B------:R-:W-:-:S02]  /*f010*/  F2FP.BF16.F32.PACK_AB R7, R50, R45 ;  /* 0x0000002d3207723e */ /* 0x000fc400000010ff */
[----:B------:R-:W-:Y:S02]  /*f020*/  F2FP.BF16.F32.PACK_AB R10, R51, R54 ;  /* 0x00000036330a723e */ /* 0x000fe400000010ff */
[----:B------:R-:W-:Y:S01]  /*f030*/  F2FP.BF16.F32.PACK_AB R8, R57, R58 ;  /* 0x0000003a3908723e */ /* 0x000fe200000010ff */
[----:B------:R1:W-:Y:S01]  /*f040*/  STS.128 [R61+0x15400], R4 ;  /* 0x015400043d007388 */ /* 0x0003e20000000c00 */
[----:B------:R-:W-:Y:S02]  /*f050*/  F2FP.BF16.F32.PACK_AB R9, R43, R52 ;  /* 0x000000342b09723e */ /* 0x000fe400000010ff */
[----:B------:R-:W-:-:S05]  /*f060*/  F2FP.BF16.F32.PACK_AB R11, R11, R46 ;  /* 0x0000002e0b0b723e */ /* 0x000fca00000010ff */
[----:B------:R1:W-:Y:S02]  /*f070*/  STS.128 [R62+0x15400], R8 ;  /* 0x015400083e007388 */ /* 0x0003e40000000c00 */
.L_x_781:
[----:B------:R-:W-:Y:S05]  /*f080*/  BSYNC B2 ;  /* 0x0000000000027941 */ /* 0x000fea0003800000 */
.L_x_780:
[----:B------:R-:W-:Y:S04]  /*f090*/  BSSY B2, `(.L_x_782) ;  /* 0x0000059000027945 */ /* 0x000fe80003800000 */
[----:B------:R-:W-:Y:S05]  /*f0a0*/  @P1 BRA `(.L_x_783) ;  /* 0x00000004005c1947 */ /* 0x000fea0003800000 */
[----:B------:R-:W2:Y:S01]  /*f0b0*/  LDL R60, [R1+0x7c] ;  /* 0x00007c00013c7983 */ /* 0x000ea20000100800 */
[----:B-1----:R-:W-:Y:S01]  /*f0c0*/  LEA.HI R4, R41, R232, RZ, 0x1d ;  /* 0x000000e829047211 */ /* 0x002fe200078fe8ff */
[C---:B------:R-:W-:Y:S01]  /*f0d0*/  IMAD.U32 R55, R28.reuse, 0x10000, RZ ;  /* 0x000100001c377824 */ /* 0x040fe200078e00ff */
[----:B------:R-:W-:Y:S01]  /*f0e0*/  LOP3.LUT R57, R28, 0xffff0000, RZ, 0xc0, !PT ;  /* 0xffff00001c397812 */ /* 0x000fe200078ec0ff */
[----:B------:R-:W-:Y:S01]  /*f0f0*/  IMAD.U32 R53, R24, 0x10000, RZ ;  /* 0x0001000018357824 */ /* 0x000fe200078e00ff */
[----:B0-----:R-:W-:Y:S01]  /*f100*/  SHF.R.S32.HI R5, RZ, 0x1f, R4 ;  /* 0x0000001fff057819 */ /* 0x001fe20000011404 */
[----:B------:R-:W-:-:S03]  /*f110*/  IMAD.SHL.U32 R6, R4, 0x8, RZ ;  /* 0x0000000804067824 */ /* 0x000fc600078e00ff */
[----:B------:R-:W-:Y:S02]  /*f120*/  LEA.HI R4, R5, R4, RZ, 0x3 ;  /* 0x0000000405047211 */ /* 0x000fe400078f18ff */
[----:B------:R-:W-:-:S03]  /*f130*/  LOP3.LUT R5, R211, 0x38, R6, 0xf8, !PT ;  /* 0x00000038d3057812 */ /* 0x000fc600078ef806 */
[----:B------:R-:W-:Y:S01]  /*f140*/  IMAD.SHL.U32 R4, R4, 0x400, RZ ;  /* 0x0000040004047824 */ /* 0x000fe200078e00ff */
[----:B------:R-:W-:-:S04]  /*f150*/  LOP3.LUT R5, R5, R212, RZ, 0x3c, !PT ;  /* 0x000000d405057212 */ /* 0x000fc800078e3cff */
[----:B------:R-:W-:-:S04]  /*f160*/  LOP3.LUT R4, R4, 0x7fffe000, RZ, 0xc0, !PT ;  /* 0x7fffe00004047812 */ /* 0x000fc800078ec0ff */
[----:B------:R-:W-:-:S05]  /*f170*/  IADD3 R9, R5, R4, R213 ;  /* 0x0000000405097210 */ /* 0x000fca0007ffe0d5 */
[----:B------:R-:W-:-:S05]  /*f180*/  IMAD R43, R9, 0x2, R2 ;  /* 0x00000002092b7824 */ /* 0x000fca00078e0202 */
[----:B------:R-:W0:Y:S02]  /*f190*/  LDS.128 R8, [R43+0x15400] ;  /* 0x015400002b087984 */ /* 0x000e240000000c00 */
[C---:B0-----:R-:W-:Y:S01]  /*f1a0*/  IMAD.U32 R48, R8.reuse, 0x10000, RZ ;  /* 0x0001000008307824 */ /* 0x041fe200078e00ff */
[----:B------:R-:W-:Y:S01]  /*f1b0*/  LOP3.LUT R8, R8, 0xffff0000, RZ, 0xc0, !PT ;  /* 0xffff000008087812 */ /* 0x000fe200078ec0ff */
[C---:B------:R-:W-:Y:S01]  /*f1c0*/  IMAD.U32 R49, R9.reuse, 0x10000, RZ ;  /* 0x0001000009317824 */ /* 0x040fe200078e00ff */
[----:B------:R-:W-:Y:S01]  /*f1d0*/  LOP3.LUT R9, R9, 0xffff0000, RZ, 0xc0, !PT ;  /* 0xffff000009097812 */ /* 0x000fe200078ec0ff */
[C---:B------:R-:W-:Y:S01]  /*f1e0*/  FMUL.FTZ R59, R48.reuse, R55 ;  /* 0x00000037303b7220 */ /* 0x040fe20000410000 */
[----:B------:R-:W-:Y:S01]  /*f1f0*/  FMUL.FTZ R61, R48, R53 ;  /* 0x00000035303d7220 */ /* 0x000fe20000410000 */
[----:B------:R-:W-:Y:S01]  /*f200*/  FMUL.FTZ R63, R8, R57 ;  /* 0x00000039083f7220 */ /* 0x000fe20000410000 */
[----:B------:R-:W-:Y:S02]  /*f210*/  IMAD.U32 R48, R29, 0x10000, RZ ;  /* 0x000100001d307824 */ /* 0x000fe400078e00ff */
[C---:B------:R-:W-:Y:S01]  /*f220*/  IMAD.U32 R50, R10.reuse, 0x10000, RZ ;  /* 0x000100000a327824 */ /* 0x040fe200078e00ff */
[----:B------:R-:W-:Y:S01]  /*f230*/  LOP3.LUT R10, R10, 0xffff0000, RZ, 0xc0, !PT ;  /* 0xffff00000a0a7812 */ /* 0x000fe200078ec0ff */
[C---:B------:R-:W-:Y:S01]  /*f240*/  IMAD.U32 R51, R11.reuse, 0x10000, RZ ;  /* 0x000100000b337824 */ /* 0x040fe200078e00ff */
[----:B------:R-:W-:Y:S01]  /*f250*/  LOP3.LUT R11, R11, 0xffff0000, RZ, 0xc0, !PT ;  /* 0xffff00000b0b7812 */ /* 0x000fe200078ec0ff */
[----:B--2---:R-:W0:Y:S02]  /*f260*/  LDS.128 R4, [R60] ;  /* 0x000000003c047984 */ /* 0x004e240000000c00 */
[C---:B0-----:R-:W-:Y:S01]  /*f270*/  IMAD.U32 R44, R4.reuse, 0x10000, RZ ;  /* 0x00010000042c7824 */ /* 0x041fe200078e00ff */
[----:B------:R-:W-:Y:S01]  /*f280*/  LOP3.LUT R4, R4, 0xffff0000, RZ, 0xc0, !PT ;  /* 0xffff000004047812 */ /* 0x000fe200078ec0ff */
[C---:B------:R-:W-:Y:S01]  /*f290*/  IMAD.U32 R45, R5.reuse, 0x10000, RZ ;  /* 0x00010000052d7824 */ /* 0x040fe200078e00ff */
[----:B------:R-:W-:Y:S01]  /*f2a0*/  LOP3.LUT R5, R5, 0xffff0000, RZ, 0xc0, !PT ;  /* 0xffff000005057812 */ /* 0x000fe200078ec0ff */
[----:B------:R-:W-:Y:S01]  /*f2b0*/  FFMA.FTZ R59, R44, R53, -R59 ;  /* 0x000000352c3b7223 */ /* 0x000fe2000001083b */
[----:B------:R-:W-:Y:S01]  /*f2c0*/  LOP3.LUT R53, R24, 0xffff0000, RZ, 0xc0, !PT ;  /* 0xffff000018357812 */ /* 0x000fe200078ec0ff */
[----:B------:R-:W-:Y:S01]  /*f2d0*/  FFMA.FTZ R61, R44, R55, R61 ;  /* 0x000000372c3d7223 */ /* 0x000fe2000001003d */
[----:B------:R-:W-:-:S02]  /*f2e0*/  IMAD.U32 R44, R25, 0x10000, RZ ;  /* 0x00010000192c7824 */ /* 0x000fc400078e00ff */
[----:B------:R-:W-:Y:S02]  /*f2f0*/  IMAD.U32 R46, R6, 0x10000, RZ ;  /* 0x00010000062e7824 */ /* 0x000fe400078e00ff */
[-C--:B------:R-:W-:Y:S01]  /*f300*/  FMUL.FTZ R55, R8, R53.reuse ;  /* 0x0000003508377220 */ /* 0x080fe20000410000 */
[----:B------:R-:W-:Y:S01]  /*f310*/  FFMA.FTZ R52, R4, R53, -R63 ;  /* 0x0000003504347223 */ /* 0x000fe2000001083f */
[C---:B------:R-:W-:Y:S01]  /*f320*/  FMUL.FTZ R8, R49.reuse, R48 ;  /* 0x0000003031087220 */ /* 0x040fe20000410000 */
[----:B------:R-:W-:Y:S02]  /*f330*/  IMAD.U32 R53, R30, 0x10000, RZ ;  /* 0x000100001e357824 */ /* 0x000fe400078e00ff */
[-C--:B------:R-:W-:Y:S01]  /*f340*/  FMUL.FTZ R63, R49, R44.reuse ;  /* 0x0000002c313f7220 */ /* 0x080fe20000410000 */
[----:B------:R-:W-:Y:S01]  /*f350*/  FFMA.FTZ R54, R4, R57, R55 ;  /* 0x0000003904367223 */ /* 0x000fe20000010037 */
[----:B------:R-:W-:Y:S01]  /*f360*/  FFMA.FTZ R56, R45, R44, -R8 ;  /* 0x0000002c2d387223 */ /* 0x000fe20000010808 */
[----:B------:R-:W-:-:S02]  /*f370*/  IMAD.U32 R49, R26, 0x10000, RZ ;  /* 0x000100001a317824 */ /* 0x000fc400078e00ff */
[----:B------:R-:W-:Y:S01]  /*f380*/  FFMA.FTZ R63, R45, R48, R63 ;  /* 0x000000302d3f7223 */ /* 0x000fe2000001003f */
[----:B------:R-:W-:Y:S01]  /*f390*/  FMUL.FTZ R57, R50, R53 ;  /* 0x0000003532397220 */ /* 0x000fe20000410000 */
[----:B------:R-:W-:Y:S01]  /*f3a0*/  LOP3.LUT R55, R30, 0xffff0000, RZ, 0xc0, !PT ;  /* 0xffff00001e377812 */ /* 0x000fe200078ec0ff */
[----:B------:R-:W-:Y:S01]  /*f3b0*/  IMAD.U32 R44, R31, 0x10000, RZ ;  /* 0x000100001f2c7824 */ /* 0x000fe200078e00ff */
[----:B------:R-:W-:Y:S01]  /*f3c0*/  LOP3.LUT R45, R26, 0xffff0000, RZ, 0xc0, !PT ;  /* 0xffff00001a2d7812 */ /* 0x000fe200078ec0ff */
[-C--:B------:R-:W-:Y:S01]  /*f3d0*/  FMUL.FTZ R65, R50, R49.reuse ;  /* 0x0000003132417220 */ /* 0x080fe20000410000 */
[----:B------:R-:W-:Y:S01]  /*f3e0*/  LOP3.LUT R6, R6, 0xffff0000, RZ, 0xc0, !PT ;  /* 0xffff000006067812 */ /* 0x000fe200078ec0ff */
[----:B------:R-:W-:Y:S01]  /*f3f0*/  FFMA.FTZ R57, R46, R49, -R57 ;  /* 0x000000312e397223 */ /* 0x000fe20000010839 */
[C---:B------:R-:W-:Y:S01]  /*f400*/  FMUL.FTZ R49, R10.reuse, R55 ;  /* 0x000000370a317220 */ /* 0x040fe20000410000 */
[----:B------:R-:W-:Y:S02]  /*f410*/  IMAD.U32 R47, R7, 0x10000, RZ ;  /* 0x00010000072f7824 */ /* 0x000fe400078e00ff */
[----:B------:R-:W-:Y:S01]  /*f420*/  FMUL.FTZ R10, R10, R45 ;  /* 0x0000002d0a0a7220 */ /* 0x000fe20000410000 */
[----:B------:R-:W-:-:S02]  /*f430*/  IMAD.U32 R4, R27, 0x10000, RZ ;  /* 0x000100001b047824 */ /* 0x000fc400078e00ff */
[----:B------:R-:W-:Y:S01]  /*f440*/  FMUL.FTZ R8, R51, R44 ;  /* 0x0000002c33087220 */ /* 0x000fe20000410000 */
[----:B------:R-:W-:Y:S01]  /*f450*/  FFMA.FTZ R65, R46, R53, R65 ;  /* 0x000000352e417223 */ /* 0x000fe20000010041 */
[C---:B------:R-:W-:Y:S01]  /*f460*/  FFMA.FTZ R46, R6.reuse, R45, -R49 ;  /* 0x0000002d062e7223 */ /* 0x040fe20000010831 */
[----:B------:R-:W-:Y:S01]  /*f470*/  FFMA.FTZ R48, R6, R55, R10 ;  /* 0x0000003706307223 */ /* 0x000fe2000001000a */
[-C--:B------:R-:W-:Y:S01]  /*f480*/  FFMA.FTZ R49, R47, R4.reuse, -R8 ;  /* 0x000000042f317223 */ /* 0x080fe20000010808 */
[----:B------:R-:W-:Y:S01]  /*f490*/  FMUL.FTZ R50, R51, R4 ;  /* 0x0000000433327220 */ /* 0x000fe20000410000 */
[----:B------:R-:W-:Y:S02]  /*f4a0*/  LOP3.LUT R8, R29, 0xffff0000, RZ, 0xc0, !PT ;  /* 0xffff00001d087812 */ /* 0x000fe400078ec0ff */
[----:B------:R-:W-:Y:S01]  /*f4b0*/  LOP3.LUT R10, R31, 0xffff0000, RZ, 0xc0, !PT ;  /* 0xffff00001f0a7812 */ /* 0x000fe200078ec0ff */
[----:B------:R-:W-:Y:S01]  /*f4c0*/  FFMA.FTZ R50, R47, R44, R50 ;  /* 0x0000002c2f327223 */ /* 0x000fe20000010032 */
[----:B------:R-:W-:Y:S01]  /*f4d0*/  LOP3.LUT R4, R25, 0xffff0000, RZ, 0xc0, !PT ;  /* 0xffff000019047812 */ /* 0x000fe200078ec0ff */
[----:B------:R-:W-:Y:S01]  /*f4e0*/  FMUL.FTZ R44, R9, R8 ;  /* 0x00000008092c7220 */ /* 0x000fe20000410000 */
[----:B------:R-:W-:Y:S01]  /*f4f0*/  LOP3.LUT R6, R27, 0xffff0000, RZ, 0xc0, !PT ;  /* 0xffff00001b067812 */ /* 0x000fe200078ec0ff */
[----:B------:R-:W-:Y:S01]  /*f500*/  FMUL.FTZ R58, R11, R10 ;  /* 0x0000000a0b3a7220 */ /* 0x000fe20000410000 */
[----:B------:R-:W-:Y:S01]  /*f510*/  LOP3.LUT R7, R7, 0xffff0000, RZ, 0xc0, !PT ;  /* 0xffff000007077812 */ /* 0x000fe200078ec0ff */
[-C--:B------:R-:W-:Y:S01]  /*f520*/  FMUL.FTZ R45, R9, R4.reuse ;  /* 0x00000004092d7220 */ /* 0x080fe20000410000 */
[----:B------:R-:W-:Y:S01]  /*f530*/  FFMA.FTZ R9, R5, R4, -R44 ;  /* 0x0000000405097223 */ /* 0x000fe2000001082c */
[-C--:B------:R-:W-:Y:S01]  /*f540*/  FMUL.FTZ R11, R11, R6.reuse ;  /* 0x000000060b0b7220 */ /* 0x080fe20000410000 */
[----:B------:R-:W-:Y:S01]  /*f550*/  F2FP.BF16.F32.PACK_AB R4, R52, R59 ;  /* 0x0000003b3404723e */ /* 0x000fe200000010ff */
[----:B------:R-:W-:Y:S01]  /*f560*/  FFMA.FTZ R58, R7, R6, -R58 ;  /* 0x00000006073a7223 */ /* 0x000fe2000001083a */
[----:B------:R-:W-:Y:S01]  /*f570*/  FFMA.FTZ R44, R5, R8, R45 ;  /* 0x00000008052c7223 */ /* 0x000fe2000001002d */
[----:B------:R-:W-:Y:S01]  /*f580*/  FFMA.FTZ R11, R7, R10, R11 ;  /* 0x0000000a070b7223 */ /* 0x000fe2000001000b */
[----:B------:R-:W-:-:S02]  /*f590*/  F2FP.BF16.F32.PACK_AB R6, R46, R57 ;  /* 0x000000392e06723e */ /* 0x000fc400000010ff */
[----:B------:R-:W-:Y:S02]  /*f5a0*/  F2FP.BF16.F32.PACK_AB R5, R9, R56 ;  /* 0x000000380905723e */ /* 0x000fe400000010ff */
[----:B------:R-:W-:Y:S02]  /*f5b0*/  F2FP.BF16.F32.PACK_AB R7, R58, R49 ;  /* 0x000000313a07723e */ /* 0x000fe400000010ff */
[----:B------:R-:W-:Y:S02]  /*f5c0*/  F2FP.BF16.F32.PACK_AB R10, R48, R65 ;  /* 0x00000041300a723e */ /* 0x000fe400000010ff */
[----:B------:R-:W-:Y:S01]  /*f5d0*/  F2FP.BF16.F32.PACK_AB R8, R54, R61 ;  /* 0x0000003d3608723e */ /* 0x000fe200000010ff */
[----:B------:R2:W-:Y:S01]  /*f5e0*/  STS.128 [R60], R4 ;  /* 0x000000043c007388 */ /* 0x0005e20000000c00 */
[----:B------:R-:W-:Y:S02]  /*f5f0*/  F2FP.BF16.F32.PACK_AB R9, R44, R63 ;  /* 0x0000003f2c09723e */ /* 0x000fe400000010ff */
[----:B------:R-:W-:-:S05]  /*f600*/  F2FP.BF16.F32.PACK_AB R11, R11, R50 ;  /* 0x000000320b0b723e */ /* 0x000fca00000010ff */
[----:B------:R2:W-:Y:S02]  /*f610*/  STS.128 [R43+0x15400], R8 ;  /* 0x015400082b007388 */ /* 0x0005e40000000c00 */
.L_x_783:
[----:B------:R-:W-:Y:S05]  /*f620*/  BSYNC B2 ;  /* 0x0000000000027941 */ /* 0x000fea0003800000 */
.L_x_782:
[----:B------:R-:W-:Y:S05]  /*f630*/  @P2 BRA `(.L_x_779) ;  /* 0x00000004005c2947 */ /* 0x000fea0003800000 */
[----:B-1----:R-:W3:Y:S01]  /*f640*/  LDL R61, [R1+0x74] ;  /* 0x00007400013d7983 */ /* 0x002ee20000100800 */
[----:B------:R-:W-:Y:S01]  /*f650*/  LEA.HI R41, R41, R233, RZ, 0x1d ;  /* 0x000000e929297211 */ /* 0x000fe200078fe8ff */
[C---:B------:R-:W-:Y:S01]  /*f660*/  IMAD.U32 R54, R14.reuse, 0x10000, RZ ;  /* 0x000100000e367824 */ /* 0x040fe200078e00ff */
[----:B------:R-:W-:Y:S01]  /*f670*/  LOP3.LUT R51, R14, 0xffff0000, RZ, 0xc0, !PT ;  /* 0xffff00000e337812 */ /* 0x000fe200078ec0ff */
[----:B------:R-:W-:Y:S01]  /*f680*/  IMAD.U32 R52, R0, 0x10000, RZ ;  /* 0x0001000000347824 */ /* 0x000fe200078e00ff */
[----:B--2---:R-:W-:Y:S01]  /*f690*/  SHF.R.S32.HI R6, RZ, 0x1f, R41 ;  /* 0x0000001fff067819 */ /* 0x004fe20000011429 */
[----:B------:R-:W-:Y:S02]  /*f6a0*/  IMAD.SHL.U32 R4, R41, 0x8, RZ ;  /* 0x0000000829047824 */ /* 0x000fe400078e00ff */
[----:B------:R-:W-:Y:S01]  /*f6b0*/  IMAD.U32 R53, R15, 0x10000, RZ ;  /* 0x000100000f357824 */ /* 0x000fe200078e00ff */
[----:B------:R-:W-:Y:S02]  /*f6c0*/  LEA.HI R6, R6, R41, RZ, 0x3 ;  /* 0x0000002906067211 */ /* 0x000fe400078f18ff */
[----:B0-----:R-:W-:-:S03]  /*f6d0*/  LOP3.LUT R5, R211, 0x38, R4, 0xf8, !PT ;  /* 0x00000038d3057812 */ /* 0x001fc600078ef804 */
        /* <DEDUP_REMOVED lines=12> */
[----:B------:R-:W-:Y:S01]  /*f7a0*/  LOP3.LUT R47, R0, 0xffff0000, RZ, 0xc0, !PT ;  /* 0xffff0000002f7812 */ /* 0x000fe200078ec0ff */
[----:B------:R-:W-:Y:S01]  /*f7b0*/  FMUL.FTZ R55, R8, R51 ;  /* 0x0000003308377220 */ /* 0x000fe20000410000 */
[C---:B------:R-:W-:Y:S01]  /*f7c0*/  IMAD.U32 R49, R10.reuse, 0x10000, RZ ;  /* 0x000100000a317824 */ /* 0x040fe200078e00ff */
[----:B------:R-:W-:Y:S01]  /*f7d0*/  LOP3.LUT R10, R10, 0xffff0000, RZ, 0xc0, !PT ;  /* 0xffff00000a0a7812 */ /* 0x000fe200078ec0ff */
[----:B------:R-:W-:-:S02]  /*f7e0*/  IMAD.U32 R50, R11, 0x10000, RZ ;  /* 0x000100000b327824 */ /* 0x000fc400078e00ff */
[----:B------:R-:W-:Y:S01]  /*f7f0*/  FMUL.FTZ R57, R8, R47 ;  /* 0x0000002f08397220 */ /* 0x000fe20000410000 */
[----:B------:R-:W-:Y:S01]  /*f800*/  IMAD.U32 R8, R20, 0x10000, RZ ;  /* 0x0001000014087824 */ /* 0x000fe200078e00ff */
[----:B------:R-:W-:Y:S01]  /*f810*/  LOP3.LUT R11, R11, 0xffff0000, RZ, 0xc0, !PT ;  /* 0xffff00000b0b7812 */ /* 0x000fe200078ec0ff */
[----:B---3--:R-:W0:Y:S02]  /*f820*/  LDS.128 R4, [R61] ;  /* 0x000000003d047984 */ /* 0x008e240000000c00 */
[C---:B0-----:R-:W-:Y:S01]  /*f830*/  IMAD.U32 R43, R4.reuse, 0x10000, RZ ;  /* 0x00010000042b7824 */ /* 0x041fe200078e00ff */
[----:B------:R-:W-:Y:S01]  /*f840*/  LOP3.LUT R4, R4, 0xffff0000, RZ, 0xc0, !PT ;  /* 0xffff000004047812 */ /* 0x000fe200078ec0ff */
[C---:B------:R-:W-:Y:S01]  /*f850*/  IMAD.U32 R44, R5.reuse, 0x10000, RZ ;  /* 0x00010000052c7824 */ /* 0x040fe200078e00ff */
[----:B------:R-:W-:Y:S01]  /*f860*/  LOP3.LUT R5, R5, 0xffff0000, RZ, 0xc0, !PT ;  /* 0xffff000005057812 */ /* 0x000fe200078ec0ff */
[C---:B------:R-:W-:Y:S01]  /*f870*/  FFMA.FTZ R56, R43.reuse, R52, -R56 ;  /* 0x000000342b387223 */ /* 0x040fe20000010838 */
[----:B------:R-:W-:Y:S01]  /*f880*/  FFMA.FTZ R58, R43, R54, R58 ;  /* 0x000000362b3a7223 */ /* 0x000fe2000001003a */
[----:B------:R-:W-:-:S02]  /*f890*/  IMAD.U32 R43, R3, 0x10000, RZ ;  /* 0x00010000032b7824 */ /* 0x000fc400078e00ff */
[----:B------:R-:W-:Y:S01]  /*f8a0*/  FFMA.FTZ R55, R4, R47, -R55 ;  /* 0x0000002f04377223 */ /* 0x000fe20000010837 */
[----:B------:R-:W-:Y:S01]  /*f8b0*/  FMUL.FTZ R47, R48, R53 ;  /* 0x00000035302f7220 */ /* 0x000fe20000410000 */
[----:B------:R-:W-:Y:S01]  /*f8c0*/  FFMA.FTZ R57, R4, R51, R57 ;  /* 0x0000003304397223 */ /* 0x000fe20000010039 */
[-C--:B------:R-:W-:Y:S01]  /*f8d0*/  FMUL.FTZ R52, R48, R43.reuse ;  /* 0x0000002b30347220 */ /* 0x080fe20000410000 */
[----:B------:R-:W-:Y:S01]  /*f8e0*/  LOP3.LUT R51, R20, 0xffff0000, RZ, 0xc0, !PT ;  /* 0xffff000014337812 */ /* 0x000fe200078ec0ff */
[----:B------:R-:W-:Y:S01]  /*f8f0*/  FFMA.FTZ R48, R44, R43, -R47 ;  /* 0x0000002b2c307223 */ /* 0x000fe2000001082f */
[C---:B------:R-:W-:Y:S01]  /*f900*/  LOP3.LUT R43, R12.reuse, 0xffff0000, RZ, 0xc0, !PT ;  /* 0xffff00000c2b7812 */ /* 0x040fe200078ec0ff */
[----:B------:R-:W-:Y:S02]  /*f910*/  IMAD.U32 R4, R12, 0x10000, RZ ;  /* 0x000100000c047824 */ /* 0x000fe400078e00ff */
[----:B------:R-:W-:Y:S01]  /*f920*/  FFMA.FTZ R52, R44, R53, R52 ;  /* 0x000000352c347223 */ /* 0x000fe20000010034 */
[C---:B------:R-:W-:Y:S01]  /*f930*/  IMAD.U32 R45, R6.reuse, 0x10000, RZ ;  /* 0x00010000062d7824 */ /* 0x040fe200078e00ff */
[----:B------:R-:W-:Y:S01]  /*f940*/  LOP3.LUT R6, R6, 0xffff0000, RZ, 0xc0, !PT ;  /* 0xffff000006067812 */ /* 0x000fe200078ec0ff */
[C---:B------:R-:W-:Y:S01]  /*f950*/  FMUL.FTZ R59, R10.reuse, R51 ;  /* 0x000000330a3b7220 */ /* 0x040fe20000410000 */
[C---:B------:R-:W-:Y:S01]  /*f960*/  FMUL.FTZ R44, R49.reuse, R8 ;  /* 0x00000008312c7220 */ /* 0x040fe20000410000 */
[----:B------:R-:W-:Y:S01]  /*f970*/  FMUL.FTZ R54, R49, R4 ;  /* 0x0000000431367220 */ /* 0x000fe20000410000 */
[----:B------:R-:W-:Y:S01]  /*f980*/  FMUL.FTZ R10, R10, R43 ;  /* 0x0000002b0a0a7220 */ /* 0x000fe20000410000 */
[----:B------:R-:W-:-:S02]  /*f990*/  IMAD.U32 R49, R21, 0x10000, RZ ;  /* 0x0001000015317824 */ /* 0x000fc400078e00ff */
[----:B------:R-:W-:Y:S01]  /*f9a0*/  FFMA.FTZ R53, R45, R4, -R44 ;  /* 0x000000042d357223 */ /* 0x000fe2000001082c */
[----:B------:R-:W-:Y:S02]  /*f9b0*/  IMAD.U32 R47, R13, 0x10000, RZ ;  /* 0x000100000d2f7824 */ /* 0x000fe400078e00ff */
[----:B------:R-:W-:Y:S01]  /*f9c0*/  FFMA.FTZ R54, R45, R8, R54 ;  /* 0x000000082d367223 */ /* 0x000fe20000010036 */
[----:B------:R-:W-:Y:S01]  /*f9d0*/  FFMA.FTZ R51, R6, R51, R10 ;  /* 0x0000003306337223 */ /* 0x000fe2000001000a */
[----:B------:R-:W-:Y:S02]  /*f9e0*/  IMAD.U32 R46, R7, 0x10000, RZ ;  /* 0x00010000072e7824 */ /* 0x000fe400078e00ff */
        /* <DEDUP_REMOVED lines=10> */
[----:B------:R-:W-:Y:S01]  /*fa90*/  LOP3.LUT R7, R7, 0xffff0000, RZ, 0xc0, !PT ;  /* 0xffff000007077812 */ /* 0x000fe200078ec0ff */
[----:B------:R-:W-:Y:S01]  /*faa0*/  FMUL.FTZ R50, R11, R10 ;  /* 0x0000000a0b327220 */ /* 0x000fe20000410000 */
        /* <DEDUP_REMOVED lines=9> */
[----:B------:R-:W-:Y:S02]  /*fb40*/  F2FP.BF16.F32.PACK_AB R7, R50, R45 ;  /* 0x0000002d3207723e */ /* 0x000fe400000010ff */
[----:B------:R-:W-:Y:S02]  /*fb50*/  F2FP.BF16.F32.PACK_AB R10, R51, R54 ;  /* 0x00000036330a723e */ /* 0x000fe400000010ff */
[----:B------:R-:W-:Y:S01]  /*fb60*/  F2FP.BF16.F32.PACK_AB R8, R57, R58 ;  /* 0x0000003a3908723e */ /* 0x000fe200000010ff */
[----:B------:R3:W-:Y:S01]  /*fb70*/  STS.128 [R61], R4 ;  /* 0x000000043d007388 */ /* 0x0007e20000000c00 */
[----:B------:R-:W-:-:S02]  /*fb80*/  F2FP.BF16.F32.PACK_AB R9, R43, R52 ;  /* 0x000000342b09723e */ /* 0x000fc400000010ff */
[----:B------:R-:W-:-:S05]  /*fb90*/  F2FP.BF16.F32.PACK_AB R11, R11, R46 ;  /* 0x0000002e0b0b723e */ /* 0x000fca00000010ff */
[----:B------:R3:W-:Y:S02]  /*fba0*/  STS.128 [R41+0x15400], R8 ;  /* 0x0154000829007388 */ /* 0x0007e40000000c00 */
.L_x_779:
[----:B------:R-:W-:Y:S05]  /*fbb0*/  BSYNC B1 ;  /* 0x0000000000017941 */ /* 0x000fea0003800000 */
.L_x_778:
[----:B------:R-:W-:-:S13]  /*fbc0*/  ISETP.GE.AND P0, PT, R227, R42, PT ;  /* 0x0000002ae300720c */ /* 0x000fda0003f06270 */
[----:B------:R-:W-:Y:S05]  /*fbd0*/  @P0 BRA `(.L_x_762) ;  /* 0x00000010004c0947 */ /* 0x000fea0003800000 */
[----:B---3--:R-:W3:Y:S01]  /*fbe0*/  LDC R41, c[0x0][0x3f4] ;  /* 0x0000fd00ff297b82 */ /* 0x008ee20000000800 */
[C---:B-12---:R-:W-:Y:S01]  /*fbf0*/  VIADD R4, R18.reuse, 0x20 ;  /* 0x0000002012047836 */ /* 0x046fe20000000000 */
[----:B------:R-:W-:Y:S01]  /*fc00*/  BSSY B1, `(.L_x_784) ;  /* 0x000005e000017945 */ /* 0x000fe20003800000 */
[C---:B------:R-:W-:Y:S01]  /*fc10*/  VIADD R6, R18.reuse, 0x40 ;  /* 0x0000004012067836 */ /* 0x040fe20000000000 */
[----:B------:R-:W-:Y:S02]  /*fc20*/  SHF.R.U32.HI R59, RZ, 0x3, R205 ;  /* 0x00000003ff3b7819 */ /* 0x000fe400000116cd */
[-C--:B---3--:R-:W-:Y:S02]  /*fc30*/  ISETP.GE.AND P0, PT, R18, R41.reuse, PT ;  /* 0x000000291200720c */ /* 0x088fe40003f06270 */
[-C--:B------:R-:W-:Y:S02]  /*fc40*/  ISETP.GE.AND P1, PT, R4, R41.reuse, PT ;  /* 0x000000290400720c */ /* 0x080fe40003f26270 */
[----:B------:R-:W-:-:S09]  /*fc50*/  ISETP.GE.AND P2, PT, R6, R41, PT ;  /* 0x000000290600720c */ /* 0x000fd20003f46270 */
[----:B------:R-:W-:Y:S05]  /*fc60*/  @P0 BRA `(.L_x_785) ;  /* 0x00000004005c0947 */ /* 0x000fea0003800000 */
[----:B------:R-:W2:Y:S01]  /*fc70*/  LDL R61, [R1+0x78] ;  /* 0x00007800013d7983 */ /* 0x000ea20000100800 */
[----:B------:R-:W-:Y:S01]  /*fc80*/  LEA.HI R4, R41, R231, RZ, 0x1d ;  /* 0x000000e729047211 */ /* 0x000fe200078fe8ff */
[C---:B------:R-:W-:Y:S01]  /*fc90*/  IMAD.U32 R53, R37.reuse, 0x10000, RZ ;  /* 0x0001000025357824 */ /* 0x040fe200078e00ff */
[----:B------:R-:W-:Y:S01]  /*fca0*/  LOP3.LUT R58, R37, 0xffff0000, RZ, 0xc0, !PT ;  /* 0xffff0000253a7812 */ /* 0x000fe200078ec0ff */
[----:B------:R-:W-:Y:S01]  /*fcb0*/  IMAD.U32 R51, R32, 0x10000, RZ ;  /* 0x0001000020337824 */ /* 0x000fe200078e00ff */
[----:B0-----:R-:W-:Y:S01]  /*fcc0*/  SHF.R.S32.HI R5, RZ, 0x1f, R4 ;  /* 0x0000001fff057819 */ /* 0x001fe20000011404 */
[----:B------:R-:W-:Y:S01]  /*fcd0*/  IMAD.SHL.U32 R6, R4, 0x8, RZ ;  /* 0x0000000804067824 */ /* 0x000fe200078e00ff */
[----:B------:R-:W-:Y:S01]  /*fce0*/  LOP3.LUT R32, R32, 0xffff0000, RZ, 0xc0, !PT ;  /* 0xffff000020207812 */ /* 0x000fe200078ec0ff */
[----:B------:R-:W-:Y:S01]  /*fcf0*/  IMAD.U32 R60, R38, 0x10000, RZ ;  /* 0x00010000263c7824 */ /* 0x000fe200078e00ff */
[----:B------:R-:W-:Y:S01]  /*fd00*/  LEA.HI R5, R5, R4, RZ, 0x3 ;  /* 0x0000000405057211 */ /* 0x000fe200078f18ff */
[----:B------:R-:W-:Y:S01]  /*fd10*/  IMAD.U32 R56, R33, 0x10000, RZ ;  /* 0x0001000021387824 */ /* 0x000fe200078e00ff */
[----:B------:R-:W-:Y:S01]  /*fd20*/  LOP3.LUT R4, R205, 0x38, R6, 0xf8, !PT ;  /* 0x00000038cd047812 */ /* 0x000fe200078ef806 */
[----:B------:R-:W-:Y:S01]  /*fd30*/  IMAD.U32 R55, R39, 0x10000, RZ ;  /* 0x0001000027377824 */ /* 0x000fe200078e00ff */
[----:B------:R-:W-:Y:S01]  /*fd40*/  LOP3.LUT R57, R40, 0xffff0000, RZ, 0xc0, !PT ;  /* 0xffff000028397812 */ /* 0x000fe200078ec0ff */
[----:B------:R-:W-:Y:S01]  /*fd50*/  IMAD.SHL.U32 R5, R5, 0x400, RZ ;  /* 0x0000040005057824 */ /* 0x000fe200078e00ff */
[----:B------:R-:W-:-:S02]  /*fd60*/  LOP3.LUT R4, R4, R59, RZ, 0x3c, !PT ;  /* 0x0000003b04047212 */ /* 0x000fc400078e3cff */
[----:B------:R-:W-:Y:S02]  /*fd70*/  LOP3.LUT R33, R33, 0xffff0000, RZ, 0xc0, !PT ;  /* 0xffff000021217812 */ /* 0x000fe400078ec0ff */
[----:B------:R-:W-:-:S04]  /*fd80*/  LOP3.LUT R5, R5, 0x7fffe000, RZ, 0xc0, !PT ;  /* 0x7fffe00005057812 */ /* 0x000fc800078ec0ff */
[----:B------:R-:W-:-:S05]  /*fd90*/  IADD3 R9, R4, R5, R215 ;  /* 0x0000000504097210 */ /* 0x000fca0007ffe0d7 */
[----:B------:R-:W-:-:S05]  /*fda0*/  IMAD R42, R9, 0x2, R2 ;  /* 0x00000002092a7824 */ /* 0x000fca00078e0202 */
[----:B------:R-:W0:Y:S02]  /*fdb0*/  LDS.128 R8, [R42+0x15400] ;  /* 0x015400002a087984 */ /* 0x000e240000000c00 */
[C---:B0-----:R-:W-:Y:S01]  /*fdc0*/  SHF.L.U32 R47, R8.reuse, 0x10, RZ ;  /* 0x00000010082f7819 */ /* 0x041fe200000006ff */
[----:B------:R-:W-:Y:S01]  /*fdd0*/  IMAD.U32 R48, R9, 0x10000, RZ ;  /* 0x0001000009307824 */ /* 0x000fe200078e00ff */
[----:B------:R-:W-:Y:S01]  /*fde0*/  LOP3.LUT R8, R8, 0xffff0000, RZ, 0xc0, !PT ;  /* 0xffff000008087812 */ /* 0x000fe200078ec0ff */
[C---:B------:R-:W-:Y:S01]  /*fdf0*/  IMAD.U32 R49, R10.reuse, 0x10000, RZ ;  /* 0x000100000a317824 */ /* 0x040fe200078e00ff */
[----:B------:R-:W-:Y:S01]  /*fe00*/  LOP3.LUT R10, R10, 0xffff0000, RZ, 0xc0, !PT ;  /* 0xffff00000a0a7812 */ /* 0x000fe200078ec0ff */
[-C--:B------:R-:W-:Y:S01]  /*fe10*/  FMUL.FTZ R52, R53, R47.reuse ;  /* 0x0000002f35347220 */ /* 0x080fe20000410000 */
[----:B------:R-:W-:Y:S01]  /*fe20*/  FMUL.FTZ R54, R51, R47 ;  /* 0x0000002f33367220 */ /* 0x000fe20000410000 */
[----:B------:R-:W-:Y:S01]  /*fe30*/  FMUL.FTZ R47, R60, R48 ;  /* 0x000000303c2f7220 */ /* 0x000fe20000410000 */
[----:B------:R-:W-:Y:S01]  /*fe40*/  FMUL.FTZ R37, R58, R8 ;  /* 0x000000083a257220 */ /* 0x000fe20000410000 */
[----:B------:R-:W-:Y:S01]  /*fe50*/  IMAD.U32 R50, R11, 0x10000, RZ ;  /* 0x000100000b327824 */ /* 0x000fe200078e00ff */
[----:B------:R-:W-:-:S02]  /*fe60*/  LOP3.LUT R9, R9, 0xffff0000, RZ, 0xc0, !PT ;  /* 0xffff000009097812 */ /* 0x000fc400078ec0ff */
[----:B------:R-:W-:Y:S01]  /*fe70*/  LOP3.LUT R11, R11, 0xffff0000, RZ, 0xc0, !PT ;  /* 0xffff00000b0b7812 */ /* 0x000fe200078ec0ff */
[----:B--2---:R-:W0:Y:S02]  /*fe80*/  LDS.128 R4, [R61] ;  /* 0x000000003d047984 */ /* 0x004e240000000c00 */
[C---:B0-----:R-:W-:Y:S01]  /*fe90*/  IMAD.U32 R43, R4.reuse, 0x10000, RZ ;  /* 0x00010000042b7824 */ /* 0x041fe200078e00ff */
[----:B------:R-:W-:Y:S01]  /*fea0*/  LOP3.LUT R4, R4, 0xffff0000, RZ, 0xc0, !PT ;  /* 0xffff000004047812 */ /* 0x000fe200078ec0ff */
[C---:B------:R-:W-:Y:S01]  /*feb0*/  IMAD.U32 R44, R5.reuse, 0x10000, RZ ;  /* 0x00010000052c7824 */ /* 0x040fe200078e00ff */
[----:B------:R-:W-:Y:S01]  /*fec0*/  LOP3.LUT R5, R5, 0xffff0000, RZ, 0xc0, !PT ;  /* 0xffff000005057812 */ /* 0x000fe200078ec0ff */
[-C--:B------:R-:W-:Y:S01]  /*fed0*/  FFMA.FTZ R52, R51, R43.reuse, -R52 ;  /* 0x0000002b33347223 */ /* 0x080fe20000010834 */
[----:B------:R-:W-:Y:S01]  /*fee0*/  FMUL.FTZ R51, R56, R48 ;  /* 0x0000003038337220 */ /* 0x000fe20000410000 */
[----:B------:R-:W-:Y:S01]  /*fef0*/  FFMA.FTZ R54, R53, R43, R54 ;  /* 0x0000002b35367223 */ /* 0x000fe20000010036 */
[----:B------:R-:W-:Y:S01]  /*ff00*/  FMUL.FTZ R43, R32, R8 ;  /* 0x00000008202b7220 */ /* 0x000fe20000410000 */
[----:B------:R-:W-:-:S02]  /*ff10*/  IMAD.U32 R53, R34, 0x10000, RZ ;  /* 0x0001000022357824 */ /* 0x000fc400078e00ff */
[-C--:B------:R-:W-:Y:S01]  /*ff20*/  FFMA.FTZ R47, R56, R44.reuse, -R47 ;  /* 0x0000002c382f7223 */ /* 0x080fe2000001082f */
[----:B------:R-:W-:Y:S01]  /*ff30*/  FFMA.FTZ R51, R60, R44, R51 ;  /* 0x0000002c3c337223 */ /* 0x000fe20000010033 */
[----:B------:R-:W-:Y:S01]  /*ff40*/  LOP3.LUT R34, R34, 0xffff0000, RZ, 0xc0, !PT ;  /* 0xffff000022227812 */ /* 0x000fe200078ec0ff */
[-C--:B------:R-:W-:Y:S01]  /*ff50*/  FFMA.FTZ R37, R32, R4.reuse, -R37 ;  /* 0x0000000420257223 */ /* 0x080fe20000010825 */
[----:B------:R-:W-:Y:S01]  /*ff60*/  LOP3.LUT R44, R39, 0xffff0000, RZ, 0xc0, !PT ;  /* 0xffff0000272c7812 */ /* 0x000fe200078ec0ff */
[----:B------:R-:W-:Y:S01]  /*ff70*/  FFMA.FTZ R43, R58, R4, R43 ;  /* 0x000000043a2b7223 */ /* 0x000fe2000001002b */
[----:B------:R-:W-:Y:S02]  /*ff80*/  IMAD.U32 R45, R6, 0x10000, RZ ;  /* 0x00010000062d7824 */ /* 0x000fe400078e00ff */
[-C--:B------:R-:W-:Y:S01]  /*ff90*/  FMUL.FTZ R4, R55, R49.reuse ;  /* 0x0000003137047220 */ /* 0x080fe20000410000 */
[----:B------:R-:W-:Y:S01]  /*ffa0*/  FMUL.FTZ R32, R53, R49 ;  /* 0x0000003135207220 */ /* 0x000fe20000410000 */
[----:B------:R-:W-:-:S02]  /*ffb0*/  IMAD.U32 R48, R40, 0x10000, RZ ;  /* 0x0001000028307824 */ /* 0x000fc400078e00ff */
[-C--:B------:R-:W-:Y:S01]  /*ffc0*/  FMUL.FTZ R39, R44, R10.reuse ;  /* 0x0000000a2c277220 */ /* 0x080fe20000410000 */
[----:B------:R-:W-:Y:S01]  /*ffd0*/  FMUL.FTZ R49, R34, R10 ;  /* 0x0000000a22317220 */ /* 0x000fe20000410000 */
[-C--:B------:R-:W-:Y:S01]  /*ffe0*/  FFMA.FTZ R8, R53, R45.reuse, -R4 ;  /* 0x0000002d35087223 */ /* 0x080fe20000010804 */
[----:B------:R-:W-:Y:S01]  /*fff0*/  FFMA.FTZ R10, R55, R45, R32 ;  /* 0x0000002d370a7223 */ /* 0x000fe20000010020 */
[----:B------:R-:W-:Y:S01]  /*10000*/  LOP3.LUT R6, R6, 0xffff0000, RZ, 0xc0, !PT ;  /* 0xffff000006067812 */ /* 0x000fe200078ec0ff */
[----:B------:R-:W-:Y:S02]  /*10010*/  IMAD.U32 R46, R7, 0x10000, RZ ;  /* 0x00010000072e7824 */ /* 0x000fe400078e00ff */
[----:B------:R-:W-:Y:S01]  /*10020*/  FMUL.FTZ R45, R48, R50 ;  /* 0x00000032302d7220 */ /* 0x000fe20000410000 */
[C---:B------:R-:W-:Y:S01]  /*10030*/  IMAD.U32 R4, R35.reuse, 0x10000, RZ ;  /* 0x0001000023047824 */ /* 0x040fe200078e00ff */
[----:B------:R-:W-:Y:S01]  /*10040*/  LOP3.LUT R55, R38, 0xffff0000, RZ, 0xc0, !PT ;  /* 0xffff000026377812 */ /* 0x000fe200078ec0ff */
[----:B------:R-:W-:Y:S01]  /*10050*/  FFMA.FTZ R39, R34, R6, -R39 ;  /* 0x0000000622277223 */ /* 0x000fe20000010827 */
[----:B------:R-:W-:Y:S01]  /*10060*/  LOP3.LUT R35, R35, 0xffff0000, RZ, 0xc0, !PT ;  /* 0xffff000023237812 */ /* 0x000fe200078ec0ff */
[C---:B------:R-:W-:Y:S01]  /*10070*/  FMUL.FTZ R53, R4.reuse, R50 ;  /* 0x0000003204357220 */ /* 0x040fe20000410000 */
[----:B------:R-:W-:Y:S01]  /*10080*/  LOP3.LUT R7, R7, 0xffff0000, RZ, 0xc0, !PT ;  /* 0xffff000007077812 */ /* 0x000fe200078ec0ff */
[----:B------:R-:W-:Y:S01]  /*10090*/  FFMA.FTZ R45, R4, R46, -R45 ;  /* 0x0000002e042d7223 */ /* 0x000fe2000001082d */
[----:B------:R-:W-:Y:S01]  /*100a0*/  FFMA.FTZ R49, R44, R6, R49 ;  /* 0x000000062c317223 */ /* 0x000fe20000010031 */
[----:B------:R-:W-:Y:S01]  /*100b0*/  FMUL.FTZ R4, R55, R9 ;  /* 0x0000000937047220 */ /* 0x000fe20000410000 */
[----:B------:R-:W-:Y:S01]  /*100c0*/  FMUL.FTZ R38, R57, R11 ;  /* 0x0000000b39267220 */ /* 0x000fe20000410000 */
[----:B------:R-:W-:Y:S01]  /*100d0*/  FMUL.FTZ R6, R33, R9 ;  /* 0x0000000921067220 */ /* 0x000fe20000410000 */
[----:B------:R-:W-:Y:S01]  /*100e0*/  FMUL.FTZ R40, R35, R11 ;  /* 0x0000000b23287220 */ /* 0x000fe20000410000 */
[----:B------:R-:W-:Y:S01]  /*100f0*/  FFMA.FTZ R32, R33, R5, -R4 ;  /* 0x0000000521207223 */ /* 0x000fe20000010804 */
[----:B------:R-:W-:Y:S01]  /*10100*/  FFMA.FTZ R38, R35, R7, -R38 ;  /* 0x0000000723267223 */ /* 0x000fe20000010826 */
[----:B------:R-:W-:Y:S01]  /*10110*/  FFMA.FTZ R53, R48, R46, R53 ;  /* 0x0000002e30357223 */ /* 0x000fe20000010035 */
        /* <DEDUP_REMOVED lines=12> */
.L_x_785:
[----:B------:R-:W-:Y:S05]  /*101e0*/  BSYNC B1 ;  /* 0x0000000000017941 */ /* 0x000fea0003800000 */
.L_x_784:
        /* <DEDUP_REMOVED lines=12> */
[C---:B------:R-:W-:Y:S01]  /*102b0*/  IMAD.U32 R47, R26.reuse, 0x10000, RZ ;  /* 0x000100001a2f7824 */ /* 0x040fe200078e00ff */
[----:B------:R-:W-:Y:S01]  /*102c0*/  LOP3.LUT R4, R205, 0x38, R6, 0xf8, !PT ;  /* 0x00000038cd047812 */ /* 0x000fe200078ef806 */
[----:B------:R-:W-:Y:S01]  /*102d0*/  IMAD.U32 R48, R29, 0x10000, RZ ;  /* 0x000100001d307824 */ /* 0x000fe200078e00ff */
[----:B------:R-:W-:Y:S01]  /*102e0*/  LOP3.LUT R26, R26, 0xffff0000, RZ, 0xc0, !PT ;  /* 0xffff00001a1a7812 */ /* 0x000fe200078ec0ff */
[----:B------:R-:W-:Y:S01]  /*102f0*/  IMAD.SHL.U32 R5, R5, 0x400, RZ ;  /* 0x0000040005057824 */ /* 0x000fe200078e00ff */
[----:B------:R-:W-:Y:S01]  /*10300*/  LOP3.LUT R4, R4, R59, RZ, 0x3c, !PT ;  /* 0x0000003b04047212 */ /* 0x000fe200078e3cff */
[----:B------:R-:W-:Y:S01]  /*10310*/  IMAD.U32 R55, R31, 0x10000, RZ ;  /* 0x000100001f377824 */ /* 0x000fe200078e00ff */
[----:B------:R-:W-:Y:S01]  /*10320*/  LOP3.LUT R30, R30, 0xffff0000, RZ, 0xc0, !PT ;  /* 0xffff00001e1e7812 */ /* 0x000fe200078ec0ff */
[----:B------:R-:W-:Y:S01]  /*10330*/  IMAD.U32 R28, R25, 0x10000, RZ ;  /* 0x00010000191c7824 */ /* 0x000fe200078e00ff */
[----:B------:R-:W-:Y:S01]  /*10340*/  LOP3.LUT R5, R5, 0x7fffe000, RZ, 0xc0, !PT ;  /* 0x7fffe00005057812 */ /* 0x000fe200078ec0ff */
[----:B------:R-:W-:Y:S01]  /*10350*/  IMAD.U32 R51, R27, 0x10000, RZ ;  /* 0x000100001b337824 */ /* 0x000fe200078e00ff */
[----:B------:R-:W-:-:S02]  /*10360*/  LOP3.LUT R29, R29, 0xffff0000, RZ, 0xc0, !PT ;  /* 0xffff00001d1d7812 */ /* 0x000fc400078ec0ff */
[----:B------:R-:W-:Y:S02]  /*10370*/  IADD3 R9, R4, R5, R215 ;  /* 0x0000000504097210 */ /* 0x000fe40007ffe0d7 */
[----:B------:R-:W-:Y:S02]  /*10380*/  LOP3.LUT R31, R31, 0xffff0000, RZ, 0xc0, !PT ;  /* 0xffff00001f1f7812 */ /* 0x000fe400078ec0ff */
[----:B------:R-:W-:Y:S01]  /*10390*/  LOP3.LUT R25, R25, 0xffff0000, RZ, 0xc0, !PT ;  /* 0xffff000019197812 */ /* 0x000fe200078ec0ff */
[----:B------:R-:W-:Y:S01]  /*103a0*/  IMAD R32, R9, 0x2, R2 ;  /* 0x0000000209207824 */ /* 0x000fe200078e0202 */
[----:B------:R-:W-:-:S04]  /*103b0*/  LOP3.LUT R27, R27, 0xffff0000, RZ, 0xc0, !PT ;  /* 0xffff00001b1b7812 */ /* 0x000fc800078ec0ff */
[----:B------:R-:W0:Y:S02]  /*103c0*/  LDS.128 R8, [R32+0x15400] ;  /* 0x0154000020087984 */ /* 0x000e240000000c00 */
[C---:B0-----:R-:W-:Y:S01]  /*103d0*/  IMAD.U32 R38, R8.reuse, 0x10000, RZ ;  /* 0x0001000008267824 */ /* 0x041fe200078e00ff */
[----:B------:R-:W-:Y:S01]  /*103e0*/  LOP3.LUT R8, R8, 0xffff0000, RZ, 0xc0, !PT ;  /* 0xffff000008087812 */ /* 0x000fe200078ec0ff */
[C---:B------:R-:W-:Y:S01]  /*103f0*/  IMAD.U32 R40, R10.reuse, 0x10000, RZ ;  /* 0x000100000a287824 */ /* 0x040fe200078e00ff */
[----:B------:R-:W-:Y:S01]  /*10400*/  LOP3.LUT R10, R10, 0xffff0000, RZ, 0xc0, !PT ;  /* 0xffff00000a0a7812 */ /* 0x000fe200078ec0ff */
[-C--:B------:R-:W-:Y:S01]  /*10410*/  FMUL.FTZ R44, R45, R38.reuse ;  /* 0x000000262d2c7220 */ /* 0x080fe20000410000 */
[----:B------:R-:W-:Y:S01]  /*10420*/  FMUL.FTZ R38, R43, R38 ;  /* 0x000000262b267220 */ /* 0x000fe20000410000 */
[C---:B------:R-:W-:Y:S01]  /*10430*/  IMAD.U32 R39, R9.reuse, 0x10000, RZ ;  /* 0x0001000009277824 */ /* 0x040fe200078e00ff */
[----:B------:R-:W-:Y:S01]  /*10440*/  LOP3.LUT R9, R9, 0xffff0000, RZ, 0xc0, !PT ;  /* 0xffff000009097812 */ /* 0x000fe200078ec0ff */
[C---:B------:R-:W-:Y:S01]  /*10450*/  IMAD.U32 R42, R11.reuse, 0x10000, RZ ;  /* 0x000100000b2a7824 */ /* 0x040fe200078e00ff */
[----:B------:R-:W-:Y:S01]  /*10460*/  LOP3.LUT R11, R11, 0xffff0000, RZ, 0xc0, !PT ;  /* 0xffff00000b0b7812 */ /* 0x000fe200078ec0ff */
[----:B------:R-:W-:Y:S01]  /*10470*/  FMUL.FTZ R49, R26, R10 ;  /* 0x0000000a1a317220 */ /* 0x000fe20000410000 */
[----:B--2---:R-:W0:Y:S02]  /*10480*/  LDS.128 R4, [R50] ;  /* 0x0000000032047984 */ /* 0x004e240000000c00 */
[C---:B0-----:R-:W-:Y:S01]  /*10490*/  IMAD.U32 R33, R4.reuse, 0x10000, RZ ;  /* 0x0001000004217824 */ /* 0x041fe200078e00ff */
[----:B------:R-:W-:Y:S01]  /*104a0*/  LOP3.LUT R4, R4, 0xffff0000, RZ, 0xc0, !PT ;  /* 0xffff000004047812 */ /* 0x000fe200078ec0ff */
[C---:B------:R-:W-:Y:S01]  /*104b0*/  IMAD.U32 R35, R6.reuse, 0x10000, RZ ;  /* 0x0001000006237824 */ /* 0x040fe200078e00ff */
[----:B------:R-:W-:Y:S01]  /*104c0*/  LOP3.LUT R6, R6, 0xffff0000, RZ, 0xc0, !PT ;  /* 0xffff000006067812 */ /* 0x000fe200078ec0ff */
[-C--:B------:R-:W-:Y:S01]  /*104d0*/  FFMA.FTZ R44, R43, R33.reuse, -R44 ;  /* 0x000000212b2c7223 */ /* 0x080fe2000001082c */
[----:B------:R-:W-:Y:S01]  /*104e0*/  FFMA.FTZ R38, R45, R33, R38 ;  /* 0x000000212d267223 */ /* 0x000fe20000010026 */
[-C--:B------:R-:W-:Y:S01]  /*104f0*/  FMUL.FTZ R43, R46, R8.reuse ;  /* 0x000000082e2b7220 */ /* 0x080fe20000410000 */
[----:B------:R-:W-:Y:S01]  /*10500*/  FMUL.FTZ R33, R24, R8 ;  /* 0x0000000818217220 */ /* 0x000fe20000410000 */
[----:B------:R-:W-:-:S02]  /*10510*/  IMAD.U32 R34, R5, 0x10000, RZ ;  /* 0x0001000005227824 */ /* 0x000fc400078e00ff */
[-C--:B------:R-:W-:Y:S01]  /*10520*/  FMUL.FTZ R45, R48, R39.reuse ;  /* 0x00000027302d7220 */ /* 0x080fe20000410000 */
[-C--:B------:R-:W-:Y:S01]  /*10530*/  FFMA.FTZ R43, R24, R4.reuse, -R43 ;  /* 0x00000004182b7223 */ /* 0x080fe2000001082b */
[----:B------:R-:W-:Y:S01]  /*10540*/  FFMA.FTZ R33, R46, R4, R33 ;  /* 0x000000042e217223 */ /* 0x000fe20000010021 */
[-C--:B------:R-:W-:Y:S01]  /*10550*/  FMUL.FTZ R4, R53, R40.reuse ;  /* 0x0000002835047220 */ /* 0x080fe20000410000 */
[----:B------:R-:W-:Y:S02]  /*10560*/  IMAD.U32 R37, R7, 0x10000, RZ ;  /* 0x0001000007257824 */ /* 0x000fe400078e00ff */
[C---:B------:R-:W-:Y:S01]  /*10570*/  FMUL.FTZ R40, R47.reuse, R40 ;  /* 0x000000282f287220 */ /* 0x040fe20000410000 */
[----:B------:R-:W-:Y:S01]  /*10580*/  FMUL.FTZ R39, R28, R39 ;  /* 0x000000271c277220 */ /* 0x000fe20000410000 */
[----:B------:R-:W-:Y:S01]  /*10590*/  FFMA.FTZ R8, R47, R35, -R4 ;  /* 0x000000232f087223 */ /* 0x000fe20000010804 */
[----:B------:R-:W-:Y:S01]  /*105a0*/  FMUL.FTZ R4, R55, R42 ;  /* 0x0000002a37047220 */ /* 0x000fe20000410000 */
[----:B------:R-:W-:Y:S01]  /*105b0*/  FMUL.FTZ R47, R30, R10 ;  /* 0x0000000a1e2f7220 */ /* 0x000fe20000410000 */
[----:B------:R-:W-:Y:S01]  /*105c0*/  FFMA.FTZ R45, R28, R34, -R45 ;  /* 0x000000221c2d7223 */ /* 0x000fe2000001082d */
[----:B------:R-:W-:Y:S01]  /*105d0*/  LOP3.LUT R5, R5, 0xffff0000, RZ, 0xc0, !PT ;  /* 0xffff000005057812 */ /* 0x000fe200078ec0ff */
[----:B------:R-:W-:Y:S01]  /*105e0*/  FFMA.FTZ R49, R30, R6, R49 ;  /* 0x000000061e317223 */ /* 0x000fe20000010031 */
[----:B------:R-:W-:Y:S01]  /*105f0*/  LOP3.LUT R7, R7, 0xffff0000, RZ, 0xc0, !PT ;  /* 0xffff000007077812 */ /* 0x000fe200078ec0ff */
[----:B------:R-:W-:Y:S01]  /*10600*/  FFMA.FTZ R28, R51, R37, -R4 ;  /* 0x00000025331c7223 */ /* 0x000fe20000010804 */
[----:B------:R-:W-:Y:S01]  /*10610*/  FFMA.FTZ R39, R48, R34, R39 ;  /* 0x0000002230277223 */ /* 0x000fe20000010027 */
[----:B------:R-:W-:Y:S01]  /*10620*/  FFMA.FTZ R47, R26, R6, -R47 ;  /* 0x000000061a2f7223 */ /* 0x000fe2000001082f */
[----:B------:R-:W-:Y:S01]  /*10630*/  FMUL.FTZ R4, R29, R9 ;  /* 0x000000091d047220 */ /* 0x000fe20000410000 */
        /* <DEDUP_REMOVED lines=20> */
.L_x_787:
[----:B------:R-:W-:Y:S05]  /*10780*/  BSYNC B1 ;  /* 0x0000000000017941 */ /* 0x000fea0003800000 */
.L_x_786:
[----:B------:R-:W-:Y:S05]  /*10790*/  @P2 BRA `(.L_x_762) ;  /* 0x00000004005c2947 */ /* 0x000fea0003800000 */
[----:B------:R-:W0:Y:S01]  /*107a0*/  LDL R43, [R1+0x6c] ;  /* 0x00006c00012b7983 */ /* 0x000e220000100800 */
[----:B------:R-:W-:Y:S01]  /*107b0*/  LEA.HI R41, R41, R233, RZ, 0x1d ;  /* 0x000000e929297211 */ /* 0x000fe200078fe8ff */
[C---:B------:R-:W-:Y:S01]  /*107c0*/  IMAD.U32 R35, R14.reuse, 0x10000, RZ ;  /* 0x000100000e237824 */ /* 0x040fe200078e00ff */
[----:B------:R-:W-:Y:S01]  /*107d0*/  LOP3.LUT R40, R14, 0xffff0000, RZ, 0xc0, !PT ;  /* 0xffff00000e287812 */ /* 0x000fe200078ec0ff */
[C---:B------:R-:W-:Y:S01]  /*107e0*/  IMAD.U32 R33, R0.reuse, 0x10000, RZ ;  /* 0x0001000000217824 */ /* 0x040fe200078e00ff */
[----:B-12---:R-:W-:Y:S01]  /*107f0*/  SHF.R.S32.HI R6, RZ, 0x1f, R41 ;  /* 0x0000001fff067819 */ /* 0x006fe20000011429 */
[----:B------:R-:W-:Y:S01]  /*10800*/  IMAD.SHL.U32 R4, R41, 0x8, RZ ;  /* 0x0000000829047824 */ /* 0x000fe200078e00ff */
[----:B------:R-:W-:Y:S01]  /*10810*/  LOP3.LUT R0, R0, 0xffff0000, RZ, 0xc0, !PT ;  /* 0xffff000000007812 */ /* 0x000fe200078ec0ff */
[----:B------:R-:W-:Y:S01]  /*10820*/  IMAD.U32 R42, R15, 0x10000, RZ ;  /* 0x000100000f2a7824 */ /* 0x000fe200078e00ff */
[----:B------:R-:W-:Y:S01]  /*10830*/  LEA.HI R6, R6, R41, RZ, 0x3 ;  /* 0x0000002906067211 */ /* 0x000fe200078f18ff */
[----:B------:R-:W-:Y:S01]  /*10840*/  IMAD.U32 R38, R3, 0x10000, RZ ;  /* 0x0001000003267824 */ /* 0x000fe200078e00ff */
[----:B------:R-:W-:Y:S01]  /*10850*/  LOP3.LUT R4, R205, 0x38, R4, 0xf8, !PT ;  /* 0x00000038cd047812 */ /* 0x000fe200078ef804 */
[C---:B------:R-:W-:Y:S01]  /*10860*/  IMAD.U32 R39, R20.reuse, 0x10000, RZ ;  /* 0x0001000014277824 */ /* 0x040fe200078e00ff */
[----:B------:R-:W-:Y:S01]  /*10870*/  LOP3.LUT R20, R20, 0xffff0000, RZ, 0xc0, !PT ;  /* 0xffff000014147812 */ /* 0x000fe200078ec0ff */
[----:B------:R-:W-:Y:S01]  /*10880*/  IMAD.SHL.U32 R6, R6, 0x400, RZ ;  /* 0x0000040006067824 */ /* 0x000fe200078e00ff */
[----:B------:R-:W-:Y:S01]  /*10890*/  LOP3.LUT R4, R4, R59, RZ, 0x3c, !PT ;  /* 0x0000003b04047212 */ /* 0x000fe200078e3cff */
[C---:B------:R-:W-:Y:S01]  /*108a0*/  IMAD.U32 R37, R12.reuse, 0x10000, RZ ;  /* 0x000100000c257824 */ /* 0x040fe200078e00ff */
[----:B------:R-:W-:-:S02]  /*108b0*/  LOP3.LUT R12, R12, 0xffff0000, RZ, 0xc0, !PT ;  /* 0xffff00000c0c7812 */ /* 0x000fc400078ec0ff */
[----:B------:R-:W-:Y:S02]  /*108c0*/  LOP3.LUT R6, R6, 0x7fffe000, RZ, 0xc0, !PT ;  /* 0x7fffe00006067812 */ /* 0x000fe400078ec0ff */
[----:B------:R-:W-:Y:S02]  /*108d0*/  LOP3.LUT R15, R15, 0xffff0000, RZ, 0xc0, !PT ;  /* 0xffff00000f0f7812 */ /* 0x000fe400078ec0ff */
[----:B------:R-:W-:Y:S02]  /*108e0*/  IADD3 R9, R4, R6, R215 ;  /* 0x0000000604097210 */ /* 0x000fe40007ffe0d7 */
[----:B------:R-:W-:-:S03]  /*108f0*/  LOP3.LUT R3, R3, 0xffff0000, RZ, 0xc0, !PT ;  /* 0xffff000003037812 */ /* 0x000fc600078ec0ff */
[----:B------:R-:W-:-:S05]  /*10900*/  IMAD R24, R9, 0x2, R2 ;  /* 0x0000000209187824 */ /* 0x000fca00078e0202 */
[----:B------:R-:W1:Y:S02]  /*10910*/  LDS.128 R8, [R24+0x15400] ;  /* 0x0154000018087984 */ /* 0x000e640000000c00 */
[C---:B-1----:R-:W-:Y:S01]  /*10920*/  IMAD.U32 R29, R8.reuse, 0x10000, RZ ;  /* 0x00010000081d7824 */ /* 0x042fe200078e00ff */
[----:B------:R-:W-:Y:S01]  /*10930*/  LOP3.LUT R8, R8, 0xffff0000, RZ, 0xc0, !PT ;  /* 0xffff000008087812 */ /* 0x000fe200078ec0ff */
[C---:B------:R-:W-:Y:S01]  /*10940*/  IMAD.U32 R30, R9.reuse, 0x10000, RZ ;  /* 0x00010000091e7824 */ /* 0x040fe200078e00ff */
[----:B------:R-:W-:Y:S01]  /*10950*/  LOP3.LUT R9, R9, 0xffff0000, RZ, 0xc0, !PT ;  /* 0xffff000009097812 */ /* 0x000fe200078ec0ff */
[-C--:B------:R-:W-:Y:S01]  /*10960*/  FMUL.FTZ R34, R35, R29.reuse ;  /* 0x0000001d23227220 */ /* 0x080fe20000410000 */
[----:B------:R-:W-:Y:S01]  /*10970*/  FMUL.FTZ R14, R33, R29 ;  /* 0x0000001d210e7220 */ /* 0x000fe20000410000 */
[-C--:B------:R-:W-:Y:S01]  /*10980*/  FMUL.FTZ R29, R40, R8.reuse ;  /* 0x00000008281d7220 */ /* 0x080fe20000410000 */
[C---:B------:R-:W-:Y:S01]  /*10990*/  IMAD.U32 R31, R10.reuse, 0x10000, RZ ;  /* 0x000100000a1f7824 */ /* 0x040fe200078e00ff */
[----:B------:R-:W-:Y:S01]  /*109a0*/  LOP3.LUT R10, R10, 0xffff0000, RZ, 0xc0, !PT ;  /* 0xffff00000a0a7812 */ /* 0x000fe200078ec0ff */
[C---:B------:R-:W-:Y:S01]  /*109b0*/  IMAD.U32 R32, R11.reuse, 0x10000, RZ ;  /* 0x000100000b207824 */ /* 0x040fe200078e00ff */
[----:B------:R-:W-:Y:S01]  /*109c0*/  LOP3.LUT R11, R11, 0xffff0000, RZ, 0xc0, !PT ;  /* 0xffff00000b0b7812 */ /* 0x000fe200078ec0ff */
[----:B0-----:R-:W0:Y:S02]  /*109d0*/  LDS.128 R4, [R43] ;  /* 0x000000002b047984 */ /* 0x001e240000000c00 */
[C---:B0-----:R-:W-:Y:S01]  /*109e0*/  IMAD.U32 R25, R4.reuse, 0x10000, RZ ;  /* 0x0001000004197824 */ /* 0x041fe200078e00ff */
[----:B------:R-:W-:Y:S01]  /*109f0*/  LOP3.LUT R4, R4, 0xffff0000, RZ, 0xc0, !PT ;  /* 0xffff000004047812 */ /* 0x000fe200078ec0ff */
[C---:B------:R-:W-:Y:S01]  /*10a00*/  IMAD.U32 R26, R5.reuse, 0x10000, RZ ;  /* 0x00010000051a7824 */ /* 0x040fe200078e00ff */
[----:B------:R-:W-:Y:S01]  /*10a10*/  LOP3.LUT R5, R5, 0xffff0000, RZ, 0xc0, !PT ;  /* 0xffff000005057812 */ /* 0x000fe200078ec0ff */
[-C--:B------:R-:W-:Y:S01]  /*10a20*/  FFMA.FTZ R34, R33, R25.reuse, -R34 ;  /* 0x0000001921227223 */ /* 0x080fe20000010822 */
[----:B------:R-:W-:Y:S01]  /*10a30*/  FFMA.FTZ R14, R35, R25, R14 ;  /* 0x00000019230e7223 */ /* 0x000fe2000001000e */
[C---:B------:R-:W-:Y:S01]  /*10a40*/  FMUL.FTZ R25, R0.reuse, R8 ;  /* 0x0000000800197220 */ /* 0x040fe20000410000 */
[----:B------:R-:W-:Y:S01]  /*10a50*/  FFMA.FTZ R29, R0, R4, -R29 ;  /* 0x00000004001d7223 */ /* 0x000fe2000001081d */
[-C--:B------:R-:W-:Y:S01]  /*10a60*/  FMUL.FTZ R33, R42, R30.reuse ;  /* 0x0000001e2a217220 */ /* 0x080fe20000410000 */
[----:B------:R-:W-:Y:S01]  /*10a70*/  FMUL.FTZ R35, R38, R30 ;  /* 0x0000001e26237220 */ /* 0x000fe20000410000 */
[----:B------:R-:W-:-:S02]  /*10a80*/  IMAD.U32 R27, R6, 0x10000, RZ ;  /* 0x00010000061b7824 */ /* 0x000fc400078e00ff */
[-C--:B------:R-:W-:Y:S01]  /*10a90*/  FMUL.FTZ R0, R39, R31.reuse ;  /* 0x0000001f27007220 */ /* 0x080fe20000410000 */
[----:B------:R-:W-:Y:S01]  /*10aa0*/  FFMA.FTZ R25, R40, R4, R25 ;  /* 0x0000000428197223 */ /* 0x000fe20000010019 */
[-C--:B------:R-:W-:Y:S01]  /*10ab0*/  FFMA.FTZ R33, R38, R26.reuse, -R33 ;  /* 0x0000001a26217223 */ /* 0x080fe20000010821 */
[----:B------:R-:W-:Y:S01]  /*10ac0*/  FFMA.FTZ R35, R42, R26, R35 ;  /* 0x0000001a2a237223 */ /* 0x000fe20000010023 */
[C---:B------:R-:W-:Y:S01]  /*10ad0*/  FMUL.FTZ R4, R37.reuse, R31 ;  /* 0x0000001f25047220 */ /* 0x040fe20000410000 */
[-C--:B------:R-:W-:Y:S01]  /*10ae0*/  FFMA.FTZ R8, R37, R27.reuse, -R0 ;  /* 0x0000001b25087223 */ /* 0x080fe20000010800 */
[----:B------:R-:W-:Y:S02]  /*10af0*/  IMAD.U32 R26, R21, 0x10000, RZ ;  /* 0x00010000151a7824 */ /* 0x000fe400078e00ff */
[-C--:B------:R-:W-:Y:S01]  /*10b00*/  FMUL.FTZ R31, R20, R10.reuse ;  /* 0x0000000a141f7220 */ /* 0x080fe20000410000 */
[----:B------:R-:W-:Y:S02]  /*10b10*/  IMAD.U32 R0, R13, 0x10000, RZ ;  /* 0x000100000d007824 */ /* 0x000fe400078e00ff */
[----:B------:R-:W-:Y:S01]  /*10b20*/  FMUL.FTZ R37, R12, R10 ;  /* 0x0000000a0c257220 */ /* 0x000fe20000410000 */
[----:B------:R-:W-:Y:S01]  /*10b30*/  LOP3.LUT R6, R6, 0xffff0000, RZ, 0xc0, !PT ;  /* 0xffff000006067812 */ /* 0x000fe200078ec0ff */
[----:B------:R-:W-:Y:S01]  /*10b40*/  FFMA.FTZ R10, R39, R27, R4 ;  /* 0x0000001b270a7223 */ /* 0x000fe20000010004 */
[----:B------:R-:W-:-:S02]  /*10b50*/  IMAD.U32 R28, R7, 0x10000, RZ ;  /* 0x00010000071c7824 */ /* 0x000fc400078e00ff */
[-C--:B------:R-:W-:Y:S01]  /*10b60*/  FMUL.FTZ R27, R26, R32.reuse ;  /* 0x000000201a1b7220 */ /* 0x080fe20000410000 */
[----:B------:R-:W-:Y:S01]  /*10b70*/  LOP3.LUT R21, R21, 0xffff0000, RZ, 0xc0, !PT ;  /* 0xffff000015157812 */ /* 0x000fe200078ec0ff */
[----:B------:R-:W-:Y:S01]  /*10b80*/  FMUL.FTZ R39, R0, R32 ;  /* 0x0000002000277220 */ /* 0x000fe20000410000 */
[----:B------:R-:W-:Y:S01]  /*10b90*/  LOP3.LUT R13, R13, 0xffff0000, RZ, 0xc0, !PT ;  /* 0xffff00000d0d7812 */ /* 0x000fe200078ec0ff */
[-C--:B------:R-:W-:Y:S01]  /*10ba0*/  FFMA.FTZ R31, R12, R6.reuse, -R31 ;  /* 0x000000060c1f7223 */ /* 0x080fe2000001081f */
[----:B------:R-:W-:Y:S01]  /*10bb0*/  LOP3.LUT R7, R7, 0xffff0000, RZ, 0xc0, !PT ;  /* 0xffff000007077812 */ /* 0x000fe200078ec0ff */
[----:B------:R-:W-:Y:S01]  /*10bc0*/  FFMA.FTZ R37, R20, R6, R37 ;  /* 0x0000000614257223 */ /* 0x000fe20000010025 */
[-C--:B------:R-:W-:Y:S01]  /*10bd0*/  FFMA.FTZ R27, R0, R28.reuse, -R27 ;  /* 0x0000001c001b7223 */ /* 0x080fe2000001081b */
        /* <DEDUP_REMOVED lines=19> */
.L_x_762:
[----:B------:R-:W-:Y:S05]  /*10d10*/  BSYNC B0 ;  /* 0x0000000000007941 */ /* 0x000fea0003800000 */
.L_x_743:
[----:B------:R-:W-:Y:S01]  /*10d20*/  @!PT LDS RZ, [RZ] ;  /* 0x00000000fffff984 */ /* 0x000fe20000000800 */
[----:B------:R-:W-:Y:S01]  /*10d30*/  @!PT LDS RZ, [RZ] ;  /* 0x00000000fffff984 */ /* 0x000fe20000000800 */
[----:B------:R-:W-:Y:S01]  /*10d40*/  @!PT LDS RZ, [RZ] ;  /* 0x00000000fffff984 */ /* 0x000fe20000000800 */
[----:B------:R-:W-:Y:S01]  /*10d50*/  @!PT LDS RZ, [RZ] ;  /* 0x00000000fffff984 */ /* 0x000fe20000000800 */
[----:B------:R5:W-:Y:S06]  /*10d60*/  MEMBAR.ALL.CTA ;  /* 0x0000000000007992 */ /* 0x000bec0000008000 */
[----:B-----5:R-:W5:Y:S01]  /*10d70*/  FENCE.VIEW.ASYNC.S ;  /* 0x00000000000073c6 */ /* 0x020f620000000000 */
[----:B------:R-:W-:Y:S05]  /*10d80*/  WARPSYNC.ALL ;  /* 0x0000000000007948 */ /* 0x000fea0003800000 */
[----:B-----5:R-:W-:Y:S06]  /*10d90*/  BAR.SYNC.DEFER_BLOCKING 0xd, 0x100 ;  /* 0x0344000000007b1d */ /* 0x020fec0000010000 */
.L_x_741:
[----:B------:R-:W5:Y:S02]  /*10da0*/  LDL R0, [R1+0x14] ;  /* 0x0000140001007983 */ /* 0x000f640000100800 */
[----:B-----5:R-:W-:-:S13]  /*10db0*/  R2UR UR4, R0 ;  /* 0x00000000000472ca */ /* 0x020fda00000e0000 */
[----:B------:R-:W-:-:S05]  /*10dc0*/  IMAD.U32 R0, RZ, RZ, UR4 ;  /* 0x00000004ff007e24 */ /* 0x000fca000f8e00ff */
[----:B------:R-:W-:-:S13]  /*10dd0*/  ISETP.NE.AND P0, PT, R0, 0x3, PT ;  /* 0x000000030000780c */ /* 0x000fda0003f05270 */
[----:B------:R-:W-:Y:S05]  /*10de0*/  @!P0 BRA `(.L_x_788) ;  /* 0x0000000000048947 */ /* 0x000fea0003800000 */
[----:B------:R-:W-:Y:S01]  /*10df0*/  BPT.TRAP 0x1 ;  /* 0x000000040000795c */ /* 0x000fe20000300000 */
.L_x_788:
[----:B------:R-:W-:Y:S01]  /*10e00*/  IMAD R0, R214, 0x8, R2 ;  /* 0x00000008d6007824 */ /* 0x000fe200078e0202 */
[----:B01----:R-:W-:-:S04]  /*10e10*/  SHF.L.U32 R3, R216, 0x1f, RZ ;  /* 0x0000001fd8037819 */ /* 0x003fc800000006ff */
[----:B------:R0:W1:Y:S01]  /*10e20*/  SYNCS.PHASECHK.TRANS64.TRYWAIT P2, [R0+URZ+0x36830], R3 ;  /* 0x03683003000075a7 */ /* 0x000062000804017f */
[----:B------:R-:W-:Y:S05]  /*10e30*/  @!P0 BRA `(.L_x_789) ;  /* 0x0000000000048947 */ /* 0x000fea0003800000 */
[----:B------:R-:W-:Y:S01]  /*10e40*/  BPT.TRAP 0x1 ;  /* 0x000000040000795c */ /* 0x000fe20000300000 */
.L_x_789:
[----:B--234-:R-:W2:Y:S01]  /*10e50*/  S2R R4, SR_TID.X ;  /* 0x0000000000047919 */ /* 0x01cea20000002100 */
[----:B------:R-:W-:Y:S01]  /*10e60*/  IMAD.MOV.U32 R119, RZ, RZ, RZ ;  /* 0x000000ffff777224 */ /* 0x000fe200078e00ff */
[----:B--2---:R-:W-:-:S04]  /*10e70*/  LOP3.LUT R4, R4, 0x7f, RZ, 0xc0, !PT ;  /* 0x0000007f04047812 */ /* 0x004fc800078ec0ff */
[----:B------:R-:W-:Y:S01]  /*10e80*/  ISETP.NE.AND P1, PT, R4, RZ, PT ;  /* 0x000000ff0400720c */ /* 0x000fe20003f25270 */
[----:B-1----:R-:W-:-:S12]  /*10e90*/  @P2 BRA `(.L_x_790) ;  /* 0x0000000000082947 */ /* 0x002fd80003800000 */
[----:B------:R-:W1:Y:S02]  /*10ea0*/  SYNCS.PHASECHK.TRANS64.TRYWAIT P2, [R0+URZ+0x36830], R3 ;  /* 0x03683003000075a7 */ /* 0x000e64000804017f */
[----:B-1----:R-:W-:Y:S05]  /*10eb0*/  @!P2 BRA `(.L_x_791) ;  /* 0x000001680020a947 */ /* 0x002fea0003800000 */
.L_x_790:
[----:B------:R-:W-:Y:S05]  /*10ec0*/  WARPSYNC.ALL ;  /* 0x0000000000007948 */ /* 0x000fea0003800000 */
[----:B01----:R-:W-:Y:S01]  /*10ed0*/  VIADD R3, R2, 0x21400 ;  /* 0x0002140002037836 */ /* 0x003fe20000000000 */
[----:B------:R-:W-:Y:S01]  /*10ee0*/  R2UR UR24, R36 ;  /* 0x00000000241872ca */ /* 0x000fe200000e0000 */
[----:B------:R-:W-:Y:S01]  /*10ef0*/  IMAD.MOV.U32 R5, RZ, RZ, 0x40000040 ;  /* 0x40000040ff057424 */ /* 0x000fe200078e00ff */
[----:B------:R-:W-:Y:S01]  /*10f00*/  WARPGROUP.ARRIVE ;  /* 0x00000000000079c5 */ /* 0x000fe20000000000 */
[----:B------:R-:W-:Y:S01]  /*10f10*/  UMOV UR5, 0x40000040 ;  /* 0x4000004000057882 */ /* 0x000fe20000000000 */
[----:B------:R-:W-:Y:S01]  /*10f20*/  SHF.R.U32.HI R3, RZ, 0x4, R3 ;  /* 0x00000004ff037819 */ /* 0x000fe20000011603 */
[----:B------:R-:W-:Y:S01]  /*10f30*/  IMAD.MOV.U32 R7, RZ, RZ, 0x40000040 ;  /* 0x40000040ff077424 */ /* 0x000fe200078e00ff */
[----:B------:R-:W-:Y:S01]  /*10f40*/  R2UR UR7, R5 ;  /* 0x00000000050772ca */ /* 0x000fe200000e0000 */
[----:B------:R-:W-:Y:S01]  /*10f50*/  UMOV UR27, UR5 ;  /* 0x00000005001b7c82 */ /* 0x000fe20008000000 */
[----:B------:R-:W-:Y:S01]  /*10f60*/  LOP3.LUT R3, R3, 0x3fff, RZ, 0xc0, !PT ;  /* 0x00003fff03037812 */ /* 0x000fe200078ec0ff */
[----:B------:R-:W-:Y:S01]  /*10f70*/  UMOV UR17, UR27 ;  /* 0x0000001b00117c82 */ /* 0x000fe20008000000 */
[----:B------:R-:W-:Y:S01]  /*10f80*/  R2UR UR19, R7 ;  /* 0x00000000071372ca */ /* 0x000fe200000e0000 */
[----:B------:R-:W-:Y:S01]  /*10f90*/  IMAD.MOV.U32 R9, RZ, RZ, 0x40000040 ;  /* 0x40000040ff097424 */ /* 0x000fe200078e00ff */
[----:B------:R-:W-:Y:S01]  /*10fa0*/  LOP3.LUT R21, R3, 0x10000, RZ, 0xfc, !PT ;  /* 0x0001000003157812 */ /* 0x000fe200078efcff */
[----:B------:R-:W-:Y:S01]  /*10fb0*/  ULOP3.LUT UR24, UR24, 0x10000, URZ, 0xfc, !UPT ;  /* 0x0001000018187892 */ /* 0x000fe2000f8efc3f */
[----:B------:R-:W-:Y:S01]  /*10fc0*/  IMAD.MOV.U32 R7, RZ, RZ, 0x40000040 ;  /* 0x40000040ff077424 */ /* 0x000fe200078e00ff */
[----:B------:R-:W-:Y:S01]  /*10fd0*/  UMOV UR21, UR27 ;  /* 0x0000001b00157c82 */ /* 0x000fe20008000000 */
[----:B------:R-:W-:Y:S01]  /*10fe0*/  R2UR UR23, R9 ;  /* 0x00000000091772ca */ /* 0x000fe200000e0000 */
[----:B------:R-:W-:Y:S01]  /*10ff0*/  IMAD R4, R214, 0xa80, R21 ;  /* 0x00000a80d6047824 */ /* 0x000fe200078e0215 */
[----:B------:R-:W-:Y:S01]  /*11000*/  UMOV UR9, UR27 ;  /* 0x0000001b00097c82 */ /* 0x000fe20008000000 */
[----:B------:R-:W-:Y:S01]  /*11010*/  IMAD.U32 R15, RZ, RZ, UR5 ;  /* 0x00000005ff0f7e24 */ /* 0x000fe2000f8e00ff */
[----:B------:R-:W-:Y:S01]  /*11020*/  UMOV UR4, UR24 ;  /* 0x0000001800047c82 */ /* 0x000fe20008000000 */
[C---:B------:R-:W-:Y:S01]  /*11030*/  VIADD R8, R4.reuse, 0x100 ;  /* 0x0000010004087836 */ /* 0x040fe20000000000 */
[C---:B------:R-:W-:Y:S01]  /*11040*/  R2UR UR6, R4.reuse ;  /* 0x00000000040672ca */ /* 0x040fe200000e0000 */
[----:B------:R-:W-:Y:S01]  /*11050*/  UMOV UR26, UR4 ;  /* 0x00000004001a7c82 */ /* 0x000fe20008000000 */
[----:B------:R-:W-:Y:S01]  /*11060*/  IADD3 R6, R4, 0x80, RZ ;  /* 0x0000008004067810 */ /* 0x000fe20007ffe0ff */
[----:B------:R-:W-:Y:S01]  /*11070*/  UMOV UR16, UR26 ;  /* 0x0000001a00107c82 */ /* 0x000fe20008000000 */
[----:B------:R-:W-:Y:S01]  /*11080*/  R2UR UR22, R8 ;  /* 0x00000000081672ca */ /* 0x000fe200000e0000 */
[----:B------:R-:W-:Y:S01]  /*11090*/  UMOV UR20, UR26 ;  /* 0x0000001a00147c82 */ /* 0x000fe20008000000 */
[----:B------:R-:W-:Y:S01]  /*110a0*/  R2UR UR18, R6 ;  /* 0x00000000061272ca */ /* 0x000fe200000e0000 */
[C---:B------:R-:W-:Y:S01]  /*110b0*/  VIADD R6, R4.reuse, 0x180 ;  /* 0x0000018004067836 */ /* 0x040fe20000000000 */
[----:B------:R-:W-:Y:S01]  /*110c0*/  UMOV UR8, UR26 ;  /* 0x0000001a00087c82 */ /* 0x000fe20008000000 */
[----:B------:R-:W-:Y:S01]  /*110d0*/  IMAD.U32 R14, RZ, RZ, UR4 ;  /* 0x00000004ff0e7e24 */ /* 0x000fe2000f8e00ff */
[----:B------:R-:W-:Y:S01]  /*110e0*/  UMOV UR12, UR26 ;  /* 0x0000001a000c7c82 */ /* 0x000fe20008000000 */
[----:B------:R-:W-:Y:S01]  /*110f0*/  VIADD R10, R4, 0x200 ;  /* 0x00000200040a7836 */ /* 0x000fe20000000000 */
[----:B------:R-:W-:Y:S01]  /*11100*/  UMOV UR13, UR27 ;  /* 0x0000001b000d7c82 */ /* 0x000fe20008000000 */
[----:B------:R-:W-:Y:S01]  /*11110*/  HGMMA.64x16x16.F32.BF16 R72, gdesc[UR4], RZ, !UPT, gsb0 ;  /* 0x00200000044879f0 */ /* 0x000fe2000c0018ff */
[----:B------:R-:W-:Y:S01]  /*11120*/  R2UR UR6, R6 ;  /* 0x00000000060672ca */ /* 0x000fe200000e0000 */
[----:B------:R-:W-:Y:S01]  /*11130*/  UMOV UR4, UR26 ;  /* 0x0000001a00047c82 */ /* 0x000fe20008000000 */
[----:B------:R-:W-:Y:S01]  /*11140*/  R2UR UR7, R7 ;  /* 0x00000000070772ca */ /* 0x000fe200000e0000 */
[----:B------:R-:W-:Y:S01]  /*11150*/  UMOV UR5, UR27 ;  /* 0x0000001b00057c82 */ /* 0x000fe20008000000 */
[----:B------:R-:W-:Y:S01]  /*11160*/  IMAD.MOV.U32 R11, RZ, RZ, 0x40000040 ;  /* 0x40000040ff0b7424 */ /* 0x000fe200078e00ff */
[----:B------:R-:W-:Y:S01]  /*11170*/  R2UR UR10, R10 ;  /* 0x000000000a0a72ca */ /* 0x000fe200000e0000 */
[C---:B------:R-:W-:Y:S01]  /*11180*/  VIADD R8, R4.reuse, 0x280 ;  /* 0x0000028004087836 */ /* 0x040fe20000000000 */
[----:B------:R-:W-:Y:S01]  /*11190*/  UMOV UR29, 0x40000040 ;  /* 0x40000040001d7882 */ /* 0x000fe20000000000 */
[----:B------:R-:W-:Y:S01]  /*111a0*/  IMAD.MOV.U32 R9, RZ, RZ, 0x40000040 ;  /* 0x40000040ff097424 */ /* 0x000fe200078e00ff */
[----:B------:R-:W-:Y:S01]  /*111b0*/  R2UR UR11, R11 ;  /* 0x000000000b0b72ca */ /* 0x000fe200000e0000 */
[----:B------:R-:W-:Y:S01]  /*111c0*/  VIADD R6, R4, 0x300 ;  /* 0x0000030004067836 */ /* 0x000fe20000000000 */
[----:B------:R-:W-:Y:S01]  /*111d0*/  R2UR UR14, R8 ;  /* 0x00000000080e72ca */ /* 0x000fe200000e0000 */
[----:B------:R-:W-:Y:S01]  /*111e0*/  IMAD.MOV.U32 R7, RZ, RZ, 0x40000040 ;  /* 0x40000040ff077424 */ /* 0x000fe200078e00ff */
[----:B------:R-:W-:Y:S01]  /*111f0*/  R2UR UR15, R9 ;  /* 0x00000000090f72ca */ /* 0x000fe200000e0000 */
[C---:B------:R-:W-:Y:S01]  /*11200*/  VIADD R8, R4.reuse, 0x2 ;  /* 0x0000000204087836 */ /* 0x040fe20000000000 */
[----:B------:R0:W-:Y:S01]  /*11210*/  STL.64 [R1+0x48], R14 ;  /* 0x0000480e01007387 */ /* 0x0001e20000100a00 */
[----:B------:R-:W-:Y:S01]  /*11220*/  IMAD.MOV.U32 R9, RZ, RZ, 0x40000040 ;  /* 0x40000040ff097424 */ /* 0x000fe200078e00ff */
[----:B------:R-:W-:Y:S01]  /*11230*/  P2R R13, PR, RZ, 0x1 ;  /* 0x00000001ff0d7803 */ /* 0x000fe20000000000 */
[----:B------:R-:W-:Y:S01]  /*11240*/  VIADD R10, R4, 0x202 ;  /* 0x00000202040a7836 */ /* 0x000fe20000000000 */
[----:B------:R-:W-:Y:S01]  /*11250*/  R2UR UR30, R8 ;  /* 0x00000000081e72ca */ /* 0x000fe200000e0000 */
[----:B------:R-:W-:Y:S01]  /*11260*/  VIADD R8, R4, 0x102 ;  /* 0x0000010204087836 */ /* 0x000fe20000000000 */
[----:B------:R-:W-:Y:S01]  /*11270*/  R2UR UR31, R9 ;  /* 0x00000000091f72ca */ /* 0x000fe200000e0000 */
[----:B------:R-:W-:-:S02]  /*11280*/  IMAD.MOV.U32 R9, RZ, RZ, 0x40000040 ;  /* 0x40000040ff097424 */ /* 0x000fc400078e00ff */
[----:B------:R-:W-:Y:S02]  /*11290*/  IMAD.MOV.U32 R11, RZ, RZ, 0x40000040 ;  /* 0x40000040ff0b7424 */ /* 0x000fe400078e00ff */
[----:B0-----:R-:W-:Y:S01]  /*112a0*/  IMAD.U32 R15, RZ, RZ, UR29 ;  /* 0x0000001dff0f7e24 */ /* 0x001fe2000f8e00ff */
[----:B------:R-:W-:Y:S02]  /*112b0*/  WARPGROUP.DEPBAR.LE gsb0, 0x0 ;  /* 0x00008000000079c5 */ /* 0x000fe40000010000 */
[----:B------:R-:W-:-:S06]  /*112c0*/  WARPGROUP.ARRIVE ;  /* 0x00000000000079c5 */ /* 0x000fcc0000000000 */
[----:B------:R-:W-:Y:S01]  /*112d0*/  HGMMA.64x16x16.F32.BF16 R64, gdesc[UR16], RZ, !UPT, gsb0 ;  /* 0x00200000104079f0 */ /* 0x000fe2000c0018ff */
[----:B------:R-:W-:Y:S01]  /*112e0*/  R2UR UR18, R6 ;  /* 0x00000000061272ca */ /* 0x000fe200000e0000 */
[----:B------:R-:W-:Y:S01]  /*112f0*/  UMOV UR16, UR26 ;  /* 0x0000001a00107c82 */ /* 0x000fe20008000000 */
[----:B------:R-:W-:Y:S01]  /*11300*/  R2UR UR19, R7 ;  /* 0x00000000071372ca */ /* 0x000fe200000e0000 */
[----:B------:R-:W-:Y:S01]  /*11310*/  UMOV UR17, UR27 ;  /* 0x0000001b00117c82 */ /* 0x000fe20008000000 */
[----:B------:R-:W-:Y:S01]  /*11320*/  VIADD R6, R4, 0x82 ;  /* 0x0000008204067836 */ /* 0x000fe20000000000 */
[----:B------:R-:W-:Y:S01]  /*11330*/  UMOV UR27, UR29 ;  /* 0x0000001d001b7c82 */ /* 0x000fe20008000000 */
[----:B------:R-:W-:Y:S01]  /*11340*/  IMAD.MOV.U32 R7, RZ, RZ, 0x40000040 ;  /* 0x40000040ff077424 */ /* 0x000fe200078e00ff */
[----:B------:R-:W-:Y:S02]  /*11350*/  WARPGROUP.DEPBAR.LE gsb0, 0x0 ;  /* 0x00008000000079c5 */ /* 0x000fe40000010000 */
[----:B------:R-:W-:-:S06]  /*11360*/  WARPGROUP.ARRIVE ;  /* 0x00000000000079c5 */ /* 0x000fcc0000000000 */
[----:B------:R-:W-:Y:S01]  /*11370*/  HGMMA.64x16x16.F32.BF16 R56, gdesc[UR20], RZ, !UPT, gsb0 ;  /* 0x00200000143879f0 */ /* 0x000fe2000c0018ff */
[----:B------:R-:W-:Y:S01]  /*11380*/  R2UR UR22, R8 ;  /* 0x00000000081672ca */ /* 0x000fe200000e0000 */
[----:B------:R-:W-:Y:S01]  /*11390*/  UMOV UR21, UR27 ;  /* 0x0000001b00157c82 */ /* 0x000fe20008000000 */
[----:B------:R-:W-:Y:S01]  /*113a0*/  R2UR UR23, R9 ;  /* 0x00000000091772ca */ /* 0x000fe200000e0000 */
[----:B------:R-:W-:Y:S02]  /*113b0*/  VIADD R8, R4, 0x282 ;  /* 0x0000028204087836 */ /* 0x000fe40000000000 */
[----:B------:R-:W-:Y:S01]  /*113c0*/  IMAD.MOV.U32 R9, RZ, RZ, 0x40000040 ;  /* 0x40000040ff097424 */ /* 0x000fe200078e00ff */
[----:B------:R-:W-:Y:S02]  /*113d0*/  WARPGROUP.DEPBAR.LE gsb0, 0x0 ;  /* 0x00008000000079c5 */ /* 0x000fe40000010000 */
[----:B------:R-:W-:-:S06]  /*113e0*/  WARPGROUP.ARRIVE ;  /* 0x00000000000079c5 */ /* 0x000fcc0000000000 */
[----:B------:R-:W-:Y:S01]  /*113f0*/  HGMMA.64x16x16.F32.BF16 R48, gdesc[UR4], RZ, !UPT, gsb0 ;  /* 0x00200000043079f0 */ /* 0x000fe2000c0018ff */
[----:B------:R-:W-:Y:S01]  /*11400*/  UIADD3 UR4, UR24, 0x2, URZ ;  /* 0x0000000218047890 */ /* 0x000fe2000fffe03f */
[----:B------:R-:W-:-:S06]  /*11410*/  UMOV UR5, UR27 ;  /* 0x0000001b00057c82 */ /* 0x000fcc0008000000 */
[----:B------:R-:W-:Y:S02]  /*11420*/  UMOV UR28, UR4 ;  /* 0x00000004001c7c82 */ /* 0x000fe40008000000 */
[----:B------:R-:W-:Y:S01]  /*11430*/  UMOV UR26, UR28 ;  /* 0x0000001c001a7c82 */ /* 0x000fe20008000000 */
[----:B------:R-:W-:Y:S01]  /*11440*/  IMAD.U32 R14, RZ, RZ, UR28 ;  /* 0x0000001cff0e7e24 */ /* 0x000fe2000f8e00ff */
[----:B------:R-:W-:Y:S01]  /*11450*/  UMOV UR20, UR26 ;  /* 0x0000001a00147c82 */ /* 0x000fe20008000000 */
[----:B------:R-:W-:-:S03]  /*11460*/  UMOV UR4, UR26 ;  /* 0x0000001a00047c82 */ /* 0x000fc60008000000 */
[----:B------:R0:W-:Y:S01]  /*11470*/  STL.64 [R1+0x40], R14 ;  /* 0x0000400e01007387 */ /* 0x0001e20000100a00 */
[----:B------:R-:W-:Y:S02]  /*11480*/  WARPGROUP.DEPBAR.LE gsb0, 0x0 ;  /* 0x00008000000079c5 */ /* 0x000fe40000010000 */
[----:B------:R-:W-:-:S06]  /*11490*/  WARPGROUP.ARRIVE ;  /* 0x00000000000079c5 */ /* 0x000fcc0000000000 */
[----:B------:R-:W-:Y:S01]  /*114a0*/  HGMMA.64x16x16.F32.BF16 R40, gdesc[UR8], RZ, !UPT, gsb0 ;  /* 0x00200000082879f0 */ /* 0x000fe2000c0018ff */
[----:B------:R-:W-:Y:S01]  /*114b0*/  R2UR UR10, R10 ;  /* 0x000000000a0a72ca */ /* 0x000fe200000e0000 */
[----:B------:R-:W-:Y:S01]  /*114c0*/  UMOV UR8, UR26 ;  /* 0x0000001a00087c82 */ /* 0x000fe20008000000 */
[----:B------:R-:W-:Y:S01]  /*114d0*/  R2UR UR11, R11 ;  /* 0x000000000b0b72ca */ /* 0x000fe200000e0000 */
[----:B------:R-:W-:Y:S01]  /*114e0*/  UMOV UR9, UR27 ;  /* 0x0000001b00097c82 */ /* 0x000fe20008000000 */
[----:B------:R-:W-:Y:S02]  /*114f0*/  VIADD R10, R4, 0x204 ;  /* 0x00000204040a7836 */ /* 0x000fe40000000000 */
[----:B------:R-:W-:Y:S01]  /*11500*/  IMAD.MOV.U32 R11, RZ, RZ, 0x40000040 ;  /* 0x40000040ff0b7424 */ /* 0x000fe200078e00ff */
        /* <DEDUP_REMOVED lines=17> */
[----:B------:R-:W-:-:S03]  /*11620*/  IMAD.MOV.U32 R7, RZ, RZ, 0x40000040 ;  /* 0x40000040ff077424 */ /* 0x000fc600078e00ff */
[----:B------:R-:W-:Y:S01]  /*11630*/  R2UR UR6, R6 ;  /* 0x00000000060672ca */ /* 0x000fe200000e0000 */
[----:B------:R-:W-:Y:S01]  /*11640*/  VIADD R6, R4, 0x302 ;  /* 0x0000030204067836 */ /* 0x000fe20000000000 */
[----:B------:R-:W-:Y:S01]  /*11650*/  R2UR UR7, R7 ;  /* 0x00000000070772ca */ /* 0x000fe200000e0000 */
[----:B------:R-:W-:Y:S01]  /*11660*/  IMAD.MOV.U32 R7, RZ, RZ, 0x40000040 ;  /* 0x40000040ff077424 */ /* 0x000fe200078e00ff */
[----:B------:R-:W-:Y:S02]  /*11670*/  WARPGROUP.DEPBAR.LE gsb0, 0x0 ;  /* 0x00008000000079c5 */ /* 0x000fe40000010000 */
[----:B------:R-:W-:-:S06]  /*11680*/  WARPGROUP.ARRIVE ;  /* 0x00000000000079c5 */ /* 0x000fcc0000000000 */
[----:B------:R-:W-:Y:S01]  /*11690*/  HGMMA.64x16x16.F32.BF16 R72, gdesc[UR28], R72, gsb0 ;  /* 0x002000001c4879f0 */ /* 0x000fe20008001848 */
[----:B------:R-:W-:Y:S01]  /*116a0*/  R2UR UR30, R8 ;  /* 0x00000000081e72ca */ /* 0x000fe200000e0000 */
[----:B------:R-:W-:Y:S01]  /*116b0*/  UMOV UR29, 0x40000040 ;  /* 0x40000040001d7882 */ /* 0x000fe20000000000 */
[----:B------:R-:W-:Y:S01]  /*116c0*/  R2UR UR31, R9 ;  /* 0x00000000091f72ca */ /* 0x000fe200000e0000 */
[----:B------:R-:W-:Y:S02]  /*116d0*/  VIADD R8, R4, 0x104 ;  /* 0x0000010404087836 */ /* 0x000fe40000000000 */
[----:B------:R-:W-:Y:S02]  /*116e0*/  IMAD.MOV.U32 R9, RZ, RZ, 0x40000040 ;  /* 0x40000040ff097424 */ /* 0x000fe400078e00ff */
[----:B0-----:R-:W-:Y:S01]  /*116f0*/  IMAD.U32 R15, RZ, RZ, UR29 ;  /* 0x0000001dff0f7e24 */ /* 0x001fe2000f8e00ff */
[----:B------:R-:W-:Y:S02]  /*11700*/  WARPGROUP.DEPBAR.LE gsb0, 0x0 ;  /* 0x00008000000079c5 */ /* 0x000fe40000010000 */
[----:B------:R-:W-:-:S06]  /*11710*/  WARPGROUP.ARRIVE ;  /* 0x00000000000079c5 */ /* 0x000fcc0000000000 */
[----:B------:R-:W-:Y:S01]  /*11720*/  HGMMA.64x16x16.F32.BF16 R64, gdesc[UR16], R64, gsb0 ;  /* 0x00200000104079f0 */ /* 0x000fe20008001840 */
        /* <DEDUP_REMOVED lines=9> */
[----:B------:R-:W-:Y:S01]  /*117c0*/  HGMMA.64x16x16.F32.BF16 R56, gdesc[UR20], R56, gsb0 ;  /* 0x00200000143879f0 */ /* 0x000fe20008001838 */
[----:B------:R-:W-:Y:S01]  /*117d0*/  R2UR UR22, R8 ;  /* 0x00000000081672ca */ /* 0x000fe200000e0000 */
[----:B------:R-:W-:Y:S01]  /*117e0*/  UMOV UR21, UR27 ;  /* 0x0000001b00157c82 */ /* 0x000fe20008000000 */
[----:B------:R-:W-:Y:S01]  /*117f0*/  R2UR UR23, R9 ;  /* 0x00000000091772ca */ /* 0x000fe200000e0000 */
[----:B------:R-:W-:Y:S02]  /*11800*/  VIADD R8, R4, 0x284 ;  /* 0x0000028404087836 */ /* 0x000fe40000000000 */
[----:B------:R-:W-:Y:S01]  /*11810*/  IMAD.MOV.U32 R9, RZ, RZ, 0x40000040 ;  /* 0x40000040ff097424 */ /* 0x000fe200078e00ff */
[----:B------:R-:W-:Y:S02]  /*11820*/  WARPGROUP.DEPBAR.LE gsb0, 0x0 ;  /* 0x00008000000079c5 */ /* 0x000fe40000010000 */
[----:B------:R-:W-:-:S06]  /*11830*/  WARPGROUP.ARRIVE ;  /* 0x00000000000079c5 */ /* 0x000fcc0000000000 */
[----:B------:R-:W-:Y:S01]  /*11840*/  HGMMA.64x16x16.F32.BF16 R48, gdesc[UR4], R48, gsb0 ;  /* 0x00200000043079f0 */ /* 0x000fe20008001830 */
        /* <DEDUP_REMOVED lines=10> */
[----:B------:R-:W-:Y:S01]  /*118f0*/  HGMMA.64x16x16.F32.BF16 R40, gdesc[UR8], R40, gsb0 ;  /* 0x00200000082879f0 */ /* 0x000fe20008001828 */
        /* <DEDUP_REMOVED lines=53> */
[----:B------:R-:W-:Y:S01]  /*11c50*/  VIADD R8, R4, 0x286 ;  /* 0x0000028604087836 */ /* 0x000fe20000000000 */
[----:B------:R-:W-:Y:S01]  /*11c60*/  MOV R9, 0x40000040 ;  /* 0x4000004000097802 */ /* 0x000fe20000000f00 */
        /* <DEDUP_REMOVED lines=147> */
[----:B------:R-:W-:Y:S01]  /*125a0*/  UMOV UR4, UR26 ;  /* 0x0000001a00047c82 */ /* 0x000fe20008000000 */
[----:B------:R-:W-:Y:S01]  /*125b0*/  UIADD3 UR52, UR24, 0x406, URZ ;  /* 0x0000040618347890 */ /* 0x000fe2000fffe03f */
[----:B------:R-:W-:Y:S01]  /*125c0*/  UMOV UR53, 0x40000040 ;  /* 0x4000004000357882 */ /* 0x000fe20000000000 */
[----:B------:R-:W-:Y:S01]  /*125d0*/  UIADD3 UR48, UR24, 0x800, URZ ;  /* 0x0000080018307890 */ /* 0x000fe2000fffe03f */
[----:B------:R0:W-:Y:S01]  /*125e0*/  STL.64 [R1+0x20], R14 ;  /* 0x0000200e01007387 */ /* 0x0001e20000100a00 */
[----:B------:R-:W-:Y:S01]  /*125f0*/  UMOV UR49, 0x40000040 ;  /* 0x4000004000317882 */ /* 0x000fe20000000000 */
[----:B------:R-:W-:Y:S01]  /*12600*/  UIADD3 UR44, UR24, 0x802, URZ ;  /* 0x00000802182c7890 */ /* 0x000fe2000fffe03f */
[----:B------:R-:W-:Y:S01]  /*12610*/  UMOV UR45, 0x40000040 ;  /* 0x40000040002d7882 */ /* 0x000fe20000000000 */
[----:B------:R-:W-:Y:S01]  /*12620*/  UIADD3 UR40, UR24, 0x804, URZ ;  /* 0x0000080418287890 */ /* 0x000fe2000fffe03f */
[----:B------:R-:W2:Y:S01]  /*12630*/  LDL R80, [R1+0x88] ;  /* 0x0000880001507983 */ /* 0x000ea20000100800 */
[----:B------:R-:W-:-:S02]  /*12640*/  WARPGROUP.DEPBAR.LE gsb0, 0x0 ;  /* 0x00008000000079c5 */ /* 0x000fc40000010000 */
[----:B------:R-:W-:-:S06]  /*12650*/  WARPGROUP.ARRIVE ;  /* 0x00000000000079c5 */ /* 0x000fcc0000000000 */
[----:B------:R-:W-:Y:S01]  /*12660*/  HGMMA.64x16x16.F32.BF16 R40, gdesc[UR8], R40, gsb0 ;  /* 0x00200000082879f0 */ /* 0x000fe20008001828 */
[----:B------:R-:W-:Y:S01]  /*12670*/  R2UR UR10, R10 ;  /* 0x000000000a0a72ca */ /* 0x000fe200000e0000 */
[----:B------:R-:W-:Y:S01]  /*12680*/  UMOV UR8, UR26 ;  /* 0x0000001a00087c82 */ /* 0x000fe20008000000 */
[----:B------:R-:W-:Y:S01]  /*12690*/  R2UR UR11, R11 ;  /* 0x000000000b0b72ca */ /* 0x000fe200000e0000 */
[----:B------:R-:W-:Y:S01]  /*126a0*/  UMOV UR9, UR27 ;  /* 0x0000001b00097c82 */ /* 0x000fe20008000000 */
        /* <DEDUP_REMOVED lines=28> */
[----:B------:R-:W-:Y:S02]  /*12870*/  WARPGROUP.DEPBAR.LE gsb0, 0x0 ;  /* 0x00008000000079c5 */ /* 0x000fe40000010000 */
[----:B------:R-:W-:Y:S01]  /*12880*/  WARPGROUP.ARRIVE ;  /* 0x00000000000079c5 */ /* 0x000fe20000000000 */
[C---:B------:R-:W-:Y:S02]  /*12890*/  VIADD R8, R4.reuse, 0x484 ;  /* 0x0000048404087836 */ /* 0x040fe40000000000 */
[----:B------:R-:W-:Y:S02]  /*128a0*/  VIADD R10, R4, 0x584 ;  /* 0x00000584040a7836 */ /* 0x000fe40000000000 */
[----:B------:R-:W-:Y:S01]  /*128b0*/  IMAD.MOV.U32 R11, RZ, RZ, 0x40000040 ;  /* 0x40000040ff0b7424 */ /* 0x000fe200078e00ff */
[----:B------:R-:W-:Y:S01]  /*128c0*/  HGMMA.64x16x16.F32.BF16 R64, gdesc[UR16], R64, gsb0 ;  /* 0x00200000104079f0 */ /* 0x000fe20008001840 */
[----:B------:R-:W-:Y:S01]  /*128d0*/  R2UR UR18, R6 ;  /* 0x00000000061272ca */ /* 0x000fe200000e0000 */
[----:B------:R-:W-:Y:S01]  /*128e0*/  UMOV UR16, UR26 ;  /* 0x0000001a00107c82 */ /* 0x000fe20008000000 */
[----:B------:R-:W-:Y:S01]  /*128f0*/  R2UR UR19, R7 ;  /* 0x00000000071372ca */ /* 0x000fe200000e0000 */
[----:B------:R-:W-:Y:S01]  /*12900*/  UMOV UR17, UR27 ;  /* 0x0000001b00117c82 */ /* 0x000fe20008000000 */
[----:B------:R-:W-:Y:S01]  /*12910*/  UMOV UR41, 0x40000040 ;  /* 0x4000004000297882 */ /* 0x000fe20000000000 */
[----:B------:R-:W-:Y:S01]  /*12920*/  UIADD3 UR36, UR24, 0x806, URZ ;  /* 0x0000080618247890 */ /* 0x000fe2000fffe03f */
[----:B0-----:R-:W-:Y:S01]  /*12930*/  IMAD.U32 R15, RZ, RZ, UR29 ;  /* 0x0000001dff0f7e24 */ /* 0x001fe2000f8e00ff */
[----:B------:R-:W-:-:S02]  /*12940*/  WARPGROUP.DEPBAR.LE gsb0, 0x0 ;  /* 0x00008000000079c5 */ /* 0x000fc40000010000 */
[----:B------:R-:W-:-:S06]  /*12950*/  WARPGROUP.ARRIVE ;  /* 0x00000000000079c5 */ /* 0x000fcc0000000000 */
[----:B------:R-:W-:Y:S03]  /*12960*/  HGMMA.64x16x16.F32.BF16 R56, gdesc[UR20], R56, gsb0 ;  /* 0x00200000143879f0 */ /* 0x000fe60008001838 */
[----:B------:R-:W-:Y:S02]  /*12970*/  WARPGROUP.DEPBAR.LE gsb0, 0x0 ;  /* 0x00008000000079c5 */ /* 0x000fe40000010000 */
[----:B------:R-:W-:-:S06]  /*12980*/  WARPGROUP.ARRIVE ;  /* 0x00000000000079c5 */ /* 0x000fcc0000000000 */
[----:B------:R-:W-:Y:S01]  /*12990*/  HGMMA.64x16x16.F32.BF16 R48, gdesc[UR4], R48, gsb0 ;  /* 0x00200000043079f0 */ /* 0x000fe20008001830 */
[----:B------:R-:W-:-:S07]  /*129a0*/  UIADD3 UR4, UR24, 0x404, URZ ;  /* 0x0000040418047890 */ /* 0x000fce000fffe03f */
[----:B------:R-:W-:Y:S01]  /*129b0*/  UMOV UR28, UR4 ;  /* 0x00000004001c7c82 */ /* 0x000fe20008000000 */
[----:B------:R-:W-:Y:S02]  /*129c0*/  WARPGROUP.DEPBAR.LE gsb0, 0x0 ;  /* 0x00008000000079c5 */ /* 0x000fe40000010000 */
[----:B------:R-:W-:Y:S01]  /*129d0*/  WARPGROUP.ARRIVE ;  /* 0x00000000000079c5 */ /* 0x000fe20000000000 */
[----:B------:R-:W-:Y:S02]  /*129e0*/  VIADD R6, R4, 0x404 ;  /* 0x0000040404067836 */ /* 0x000fe40000000000 */
[----:B------:R-:W-:Y:S01]  /*129f0*/  IMAD.MOV.U32 R7, RZ, RZ, 0x40000040 ;  /* 0x40000040ff077424 */ /* 0x000fe200078e00ff */
[----:B------:R-:W-:Y:S01]  /*12a00*/  UMOV UR26, UR28 ;  /* 0x0000001c001a7c82 */ /* 0x000fe20008000000 */
[----:B------:R-:W-:Y:S01]  /*12a10*/  UMOV UR27, UR29 ;  /* 0x0000001d001b7c82 */ /* 0x000fe20008000000 */
[----:B------:R-:W-:Y:S01]  /*12a20*/  HGMMA.64x16x16.F32.BF16 R40, gdesc[UR8], R40, gsb0 ;  /* 0x00200000082879f0 */ /* 0x000fe20008001828 */
[----:B------:R-:W-:Y:S01]  /*12a30*/  IMAD.MOV.U32 R9, RZ, RZ, 0x40000040 ;  /* 0x40000040ff097424 */ /* 0x000fe200078e00ff */
[----:B------:R-:W-:Y:S01]  /*12a40*/  R2UR UR22, R8 ;  /* 0x00000000081672ca */ /* 0x000fe200000e0000 */
[----:B------:R-:W-:Y:S01]  /*12a50*/  UMOV UR37, 0x40000040 ;  /* 0x4000004000257882 */ /* 0x000fe20000000000 */
[----:B------:R-:W-:Y:S01]  /*12a60*/  IMAD.U32 R14, RZ, RZ, UR28 ;  /* 0x0000001cff0e7e24 */ /* 0x000fe2000f8e00ff */
[----:B------:R-:W-:-:S02]  /*12a70*/  WARPGROUP.DEPBAR.LE gsb0, 0x0 ;  /* 0x00008000000079c5 */ /* 0x000fc40000010000 */
        /* <DEDUP_REMOVED lines=8> */
[----:B------:R-:W-:Y:S02]  /*12b00*/  R2UR UR18, R6 ;  /* 0x00000000061272ca */ /* 0x000fe400000e0000 */
[----:B------:R-:W-:Y:S01]  /*12b10*/  R2UR UR19, R7 ;  /* 0x00000000071372ca */ /* 0x000fe200000e0000 */
[----:B------:R-:W-:Y:S01]  /*12b20*/  UMOV UR16, UR26 ;  /* 0x0000001a00107c82 */ /* 0x000fe20008000000 */
[----:B------:R-:W-:Y:S01]  /*12b30*/  UMOV UR17, UR27 ;  /* 0x0000001b00117c82 */ /* 0x000fe20008000000 */
[----:B------:R-:W-:Y:S02]  /*12b40*/  WARPGROUP.DEPBAR.LE gsb0, 0x0 ;  /* 0x00008000000079c5 */ /* 0x000fe40000010000 */
[----:B------:R-:W-:-:S08]  /*12b50*/  WARPGROUP.ARRIVE ;  /* 0x00000000000079c5 */ /* 0x000fd00000000000 */
[----:B------:R-:W-:Y:S01]  /*12b60*/  HGMMA.64x16x16.F32.BF16 R64, gdesc[UR16], R64, gsb0 ;  /* 0x00200000104079f0 */ /* 0x000fe20008001840 */
[----:B------:R-:W-:Y:S01]  /*12b70*/  R2UR UR23, R9 ;  /* 0x00000000091772ca */ /* 0x000fe200000e0000 */
[----:B------:R-:W-:Y:S01]  /*12b80*/  UMOV UR20, UR26 ;  /* 0x0000001a00147c82 */ /* 0x000fe20008000000 */
[----:B------:R-:W-:Y:S01]  /*12b90*/  UMOV UR21, UR27 ;  /* 0x0000001b00157c82 */ /* 0x000fe20008000000 */
[----:B------:R-:W-:Y:S01]  /*12ba0*/  VIADD R6, R4, 0x504 ;  /* 0x0000050404067836 */ /* 0x000fe20000000000 */
[----:B------:R-:W-:Y:S02]  /*12bb0*/  WARPGROUP.DEPBAR.LE gsb0, 0x0 ;  /* 0x00008000000079c5 */ /* 0x000fe40000010000 */
[----:B------:R-:W-:-:S07]  /*12bc0*/  WARPGROUP.ARRIVE ;  /* 0x00000000000079c5 */ /* 0x000fce0000000000 */
[----:B------:R-:W-:Y:S01]  /*12bd0*/  HGMMA.64x16x16.F32.BF16 R56, gdesc[UR20], R56, gsb0 ;  /* 0x00200000143879f0 */ /* 0x000fe20008001838 */
[----:B------:R-:W-:Y:S01]  /*12be0*/  IMAD.MOV.U32 R7, RZ, RZ, 0x40000040 ;  /* 0x40000040ff077424 */ /* 0x000fe200078e00ff */
[----:B------:R-:W-:-:S04]  /*12bf0*/  R2UR UR6, R6 ;  /* 0x00000000060672ca */ /* 0x000fc800000e0000 */
[----:B------:R-:W-:Y:S01]  /*12c00*/  R2UR UR7, R7 ;  /* 0x00000000070772ca */ /* 0x000fe200000e0000 */
[----:B------:R-:W-:Y:S01]  /*12c10*/  UMOV UR4, UR26 ;  /* 0x0000001a00047c82 */ /* 0x000fe20008000000 */
[----:B------:R-:W-:Y:S01]  /*12c20*/  UMOV UR5, UR27 ;  /* 0x0000001b00057c82 */ /* 0x000fe20008000000 */
[----:B------:R-:W-:Y:S02]  /*12c30*/  WARPGROUP.DEPBAR.LE gsb0, 0x0 ;  /* 0x00008000000079c5 */ /* 0x000fe40000010000 */
[----:B------:R-:W-:-:S08]  /*12c40*/  WARPGROUP.ARRIVE ;  /* 0x00000000000079c5 */ /* 0x000fd00000000000 */
        /* <DEDUP_REMOVED lines=8> */
[----:B------:R-:W-:Y:S02]  /*12cd0*/  VIADD R8, R4, 0x604 ;  /* 0x0000060404087836 */ /* 0x000fe40000000000 */
[----:B------:R-:W-:-:S03]  /*12ce0*/  IMAD.MOV.U32 R9, RZ, RZ, 0x40000040 ;  /* 0x40000040ff097424 */ /* 0x000fc600078e00ff */
        /* <DEDUP_REMOVED lines=20> */
[----:B------:R-:W-:Y:S02]  /*12e30*/  WARPGROUP.DEPBAR.LE gsb0, 0x0 ;  /* 0x00008000000079c5 */ /* 0x000fe40000010000 */
[----:B------:R-:W-:-:S10]  /*12e40*/  WARPGROUP.ARRIVE ;  /* 0x00000000000079c5 */ /* 0x000fd40000000000 */
        /* <DEDUP_REMOVED lines=28> */
[----:B------:R-:W-:Y:S01]  /*13010*/  IMAD.MOV.U32 R11, RZ, RZ, 0x40000040 ;  /* 0x40000040ff0b7424 */ /* 0x000fe200078e00ff */
[----:B------:R-:W-:-:S04]  /*13020*/  IADD3 R10, R4, 0x586, RZ ;  /* 0x00000586040a7810 */ /* 0x000fc80007ffe0ff */
        /* <DEDUP_REMOVED lines=173> */
[----:B------:R-:W-:Y:S01]  /*13b00*/  IMAD.MOV.U32 R7, RZ, RZ, 0x40000040 ;  /* 0x40000040ff077424 */ /* 0x000fe200078e00ff */
[----:B------:R-:W-:Y:S01]  /*13b10*/  UMOV UR20, UR40 ;  /* 0x0000002800147c82 */ /* 0x000fe20008000000 */
[----:B------:R-:W-:Y:S01]  /*13b20*/  UMOV UR21, UR41 ;  /* 0x0000002900157c82 */ /* 0x000fe20008000000 */
[----:B------:R-:W-:Y:S01]  /*13b30*/  R2UR UR22, R6 ;  /* 0x00000000061672ca */ /* 0x000fe200000e0000 */
[C---:B------:R-:W-:Y:S01]  /*13b40*/  VIADD R10, R4.reuse, 0x904 ;  /* 0x00000904040a7836 */ /* 0x040fe20000000000 */
[----:B------:R-:W-:Y:S01]  /*13b50*/  R2UR UR23, R7 ;  /* 0x00000000071772ca */ /* 0x000fe200000e0000 */
[----:B------:R-:W-:Y:S01]  /*13b60*/  IMAD.MOV.U32 R11, RZ, RZ, 0x40000040 ;  /* 0x40000040ff0b7424 */ /* 0x000fe200078e00ff */
[----:B------:R-:W-:Y:S01]  /*13b70*/  UMOV UR16, UR40 ;  /* 0x0000002800107c82 */ /* 0x000fe20008000000 */
[----:B------:R-:W-:Y:S01]  /*13b80*/  UMOV UR17, UR41 ;  /* 0x0000002900117c82 */ /* 0x000fe20008000000 */
[----:B------:R-:W-:Y:S01]  /*13b90*/  VIADD R8, R4, 0x984 ;  /* 0x0000098404087836 */ /* 0x000fe20000000000 */
[----:B------:R-:W-:Y:S01]  /*13ba0*/  UMOV UR12, UR40 ;  /* 0x00000028000c7c82 */ /* 0x000fe20008000000 */
[----:B------:R-:W-:Y:S01]  /*13bb0*/  IMAD.MOV.U32 R9, RZ, RZ, 0x40000040 ;  /* 0x40000040ff097424 */ /* 0x000fe200078e00ff */
[----:B------:R-:W-:Y:S01]  /*13bc0*/  UMOV UR13, UR41 ;  /* 0x00000029000d7c82 */ /* 0x000fe20008000000 */
[----:B------:R-:W-:Y:S01]  /*13bd0*/  UMOV UR4, UR40 ;  /* 0x0000002800047c82 */ /* 0x000fe20008000000 */
[----:B------:R-:W-:Y:S01]  /*13be0*/  UMOV UR5, UR41 ;  /* 0x0000002900057c82 */ /* 0x000fe20008000000 */
[----:B------:R-:W-:Y:S01]  /*13bf0*/  ULDC UR8, c[0x0][0x9d8] ;  /* 0x0002760000087ab9 */ /* 0x000fe20000000800 */
[----:B------:R-:W-:-:S02]  /*13c00*/  WARPGROUP.DEPBAR.LE gsb0, 0x0 ;  /* 0x00008000000079c5 */ /* 0x000fc40000010000 */
[----:B------:R-:W-:-:S06]  /*13c10*/  WARPGROUP.ARRIVE ;  /* 0x00000000000079c5 */ /* 0x000fcc0000000000 */
[----:B------:R-:W-:Y:S01]  /*13c20*/  HGMMA.64x16x16.F32.BF16 R48, gdesc[UR20], R48, gsb0 ;  /* 0x00200000143079f0 */ /* 0x000fe20008001830 */
[----:B------:R-:W-:Y:S02]  /*13c30*/  R2UR UR18, R10 ;  /* 0x000000000a1272ca */ /* 0x000fe400000e0000 */
[----:B------:R-:W-:Y:S01]  /*13c40*/  R2UR UR19, R11 ;  /* 0x000000000b1372ca */ /* 0x000fe200000e0000 */
[----:B------:R-:W-:Y:S02]  /*13c50*/  WARPGROUP.DEPBAR.LE gsb0, 0x0 ;  /* 0x00008000000079c5 */ /* 0x000fe40000010000 */
[----:B------:R-:W-:-:S10]  /*13c60*/  WARPGROUP.ARRIVE ;  /* 0x00000000000079c5 */ /* 0x000fd40000000000 */
[----:B------:R-:W-:Y:S01]  /*13c70*/  HGMMA.64x16x16.F32.BF16 R40, gdesc[UR16], R40, gsb0 ;  /* 0x00200000102879f0 */ /* 0x000fe20008001828 */
[----:B------:R-:W-:Y:S02]  /*13c80*/  R2UR UR14, R8 ;  /* 0x00000000080e72ca */ /* 0x000fe400000e0000 */
[----:B------:R-:W-:Y:S01]  /*13c90*/  R2UR UR15, R9 ;  /* 0x00000000090f72ca */ /* 0x000fe200000e0000 */
[----:B------:R-:W-:Y:S01]  /*13ca0*/  VIADD R6, R4, 0xa04 ;  /* 0x00000a0404067836 */ /* 0x000fe20000000000 */
[----:B------:R-:W-:Y:S02]  /*13cb0*/  WARPGROUP.DEPBAR.LE gsb0, 0x0 ;  /* 0x00008000000079c5 */ /* 0x000fe40000010000 */
[----:B------:R-:W-:-:S09]  /*13cc0*/  WARPGROUP.ARRIVE ;  /* 0x00000000000079c5 */ /* 0x000fd20000000000 */
[----:B------:R-:W-:Y:S01]  /*13cd0*/  HGMMA.64x16x16.F32.BF16 R32, gdesc[UR12], R32, gsb0 ;  /* 0x002000000c2079f0 */ /* 0x000fe20008001820 */
[----:B------:R-:W-:Y:S01]  /*13ce0*/  IMAD.MOV.U32 R7, RZ, RZ, 0x40000040 ;  /* 0x40000040ff077424 */ /* 0x000fe200078e00ff */
[----:B------:R-:W-:-:S04]  /*13cf0*/  R2UR UR6, R6 ;  /* 0x00000000060672ca */ /* 0x000fc800000e0000 */
        /* <DEDUP_REMOVED lines=29> */
[----:B------:R-:W-:Y:S01]  /*13ed0*/  VIADD R6, R4, 0x886 ;  /* 0x0000088604067836 */ /* 0x000fe20000000000 */
[----:B------:R-:W-:-:S04]  /*13ee0*/  MOV R7, 0x40000040 ;  /* 0x4000004000077802 */ /* 0x000fc80000000f00 */
        /* <DEDUP_REMOVED lines=22> */
[----:B------:R-:W-:Y:S01]  /*14050*/  FMUL.FTZ R3, R72, UR8 ;  /* 0x0000000848037c20 */ /* 0x000fe20008410000 */
[----:B------:R-:W-:Y:S01]  /*14060*/  FMUL.FTZ R9, R73, UR8 ;  /* 0x0000000849097c20 */ /* 0x000fe20008410000 */
[----:B------:R-:W-:Y:S01]  /*14070*/  FMUL.FTZ R74, R74, UR8 ;  /* 0x000000084a4a7c20 */ /* 0x000fe20008410000 */
[----:B------:R-:W-:Y:S01]  /*14080*/  FMUL.FTZ R65, R65, UR8 ;  /* 0x0000000841417c20 */ /* 0x000fe20008410000 */
[----:B------:R-:W-:Y:S02]  /*14090*/  FMUL.FTZ R76, R76, UR8 ;  /* 0x000000084c4c7c20 */ /* 0x000fe40008410000 */
[----:B------:R-:W-:Y:S01]  /*140a0*/  MUFU.TANH R3, R3 ;  /* 0x0000000300037308 */ /* 0x000fe20000002400 */
[----:B------:R-:W-:Y:S01]  /*140b0*/  FMUL.FTZ R77, R77, UR8 ;  /* 0x000000084d4d7c20 */ /* 0x000fe20008410000 */
[----:B------:R-:W-:-:S02]  /*140c0*/  WARPGROUP.DEPBAR.LE gsb0, 0x0 ;  /* 0x00008000000079c5 */ /* 0x000fc40000010000 */
[----:B------:R-:W-:-:S06]  /*140d0*/  WARPGROUP.ARRIVE ;  /* 0x00000000000079c5 */ /* 0x000fcc0000000000 */
[----:B------:R-:W-:Y:S01]  /*140e0*/  HGMMA.64x16x16.F32.BF16 R32, gdesc[UR4], R32, gsb0 ;  /* 0x00200000042079f0 */ /* 0x000fe20008001820 */
[----:B------:R-:W0:Y:S01]  /*140f0*/  MUFU.TANH R8, R74 ;  /* 0x0000004a00087308 */ /* 0x000e220000002400 */
[----:B--2---:R-:W-:Y:S02]  /*14100*/  IMAD.IADD R6, R80, 0x1, R154 ;  /* 0x0000000150067824 */ /* 0x004fe400078e029a */
[----:B------:R-:W-:-:S05]  /*14110*/  FMUL.FTZ R64, R64, UR8 ;  /* 0x0000000840407c20 */ /* 0x000fca0008410000 */
[----:B------:R-:W1:Y:S01]  /*14120*/  MUFU.TANH R9, R9 ;  /* 0x0000000900097308 */ /* 0x000e620000002400 */
[----:B------:R-:W-:Y:S02]  /*14130*/  IMAD R7, R155, -0x70, R6 ;  /* 0xffffff909b077824 */ /* 0x000fe400078e0206 */
[----:B------:R-:W-:-:S05]  /*14140*/  FMUL.FTZ R75, R75, UR8 ;  /* 0x000000084b4b7c20 */ /* 0x000fca0008410000 */
[----:B------:R-:W2:Y:S01]  /*14150*/  MUFU.TANH R65, R65 ;  /* 0x0000004100417308 */ /* 0x000ea20000002400 */
[----:B------:R-:W-:-:S07]  /*14160*/  ISETP.GT.AND P4, PT, R7, RZ, PT ;  /* 0x000000ff0700720c */ /* 0x000fce0003f84270 */
[----:B------:R-:W3:Y:S01]  /*14170*/  MUFU.TANH R76, R76 ;  /* 0x0000004c004c7308 */ /* 0x000ee20000002400 */
[----:B------:R-:W-:Y:S01]  /*14180*/  ISETP.GT.AND P2, PT, R7, 0x1, PT ;  /* 0x000000010700780c */ /* 0x000fe20003f44270 */
[----:B------:R-:W-:-:S06]  /*14190*/  FMUL.FTZ R68, R68, UR8 ;  /* 0x0000000844447c20 */ /* 0x000fcc0008410000 */
[----:B------:R-:W-:Y:S01]  /*141a0*/  MUFU.TANH R77, R77 ;  /* 0x0000004d004d7308 */ /* 0x000fe20000002400 */
[----:B------:R-:W-:Y:S01]  /*141b0*/  FMUL.FTZ R78, R78, UR8 ;  /* 0x000000084e4e7c20 */ /* 0x000fe20008410000 */
[----:B------:R-:W-:Y:S01]  /*141c0*/  FMUL.FTZ R60, R60, UR8 ;  /* 0x000000083c3c7c20 */ /* 0x000fe20008410000 */
[----:B0-----:R-:W-:Y:S01]  /*141d0*/  FSEL R8, R8, -INF , P4 ;  /* 0xff80000008087808 */ /* 0x001fe20002000000 */
[----:B------:R-:W-:Y:S01]  /*141e0*/  FMUL.FTZ R54, R54, UR8 ;  /* 0x0000000836367c20 */ /* 0x000fe20008410000 */
[----:B------:R-:W-:-:S03]  /*141f0*/  FSEL R6, R3, -INF , P4 ;  /* 0xff80000003067808 */ /* 0x000fc60002000000 */
[----:B------:R-:W-:Y:S01]  /*14200*/  MUFU.TANH R64, R64 ;  /* 0x0000004000407308 */ /* 0x000fe20000002400 */
[----:B------:R-:W-:Y:S01]  /*14210*/  VIADD R4, R4, 0xa06 ;  /* 0x00000a0604047836 */ /* 0x000fe20000000000 */
[C---:B------:R-:W-:Y:S01]  /*14220*/  ISETP.GT.AND P4, PT, R7.reuse, 0x11, PT ;  /* 0x000000110700780c */ /* 0x040fe20003f84270 */
[----:B------:R-:W-:Y:S01]  /*14230*/  IMAD.MOV.U32 R5, RZ, RZ, 0x40000040 ;  /* 0x40000040ff057424 */ /* 0x000fe200078e00ff */
[----:B------:R-:W-:Y:S01]  /*14240*/  ISETP.GT.AND P3, PT, R7, 0x8, PT ;  /* 0x000000080700780c */ /* 0x000fe20003f64270 */
[----:B------:R0:W-:Y:S01]  /*14250*/  STL.64 [R1+0x18], R14 ;  /* 0x0000180e01007387 */ /* 0x0001e20000100a00 */
[----:B-1----:R-:W-:Y:S02]  /*14260*/  FSEL R9, R9, -INF , P2 ;  /* 0xff80000009097808 */ /* 0x002fe40001000000 */
[----:B------:R-:W1:Y:S01]  /*14270*/  MUFU.TANH R75, R75 ;  /* 0x0000004b004b7308 */ /* 0x000e620000002400 */
[----:B------:R-:W-:Y:S01]  /*14280*/  FMUL.FTZ R66, R66, UR8 ;  /* 0x0000000842427c20 */ /* 0x000fe20008410000 */
[----:B------:R-:W-:Y:S01]  /*14290*/  FMUL.FTZ R69, R69, UR8 ;  /* 0x0000000845457c20 */ /* 0x000fe20008410000 */
[----:B------:R-:W-:Y:S01]  /*142a0*/  FMUL.FTZ R79, R79, UR8 ;  /* 0x000000084f4f7c20 */ /* 0x000fe20008410000 */
[----:B------:R-:W-:Y:S01]  /*142b0*/  FMUL.FTZ R56, R56, UR8 ;  /* 0x0000000838387c20 */ /* 0x000fe20008410000 */
[----:B------:R-:W-:-:S03]  /*142c0*/  R2UR UR6, R4 ;  /* 0x00000000040672ca */ /* 0x000fc600000e0000 */
[----:B------:R-:W4:Y:S01]  /*142d0*/  MUFU.TANH R10, R78 ;  /* 0x0000004e000a7308 */ /* 0x000f220000002400 */
[----:B------:R-:W-:Y:S02]  /*142e0*/  R2UR UR7, R5 ;  /* 0x00000000050772ca */ /* 0x000fe400000e0000 */
[----:B------:R-:W-:-:S05]  /*142f0*/  ISETP.GT.AND P6, PT, R7, 0x9, PT ;  /* 0x000000090700780c */ /* 0x000fca0003fc4270 */
[----:B0-----:R2:W-:Y:S01]  /*14300*/  MUFU.TANH R15, R60 ;  /* 0x0000003c000f7308 */ /* 0x0015e20000002400 */
[----:B------:R-:W-:Y:S01]  /*14310*/  FMUL.FTZ R58, R58, UR8 ;  /* 0x000000083a3a7c20 */ /* 0x000fe20008410000 */
[----:B------:R-:W-:-:S06]  /*14320*/  ISETP.GT.AND P5, PT, R7, 0x10, PT ;  /* 0x000000100700780c */ /* 0x000fcc0003fa4270 */
[----:B------:R-:W-:Y:S01]  /*14330*/  MUFU.TANH R68, R68 ;  /* 0x0000004400447308 */ /* 0x000fe20000002400 */
[----:B--2---:R-:W-:Y:S02]  /*14340*/  FSEL R60, R65, -INF , P4 ;  /* 0xff800000413c7808 */ /* 0x004fe40002000000 */
[----:B------:R-:W-:-:S05]  /*14350*/  FMNMX.FTZ R65, R6, R9, !PT ;  /* 0x0000000906417209 */ /* 0x000fca0007810000 */
[----:B------:R3:W-:Y:S01]  /*14360*/  MUFU.TANH R72, R54 ;  /* 0x0000003600487308 */ /* 0x0007e20000002400 */
[----:B------:R-:W-:Y:S01]  /*14370*/  FMUL.FTZ R57, R57, UR8 ;  /* 0x0000000839397c20 */ /* 0x000fe20008410000 */
[----:B------:R-:W-:Y:S01]  /*14380*/  FMUL.FTZ R67, R67, UR8 ;  /* 0x0000000843437c20 */ /* 0x000fe20008410000 */
[----:B------:R-:W-:Y:S02]  /*14390*/  WARPGROUP.DEPBAR.LE gsb0, 0x0 ;  /* 0x00008000000079c5 */ /* 0x000fe40000010000 */
[----:B---3--:R-:W-:-:S03]  /*143a0*/  FSEL R54, R76, -INF , P3 ;  /* 0xff8000004c367808 */ /* 0x008fc60001800000 */
[----:B------:R-:W0:Y:S01]  /*143b0*/  MUFU.TANH R12, R79 ;  /* 0x0000004f000c7308 */ /* 0x000e220000002400 */
[----:B------:R-:W-:-:S07]  /*143c0*/  FMNMX.FTZ R65, R54, R65, !PT ;  /* 0x0000004136417209 */ /* 0x000fce0007810000 */
[----:B------:R-:W-:Y:S01]  /*143d0*/  MUFU.TANH R14, R66 ;  /* 0x00000042000e7308 */ /* 0x000fe20000002400 */
[----:B------:R-:W-:Y:S01]  /*143e0*/  WARPGROUP.ARRIVE ;  /* 0x00000000000079c5 */ /* 0x000fe20000000000 */
[----:B------:R-:W-:-:S06]  /*143f0*/  FMUL.FTZ R70, R70, UR8 ;  /* 0x0000000846467c20 */ /* 0x000fcc0008410000 */
[----:B------:R-:W2:Y:S08]  /*14400*/  MUFU.TANH R69, R69 ;  /* 0x0000004500457308 */ /* 0x000eb00000002400 */
[----:B------:R3:W-:Y:S01]  /*14410*/  MUFU.TANH R66, R56 ;  /* 0x0000003800427308 */ /* 0x0007e20000002400 */
[----:B------:R-:W-:Y:S01]  /*14420*/  FMUL.FTZ R62, R62, UR8 ;  /* 0x000000083e3e7c20 */ /* 0x000fe20008410000 */
[----:B-1----:R-:W-:-:S02]  /*14430*/  FSEL R3, R75, -INF , P2 ;  /* 0xff8000004b037808 */ /* 0x002fc40001000000 */
[----:B---3--:R-:W-:-:S04]  /*14440*/  FSEL R56, R77, -INF , P6 ;  /* 0xff8000004d387808 */ /* 0x008fc80003000000 */
[----:B------:R1:W-:Y:S01]  /*14450*/  MUFU.TANH R11, R58 ;  /* 0x0000003a000b7308 */ /* 0x0003e20000002400 */
[----:B------:R-:W-:Y:S01]  /*14460*/  FMNMX.FTZ R65, R56, R65, !PT ;  /* 0x0000004138417209 */ /* 0x000fe20007810000 */
[----:B------:R-:W-:Y:S01]  /*14470*/  UMOV UR4, UR36 ;  /* 0x0000002400047c82 */ /* 0x000fe20008000000 */
[----:B------:R-:W-:Y:S01]  /*14480*/  UMOV UR5, UR37 ;  /* 0x0000002500057c82 */ /* 0x000fe20008000000 */
[----:B------:R-:W-:-:S04]  /*14490*/  FMUL.FTZ R71, R71, UR8 ;  /* 0x0000000847477c20 */ /* 0x000fc80008410000 */
[----:B------:R-:W3:Y:S01]  /*144a0*/  MUFU.TANH R20, R67 ;  /* 0x0000004300147308 */ /* 0x000ee20000002400 */
[----:B-1----:R-:W-:Y:S01]  /*144b0*/  FSEL R58, R64, -INF , P5 ;  /* 0xff800000403a7808 */ /* 0x002fe20002800000 */
[----:B------:R-:W-:Y:S01]  /*144c0*/  FMUL.FTZ R61, R61, UR8 ;  /* 0x000000083d3d7c20 */ /* 0x000fe20008410000 */
[----:B------:R-:W-:Y:S01]  /*144d0*/  ISETP.GT.AND P2, PT, R7, 0x18, PT ;  /* 0x000000180700780c */ /* 0x000fe20003f44270 */
[----:B------:R-:W-:Y:S01]  /*144e0*/  HGMMA.64x16x16.F32.BF16 R24, gdesc[UR4], R24, gsb0 ;  /* 0x00200000041879f0 */ /* 0x000fe20008001818 */
[----:B------:R-:W-:-:S03]  /*144f0*/  FMNMX.FTZ R65, R58, R65, !PT ;  /* 0x000000413a417209 */ /* 0x000fc60007810000 */
[----:B------:R-:W1:Y:S01]  /*14500*/  MUFU.TANH R57, R57 ;  /* 0x0000003900397308 */ /* 0x000e620000002400 */
[----:B----4-:R-:W-:Y:S01]  /*14510*/  FSEL R10, R10, -INF , P3 ;  /* 0xff8000000a0a7808 */ /* 0x010fe20001800000 */
[----:B------:R-:W-:Y:S01]  /*14520*/  FMUL.FTZ R48, R48, UR8 ;  /* 0x0000000830307c20 */ /* 0x000fe20008410000 */
[----:B------:R-:W-:Y:S01]  /*14530*/  ISETP.GT.AND P3, PT, R7, 0x19, PT ;  /* 0x000000190700780c */ /* 0x000fe20003f64270 */
[----:B------:R-:W-:Y:S01]  /*14540*/  FMUL.FTZ R59, R59, UR8 ;  /* 0x000000083b3b7c20 */ /* 0x000fe20008410000 */
[----:B------:R-:W-:Y:S01]  /*14550*/  FMNMX.FTZ R65, R60, R65, !PT ;  /* 0x000000413c417209 */ /* 0x000fe20007810000 */
[----:B------:R-:W-:Y:S02]  /*14560*/  FMUL.FTZ R49, R49, UR8 ;  /* 0x0000000831317c20 */ /* 0x000fe40008410000 */
[----:B------:R-:W4:Y:S01]  /*14570*/  MUFU.TANH R70, R70 ;  /* 0x0000004600467308 */ /* 0x000f220000002400 */
[----:B0-----:R-:W-:Y:S01]  /*14580*/  FSEL R12, R12, -INF , P6 ;  /* 0xff8000000c0c7808 */ /* 0x001fe20003000000 */
[----:B------:R-:W-:Y:S01]  /*14590*/  FMUL.FTZ R52, R52, UR8 ;  /* 0x0000000834347c20 */ /* 0x000fe20008410000 */
[----:B------:R-:W-:Y:S01]  /*145a0*/  ISETP.GT.AND P6, PT, R7, 0x20, PT ;  /* 0x000000200700780c */ /* 0x000fe20003fc4270 */
[----:B------:R-:W-:-:S04]  /*145b0*/  FMUL.FTZ R40, R40, UR8 ;  /* 0x0000000828287c20 */ /* 0x000fc80008410000 */
[----:B------:R0:W-:Y:S01]  /*145c0*/  MUFU.TANH R67, R62 ;  /* 0x0000003e00437308 */ /* 0x0001e20000002400 */
[----:B--2---:R-:W-:Y:S01]  /*145d0*/  FSEL R64, R69, -INF , P3 ;  /* 0xff80000045407808 */ /* 0x004fe20001800000 */
[----:B------:R-:W-:Y:S01]  /*145e0*/  FMUL.FTZ R63, R63, UR8 ;  /* 0x000000083f3f7c20 */ /* 0x000fe20008410000 */
[----:B------:R-:W-:Y:S01]  /*145f0*/  FSEL R14, R14, -INF , P5 ;  /* 0xff8000000e0e7808 */ /* 0x000fe20002800000 */
[----:B------:R-:W-:-:S04]  /*14600*/  FMUL.FTZ R53, R53, UR8 ;  /* 0x0000000835357c20 */ /* 0x000fc80008410000 */
[----:B------:R-:W-:Y:S01]  /*14610*/  MUFU.TANH R71, R71 ;  /* 0x0000004700477308 */ /* 0x000fe20000002400 */
[----:B0-----:R-:W-:Y:S01]  /*14620*/  FSEL R62, R68, -INF , P2 ;  /* 0xff800000443e7808 */ /* 0x001fe20001000000 */
[----:B------:R-:W-:Y:S01]  /*14630*/  FMUL.FTZ R42, R42, UR8 ;  /* 0x000000082a2a7c20 */ /* 0x000fe20008410000 */
[----:B---3--:R-:W-:Y:S01]  /*14640*/  FSEL R20, R20, -INF , P4 ;  /* 0xff80000014147808 */ /* 0x008fe20002000000 */
[----:B------:R-:W-:Y:S01]  /*14650*/  FMUL.FTZ R50, R50, UR8 ;  /* 0x0000000832327c20 */ /* 0x000fe20008410000 */
[----:B------:R-:W-:Y:S01]  /*14660*/  FMNMX.FTZ R65, R62, R65, !PT ;  /* 0x000000413e417209 */ /* 0x000fe20007810000 */
[----:B------:R-:W-:Y:S02]  /*14670*/  FMUL.FTZ R51, R51, UR8 ;  /* 0x0000000833337c20 */ /* 0x000fe40008410000 */
[----:B------:R-:W0:Y:S01]  /*14680*/  MUFU.TANH R61, R61 ;  /* 0x0000003d003d7308 */ /* 0x000e220000002400 */
[----:B------:R-:W-:Y:S01]  /*14690*/  ISETP.GT.AND P5, PT, R7, 0x21, PT ;  /* 0x000000210700780c */ /* 0x000fe20003fa4270 */
[----:B------:R-:W-:Y:S01]  /*146a0*/  FMUL.FTZ R41, R41, UR8 ;  /* 0x0000000829297c20 */ /* 0x000fe20008410000 */
[----:B------:R-:W-:Y:S01]  /*146b0*/  FSEL R66, R66, -INF , P6 ;  /* 0xff80000042427808 */ /* 0x000fe20003000000 */
[----:B------:R-:W-:Y:S01]  /*146c0*/  FMUL.FTZ R44, R44, UR8 ;  /* 0x000000082c2c7c20 */ /* 0x000fe20008410000 */
[----:B------:R-:W-:Y:S01]  /*146d0*/  FMNMX.FTZ R65, R64, R65, !PT ;  /* 0x0000004140417209 */ /* 0x000fe20007810000 */
[----:B------:R-:W-:Y:S01]  /*146e0*/  FMUL.FTZ R5, R32, UR8 ;  /* 0x0000000820057c20 */ /* 0x000fe20008410000 */
[----:B------:R-:W-:Y:S01]  /*146f0*/  FMUL.FTZ R55, R55, UR8 ;  /* 0x0000000837377c20 */ /* 0x000fe20008410000 */
[----:B------:R-:W2:Y:S01]  /*14700*/  MUFU.TANH R48, R48 ;  /* 0x0000003000307308 */ /* 0x000ea20000002400 */
[----:B------:R-:W-:Y:S01]  /*14710*/  ISETP.GT.AND P4, PT, R7, 0x28, PT ;  /* 0x000000280700780c */ /* 0x000fe20003f84270 */
[----:B------:R-:W-:Y:S01]  /*14720*/  FMUL.FTZ R45, R45, UR8 ;  /* 0x000000082d2d7c20 */ /* 0x000fe20008410000 */
[----:B-1----:R-:W-:Y:S01]  /*14730*/  FSEL R68, R57, -INF , P5 ;  /* 0xff80000039447808 */ /* 0x002fe20002800000 */
[----:B------:R-:W-:Y:S01]  /*14740*/  FMUL.FTZ R46, R46, UR8 ;  /* 0x000000082e2e7c20 */ /* 0x000fe20008410000 */
[----:B------:R-:W-:Y:S01]  /*14750*/  FMNMX.FTZ R65, R66, R65, !PT ;  /* 0x0000004142417209 */ /* 0x000fe20007810000 */
[----:B------:R-:W-:Y:S01]  /*14760*/  FMUL.FTZ R43, R43, UR8 ;  /* 0x000000082b2b7c20 */ /* 0x000fe20008410000 */
[----:B------:R-:W-:Y:S01]  /*14770*/  FMUL.FTZ R33, R33, UR8 ;  /* 0x0000000821217c20 */ /* 0x000fe20008410000 */
[----:B------:R-:W-:Y:S01]  /*14780*/  MUFU.TANH R59, R59 ;  /* 0x0000003b003b7308 */ /* 0x000fe20000002400 */
[----:B------:R-:W-:Y:S01]  /*14790*/  FMNMX.FTZ R65, R68, R65, !PT ;  /* 0x0000004144417209 */ /* 0x000fe20007810000 */
[----:B------:R-:W-:Y:S01]  /*147a0*/  FMUL.FTZ R47, R47, UR8 ;  /* 0x000000082f2f7c20 */ /* 0x000fe20008410000 */
[----:B------:R-:W-:Y:S01]  /*147b0*/  FMUL.FTZ R37, R37, UR8 ;  /* 0x0000000825257c20 */ /* 0x000fe20008410000 */
[----:B------:R-:W-:Y:S01]  /*147c0*/  FMUL.FTZ R35, R35, UR8 ;  /* 0x0000000823237c20 */ /* 0x000fe20008410000 */
[----:B------:R-:W-:-:S03]  /*147d0*/  ULDC UR4, c[0x0][0x988] ;  /* 0x0002620000047ab9 */ /* 0x000fc60000000800 */
[----:B------:R-:W1:Y:S08]  /*147e0*/  MUFU.TANH R49, R49 ;  /* 0x0000003100317308 */ /* 0x000e700000002400 */
[----:B------:R4:W-:Y:S08]  /*147f0*/  MUFU.TANH R90, R40 ;  /* 0x00000028005a7308 */ /* 0x0009f00000002400 */
[----:B------:R-:W3:Y:S01]  /*14800*/  MUFU.TANH R52, R52 ;  /* 0x0000003400347308 */ /* 0x000ee20000002400 */
[----:B----4-:R-:W-:-:S02]  /*14810*/  FSEL R40, R70, -INF , P2 ;  /* 0xff80000046287808 */ /* 0x010fc40001000000 */
[----:B------:R-:W-:Y:S02]  /*14820*/  ISETP.GT.AND P2, PT, R7, 0x29, PT ;  /* 0x000000290700780c */ /* 0x000fe40003f44270 */
[----:B------:R-:W-:-:S03]  /*14830*/  FSEL R70, R15, -INF , P4 ;  /* 0xff8000000f467808 */ /* 0x000fc60002000000 */
[----:B------:R-:W-:Y:S01]  /*14840*/  MUFU.TANH R63, R63 ;  /* 0x0000003f003f7308 */ /* 0x000fe20000002400 */
[----:B0-----:R-:W-:Y:S02]  /*14850*/  FSEL R74, R61, -INF , P2 ;  /* 0xff8000003d4a7808 */ /* 0x001fe40001000000 */
[----:B------:R-:W-:-:S05]  /*14860*/  FMNMX.FTZ R65, R70, R65, !PT ;  /* 0x0000004146417209 */ /* 0x000fca0007810000 */
[----:B------:R0:W-:Y:S01]  /*14870*/  MUFU.TANH R73, R42 ;  /* 0x0000002a00497308 */ /* 0x0001e20000002400 */
[----:B------:R-:W-:Y:S02]  /*14880*/  FSEL R32, R11, -INF , P6 ;  /* 0xff8000000b207808 */ /* 0x000fe40003000000 */
[----:B------:R-:W-:-:S05]  /*14890*/  ISETP.GT.AND P6, PT, R7, 0x31, PT ;  /* 0x000000310700780c */ /* 0x000fca0003fc4270 */
[----:B------:R-:W4:Y:S01]  /*148a0*/  MUFU.TANH R53, R53 ;  /* 0x0000003500357308 */ /* 0x000f220000002400 */
[----:B0-----:R-:W-:Y:S02]  /*148b0*/  FSEL R42, R71, -INF , P3 ;  /* 0xff800000472a7808 */ /* 0x001fe40001800000 */
[----:B------:R-:W-:Y:S02]  /*148c0*/  ISETP.GT.AND P3, PT, R7, 0x30, PT ;  /* 0x000000300700780c */ /* 0x000fe40003f64270 */
[----:B------:R-:W-:-:S03]  /*148d0*/  FMNMX.FTZ R65, R74, R65, !PT ;  /* 0x000000414a417209 */ /* 0x000fc60007810000 */
[----:B------:R-:W0:Y:S01]  /*148e0*/  MUFU.TANH R50, R50 ;  /* 0x0000003200327308 */ /* 0x000e220000002400 */
[----:B--2---:R-:W-:Y:S02]  /*148f0*/  FSEL R76, R48, -INF , P3 ;  /* 0xff800000304c7808 */ /* 0x004fe40001800000 */
[----:B-1----:R-:W-:Y:S02]  /*14900*/  FSEL R80, R49, -INF , P6 ;  /* 0xff80000031507808 */ /* 0x002fe40003000000 */
[----:B------:R-:W-:-:S03]  /*14910*/  FMNMX.FTZ R65, R76, R65, !PT ;  /* 0x000000414c417209 */ /* 0x000fc60007810000 */
[----:B------:R-:W1:Y:S01]  /*14920*/  MUFU.TANH R51, R51 ;  /* 0x0000003300337308 */ /* 0x000e620000002400 */
[----:B------:R-:W-:Y:S01]  /*14930*/  FMUL.FTZ R11, R34, UR8 ;  /* 0x00000008220b7c20 */ /* 0x000fe20008410000 */
[----:B------:R-:W-:-:S06]  /*14940*/  FSEL R34, R67, -INF , P4 ;  /* 0xff80000043227808 */ /* 0x000fcc0002000000 */
[----:B------:R2:W-:Y:S01]  /*14950*/  MUFU.TANH R94, R44 ;  /* 0x0000002c005e7308 */ /* 0x0005e20000002400 */
[----:B------:R-:W-:Y:S02]  /*14960*/  ISETP.GT.AND P4, PT, R7, 0x39, PT ;  /* 0x000000390700780c */ /* 0x000fe40003f84270 */
[----:B------:R-:W-:-:S05]  /*14970*/  FMNMX.FTZ R65, R80, R65, !PT ;  /* 0x0000004150417209 */ /* 0x000fca0007810000 */
[----:B------:R-:W5:Y:S01]  /*14980*/  MUFU.TANH R41, R41 ;  /* 0x0000002900297308 */ /* 0x000f620000002400 */
[----:B--2---:R-:W-:Y:S02]  /*14990*/  FSEL R44, R59, -INF , P5 ;  /* 0xff8000003b2c7808 */ /* 0x004fe40002800000 */
[----:B------:R-:W-:-:S04]  /*149a0*/  ISETP.GT.AND P5, PT, R7, 0x38, PT ;  /* 0x000000380700780c */ /* 0x000fc80003fa4270 */
[----:B---3--:R-:W-:Y:S01]  /*149b0*/  FSEL R82, R52, -INF , P5 ;  /* 0xff80000034527808 */ /* 0x008fe20002800000 */
[----:B------:R-:W2:Y:S01]  /*149c0*/  MUFU.TANH R55, R55 ;  /* 0x0000003700377308 */ /* 0x000ea20000002400 */
[----:B----4-:R-:W-:Y:S02]  /*149d0*/  FSEL R88, R53, -INF , P4 ;  /* 0xff80000035587808 */ /* 0x010fe40002000000 */
[----:B------:R-:W-:Y:S01]  /*149e0*/  FMNMX.FTZ R65, R82, R65, !PT ;  /* 0x0000004152417209 */ /* 0x000fe20007810000 */
[----:B------:R-:W-:-:S04]  /*149f0*/  FMUL.FTZ R15, R36, UR8 ;  /* 0x00000008240f7c20 */ /* 0x000fc80008410000 */
[----:B------:R3:W-:Y:S01]  /*14a00*/  MUFU.TANH R4, R46 ;  /* 0x0000002e00047308 */ /* 0x0007e20000002400 */
[----:B0-----:R-:W-:Y:S02]  /*14a10*/  FSEL R36, R50, -INF , P3 ;  /* 0xff80000032247808 */ /* 0x001fe40001800000 */
[----:B------:R-:W-:-:S05]  /*14a20*/  ISETP.GT.AND P3, PT, R7, 0x41, PT ;  /* 0x000000410700780c */ /* 0x000fca0003f64270 */
[----:B------:R-:W0:Y:S01]  /*14a30*/  MUFU.TANH R45, R45 ;  /* 0x0000002d002d7308 */ /* 0x000e220000002400 */
[----:B---3--:R-:W-:Y:S02]  /*14a40*/  FSEL R46, R63, -INF , P2 ;  /* 0xff8000003f2e7808 */ /* 0x008fe40001000000 */
[----:B------:R-:W-:Y:S02]  /*14a50*/  ISETP.GT.AND P2, PT, R7, 0x40, PT ;  /* 0x000000400700780c */ /* 0x000fe40003f44270 */
[----:B------:R-:W-:-:S03]  /*14a60*/  FMNMX.FTZ R65, R88, R65, !PT ;  /* 0x0000004158417209 */ /* 0x000fc60007810000 */
[----:B------:R-:W3:Y:S01]  /*14a70*/  MUFU.TANH R43, R43 ;  /* 0x0000002b002b7308 */ /* 0x000ee20000002400 */
[----:B------:R-:W-:Y:S02]  /*14a80*/  FSEL R90, R90, -INF , P2 ;  /* 0xff8000005a5a7808 */ /* 0x000fe40001000000 */
[----:B-1----:R-:W-:-:S05]  /*14a90*/  FSEL R48, R51, -INF , P6 ;  /* 0xff80000033307808 */ /* 0x002fca0003000000 */
[----:B------:R-:W1:Y:S01]  /*14aa0*/  MUFU.TANH R5, R5 ;  /* 0x0000000500057308 */ /* 0x000e620000002400 */
[----:B------:R-:W-:Y:S02]  /*14ab0*/  ISETP.GT.AND P6, PT, R7, 0x48, PT ;  /* 0x000000480700780c */ /* 0x000fe40003fc4270 */
[----:B-----5:R-:W-:Y:S02]  /*14ac0*/  FSEL R92, R41, -INF , P3 ;  /* 0xff800000295c7808 */ /* 0x020fe40001800000 */
[----:B------:R-:W-:-:S03]  /*14ad0*/  FMNMX.FTZ R65, R90, R65, !PT ;  /* 0x000000415a417209 */ /* 0x000fc60007810000 */
[----:B------:R-:W4:Y:S01]  /*14ae0*/  MUFU.TANH R33, R33 ;  /* 0x0000002100217308 */ /* 0x000f220000002400 */
[----:B------:R-:W-:Y:S01]  /*14af0*/  FSEL R50, R72, -INF , P5 ;  /* 0xff80000048327808 */ /* 0x000fe20002800000 */
[----:B------:R-:W-:Y:S02]  /*14b00*/  WARPGROUP.DEPBAR.LE gsb0, 0x0 ;  /* 0x00008000000079c5 */ /* 0x000fe40000010000 */
[----:B------:R-:W-:Y:S01]  /*14b10*/  ISETP.GT.AND P5, PT, R7, 0x49, PT ;  /* 0x000000490700780c */ /* 0x000fe20003fa4270 */
[----:B------:R-:W-:Y:S01]  /*14b20*/  FMUL.FTZ R51, R24, UR8 ;  /* 0x0000000818337c20 */ /* 0x000fe20008410000 */
[----:B------:R-:W-:Y:S02]  /*14b30*/  FSEL R94, R94, -INF , P6 ;  /* 0xff8000005e5e7808 */ /* 0x000fe40003000000 */
[----:B------:R-:W5:Y:S01]  /*14b40*/  MUFU.TANH R15, R15 ;  /* 0x0000000f000f7308 */ /* 0x000f620000002400 */
[----:B------:R-:W-:Y:S01]  /*14b50*/  FMNMX.FTZ R65, R92, R65, !PT ;  /* 0x000000415c417209 */ /* 0x000fe20007810000 */
[----:B------:R-:W-:Y:S01]  /*14b60*/  FMUL.FTZ R49, R38, UR8 ;  /* 0x0000000826317c20 */ /* 0x000fe20008410000 */
[----:B--2---:R-:W-:Y:S01]  /*14b70*/  FSEL R38, R55, -INF , P4 ;  /* 0xff80000037267808 */ /* 0x004fe20002000000 */
[----:B------:R-:W-:Y:S01]  /*14b80*/  FMUL.FTZ R25, R25, UR8 ;  /* 0x0000000819197c20 */ /* 0x000fe20008410000 */
[----:B------:R-:W-:-:S03]  /*14b90*/  ISETP.GT.AND P4, PT, R7, 0x50, PT ;  /* 0x000000500700780c */ /* 0x000fc60003f84270 */
[----:B------:R-:W2:Y:S01]  /*14ba0*/  MUFU.TANH R47, R47 ;  /* 0x0000002f002f7308 */ /* 0x000ea20000002400 */
[----:B0-----:R-:W-:Y:S02]  /*14bb0*/  FSEL R96, R45, -INF , P5 ;  /* 0xff8000002d607808 */ /* 0x001fe40002800000 */
[----:B------:R-:W-:-:S05]  /*14bc0*/  FMNMX.FTZ R65, R94, R65, !PT ;  /* 0x000000415e417209 */ /* 0x000fca0007810000 */
[----:B------:R-:W0:Y:S01]  /*14bd0*/  MUFU.TANH R37, R37 ;  /* 0x0000002500257308 */ /* 0x000e220000002400 */
[----:B---3--:R-:W-:Y:S01]  /*14be0*/  FSEL R52, R43, -INF , P3 ;  /* 0xff8000002b347808 */ /* 0x008fe20001800000 */
[----:B------:R-:W-:Y:S01]  /*14bf0*/  FMUL.FTZ R41, R28, UR8 ;  /* 0x000000081c297c20 */ /* 0x000fe20008410000 */
[----:B------:R-:W-:Y:S02]  /*14c00*/  ISETP.GT.AND P3, PT, R7, 0x51, PT ;  /* 0x000000510700780c */ /* 0x000fe40003f64270 */
[----:B-1----:R-:W-:-:S03]  /*14c10*/  FSEL R98, R5, -INF , P4 ;  /* 0xff80000005627808 */ /* 0x002fc60002000000 */
[----:B------:R-:W1:Y:S01]  /*14c20*/  MUFU.TANH R11, R11 ;  /* 0x0000000b000b7308 */ /* 0x000e620000002400 */
[----:B------:R-:W-:Y:S02]  /*14c30*/  FMNMX.FTZ R65, R96, R65, !PT ;  /* 0x0000004160417209 */ /* 0x000fe40007810000 */
[----:B------:R-:W-:-:S05]  /*14c40*/  FSEL R24, R73, -INF , P2 ;  /* 0xff80000049187808 */ /* 0x000fca0001000000 */
[----:B------:R-:W3:Y:S01]  /*14c50*/  MUFU.TANH R51, R51 ;  /* 0x0000003300337308 */ /* 0x000ee20000002400 */
[----:B------:R-:W-:Y:S01]  /*14c60*/  ISETP.GT.AND P2, PT, R7, 0x58, PT ;  /* 0x000000580700780c */ /* 0x000fe20003f44270 */
[----:B------:R-:W-:Y:S01]  /*14c70*/  FMUL.FTZ R29, R29, UR8 ;  /* 0x000000081d1d7c20 */ /* 0x000fe20008410000 */
[----:B----4-:R-:W-:Y:S02]  /*14c80*/  FSEL R100, R33, -INF , P3 ;  /* 0xff80000021647808 */ /* 0x010fe40001800000 */
[----:B------:R-:W-:-:S03]  /*14c90*/  FMNMX.FTZ R65, R98, R65, !PT ;  /* 0x0000004162417209 */ /* 0x000fc60007810000 */
[----:B------:R-:W4:Y:S01]  /*14ca0*/  MUFU.TANH R35, R35 ;  /* 0x0000002300237308 */ /* 0x000f220000002400 */
[----:B------:R-:W-:Y:S02]  /*14cb0*/  FSEL R28, R4, -INF , P6 ;  /* 0xff800000041c7808 */ /* 0x000fe40003000000 */
[----:B------:R-:W-:-:S05]  /*14cc0*/  ISETP.GT.AND P6, PT, R7, 0x59, PT ;  /* 0x000000590700780c */ /* 0x000fca0003fc4270 */
[----:B------:R-:W4:Y:S01]  /*14cd0*/  MUFU.TANH R25, R25 ;  /* 0x0000001900197308 */ /* 0x000f220000002400 */
[----:B-----5:R-:W-:Y:S02]  /*14ce0*/  FSEL R102, R15, -INF , P2 ;  /* 0xff8000000f667808 */ /* 0x020fe40001000000 */
[----:B------:R-:W-:-:S05]  /*14cf0*/  FMNMX.FTZ R65, R100, R65, !PT ;  /* 0x0000004164417209 */ /* 0x000fca0007810000 */
[----:B------:R-:W5:Y:S01]  /*14d00*/  MUFU.TANH R49, R49 ;  /* 0x0000003100317308 */ /* 0x000f620000002400 */
[----:B--2---:R-:W-:Y:S02]  /*14d10*/  FSEL R72, R47, -INF , P5 ;  /* 0xff8000002f487808 */ /* 0x004fe40002800000 */
[----:B------:R-:W-:-:S05]  /*14d20*/  ISETP.GT.AND P5, PT, R7, 0x60, PT ;  /* 0x000000600700780c */ /* 0x000fca0003fa4270 */
[----:B------:R-:W2:Y:S01]  /*14d30*/  MUFU.TANH R41, R41 ;  /* 0x0000002900297308 */ /* 0x000ea20000002400 */
[----:B0-----:R-:W-:Y:S02]  /*14d40*/  FSEL R104, R37, -INF , P6 ;  /* 0xff80000025687808 */ /* 0x001fe40003000000 */
[----:B------:R-:W-:-:S05]  /*14d50*/  FMNMX.FTZ R65, R102, R65, !PT ;  /* 0x0000004166417209 */ /* 0x000fca0007810000 */
[----:B------:R-:W0:Y:S01]  /*14d60*/  MUFU.TANH R29, R29 ;  /* 0x0000001d001d7308 */ /* 0x000e220000002400 */
[----:B-1----:R-:W-:Y:S02]  /*14d70*/  FSEL R78, R11, -INF , P4 ;  /* 0xff8000000b4e7808 */ /* 0x002fe40002000000 */
[----:B------:R-:W-:Y:S02]  /*14d80*/  ISETP.GT.AND P4, PT, R7, 0x61, PT ;  /* 0x000000610700780c */ /* 0x000fe40003f84270 */
[----:B---3--:R-:W-:Y:S02]  /*14d90*/  FSEL R106, R51, -INF , P5 ;  /* 0xff800000336a7808 */ /* 0x008fe40002800000 */
[----:B------:R-:W-:Y:S02]  /*14da0*/  FMNMX.FTZ R65, R104, R65, !PT ;  /* 0x0000004168417209 */ /* 0x000fe40007810000 */
[----:B----4-:R-:W-:Y:S02]  /*14db0*/  FSEL R84, R35, -INF , P3 ;  /* 0xff80000023547808 */ /* 0x010fe40001800000 */
[----:B------:R-:W-:-:S02]  /*14dc0*/  ISETP.GT.AND P3, PT, R7, 0x68, PT ;  /* 0x000000680700780c */ /* 0x000fc40003f64270 */
[----:B------:R-:W-:Y:S02]  /*14dd0*/  FSEL R108, R25, -INF , P4 ;  /* 0xff800000196c7808 */ /* 0x000fe40002000000 */
[----:B------:R-:W-:Y:S02]  /*14de0*/  FMNMX.FTZ R65, R106, R65, !PT ;  /* 0x000000416a417209 */ /* 0x000fe40007810000 */
[----:B-----5:R-:W-:Y:S02]  /*14df0*/  FSEL R86, R49, -INF , P2 ;  /* 0xff80000031567808 */ /* 0x020fe40001000000 */
[----:B------:R-:W-:Y:S02]  /*14e00*/  ISETP.GT.AND P2, PT, R7, 0x69, PT ;  /* 0x000000690700780c */ /* 0x000fe40003f44270 */
[----:B--2---:R-:W-:Y:S02]  /*14e10*/  FSEL R110, R41, -INF , P3 ;  /* 0xff800000296e7808 */ /* 0x004fe40001800000 */
[----:B------:R-:W-:-:S02]  /*14e20*/  FMNMX.FTZ R65, R108, R65, !PT ;  /* 0x000000416c417209 */ /* 0x000fc40007810000 */
[----:B0-----:R-:W-:Y:S02]  /*14e30*/  FSEL R112, R29, -INF , P2 ;  /* 0xff8000001d707808 */ /* 0x001fe40001000000 */
[----:B------:R-:W-:-:S04]  /*14e40*/  FMNMX.FTZ R65, R110, R65, !PT ;  /* 0x000000416e417209 */ /* 0x000fc80007810000 */
[----:B------:R-:W-:-:S05]  /*14e50*/  FMNMX.FTZ R65, R112, R65, !PT ;  /* 0x0000004170417209 */ /* 0x000fca0007810000 */
[----:B------:R-:W0:Y:S02]  /*14e60*/  SHFL.BFLY PT, R4, R65, 0x2, 0x1f ;  /* 0x0c401f0041047f89 */ /* 0x000e2400000e0000 */
[----:B0-----:R-:W-:-:S05]  /*14e70*/  FMNMX.FTZ R7, R65, R4, !PT ;  /* 0x0000000441077209 */ /* 0x001fca0007810000 */
[----:B------:R-:W0:Y:S01]  /*14e80*/  SHFL.BFLY PT, R4, R7, 0x1, 0x1f ;  /* 0x0c201f0007047f89 */ /* 0x000e2200000e0000 */
[----:B------:R-:W-:Y:S01]  /*14e90*/  IMAD.U32 R5, RZ, RZ, UR4 ;  /* 0x00000004ff057e24 */ /* 0x000fe2000f8e00ff */
[----:B0-----:R-:W-:-:S04]  /*14ea0*/  FMNMX.FTZ R4, R7, R4, !PT ;  /* 0x0000000407047209 */ /* 0x001fc80007810000 */
[C---:B------:R-:W-:Y:S01]  /*14eb0*/  FSETP.NEU.FTZ.AND P0, PT, R4.reuse, -INF , PT ;  /* 0xff8000000400780b */ /* 0x040fe20003f1d000 */
[----:B------:R-:W-:-:S05]  /*14ec0*/  FMUL.FTZ R11, R4, R5 ;  /* 0x00000005040b7220 */ /* 0x000fca0000410000 */
[----:B------:R-:W-:-:S05]  /*14ed0*/  FSEL R11, R11, RZ, P0 ;  /* 0x000000ff0b0b7208 */ /* 0x000fca0000000000 */
[----:B------:R-:W-:Y:S01]  /*14ee0*/  FFMA.FTZ R7, R9, R5, -R11 ;  /* 0x0000000509077223 */ /* 0x000fe2000001080b */
[----:B------:R-:W-:-:S04]  /*14ef0*/  FMNMX.FTZ R9, R8, R3, !PT ;  /* 0x0000000308097209 */ /* 0x000fc80007810000 */
[----:B------:R-:W-:-:S04]  /*14f00*/  FMNMX.FTZ R9, R10, R9, !PT ;  /* 0x000000090a097209 */ /* 0x000fc80007810000 */
[----:B------:R-:W-:-:S04]  /*14f10*/  FMNMX.FTZ R9, R12, R9, !PT ;  /* 0x000000090c097209 */ /* 0x000fc80007810000 */
[----:B------:R-:W-:Y:S02]  /*14f20*/  FMNMX.FTZ R9, R14, R9, !PT ;  /* 0x000000090e097209 */ /* 0x000fe40007810000 */
[----:B------:R-:W-:Y:S02]  /*14f30*/  ISETP.NE.AND P0, PT, R13, RZ, PT ;  /* 0x000000ff0d00720c */ /* 0x000fe40003f05270 */
        /* <DEDUP_REMOVED lines=10> */
[----:B------:R-:W-:-:S03]  /*14fe0*/  FMUL.FTZ R27, R27, UR8 ;  /* 0x000000081b1b7c20 */ /* 0x000fc60008410000 */
[----:B------:R-:W-:Y:S01]  /*14ff0*/  FMNMX.FTZ R25, R38, R25, !PT ;  /* 0x0000001926197209 */ /* 0x000fe20007810000 */
[----:B------:R-:W-:-:S03]  /*15000*/  FMUL.FTZ R39, R39, UR8 ;  /* 0x0000000827277c20 */ /* 0x000fc60008410000 */
[----:B------:R-:W-:Y:S01]  /*15010*/  FMNMX.FTZ R25, R24, R25, !PT ;  /* 0x0000001918197209 */ /* 0x000fe20007810000 */
[----:B------:R0:W-:Y:S01]  /*15020*/  MUFU.TANH R33, R27 ;  /* 0x0000001b00217308 */ /* 0x0001e20000002400 */
[----:B------:R-:W-:Y:S02]  /*15030*/  FMUL.FTZ R26, R26, UR8 ;  /* 0x000000081a1a7c20 */ /* 0x000fe40008410000 */
[----:B0-----:R-:W-:-:S05]  /*15040*/  FMNMX.FTZ R27, R52, R25, !PT ;  /* 0x00000019341b7209 */ /* 0x001fca0007810000 */
[----:B------:R-:W0:Y:S01]  /*15050*/  MUFU.TANH R39, R39 ;  /* 0x0000002700277308 */ /* 0x000e220000002400 */
[----:B------:R-:W-:Y:S01]  /*15060*/  FMNMX.FTZ R27, R28, R27, !PT ;  /* 0x0000001b1c1b7209 */ /* 0x000fe20007810000 */
[----:B------:R-:W-:-:S03]  /*15070*/  FMUL.FTZ R30, R30, UR8 ;  /* 0x000000081e1e7c20 */ /* 0x000fc60008410000 */
[----:B------:R-:W-:-:S03]  /*15080*/  FMNMX.FTZ R27, R72, R27, !PT ;  /* 0x0000001b481b7209 */ /* 0x000fc60007810000 */
[----:B------:R0:W1:Y:S01]  /*15090*/  MUFU.TANH R29, R26 ;  /* 0x0000001a001d7308 */ /* 0x0000620000002400 */
[----:B------:R-:W-:Y:S01]  /*150a0*/  FMUL.FTZ R31, R31, UR8 ;  /* 0x000000081f1f7c20 */ /* 0x000fe20008410000 */
[----:B------:R-:W-:-:S04]  /*150b0*/  FMNMX.FTZ R27, R78, R27, !PT ;  /* 0x0000001b4e1b7209 */ /* 0x000fc80007810000 */
[----:B------:R-:W-:Y:S02]  /*150c0*/  FMNMX.FTZ R37, R84, R27, !PT ;  /* 0x0000001b54257209 */ /* 0x000fe40007810000 */
[----:B------:R1:W2:Y:S01]  /*150d0*/  MUFU.TANH R35, R30 ;  /* 0x0000001e00237308 */ /* 0x0002a20000002400 */
[----:B0-----:R-:W-:Y:S02]  /*150e0*/  FSEL R26, R39, -INF , P6 ;  /* 0xff800000271a7808 */ /* 0x001fe40003000000 */
[----:B------:R-:W-:-:S05]  /*150f0*/  FMNMX.FTZ R37, R86, R37, !PT ;  /* 0x0000002556257209 */ /* 0x000fca0007810000 */
[----:B------:R-:W0:Y:S01]  /*15100*/  MUFU.TANH R31, R31 ;  /* 0x0000001f001f7308 */ /* 0x000e220000002400 */
[----:B-1----:R-:W-:Y:S02]  /*15110*/  FSEL R30, R29, -INF , P5 ;  /* 0xff8000001d1e7808 */ /* 0x002fe40002800000 */
[----:B------:R-:W-:Y:S01]  /*15120*/  FMNMX.FTZ R37, R26, R37, !PT ;  /* 0x000000251a257209 */ /* 0x000fe20007810000 */
[-CC-:B------:R-:W-:Y:S01]  /*15130*/  FFMA.FTZ R202, R54, R5.reuse, -R11.reuse ;  /* 0x0000000536ca7223 */ /* 0x180fe2000001080b */
[--C-:B------:R-:W-:Y:S01]  /*15140*/  FFMA.FTZ R56, R56, R5, -R11.reuse ;  /* 0x0000000538387223 */ /* 0x100fe2000001080b */
[----:B------:R-:W-:Y:S02]  /*15150*/  FSEL R54, R33, -INF , P4 ;  /* 0xff80000021367808 */ /* 0x000fe40002000000 */
[----:B------:R-:W-:Y:S01]  /*15160*/  FMNMX.FTZ R37, R30, R37, !PT ;  /* 0x000000251e257209 */ /* 0x000fe20007810000 */
[----:B------:R2:W-:Y:S03]  /*15170*/  MUFU.EX2 R9, R56 ;  /* 0x0000003800097308 */ /* 0x0005e60000000800 */
[----:B------:R-:W-:Y:S01]  /*15180*/  FMNMX.FTZ R37, R54, R37, !PT ;  /* 0x0000002536257209 */ /* 0x000fe20007810000 */
[----:B------:R-:W-:Y:S01]  /*15190*/  FFMA.FTZ R196, R58, R5, -R11 ;  /* 0x000000053ac47223 */ /* 0x000fe2000001080b */
[----:B--2---:R-:W-:-:S02]  /*151a0*/  FSEL R56, R35, -INF , P3 ;  /* 0xff80000023387808 */ /* 0x004fc40001800000 */
[----:B0-----:R-:W-:Y:S02]  /*151b0*/  FSEL R58, R31, -INF , P2 ;  /* 0xff8000001f3a7808 */ /* 0x001fe40001000000 */
[----:B------:R-:W-:-:S04]  /*151c0*/  FMNMX.FTZ R37, R56, R37, !PT ;  /* 0x0000002538257209 */ /* 0x000fc80007810000 */
[----:B------:R-:W-:Y:S01]  /*151d0*/  FMNMX.FTZ R37, R58, R37, !PT ;  /* 0x000000253a257209 */ /* 0x000fe20007810000 */
[----:B------:R-:W-:-:S04]  /*151e0*/  FFMA.FTZ R200, R6, R5, -R11 ;  /* 0x0000000506c87223 */ /* 0x000fc8000001080b */
[----:B------:R-:W0:Y:S02]  /*151f0*/  SHFL.BFLY PT, R6, R37, 0x2, 0x1f ;  /* 0x0c401f0025067f89 */ /* 0x000e2400000e0000 */
[----:B0-----:R-:W-:-:S05]  /*15200*/  FMNMX.FTZ R41, R37, R6, !PT ;  /* 0x0000000625297209 */ /* 0x001fca0007810000 */
[----:B------:R-:W0:Y:S01]  /*15210*/  SHFL.BFLY PT, R6, R41, 0x1, 0x1f ;  /* 0x0c201f0029067f89 */ /* 0x000e2200000e0000 */
[----:B------:R-:W-:Y:S08]  /*15220*/  MUFU.EX2 R200, R200 ;  /* 0x000000c800c87308 */ /* 0x000ff00000000800 */
[----:B------:R-:W1:Y:S01]  /*15230*/  MUFU.EX2 R7, R7 ;  /* 0x0000000700077308 */ /* 0x000e620000000800 */
[----:B0-----:R-:W-:-:S07]  /*15240*/  FMNMX.FTZ R6, R41, R6, !PT ;  /* 0x0000000629067209 */ /* 0x001fce0007810000 */
[----:B------:R-:W0:Y:S01]  /*15250*/  MUFU.EX2 R202, R202 ;  /* 0x000000ca00ca7308 */ /* 0x000e220000000800 */
[C---:B------:R-:W-:Y:S01]  /*15260*/  FSETP.NEU.FTZ.AND P2, PT, R6.reuse, -INF , PT ;  /* 0xff8000000600780b */ /* 0x040fe20003f5d000 */
[----:B------:R-:W-:-:S05]  /*15270*/  FMUL.FTZ R43, R6, R5 ;  /* 0x00000005062b7220 */ /* 0x000fca0000410000 */
[----:B------:R-:W-:Y:S01]  /*15280*/  FSEL R43, R43, RZ, P2 ;  /* 0x000000ff2b2b7208 */ /* 0x000fe20001000000 */
[----:B------:R-:W2:Y:S01]  /*15290*/  MUFU.EX2 R196, R196 ;  /* 0x000000c400c47308 */ /* 0x000ea20000000800 */
[----:B------:R-:W-:-:S03]  /*152a0*/  FFMA.FTZ R60, R60, R5, -R11 ;  /* 0x000000053c3c7223 */ /* 0x000fc6000001080b */
[-CC-:B------:R-:W-:Y:S01]  /*152b0*/  FFMA.FTZ R201, R8, R5.reuse, -R43.reuse ;  /* 0x0000000508c97223 */ /* 0x180fe2000001082b */
[-C--:B------:R-:W-:Y:S01]  /*152c0*/  FFMA.FTZ R8, R3, R5.reuse, -R43 ;  /* 0x0000000503087223 */ /* 0x080fe2000001082b */
[-C--:B------:R-:W-:Y:S01]  /*152d0*/  FFMA.FTZ R198, R62, R5.reuse, -R11 ;  /* 0x000000053ec67223 */ /* 0x080fe2000001080b */
[-C--:B------:R-:W-:Y:S01]  /*152e0*/  FFMA.FTZ R203, R10, R5.reuse, -R43 ;  /* 0x000000050acb7223 */ /* 0x080fe2000001082b */
[----:B------:R-:W3:Y:S01]  /*152f0*/  MUFU.EX2 R13, R60 ;  /* 0x0000003c000d7308 */ /* 0x000ee20000000800 */
[----:B-1----:R-:W-:Y:S01]  /*15300*/  FADD.FTZ R3, R200, R7 ;  /* 0x00000007c8037221 */ /* 0x002fe20000010000 */
[-CC-:B------:R-:W-:Y:S01]  /*15310*/  FFMA.FTZ R10, R12, R5.reuse, -R43.reuse ;  /* 0x000000050c0a7223 */ /* 0x180fe2000001082b */
[----:B------:R-:W-:-:S05]  /*15320*/  FFMA.FTZ R12, R20, R5, -R43 ;  /* 0x00000005140c7223 */ /* 0x000fca000001082b */
[----:B------:R-:W-:Y:S01]  /*15330*/  MUFU.EX2 R201, R201 ;  /* 0x000000c900c97308 */ /* 0x000fe20000000800 */
[----:B0-----:R-:W-:Y:S01]  /*15340*/  FADD.FTZ R20, R202, R3 ;  /* 0x00000003ca147221 */ /* 0x001fe20000010000 */
[----:B------:R-:W-:-:S06]  /*15350*/  FFMA.FTZ R197, R14, R5, -R43 ;  /* 0x000000050ec57223 */ /* 0x000fcc000001082b */
[----:B------:R-:W0:Y:S01]  /*15360*/  MUFU.EX2 R8, R8 ;  /* 0x0000000800087308 */ /* 0x000e220000000800 */
[----:B------:R-:W-:-:S07]  /*15370*/  FADD.FTZ R3, R9, R20 ;  /* 0x0000001409037221 */ /* 0x000fce0000010000 */
[----:B------:R-:W1:Y:S08]  /*15380*/  MUFU.EX2 R198, R198 ;  /* 0x000000c600c67308 */ /* 0x000e700000000800 */
[----:B------:R-:W4:Y:S01]  /*15390*/  MUFU.EX2 R203, R203 ;  /* 0x000000cb00cb7308 */ /* 0x000f220000000800 */
[----:B--2---:R-:W-:Y:S01]  /*153a0*/  FADD.FTZ R20, R196, R3 ;  /* 0x00000003c4147221 */ /* 0x004fe20000010000 */
[----:B------:R-:W-:-:S06]  /*153b0*/  FFMA.FTZ R199, R40, R5, -R43 ;  /* 0x0000000528c77223 */ /* 0x000fcc000001082b */
[----:B------:R-:W2:Y:S01]  /*153c0*/  MUFU.EX2 R10, R10 ;  /* 0x0000000a000a7308 */ /* 0x000ea20000000800 */
[----:B---3--:R-:W-:Y:S01]  /*153d0*/  FADD.FTZ R3, R13, R20 ;  /* 0x000000140d037221 */ /* 0x008fe20000010000 */
[----:B0-----:R-:W-:-:S06]  /*153e0*/  FADD.FTZ R20, R201, R8 ;  /* 0x00000008c9147221 */ /* 0x001fcc0000010000 */
[----:B------:R-:W0:Y:S01]  /*153f0*/  MUFU.EX2 R197, R197 ;  /* 0x000000c500c57308 */ /* 0x000e220000000800 */
[-C--:B------:R-:W-:Y:S01]  /*15400*/  FFMA.FTZ R14, R42, R5.reuse, -R43 ;  /* 0x000000052a0e7223 */ /* 0x080fe2000001082b */
[----:B-1----:R-:W-:Y:S01]  /*15410*/  FADD.FTZ R40, R198, R3 ;  /* 0x00000003c6287221 */ /* 0x002fe20000010000 */
[----:B------:R-:W-:-:S05]  /*15420*/  FFMA.FTZ R64, R64, R5, -R11 ;  /* 0x0000000540407223 */ /* 0x000fca000001080b */
[----:B------:R-:W1:Y:S01]  /*15430*/  MUFU.EX2 R12, R12 ;  /* 0x0000000c000c7308 */ /* 0x000e620000000800 */
[----:B----4-:R-:W-:Y:S01]  /*15440*/  FADD.FTZ R3, R203, R20 ;  /* 0x00000014cb037221 */ /* 0x010fe20000010000 */
[-C--:B------:R-:W-:Y:S01]  /*15450*/  FFMA.FTZ R193, R32, R5.reuse, -R43 ;  /* 0x0000000520c17223 */ /* 0x080fe2000001082b */
[----:B------:R-:W-:-:S05]  /*15460*/  FFMA.FTZ R192, R66, R5, -R11 ;  /* 0x0000000542c07223 */ /* 0x000fca000001080b */
[----:B------:R-:W3:Y:S01]  /*15470*/  MUFU.EX2 R199, R199 ;  /* 0x000000c700c77308 */ /* 0x000ee20000000800 */
[----:B--2---:R-:W-:Y:S01]  /*15480*/  FADD.FTZ R20, R10, R3 ;  /* 0x000000030a147221 */ /* 0x004fe20000010000 */
[-C--:B------:R-:W-:Y:S01]  /*15490*/  FFMA.FTZ R32, R44, R5.reuse, -R43 ;  /* 0x000000052c207223 */ /* 0x080fe2000001082b */
[----:B------:R-:W-:-:S05]  /*154a0*/  FFMA.FTZ R68, R68, R5, -R11 ;  /* 0x0000000544447223 */ /* 0x000fca000001080b */
[----:B------:R-:W2:Y:S01]  /*154b0*/  MUFU.EX2 R14, R14 ;  /* 0x0000000e000e7308 */ /* 0x000ea20000000800 */
[----:B0-----:R-:W-:Y:S01]  /*154c0*/  FADD.FTZ R3, R197, R20 ;  /* 0x00000014c5037221 */ /* 0x001fe20000010000 */
[----:B------:R-:W-:-:S06]  /*154d0*/  FFMA.FTZ R195, R34, R5, -R43 ;  /* 0x0000000522c37223 */ /* 0x000fcc000001082b */
[----:B------:R-:W0:Y:S01]  /*154e0*/  MUFU.EX2 R15, R64 ;  /* 0x00000040000f7308 */ /* 0x000e220000000800 */
[----:B------:R-:W-:Y:S01]  /*154f0*/  FFMA.FTZ R194, R70, R5, -R11 ;  /* 0x0000000546c27223 */ /* 0x000fe2000001080b */
[----:B-1----:R-:W-:-:S06]  /*15500*/  FADD.FTZ R20, R12, R3 ;  /* 0x000000030c147221 */ /* 0x002fcc0000010000 */
[----:B------:R-:W1:Y:S01]  /*15510*/  MUFU.EX2 R193, R193 ;  /* 0x000000c100c17308 */ /* 0x000e620000000800 */
[----:B------:R-:W-:-:S07]  /*15520*/  FFMA.FTZ R34, R46, R5, -R43 ;  /* 0x000000052e227223 */ /* 0x000fce000001082b */
[----:B------:R-:W4:Y:S01]  /*15530*/  MUFU.EX2 R192, R192 ;  /* 0x000000c000c07308 */ /* 0x000f220000000800 */
[----:B------:R-:W-:Y:S01]  /*15540*/  FFMA.FTZ R74, R74, R5, -R11 ;  /* 0x000000054a4a7223 */ /* 0x000fe2000001080b */
[----:B---3--:R-:W-:-:S06]  /*15550*/  FADD.FTZ R3, R199, R20 ;  /* 0x00000014c7037221 */ /* 0x008fcc0000010000 */
[----:B------:R-:W-:Y:S01]  /*15560*/  MUFU.EX2 R32, R32 ;  /* 0x0000002000207308 */ /* 0x000fe20000000800 */
[-C--:B------:R-:W-:Y:S01]  /*15570*/  FFMA.FTZ R189, R36, R5.reuse, -R43 ;  /* 0x0000000524bd7223 */ /* 0x080fe2000001082b */
[----:B------:R-:W-:-:S06]  /*15580*/  FFMA.FTZ R188, R76, R5, -R11 ;  /* 0x000000054cbc7223 */ /* 0x000fcc000001080b */
[----:B------:R-:W3:Y:S01]  /*15590*/  MUFU.EX2 R25, R68 ;  /* 0x0000004400197308 */ /* 0x000ee20000000800 */
[----:B------:R-:W-:Y:S02]  /*155a0*/  @!P1 VIADD R0, R0, 0x36840 ;  /* 0x0003684000009836 */ /* 0x000fe40000000000 */
[----:B--2---:R-:W-:-:S05]  /*155b0*/  FADD.FTZ R20, R14, R3 ;  /* 0x000000030e147221 */ /* 0x004fca0000010000 */
[----:B------:R-:W2:Y:S01]  /*155c0*/  MUFU.EX2 R195, R195 ;  /* 0x000000c300c37308 */ /* 0x000ea20000000800 */
[----:B------:R-:W-:Y:S01]  /*155d0*/  FFMA.FTZ R36, R48, R5, -R43 ;  /* 0x0000000530247223 */ /* 0x000fe2000001082b */
[----:B0-----:R-:W-:-:S06]  /*155e0*/  FADD.FTZ R45, R15, R40 ;  /* 0x000000280f2d7221 */ /* 0x001fcc0000010000 */
[----:B------:R-:W0:Y:S01]  /*155f0*/  MUFU.EX2 R194, R194 ;  /* 0x000000c200c27308 */ /* 0x000e220000000800 */
[----:B------:R-:W-:Y:S01]  /*15600*/  FFMA.FTZ R29, R80, R5, -R11 ;  /* 0x00000005501d7223 */ /* 0x000fe2000001080b */
[----:B------:R-:W-:Y:S01]  /*15610*/  @!P1 PRMT R0, RZ, 0x654, R0 ;  /* 0x00000654ff009816 */ /* 0x000fe20000000000 */
[----:B-1----:R-:W-:-:S05]  /*15620*/  FADD.FTZ R3, R193, R20 ;  /* 0x00000014c1037221 */ /* 0x002fca0000010000 */
[----:B------:R-:W1:Y:S01]  /*15630*/  MUFU.EX2 R34, R34 ;  /* 0x0000002200227308 */ /* 0x000e620000000800 */
[-C--:B------:R-:W-:Y:S01]  /*15640*/  FFMA.FTZ R191, R50, R5.reuse, -R43 ;  /* 0x0000000532bf7223 */ /* 0x080fe2000001082b */
[----:B----4-:R-:W-:Y:S01]  /*15650*/  FADD.FTZ R40, R192, R45 ;  /* 0x0000002dc0287221 */ /* 0x010fe20000010000 */
[-C--:B------:R-:W-:Y:S01]  /*15660*/  FFMA.FTZ R190, R82, R5.reuse, -R11 ;  /* 0x0000000552be7223 */ /* 0x080fe2000001080b */
[----:B------:R4:W-:Y:S04]  /*15670*/  @!P1 SYNCS.ARRIVE.TRANS64.RED.A1T0 RZ, [R0+URZ], RZ ;  /* 0x000000ff00ff99a7 */ /* 0x0009e8000810043f */
[----:B------:R-:W5:Y:S01]  /*15680*/  MUFU.EX2 R27, R74 ;  /* 0x0000004a001b7308 */ /* 0x000f620000000800 */
[----:B------:R-:W-:Y:S01]  /*15690*/  FFMA.FTZ R38, R38, R5, -R43 ;  /* 0x0000000526267223 */ /* 0x000fe2000001082b */
[----:B---3--:R-:W-:-:S06]  /*156a0*/  FADD.FTZ R45, R25, R40 ;  /* 0x00000028192d7221 */ /* 0x008fcc0000010000 */
[----:B------:R-:W3:Y:S01]  /*156b0*/  MUFU.EX2 R189, R189 ;  /* 0x000000bd00bd7308 */ /* 0x000ee20000000800 */
[----:B----4-:R-:W-:Y:S01]  /*156c0*/  FADD.FTZ R0, R32, R3 ;  /* 0x0000000320007221 */ /* 0x010fe20000010000 */
[----:B------:R-:W-:-:S06]  /*156d0*/  FFMA.FTZ R31, R88, R5, -R11 ;  /* 0x00000005581f7223 */ /* 0x000fcc000001080b */
[----:B------:R-:W4:Y:S01]  /*156e0*/  MUFU.EX2 R188, R188 ;  /* 0x000000bc00bc7308 */ /* 0x000f220000000800 */
[----:B--2---:R-:W-:Y:S01]  /*156f0*/  FADD.FTZ R3, R195, R0 ;  /* 0x00000000c3037221 */ /* 0x004fe20000010000 */
[----:B------:R-:W-:-:S06]  /*15700*/  FFMA.FTZ R185, R24, R5, -R43 ;  /* 0x0000000518b97223 */ /* 0x000fcc000001082b */
[----:B------:R-:W2:Y:S01]  /*15710*/  MUFU.EX2 R36, R36 ;  /* 0x0000002400247308 */ /* 0x000ea20000000800 */
[----:B0-----:R-:W-:Y:S01]  /*15720*/  FADD.FTZ R40, R194, R45 ;  /* 0x0000002dc2287221 */ /* 0x001fe20000010000 */
[----:B------:R-:W-:-:S06]  /*15730*/  FFMA.FTZ R184, R90, R5, -R11 ;  /* 0x000000055ab87223 */ /* 0x000fcc000001080b */
[----:B------:R-:W0:Y:S01]  /*15740*/  MUFU.EX2 R29, R29 ;  /* 0x0000001d001d7308 */ /* 0x000e220000000800 */
[----:B-1----:R-:W-:Y:S01]  /*15750*/  FADD.FTZ R0, R34, R3 ;  /* 0x0000000322007221 */ /* 0x002fe20000010000 */
[----:B------:R-:W-:-:S06]  /*15760*/  FFMA.FTZ R24, R52, R5, -R43 ;  /* 0x0000000534187223 */ /* 0x000fcc000001082b */
[----:B------:R-:W1:Y:S01]  /*15770*/  MUFU.EX2 R191, R191 ;  /* 0x000000bf00bf7308 */ /* 0x000e620000000800 */
[----:B-----5:R-:W-:Y:S01]  /*15780*/  FADD.FTZ R45, R27, R40 ;  /* 0x000000281b2d7221 */ /* 0x020fe20000010000 */
[----:B------:R-:W-:-:S06]  /*15790*/  FFMA.FTZ R33, R92, R5, -R11 ;  /* 0x000000055c217223 */ /* 0x000fcc000001080b */
[----:B------:R-:W5:Y:S01]  /*157a0*/  MUFU.EX2 R190, R190 ;  /* 0x000000be00be7308 */ /* 0x000f620000000800 */
[----:B---3--:R-:W-:Y:S01]  /*157b0*/  FADD.FTZ R3, R189, R0 ;  /* 0x00000000bd037221 */ /* 0x008fe20000010000 */
[----:B------:R-:W-:-:S06]  /*157c0*/  FFMA.FTZ R28, R28, R5, -R43 ;  /* 0x000000051c1c7223 */ /* 0x000fcc000001082b */
[----:B------:R-:W3:Y:S01]  /*157d0*/  MUFU.EX2 R38, R38 ;  /* 0x0000002600267308 */ /* 0x000ee20000000800 */
[----:B----4-:R-:W-:Y:S01]  /*157e0*/  FADD.FTZ R40, R188, R45 ;  /* 0x0000002dbc287221 */ /* 0x010fe20000010000 */
[----:B------:R-:W-:-:S06]  /*157f0*/  FFMA.FTZ R186, R94, R5, -R11 ;  /* 0x000000055eba7223 */ /* 0x000fcc000001080b */
[----:B------:R-:W4:Y:S01]  /*15800*/  MUFU.EX2 R31, R31 ;  /* 0x0000001f001f7308 */ /* 0x000f220000000800 */
[----:B--2---:R-:W-:Y:S01]  /*15810*/  FADD.FTZ R0, R36, R3 ;  /* 0x0000000324007221 */ /* 0x004fe20000010000 */
[----:B0-----:R-:W-:-:S06]  /*15820*/  FADD.FTZ R45, R29, R40 ;  /* 0x000000281d2d7221 */ /* 0x001fcc0000010000 */
[----:B------:R-:W0:Y:S01]  /*15830*/  MUFU.EX2 R185, R185 ;  /* 0x000000b900b97308 */ /* 0x000e220000000800 */
[----:B------:R-:W-:-:S07]  /*15840*/  FFMA.FTZ R35, R96, R5, -R11 ;  /* 0x0000000560237223 */ /* 0x000fce000001080b */
[----:B------:R-:W2:Y:S01]  /*15850*/  MUFU.EX2 R184, R184 ;  /* 0x000000b800b87308 */ /* 0x000ea20000000800 */
[----:B------:R-:W-:Y:S01]  /*15860*/  FFMA.FTZ R72, R72, R5, -R43 ;  /* 0x0000000548487223 */ /* 0x000fe2000001082b */
[----:B-1----:R-:W-:-:S06]  /*15870*/  FADD.FTZ R3, R191, R0 ;  /* 0x00000000bf037221 */ /* 0x002fcc0000010000 */
[----:B------:R-:W1:Y:S01]  /*15880*/  MUFU.EX2 R24, R24 ;  /* 0x0000001800187308 */ /* 0x000e620000000800 */
[----:B------:R-:W-:Y:S01]  /*15890*/  FFMA.FTZ R78, R78, R5, -R43 ;  /* 0x000000054e4e7223 */ /* 0x000fe2000001082b */
[----:B-----5:R-:W-:-:S06]  /*158a0*/  FADD.FTZ R20, R190, R45 ;  /* 0x0000002dbe147221 */ /* 0x020fcc0000010000 */
[----:B------:R-:W5:Y:S01]  /*158b0*/  MUFU.EX2 R33, R33 ;  /* 0x0000002100217308 */ /* 0x000f620000000800 */
[----:B------:R-:W-:Y:S01]  /*158c0*/  FFMA.FTZ R180, R98, R5, -R11 ;  /* 0x0000000562b47223 */ /* 0x000fe2000001080b */
[----:B---3--:R-:W-:-:S06]  /*158d0*/  FADD.FTZ R0, R38, R3 ;  /* 0x0000000326007221 */ /* 0x008fcc0000010000 */
[----:B------:R-:W3:Y:S01]  /*158e0*/  MUFU.EX2 R28, R28 ;  /* 0x0000001c001c7308 */ /* 0x000ee20000000800 */
[----:B----4-:R-:W-:Y:S01]  /*158f0*/  FADD.FTZ R45, R31, R20 ;  /* 0x000000141f2d7221 */ /* 0x010fe20000010000 */
[----:B------:R-:W-:-:S06]  /*15900*/  FFMA.FTZ R37, R100, R5, -R11 ;  /* 0x0000000564257223 */ /* 0x000fcc000001080b */
[----:B------:R-:W4:Y:S01]  /*15910*/  MUFU.EX2 R186, R186 ;  /* 0x000000ba00ba7308 */ /* 0x000f220000000800 */
[----:B------:R-:W-:Y:S01]  /*15920*/  FFMA.FTZ R84, R84, R5, -R43 ;  /* 0x0000000554547223 */ /* 0x000fe2000001082b */
[----:B0-----:R-:W-:-:S06]  /*15930*/  FADD.FTZ R3, R185, R0 ;  /* 0x00000000b9037221 */ /* 0x001fcc0000010000 */
[----:B------:R-:W0:Y:S01]  /*15940*/  MUFU.EX2 R187, R72 ;  /* 0x0000004800bb7308 */ /* 0x000e220000000800 */
[----:B------:R-:W-:Y:S01]  /*15950*/  FFMA.FTZ R86, R86, R5, -R43 ;  /* 0x0000000556567223 */ /* 0x000fe2000001082b */
[----:B--2---:R-:W-:-:S06]  /*15960*/  FADD.FTZ R20, R184, R45 ;  /* 0x0000002db8147221 */ /* 0x004fcc0000010000 */
[----:B------:R-:W2:Y:S01]  /*15970*/  MUFU.EX2 R35, R35 ;  /* 0x0000002300237308 */ /* 0x000ea20000000800 */
[----:B------:R-:W-:Y:S01]  /*15980*/  FFMA.FTZ R182, R102, R5, -R11 ;  /* 0x0000000566b67223 */ /* 0x000fe2000001080b */
[----:B-1----:R-:W-:-:S06]  /*15990*/  FADD.FTZ R3, R24, R3 ;  /* 0x0000000318037221 */ /* 0x002fcc0000010000 */
[----:B------:R-:W1:Y:S01]  /*159a0*/  MUFU.EX2 R78, R78 ;  /* 0x0000004e004e7308 */ /* 0x000e620000000800 */
[----:B-----5:R-:W-:Y:S01]  /*159b0*/  FADD.FTZ R45, R33, R20 ;  /* 0x00000014212d7221 */ /* 0x020fe20000010000 */
[----:B------:R-:W-:-:S06]  /*159c0*/  FFMA.FTZ R39, R104, R5, -R11 ;  /* 0x0000000568277223 */ /* 0x000fcc000001080b */
[----:B------:R-:W5:Y:S01]  /*159d0*/  MUFU.EX2 R180, R180 ;  /* 0x000000b400b47308 */ /* 0x000f620000000800 */
[----:B------:R-:W-:Y:S01]  /*159e0*/  FFMA.FTZ R26, R26, R5, -R43 ;  /* 0x000000051a1a7223 */ /* 0x000fe2000001082b */
[----:B---3--:R-:W-:-:S06]  /*159f0*/  FADD.FTZ R0, R28, R3 ;  /* 0x000000031c007221 */ /* 0x008fcc0000010000 */
[----:B------:R-:W3:Y:S01]  /*15a00*/  MUFU.EX2 R181, R84 ;  /* 0x0000005400b57308 */ /* 0x000ee20000000800 */
[----:B------:R-:W-:Y:S01]  /*15a10*/  FFMA.FTZ R30, R30, R5, -R43 ;  /* 0x000000051e1e7223 */ /* 0x000fe2000001082b */
[----:B----4-:R-:W-:-:S06]  /*15a20*/  FADD.FTZ R20, R186, R45 ;  /* 0x0000002dba147221 */ /* 0x010fcc0000010000 */
[----:B------:R-:W4:Y:S01]  /*15a30*/  MUFU.EX2 R37, R37 ;  /* 0x0000002500257308 */ /* 0x000f220000000800 */
[----:B------:R-:W-:Y:S01]  /*15a40*/  FFMA.FTZ R176, R106, R5, -R11 ;  /* 0x000000056ab07223 */ /* 0x000fe2000001080b */
[----:B------:R-:W-:Y:S01]  /*15a50*/  F2FP.BF16.F32.PACK_AB R200, R7, R200 ;  /* 0x000000c807c8723e */ /* 0x000fe200000010ff */
[----:B0-----:R-:W-:-:S05]  /*15a60*/  FADD.FTZ R3, R187, R0 ;  /* 0x00000000bb037221 */ /* 0x001fca0000010000 */
[----:B------:R-:W0:Y:S01]  /*15a70*/  MUFU.EX2 R86, R86 ;  /* 0x0000005600567308 */ /* 0x000e220000000800 */
[----:B--2---:R-:W-:-:S07]  /*15a80*/  FADD.FTZ R7, R35, R20 ;  /* 0x0000001423077221 */ /* 0x004fce0000010000 */
[----:B------:R-:W2:Y:S01]  /*15a90*/  MUFU.EX2 R182, R182 ;  /* 0x000000b600b67308 */ /* 0x000ea20000000800 */
[-C--:B------:R-:W-:Y:S01]  /*15aa0*/  FFMA.FTZ R54, R54, R5.reuse, -R43 ;  /* 0x0000000536367223 */ /* 0x080fe2000001082b */
[----:B------:R-:W-:Y:S01]  /*15ab0*/  FFMA.FTZ R108, R108, R5, -R11 ;  /* 0x000000056c6c7223 */ /* 0x000fe2000001080b */
[----:B-1----:R-:W-:-:S05]  /*15ac0*/  FADD.FTZ R0, R78, R3 ;  /* 0x000000034e007221 */ /* 0x002fca0000010000 */
[----:B------:R-:W1:Y:S01]  /*15ad0*/  MUFU.EX2 R183, R26 ;  /* 0x0000001a00b77308 */ /* 0x000e620000000800 */
[----:B------:R-:W-:Y:S01]  /*15ae0*/  FFMA.FTZ R56, R56, R5, -R43 ;  /* 0x0000000538387223 */ /* 0x000fe2000001082b */
[----:B-----5:R-:W-:-:S06]  /*15af0*/  FADD.FTZ R20, R180, R7 ;  /* 0x00000007b4147221 */ /* 0x020fcc0000010000 */
        /* <DEDUP_REMOVED lines=8> */
[----:B0-----:R-:W-:-:S06]  /*15b80*/  FADD.FTZ R0, R86, R3 ;  /* 0x0000000356007221 */ /* 0x001fcc0000010000 */
[----:B------:R-:W0:Y:S01]  /*15b90*/  MUFU.EX2 R177, R54 ;  /* 0x0000003600b17308 */ /* 0x000e220000000800 */
[----:B--2---:R-:W-:-:S07]  /*15ba0*/  FADD.FTZ R20, R182, R7 ;  /* 0x00000007b6147221 */ /* 0x004fce0000010000 */
[----:B------:R-:W2:Y:S01]  /*15bb0*/  MUFU.EX2 R41, R108 ;  /* 0x0000006c00297308 */ /* 0x000ea20000000800 */
[----:B-1----:R-:W-:Y:S01]  /*15bc0*/  FADD.FTZ R3, R183, R0 ;  /* 0x00000000b7037221 */ /* 0x002fe20000010000 */
[----:B-----5:R-:W-:-:S06]  /*15bd0*/  FADD.FTZ R7, R39, R20 ;  /* 0x0000001427077221 */ /* 0x020fcc0000010000 */
[----:B------:R-:W1:Y:S01]  /*15be0*/  MUFU.EX2 R56, R56 ;  /* 0x0000003800387308 */ /* 0x000e620000000800 */
[----:B------:R-:W-:-:S07]  /*15bf0*/  ISETP.GE.AND P2, PT, R154, 0x71, PT ;  /* 0x000000719a00780c */ /* 0x000fce0003f46270 */
[----:B------:R-:W5:Y:S01]  /*15c00*/  MUFU.EX2 R178, R178 ;  /* 0x000000b200b27308 */ /* 0x000f620000000800 */
[----:B---3--:R-:W-:Y:S01]  /*15c10*/  FADD.FTZ R0, R30, R3 ;  /* 0x000000031e007221 */ /* 0x008fe20000010000 */
[----:B----4-:R-:W-:-:S06]  /*15c20*/  FADD.FTZ R20, R176, R7 ;  /* 0x00000007b0147221 */ /* 0x010fcc0000010000 */
[----:B------:R-:W3:Y:S08]  /*15c30*/  MUFU.EX2 R43, R43 ;  /* 0x0000002b002b7308 */ /* 0x000ef00000000800 */
[----:B------:R-:W4:Y:S01]  /*15c40*/  MUFU.EX2 R11, R11 ;  /* 0x0000000b000b7308 */ /* 0x000f220000000800 */
[----:B0-----:R-:W-:Y:S01]  /*15c50*/  FADD.FTZ R3, R177, R0 ;  /* 0x00000000b1037221 */ /* 0x001fe20000010000 */
[----:B--2---:R-:W-:Y:S01]  /*15c60*/  FADD.FTZ R7, R41, R20 ;  /* 0x0000001429077221 */ /* 0x004fe20000010000 */
[----:B------:R-:W-:Y:S02]  /*15c70*/  BSSY B0, `(.L_x_792) ;  /* 0x00005fb000007945 */ /* 0x000fe40003800000 */
[----:B-1----:R-:W-:Y:S01]  /*15c80*/  FADD.FTZ R0, R56, R3 ;  /* 0x0000000338007221 */ /* 0x002fe20000010000 */
[----:B-----5:R-:W-:Y:S01]  /*15c90*/  FADD.FTZ R20, R178, R7 ;  /* 0x00000007b2147221 */ /* 0x020fe20000010000 */
[----:B------:R-:W-:Y:S01]  /*15ca0*/  F2FP.BF16.F32.PACK_AB R196, R13, R196 ;  /* 0x000000c40dc4723e */ /* 0x000fe200000010ff */
[----:B------:R-:W-:Y:S01]  /*15cb0*/  IMAD.MOV.U32 R3, RZ, RZ, 0x3f800000 ;  /* 0x3f800000ff037424 */ /* 0x000fe200078e00ff */
[----:B------:R-:W-:Y:S01]  /*15cc0*/  F2FP.BF16.F32.PACK_AB R192, R25, R192 ;  /* 0x000000c019c0723e */ /* 0x000fe200000010ff */
[----:B---3--:R-:W-:Y:S01]  /*15cd0*/  FADD.FTZ R13, R43, R0 ;  /* 0x000000002b0d7221 */ /* 0x008fe20000010000 */
[----:B------:R-:W-:Y:S01]  /*15ce0*/  F2FP.BF16.F32.PACK_AB R194, R27, R194 ;  /* 0x000000c21bc2723e */ /* 0x000fe200000010ff */
[----:B------:R-:W-:Y:S01]  /*15cf0*/  IMAD.MOV.U32 R0, RZ, RZ, 0x3f800000 ;  /* 0x3f800000ff007424 */ /* 0x000fe200078e00ff */
[----:B------:R-:W-:Y:S01]  /*15d00*/  F2FP.BF16.F32.PACK_AB R188, R29, R188 ;  /* 0x000000bc1dbc723e */ /* 0x000fe200000010ff */
[--C-:B------:R-:W-:Y:S01]  /*15d10*/  IMAD.MOV.U32 R118, RZ, RZ, R119.reuse ;  /* 0x000000ffff767224 */ /* 0x100fe200078e0077 */
[----:B------:R-:W-:Y:S01]  /*15d20*/  F2FP.BF16.F32.PACK_AB R190, R31, R190 ;  /* 0x000000be1fbe723e */ /* 0x000fe200000010ff */
[--C-:B------:R-:W-:Y:S01]  /*15d30*/  IMAD.MOV.U32 R117, RZ, RZ, R119.reuse ;  /* 0x000000ffff757224 */ /* 0x100fe200078e0077 */
[----:B------:R-:W-:Y:S01]  /*15d40*/  F2FP.BF16.F32.PACK_AB R184, R33, R184 ;  /* 0x000000b821b8723e */ /* 0x000fe200000010ff */
[----:B----4-:R-:W-:Y:S01]  /*15d50*/  FADD.FTZ R20, R11, R20 ;  /* 0x000000140b147221 */ /* 0x010fe20000010000 */
[----:B------:R-:W-:Y:S01]  /*15d60*/  F2FP.BF16.F32.PACK_AB R186, R35, R186 ;  /* 0x000000ba23ba723e */ /* 0x000fe200000010ff */
[--C-:B------:R-:W-:Y:S01]  /*15d70*/  IMAD.MOV.U32 R116, RZ, RZ, R119.reuse ;  /* 0x000000ffff747224 */ /* 0x100fe200078e0077 */
        /* <DEDUP_REMOVED lines=119> */
[----:B------:R-:W-:Y:S01]  /*164f0*/  IMAD.MOV.U32 R10, RZ, RZ, R216 ;  /* 0x000000ffff0a7224 */ /* 0x000fe200078e00d8 */
[----:B------:R-:W-:Y:S01]  /*16500*/  CS2R R106, SRZ ;  /* 0x00000000006a7805 */ /* 0x000fe2000001ff00 */
[----:B------:R-:W-:Y:S01]  /*16510*/  IMAD.MOV.U32 R11, RZ, RZ, R214 ;  /* 0x000000ffff0b7224 */ /* 0x000fe200078e00d6 */
[----:B------:R-:W-:Y:S01]  /*16520*/  CS2R R102, SRZ ;  /* 0x0000000000667805 */ /* 0x000fe2000001ff00 */
[----:B------:R-:W-:Y:S01]  /*16530*/  IMAD.MOV.U32 R0, RZ, RZ, 0x3f800000 ;  /* 0x3f800000ff007424 */ /* 0x000fe200078e00ff */
        /* <DEDUP_REMOVED lines=42> */
[----:B------:R-:W-:-:S07]  /*167e0*/  CS2R R24, SRZ ;  /* 0x0000000000187805 */ /* 0x000fce000001ff00 */
.L_x_804:
[----:B------:R-:W-:-:S05]  /*167f0*/  VIADD R4, R11, 0x1 ;  /* 0x000000010b047836 */ /* 0x000fca0000000000 */
[----:B------:R-:W-:-:S04]  /*16800*/  ISETP.NE.AND P2, PT, R4, 0x2, PT ;  /* 0x000000020400780c */ /* 0x000fc80003f45270 */
[----:B------:R-:W-:Y:S02]  /*16810*/  SEL R5, RZ, 0x1, P2 ;  /* 0x00000001ff057807 */ /* 0x000fe40001000000 */
[----:B------:R-:W-:Y:S02]  /*16820*/  SEL R214, R4, RZ, P2 ;  /* 0x000000ff04d67207 */ /* 0x000fe40001000000 */
[----:B------:R-:W-:Y:S01]  /*16830*/  LOP3.LUT R216, R10, R5, RZ, 0x3c, !PT ;  /* 0x000000050ad87212 */ /* 0x000fe200078e3cff */
[----:B------:R-:W-:Y:S06]  /*16840*/  @!P0 BRA `(.L_x_794) ;  /* 0x0000000000048947 */ /* 0x000fec0003800000 */
[----:B------:R-:W-:Y:S01]  /*16850*/  BPT.TRAP 0x1 ;  /* 0x000000040000795c */ /* 0x000fe20000300000 */
.L_x_794:
[----:B------:R-:W-:Y:S02]  /*16860*/  LEA R12, R214, R2, 0x3 ;  /* 0x00000002d60c7211 */ /* 0x000fe400078e18ff */
[----:B------:R-:W-:-:S04]  /*16870*/  SHF.L.U32 R5, R216, 0x1f, RZ ;  /* 0x0000001fd8057819 */ /* 0x000fc800000006ff */
[----:B------:R0:W1:Y:S01]  /*16880*/  SYNCS.PHASECHK.TRANS64.TRYWAIT P2, [R12+URZ+0x36830], R5 ;  /* 0x036830050c0075a7 */ /* 0x000062000804017f */
[----:B------:R-:W-:Y:S05]  /*16890*/  @!P0 BRA `(.L_x_795) ;  /* 0x0000000000048947 */ /* 0x000fea0003800000 */
[----:B------:R-:W-:Y:S01]  /*168a0*/  BPT.TRAP 0x1 ;  /* 0x000000040000795c */ /* 0x000fe20000300000 */
.L_x_795:
[----:B------:R-:W-:Y:S01]  /*168b0*/  IMAD R4, R214, 0xa80, R21 ;  /* 0x00000a80d6047824 */ /* 0x000fe200078e0215 */
[----:B------:R-:W-:Y:S03]  /*168c0*/  BSSY B1, `(.L_x_796) ;  /* 0x0000006000017945 */ /* 0x000fe60003800000 */
[C---:B------:R-:W-:Y:S02]  /*168d0*/  VIADD R120, R4.reuse, 0x80 ;  /* 0x0000008004787836 */ /* 0x040fe40000000000 */
[----:B------:R-:W-:Y:S01]  /*168e0*/  VIADD R122, R4, 0x100 ;  /* 0x00000100047a7836 */ /* 0x000fe20000000000 */
[----:B-1----:R-:W-:Y:S06]  /*168f0*/  @P2 BRA `(.L_x_797) ;  /* 0x0000000000082947 */ /* 0x002fec0003800000 */
[----:B------:R-:W1:Y:S02]  /*16900*/  SYNCS.PHASECHK.TRANS64.TRYWAIT P2, [R12+URZ+0x36830], R5 ;  /* 0x036830050c0075a7 */ /* 0x000e64000804017f */
[----:B-1----:R-:W-:Y:S05]  /*16910*/  @!P2 BRA `(.L_x_798) ;  /* 0x0000010c009ca947 */ /* 0x002fea0003800000 */
.L_x_797:
[----:B------:R-:W-:Y:S05]  /*16920*/  BSYNC B1 ;  /* 0x0000000000017941 */ /* 0x000fea0003800000 */
.L_x_796:
[----:B------:R-:W2:Y:S04]  /*16930*/  LDL.64 R14, [R1+0x40] ;  /* 0x00004000010e7983 */ /* 0x000ea80000100a00 */
[----:B------:R-:W3:Y:S01]  /*16940*/  LDL.64 R124, [R1+0x48] ;  /* 0x00004800017c7983 */ /* 0x000ee20000100a00 */
[----:B------:R-:W-:Y:S01]  /*16950*/  WARPGROUP.ARRIVE ;  /* 0x00000000000079c5 */ /* 0x000fe20000000000 */
[----:B------:R-:W-:Y:S01]  /*16960*/  IMAD.MOV.U32 R121, RZ, RZ, 0x40000040 ;  /* 0x40000040ff797424 */ /* 0x000fe200078e00ff */
[----:B------:R-:W-:-:S04]  /*16970*/  R2UR UR6, R120 ;  /* 0x00000000780672ca */ /* 0x000fc800000e0000 */
[C---:B------:R-:W-:Y:S01]  /*16980*/  R2UR UR7, R121.reuse ;  /* 0x00000000790772ca */ /* 0x040fe200000e0000 */
[----:B------:R-:W-:Y:S01]  /*16990*/  IMAD.MOV.U32 R120, RZ, RZ, R122 ;  /* 0x000000ffff787224 */ /* 0x000fe200078e007a */
[----:B------:R-:W-:-:S04]  /*169a0*/  R2UR UR19, R121 ;  /* 0x00000000791372ca */ /* 0x000fc800000e0000 */
[----:B------:R-:W-:Y:S01]  /*169b0*/  R2UR UR18, R120 ;  /* 0x00000000781272ca */ /* 0x000fe200000e0000 */
[----:B------:R-:W-:Y:S01]  /*169c0*/  VIADD R120, R4, 0x200 ;  /* 0x0000020004787836 */ /* 0x000fe20000000000 */
[----:B------:R-:W-:-:S04]  /*169d0*/  R2UR UR15, R121 ;  /* 0x00000000790f72ca */ /* 0x000fc800000e0000 */
[----:B------:R-:W-:Y:S02]  /*169e0*/  R2UR UR14, R120 ;  /* 0x00000000780e72ca */ /* 0x000fe400000e0000 */
[----:B--2---:R-:W-:Y:S01]  /*169f0*/  R2UR UR42, R14 ;  /* 0x000000000e2a72ca */ /* 0x004fe200000e0000 */
[----:B------:R-:W-:Y:S01]  /*16a00*/  IMAD.MOV.U32 R14, RZ, RZ, R4 ;  /* 0x000000ffff0e7224 */ /* 0x000fe200078e0004 */
[----:B------:R-:W-:Y:S01]  /*16a10*/  R2UR UR43, R15 ;  /* 0x000000000f2b72ca */ /* 0x000fe200000e0000 */
[----:B------:R-:W-:Y:S01]  /*16a20*/  IMAD.MOV.U32 R15, RZ, RZ, 0x40000040 ;  /* 0x40000040ff0f7424 */ /* 0x000fe200078e00ff */
[----:B---3--:R-:W-:Y:S02]  /*16a30*/  R2UR UR28, R124 ;  /* 0x000000007c1c72ca */ /* 0x008fe400000e0000 */
[----:B------:R-:W-:Y:S02]  /*16a40*/  R2UR UR29, R125 ;  /* 0x000000007d1d72ca */ /* 0x000fe400000e0000 */
[----:B------:R-:W-:-:S02]  /*16a50*/  R2UR UR26, R14 ;  /* 0x000000000e1a72ca */ /* 0x000fc400000e0000 */
[----:B------:R-:W-:-:S07]  /*16a60*/  R2UR UR27, R15 ;  /* 0x000000000f1b72ca */ /* 0x000fce00000e0000 */
[----:B------:R-:W-:Y:S02]  /*16a70*/  UMOV UR24, UR28 ;  /* 0x0000001c00187c82 */ /* 0x000fe40008000000 */
[----:B------:R-:W-:-:S04]  /*16a80*/  UMOV UR25, UR29 ;  /* 0x0000001d00197c82 */ /* 0x000fc80008000000 */
[----:B------:R-:W-:Y:S01]  /*16a90*/  HGMMA.64x16x16.F32.BF16 R168, gdesc[UR24], RZ, !UPT, gsb0 ;  /* 0x0020000018a879f0 */ /* 0x000fe2000c0018ff */
[----:B------:R-:W-:Y:S01]  /*16aa0*/  UMOV UR4, UR28 ;  /* 0x0000001c00047c82 */ /* 0x000fe20008000000 */
[----:B------:R-:W-:Y:S01]  /*16ab0*/  UMOV UR5, UR29 ;  /* 0x0000001d00057c82 */ /* 0x000fe20008000000 */
[----:B------:R-:W-:Y:S02]  /*16ac0*/  WARPGROUP.DEPBAR.LE gsb0, 0x0 ;  /* 0x00008000000079c5 */ /* 0x000fe40000010000 */
[----:B------:R-:W-:-:S06]  /*16ad0*/  WARPGROUP.ARRIVE ;  /* 0x00000000000079c5 */ /* 0x000fcc0000000000 */
[----:B------:R-:W-:Y:S01]  /*16ae0*/  HGMMA.64x16x16.F32.BF16 R160, gdesc[UR4], RZ, !UPT, gsb0 ;  /* 0x0020000004a079f0 */ /* 0x000fe2000c0018ff */
[----:B------:R-:W-:Y:S01]  /*16af0*/  UMOV UR16, UR28 ;  /* 0x0000001c00107c82 */ /* 0x000fe20008000000 */
[----:B------:R-:W-:Y:S01]  /*16b00*/  UMOV UR17, UR29 ;  /* 0x0000001d00117c82 */ /* 0x000fe20008000000 */
[----:B------:R-:W-:Y:S01]  /*16b10*/  VIADD R14, R4, 0x180 ;  /* 0x00000180040e7836 */ /* 0x000fe20000000000 */
[----:B------:R-:W-:Y:S02]  /*16b20*/  WARPGROUP.DEPBAR.LE gsb0, 0x0 ;  /* 0x00008000000079c5 */ /* 0x000fe40000010000 */
[----:B------:R-:W-:-:S06]  /*16b30*/  WARPGROUP.ARRIVE ;  /* 0x00000000000079c5 */ /* 0x000fcc0000000000 */
[----:B------:R-:W-:Y:S01]  /*16b40*/  HGMMA.64x16x16.F32.BF16 R152, gdesc[UR16], RZ, !UPT, gsb0 ;  /* 0x00200000109879f0 */ /* 0x000fe2000c0018ff */
[----:B------:R-:W-:Y:S02]  /*16b50*/  R2UR UR22, R14 ;  /* 0x000000000e1672ca */ /* 0x000fe400000e0000 */
[----:B------:R-:W-:Y:S01]  /*16b60*/  R2UR UR23, R15 ;  /* 0x000000000f1772ca */ /* 0x000fe200000e0000 */
[----:B------:R-:W-:Y:S01]  /*16b70*/  UMOV UR20, UR28 ;  /* 0x0000001c00147c82 */ /* 0x000fe20008000000 */
[----:B------:R-:W-:Y:S01]  /*16b80*/  UMOV UR21, UR29 ;  /* 0x0000001d00157c82 */ /* 0x000fe20008000000 */
[----:B------:R-:W-:Y:S02]  /*16b90*/  WARPGROUP.DEPBAR.LE gsb0, 0x0 ;  /* 0x00008000000079c5 */ /* 0x000fe40000010000 */
[----:B------:R-:W-:-:S08]  /*16ba0*/  WARPGROUP.ARRIVE ;  /* 0x00000000000079c5 */ /* 0x000fd00000000000 */
[----:B------:R-:W-:Y:S01]  /*16bb0*/  HGMMA.64x16x16.F32.BF16 R144, gdesc[UR20], RZ, !UPT, gsb0 ;  /* 0x00200000149079f0 */ /* 0x000fe2000c0018ff */
[----:B------:R-:W-:Y:S01]  /*16bc0*/  UMOV UR12, UR28 ;  /* 0x0000001c000c7c82 */ /* 0x000fe20008000000 */
[----:B------:R-:W-:Y:S01]  /*16bd0*/  UMOV UR13, UR29 ;  /* 0x0000001d000d7c82 */ /* 0x000fe20008000000 */
[----:B------:R-:W-:Y:S01]  /*16be0*/  VIADD R122, R4, 0x280 ;  /* 0x00000280047a7836 */ /* 0x000fe20000000000 */
[----:B------:R-:W-:Y:S02]  /*16bf0*/  WARPGROUP.DEPBAR.LE gsb0, 0x0 ;  /* 0x00008000000079c5 */ /* 0x000fe40000010000 */
[----:B------:R-:W-:-:S06]  /*16c00*/  WARPGROUP.ARRIVE ;  /* 0x00000000000079c5 */ /* 0x000fcc0000000000 */
[----:B------:R-:W-:Y:S01]  /*16c10*/  HGMMA.64x16x16.F32.BF16 R136, gdesc[UR12], RZ, !UPT, gsb0 ;  /* 0x002000000c8879f0 */ /* 0x000fe2000c0018ff */
[----:B------:R-:W-:Y:S01]  /*16c20*/  IMAD.MOV.U32 R123, RZ, RZ, 0x40000040 ;  /* 0x40000040ff7b7424 */ /* 0x000fe200078e00ff */
[----:B------:R-:W-:-:S04]  /*16c30*/  R2UR UR10, R122 ;  /* 0x000000007a0a72ca */ /* 0x000fc800000e0000 */
[----:B------:R-:W-:Y:S01]  /*16c40*/  R2UR UR11, R123 ;  /* 0x000000007b0b72ca */ /* 0x000fe200000e0000 */
[----:B------:R-:W-:Y:S01]  /*16c50*/  UMOV UR8, UR28 ;  /* 0x0000001c00087c82 */ /* 0x000fe20008000000 */
[----:B------:R-:W-:Y:S01]  /*16c60*/  UMOV UR9, UR29 ;  /* 0x0000001d00097c82 */ /* 0x000fe20008000000 */
[----:B------:R-:W-:Y:S01]  /*16c70*/  VIADD R120, R4, 0x2 ;  /* 0x0000000204787836 */ /* 0x000fe20000000000 */
[----:B------:R-:W-:Y:S02]  /*16c80*/  WARPGROUP.DEPBAR.LE gsb0, 0x0 ;  /* 0x00008000000079c5 */ /* 0x000fe40000010000 */
[----:B------:R-:W-:-:S07]  /*16c90*/  WARPGROUP.ARRIVE ;  /* 0x00000000000079c5 */ /* 0x000fce0000000000 */
[----:B------:R-:W-:Y:S01]  /*16ca0*/  HGMMA.64x16x16.F32.BF16 R128, gdesc[UR8], RZ, !UPT, gsb0 ;  /* 0x00200000088079f0 */ /* 0x000fe2000c0018ff */
[----:B------:R-:W-:Y:S01]  /*16cb0*/  IMAD.MOV.U32 R121, RZ, RZ, 0x40000040 ;  /* 0x40000040ff797424 */ /* 0x000fe200078e00ff */
[----:B------:R-:W-:Y:S01]  /*16cc0*/  R2UR UR34, R120 ;  /* 0x00000000782272ca */ /* 0x000fe200000e0000 */
[C---:B------:R-:W-:Y:S02]  /*16cd0*/  VIADD R14, R4.reuse, 0x300 ;  /* 0x00000300040e7836 */ /* 0x040fe40000000000 */
[C---:B------:R-:W-:Y:S01]  /*16ce0*/  VIADD R120, R4.reuse, 0x102 ;  /* 0x0000010204787836 */ /* 0x040fe20000000000 */
[----:B------:R-:W-:Y:S01]  /*16cf0*/  R2UR UR35, R121 ;  /* 0x00000000792372ca */ /* 0x000fe200000e0000 */
[----:B------:R-:W-:Y:S02]  /*16d00*/  VIADD R122, R4, 0x182 ;  /* 0x00000182047a7836 */ /* 0x000fe40000000000 */
[----:B------:R-:W-:Y:S02]  /*16d10*/  IMAD.MOV.U32 R121, RZ, RZ, 0x40000040 ;  /* 0x40000040ff797424 */ /* 0x000fe400078e00ff */
[----:B------:R-:W-:Y:S01]  /*16d20*/  IMAD.MOV.U32 R123, RZ, RZ, 0x40000040 ;  /* 0x40000040ff7b7424 */ /* 0x000fe200078e00ff */
[----:B------:R-:W-:-:S02]  /*16d30*/  R2UR UR58, R14 ;  /* 0x000000000e3a72ca */ /* 0x000fc400000e0000 */
[----:B------:R-:W-:Y:S02]  /*16d40*/  R2UR UR59, R15 ;  /* 0x000000000f3b72ca */ /* 0x000fe400000e0000 */
[----:B------:R-:W-:Y:S01]  /*16d50*/  R2UR UR30, R120 ;  /* 0x00000000781e72ca */ /* 0x000fe200000e0000 */
[----:B------:R-:W-:Y:S01]  /*16d60*/  VIADD R120, R4, 0x282 ;  /* 0x0000028204787836 */ /* 0x000fe20000000000 */
[----:B------:R-:W-:Y:S01]  /*16d70*/  R2UR UR31, R121 ;  /* 0x00000000791f72ca */ /* 0x000fe200000e0000 */
[----:B------:R-:W-:Y:S01]  /*16d80*/  IMAD.MOV.U32 R121, RZ, RZ, 0x40000040 ;  /* 0x40000040ff797424 */ /* 0x000fe200078e00ff */
[----:B------:R-:W-:Y:S01]  /*16d90*/  R2UR UR26, R122 ;  /* 0x000000007a1a72ca */ /* 0x000fe200000e0000 */
[----:B------:R-:W-:Y:S01]  /*16da0*/  VIADD R122, R4, 0x302 ;  /* 0x00000302047a7836 */ /* 0x000fe20000000000 */
[----:B------:R-:W-:Y:S01]  /*16db0*/  R2UR UR27, R123 ;  /* 0x000000007b1b72ca */ /* 0x000fe200000e0000 */
[----:B------:R-:W-:Y:S01]  /*16dc0*/  IMAD.MOV.U32 R123, RZ, RZ, 0x40000040 ;  /* 0x40000040ff7b7424 */ /* 0x000fe200078e00ff */
[----:B------:R-:W-:-:S02]  /*16dd0*/  R2UR UR18, R120 ;  /* 0x00000000781272ca */ /* 0x000fc400000e0000 */
[----:B------:R-:W-:Y:S02]  /*16de0*/  R2UR UR19, R121 ;  /* 0x00000000791372ca */ /* 0x000fe400000e0000 */
[----:B------:R-:W-:Y:S02]  /*16df0*/  R2UR UR46, R122 ;  /* 0x000000007a2e72ca */ /* 0x000fe400000e0000 */
[----:B------:R-:W-:Y:S01]  /*16e00*/  R2UR UR47, R123 ;  /* 0x000000007b2f72ca */ /* 0x000fe200000e0000 */
        /* <DEDUP_REMOVED lines=19> */
[----:B------:R2:W-:Y:S04]  /*16f40*/  STL.64 [R1+0x98], R8 ;  /* 0x0000980801007387 */ /* 0x0005e80000100a00 */
[----:B--2---:R-:W2:Y:S01]  /*16f50*/  LDL.64 R8, [R1+0x38] ;  /* 0x0000380001087983 */ /* 0x004ea20000100a00 */
[----:B------:R-:W-:Y:S01]  /*16f60*/  UMOV UR28, UR42 ;  /* 0x0000002a001c7c82 */ /* 0x000fe20008000000 */
[----:B------:R-:W-:Y:S01]  /*16f70*/  UMOV UR29, UR43 ;  /* 0x0000002b001d7c82 */ /* 0x000fe20008000000 */
[----:B------:R-:W-:Y:S02]  /*16f80*/  WARPGROUP.DEPBAR.LE gsb0, 0x0 ;  /* 0x00008000000079c5 */ /* 0x000fe40000010000 */
[----:B------:R-:W-:-:S06]  /*16f90*/  WARPGROUP.ARRIVE ;  /* 0x00000000000079c5 */ /* 0x000fcc0000000000 */
[----:B------:R-:W-:Y:S01]  /*16fa0*/  HGMMA.64x16x16.F32.BF16 R152, gdesc[UR28], R152, gsb0 ;  /* 0x002000001c9879f0 */ /* 0x000fe20008001898 */
        /* <DEDUP_REMOVED lines=14> */
[----:B------:R-:W-:Y:S01]  /*17090*/  UMOV UR16, UR42 ;  /* 0x0000002a00107c82 */ /* 0x000fe20008000000 */
[----:B------:R-:W-:Y:S01]  /*170a0*/  UMOV UR17, UR43 ;  /* 0x0000002b00117c82 */ /* 0x000fe20008000000 */
[----:B------:R-:W-:Y:S02]  /*170b0*/  WARPGROUP.DEPBAR.LE gsb0, 0x0 ;  /* 0x00008000000079c5 */ /* 0x000fe40000010000 */
[----:B------:R-:W-:-:S06]  /*170c0*/  WARPGROUP.ARRIVE ;  /* 0x00000000000079c5 */ /* 0x000fcc0000000000 */
[----:B------:R-:W-:Y:S01]  /*170d0*/  HGMMA.64x16x16.F32.BF16 R128, gdesc[UR16], R128, gsb0 ;  /* 0x00200000108079f0 */ /* 0x000fe20008001880 */
[----:B------:R-:W-:Y:S01]  /*170e0*/  MOV R6, UR45 ;  /* 0x0000002d00067c02 */ /* 0x000fe20008000f00 */
[----:B------:R-:W-:Y:S01]  /*170f0*/  UMOV UR45, UR43 ;  /* 0x0000002b002d7c82 */ /* 0x000fe20008000000 */
[----:B01----:R-:W-:Y:S01]  /*17100*/  MOV R5, UR44 ;  /* 0x0000002c00057c02 */ /* 0x003fe20008000f00 */
[----:B------:R-:W-:Y:S01]  /*17110*/  UMOV UR44, UR42 ;  /* 0x0000002a002c7c82 */ /* 0x000fe20008000000 */
[----:B------:R-:W-:Y:S02]  /*17120*/  WARPGROUP.DEPBAR.LE gsb0, 0x0 ;  /* 0x00008000000079c5 */ /* 0x000fe40000010000 */
[----:B------:R-:W-:-:S06]  /*17130*/  WARPGROUP.ARRIVE ;  /* 0x00000000000079c5 */ /* 0x000fcc0000000000 */
[----:B------:R-:W-:Y:S01]  /*17140*/  HGMMA.64x16x16.F32.BF16 R120, gdesc[UR44], R120, gsb0 ;  /* 0x002000002c7879f0 */ /* 0x000fe20008001878 */
[----:B------:R-:W-:Y:S02]  /*17150*/  VIADD R14, R4, 0x4 ;  /* 0x00000004040e7836 */ /* 0x000fe40000000000 */
[----:B------:R-:W-:-:S03]  /*17160*/  IMAD.MOV.U32 R15, RZ, RZ, 0x40000040 ;  /* 0x40000040ff0f7424 */ /* 0x000fc600078e00ff */
[----:B------:R-:W-:Y:S02]  /*17170*/  R2UR UR14, R14 ;  /* 0x000000000e0e72ca */ /* 0x000fe400000e0000 */
[----:B------:R-:W-:Y:S02]  /*17180*/  R2UR UR15, R15 ;  /* 0x000000000f0f72ca */ /* 0x000fe400000e0000 */
[----:B--2---:R-:W-:Y:S02]  /*17190*/  R2UR UR38, R8 ;  /* 0x00000000082672ca */ /* 0x004fe400000e0000 */
[----:B------:R-:W-:Y:S01]  /*171a0*/  R2UR UR39, R9 ;  /* 0x00000000092772ca */ /* 0x000fe200000e0000 */
[----:B------:R-:W-:Y:S02]  /*171b0*/  WARPGROUP.DEPBAR.LE gsb0, 0x0 ;  /* 0x00008000000079c5 */ /* 0x000fe40000010000 */
[----:B------:R-:W-:-:S08]  /*171c0*/  WARPGROUP.ARRIVE ;  /* 0x00000000000079c5 */ /* 0x000fd00000000000 */
[----:B------:R-:W-:Y:S02]  /*171d0*/  UMOV UR12, UR38 ;  /* 0x00000026000c7c82 */ /* 0x000fe40008000000 */
[----:B------:R-:W-:Y:S01]  /*171e0*/  UMOV UR13, UR39 ;  /* 0x00000027000d7c82 */ /* 0x000fe20008000000 */
[----:B------:R-:W-:Y:S02]  /*171f0*/  VIADD R14, R4, 0x84 ;  /* 0x00000084040e7836 */ /* 0x000fe40000000000 */
[----:B------:R-:W-:Y:S01]  /*17200*/  IMAD.MOV.U32 R15, RZ, RZ, 0x40000040 ;  /* 0x40000040ff0f7424 */ /* 0x000fe200078e00ff */
[----:B------:R-:W-:Y:S01]  /*17210*/  HGMMA.64x16x16.F32.BF16 R168, gdesc[UR12], R168, gsb0 ;  /* 0x002000000ca879f0 */ /* 0x000fe200080018a8 */
[----:B------:R-:W-:Y:S01]  /*17220*/  UMOV UR8, UR38 ;  /* 0x0000002600087c82 */ /* 0x000fe20008000000 */
[----:B------:R-:W-:Y:S01]  /*17230*/  R2UR UR10, R14 ;  /* 0x000000000e0a72ca */ /* 0x000fe200000e0000 */
[----:B------:R-:W2:Y:S01]  /*17240*/  LDL.64 R8, [R1+0x30] ;  /* 0x0000300001087983 */ /* 0x000ea20000100a00 */
[----:B------:R-:W-:Y:S01]  /*17250*/  R2UR UR11, R15 ;  /* 0x000000000f0b72ca */ /* 0x000fe200000e0000 */
[----:B------:R-:W-:Y:S01]  /*17260*/  UMOV UR9, UR39 ;  /* 0x0000002700097c82 */ /* 0x000fe20008000000 */
[----:B------:R-:W-:-:S02]  /*17270*/  WARPGROUP.DEPBAR.LE gsb0, 0x0 ;  /* 0x00008000000079c5 */ /* 0x000fc40000010000 */
[----:B------:R-:W-:-:S09]  /*17280*/  WARPGROUP.ARRIVE ;  /* 0x00000000000079c5 */ /* 0x000fd20000000000 */
        /* <DEDUP_REMOVED lines=48> */
[----:B--2---:R-:W-:Y:S02]  /*17590*/  R2UR UR42, R8 ;  /* 0x00000000082a72ca */ /* 0x004fe400000e0000 */
[----:B------:R-:W-:Y:S02]  /*175a0*/  R2UR UR43, R9 ;  /* 0x00000000092b72ca */ /* 0x000fe400000e0000 */
[----:B------:R-:W-:Y:S01]  /*175b0*/  R2UR UR22, R14 ;  /* 0x000000000e1672ca */ /* 0x000fe200000e0000 */
[----:B------:R-:W2:Y:S01]  /*175c0*/  LDL.64 R8, [R1+0x28] ;  /* 0x0000280001087983 */ /* 0x000ea20000100a00 */
[----:B------:R-:W-:-:S07]  /*175d0*/  R2UR UR23, R15 ;  /* 0x000000000f1772ca */ /* 0x000fce00000e0000 */
[----:B------:R-:W-:Y:S02]  /*175e0*/  UMOV UR20, UR42 ;  /* 0x0000002a00147c82 */ /* 0x000fe40008000000 */
[----:B------:R-:W-:Y:S01]  /*175f0*/  UMOV UR21, UR43 ;  /* 0x0000002b00157c82 */ /* 0x000fe20008000000 */
[----:B------:R-:W-:Y:S02]  /*17600*/  WARPGROUP.DEPBAR.LE gsb0, 0x0 ;  /* 0x00008000000079c5 */ /* 0x000fe40000010000 */
[----:B------:R-:W-:-:S06]  /*17610*/  WARPGROUP.ARRIVE ;  /* 0x00000000000079c5 */ /* 0x000fcc0000000000 */
        /* <DEDUP_REMOVED lines=108> */
[----:B------:R-:W-:-:S09]  /*17ce0*/  UMOV UR17, UR39 ;  /* 0x0000002700117c82 */ /* 0x000fd20008000000 */
        /* <DEDUP_REMOVED lines=85> */
[----:B------:R-:W-:Y:S01]  /*18240*/  UMOV UR28, UR52 ;  /* 0x00000034001c7c82 */ /* 0x000fe20008000000 */
[----:B------:R-:W-:Y:S01]  /*18250*/  R2UR UR23, R15 ;  /* 0x000000000f1772ca */ /* 0x000fe200000e0000 */
[----:B------:R-:W-:Y:S01]  /*18260*/  UMOV UR29, UR53 ;  /* 0x00000035001d7c82 */ /* 0x000fe20008000000 */
[----:B------:R-:W-:Y:S01]  /*18270*/  UMOV UR24, UR52 ;  /* 0x0000003400187c82 */ /* 0x000fe20008000000 */
[----:B------:R-:W-:Y:S01]  /*18280*/  UMOV UR25, UR53 ;  /* 0x0000003500197c82 */ /* 0x000fe20008000000 */
[----:B------:R-:W-:Y:S01]  /*18290*/  R2UR UR45, R6 ;  /* 0x00000000062d72ca */ /* 0x000fe200000e0000 */
[----:B------:R0:W5:Y:S02]  /*182a0*/  LDL.LU.64 R8, [R1+0x98] ;  /* 0x0000980001087983 */ /* 0x0001640000300a00 */
[----:B------:R-:W-:-:S02]  /*182b0*/  UMOV UR20, UR38 ;  /* 0x0000002600147c82 */ /* 0x000fc40008000000 */
        /* <DEDUP_REMOVED lines=178> */
[----:B------:R-:W-:Y:S02]  /*18de0*/  R2UR UR44, R5 ;  /* 0x00000000052c72ca */ /* 0x000fe400000e0000 */
[----:B------:R-:W-:Y:S02]  /*18df0*/  R2UR UR18, R14 ;  /* 0x000000000e1272ca */ /* 0x000fe400000e0000 */
[----:B------:R-:W-:Y:S01]  /*18e00*/  R2UR UR19, R15 ;  /* 0x000000000f1372ca */ /* 0x000fe200000e0000 */
[----:B------:R-:W-:-:S08]  /*18e10*/  UMOV UR17, UR45 ;  /* 0x0000002d00117c82 */ /* 0x000fd00008000000 */
        /* <DEDUP_REMOVED lines=226> */
[----:B------:R-:W-:Y:S01]  /*19c40*/  FMUL.FTZ R26, R26, R0 ;  /* 0x000000001a1a7220 */ /* 0x000fe20000410000 */
[----:B------:R-:W-:-:S02]  /*19c50*/  WARPGROUP.DEPBAR.LE gsb0, 0x0 ;  /* 0x00008000000079c5 */ /* 0x000fc40000010000 */
        /* <DEDUP_REMOVED lines=47> */
[----:B0-----:R-:W-:Y:S06]  /*19f50*/  @!P0 BRA `(.L_x_799) ;  /* 0x0000000000048947 */ /* 0x001fec0003800000 */
[----:B------:R-:W-:Y:S01]  /*19f60*/  BPT.TRAP 0x1 ;  /* 0x000000040000795c */ /* 0x000fe20000300000 */
.L_x_799:
[----:B------:R-:W-:Y:S01]  /*19f70*/  SHF.L.U32 R0, R10, 0x1f, RZ ;  /* 0x0000001f0a007819 */ /* 0x000fe200000006ff */
[----:B------:R-:W-:-:S04]  /*19f80*/  IMAD R14, R11, 0x8, R2 ;  /* 0x000000080b0e7824 */ /* 0x000fc800078e0202 */
[----:B------:R0:W1:Y:S01]  /*19f90*/  SYNCS.PHASECHK.TRANS64.TRYWAIT P2, [R14+URZ+0x36850], R0 ;  /* 0x036850000e0075a7 */ /* 0x000062000804017f */
[----:B------:R-:W-:Y:S05]  /*19fa0*/  @!P0 BRA `(.L_x_800) ;  /* 0x0000000000048947 */ /* 0x000fea0003800000 */
[----:B------:R-:W-:Y:S01]  /*19fb0*/  BPT.TRAP 0x1 ;  /* 0x000000040000795c */ /* 0x000fe20000300000 */
.L_x_800:
[----:B------:R-:W-:Y:S04]  /*19fc0*/  BSSY B1, `(.L_x_801) ;  /* 0x0000004000017945 */ /* 0x000fe80003800000 */
[----:B-1----:R-:W-:Y:S05]  /*19fd0*/  @P2 BRA `(.L_x_802) ;  /* 0x0000000000082947 */ /* 0x002fea0003800000 */
[----:B------:R-:W1:Y:S02]  /*19fe0*/  SYNCS.PHASECHK.TRANS64.TRYWAIT P2, [R14+URZ+0x36850], R0 ;  /* 0x036850000e0075a7 */ /* 0x000e64000804017f */
[----:B-1----:R-:W-:Y:S05]  /*19ff0*/  @!P2 BRA `(.L_x_803) ;  /* 0x000000d400f8a947 */ /* 0x002fea0003800000 */
.L_x_802:
[----:B------:R-:W-:Y:S05]  /*1a000*/  BSYNC B1 ;  /* 0x0000000000017941 */ /* 0x000fea0003800000 */
.L_x_801:
[----:B01----:R-:W-:Y:S01]  /*1a010*/  VIADD R0, R2, 0x400 ;  /* 0x0000040002007836 */ /* 0x003fe20000000000 */
[----:B------:R-:W-:Y:S01]  /*1a020*/  WARPGROUP.ARRIVE ;  /* 0x00000000000079c5 */ /* 0x000fe20000000000 */
[----:B------:R-:W-:Y:S01]  /*1a030*/  IMAD.MOV.U32 R5, RZ, RZ, 0x40000040 ;  /* 0x40000040ff057424 */ /* 0x000fe200078e00ff */
[----:B------:R-:W-:Y:S01]  /*1a040*/  ULDC UR5, c[0x0][0x9d8] ;  /* 0x0002760000057ab9 */ /* 0x000fe20000000800 */
[----:B------:R-:W-:Y:S01]  /*1a050*/  ULDC UR4, c[0x0][0x988] ;  /* 0x0002620000047ab9 */ /* 0x000fe20000000800 */
[----:B------:R-:W-:Y:S01]  /*1a060*/  SHF.R.U32.HI R0, RZ, 0x4, R0 ;  /* 0x00000004ff007819 */ /* 0x000fe20000011600 */
[----:B------:R-:W-:Y:S01]  /*1a070*/  FMUL.FTZ R6, R169, UR5 ;  /* 0x00000005a9067c20 */ /* 0x000fe20008410000 */
[----:B------:R-:W-:Y:S01]  /*1a080*/  FMUL.FTZ R169, R172, UR5 ;  /* 0x00000005aca97c20 */ /* 0x000fe20008410000 */
[----:B------:R-:W-:Y:S01]  /*1a090*/  FMUL.FTZ R172, R160, UR5 ;  /* 0x00000005a0ac7c20 */ /* 0x000fe20008410000 */
[----:B------:R-:W-:Y:S01]  /*1a0a0*/  LOP3.LUT R0, R0, 0x3fff, RZ, 0xc0, !PT ;  /* 0x00003fff00007812 */ /* 0x000fe200078ec0ff */
[----:B------:R-:W-:Y:S01]  /*1a0b0*/  FMUL.FTZ R161, R161, UR5 ;  /* 0x00000005a1a17c20 */ /* 0x000fe20008410000 */
[----:B------:R-:W-:Y:S01]  /*1a0c0*/  FMUL.FTZ R164, R164, UR5 ;  /* 0x00000005a4a47c20 */ /* 0x000fe20008410000 */
[----:B------:R-:W-:Y:S01]  /*1a0d0*/  MUFU.TANH R6, R6 ;  /* 0x0000000600067308 */ /* 0x000fe20000002400 */
[----:B------:R-:W-:Y:S01]  /*1a0e0*/  LOP3.LUT R0, R0, 0x3800000, RZ, 0xfc, !PT ;  /* 0x0380000000007812 */ /* 0x000fe200078efcff */
[----:B------:R-:W-:Y:S01]  /*1a0f0*/  FMUL.FTZ R160, R162, UR5 ;  /* 0x00000005a2a07c20 */ /* 0x000fe20008410000 */
[----:B------:R-:W-:Y:S01]  /*1a100*/  FMUL.FTZ R165, R165, UR5 ;  /* 0x00000005a5a57c20 */ /* 0x000fe20008410000 */
[----:B------:R-:W-:Y:S01]  /*1a110*/  FMUL.FTZ R162, R163, UR5 ;  /* 0x00000005a3a27c20 */ /* 0x000fe20008410000 */
[----:B------:R-:W-:Y:S01]  /*1a120*/  FMUL.FTZ R163, R166, UR5 ;  /* 0x00000005a6a37c20 */ /* 0x000fe20008410000 */
[----:B------:R-:W-:-:S02]  /*1a130*/  IMAD R10, R11, 0xa80, R0 ;  /* 0x00000a800b0a7824 */ /* 0x000fc400078e0200 */
[----:B------:R-:W-:Y:S01]  /*1a140*/  FMUL.FTZ R0, R168, UR5 ;  /* 0x00000005a8007c20 */ /* 0x000fe20008410000 */
[----:B------:R-:W-:Y:S01]  /*1a150*/  IMAD.MOV.U32 R11, RZ, RZ, 0x40000040 ;  /* 0x40000040ff0b7424 */ /* 0x000fe200078e00ff */
[----:B------:R-:W-:Y:S01]  /*1a160*/  MUFU.TANH R169, R169 ;  /* 0x000000a900a97308 */ /* 0x000fe20000002400 */
[C---:B------:R-:W-:Y:S01]  /*1a170*/  VIADD R4, R10.reuse, 0x80 ;  /* 0x000000800a047836 */ /* 0x040fe20000000000 */
[----:B------:R-:W-:Y:S01]  /*1a180*/  R2UR UR6, R10 ;  /* 0x000000000a0672ca */ /* 0x000fe200000e0000 */
[----:B------:R-:W-:Y:S01]  /*1a190*/  FMUL.FTZ R166, R167, UR5 ;  /* 0x00000005a7a67c20 */ /* 0x000fe20008410000 */
[----:B------:R-:W-:Y:S01]  /*1a1a0*/  R2UR UR7, R11 ;  /* 0x000000000b0772ca */ /* 0x000fe200000e0000 */
        /* <DEDUP_REMOVED lines=12> */
[----:B------:R-:W-:Y:S01]  /*1a270*/  HGMMA.64x192x16.F32.BF16 R24, R200, gdesc[UR4].tnspB, R24, gsb0 ;  /* 0x42e00004c8187df0 */ /* 0x000fe20008001818 */
[----:B------:R-:W-:Y:S01]  /*1a280*/  R2UR UR6, R4 ;  /* 0x00000000040672ca */ /* 0x000fe200000e0000 */
[----:B------:R-:W-:Y:S01]  /*1a290*/  FMUL.FTZ R159, R144, UR5 ;  /* 0x00000005909f7c20 */ /* 0x000fe20008410000 */
[----:B------:R-:W-:Y:S01]  /*1a2a0*/  R2UR UR7, R5 ;  /* 0x00000000050772ca */ /* 0x000fe200000e0000 */
[----:B------:R-:W-:Y:S01]  /*1a2b0*/  IMAD.MOV.U32 R5, RZ, RZ, 0x40000040 ;  /* 0x40000040ff057424 */ /* 0x000fe200078e00ff */
[----:B------:R-:W-:Y:S01]  /*1a2c0*/  IADD3 R4, R10, 0x100, RZ ;  /* 0x000001000a047810 */ /* 0x000fe20007ffe0ff */
[----:B------:R-:W-:Y:S01]  /*1a2d0*/  FMUL.FTZ R173, R145, UR5 ;  /* 0x0000000591ad7c20 */ /* 0x000fe20008410000 */
[----:B------:R-:W2:Y:S01]  /*1a2e0*/  MUFU.TANH R172, R172 ;  /* 0x000000ac00ac7308 */ /* 0x000ea20000002400 */
[----:B0----5:R-:W-:Y:S01]  /*1a2f0*/  FMNMX.FTZ R3, R0, R9, !PT ;  /* 0x0000000900037209 */ /* 0x021fe20007810000 */
[----:B------:R-:W-:Y:S01]  /*1a300*/  FMUL.FTZ R145, R147, UR5 ;  /* 0x0000000593917c20 */ /* 0x000fe20008410000 */
[----:B------:R-:W-:Y:S01]  /*1a310*/  FMUL.FTZ R147, R148, UR5 ;  /* 0x0000000594937c20 */ /* 0x000fe20008410000 */
[----:B------:R-:W-:Y:S01]  /*1a320*/  FMUL.FTZ R148, R149, UR5 ;  /* 0x0000000595947c20 */ /* 0x000fe20008410000 */
[----:B------:R-:W-:Y:S01]  /*1a330*/  FMNMX.FTZ R3, R6, R3, !PT ;  /* 0x0000000306037209 */ /* 0x000fe20007810000 */
[----:B------:R-:W-:Y:S01]  /*1a340*/  FMUL.FTZ R136, R136, UR5 ;  /* 0x0000000588887c20 */ /* 0x000fe20008410000 */
[----:B------:R-:W-:Y:S01]  /*1a350*/  FMUL.FTZ R137, R137, UR5 ;  /* 0x0000000589897c20 */ /* 0x000fe20008410000 */
[----:B------:R-:W0:Y:S01]  /*1a360*/  MUFU.TANH R161, R161 ;  /* 0x000000a100a17308 */ /* 0x000e220000002400 */
[----:B------:R-:W-:Y:S01]  /*1a370*/  FMNMX.FTZ R3, R169, R3, !PT ;  /* 0x00000003a9037209 */ /* 0x000fe20007810000 */
[----:B------:R-:W-:Y:S01]  /*1a380*/  FMUL.FTZ R140, R140, UR5 ;  /* 0x000000058c8c7c20 */ /* 0x000fe20008410000 */
[----:B------:R-:W-:Y:S01]  /*1a390*/  FMUL.FTZ R141, R141, UR5 ;  /* 0x000000058d8d7c20 */ /* 0x000fe20008410000 */
[----:B------:R-:W-:Y:S01]  /*1a3a0*/  FMUL.FTZ R128, R128, UR5 ;  /* 0x0000000580807c20 */ /* 0x000fe20008410000 */
[----:B-1----:R-:W-:Y:S01]  /*1a3b0*/  FMNMX.FTZ R3, R170, R3, !PT ;  /* 0x00000003aa037209 */ /* 0x002fe20007810000 */
        /* <DEDUP_REMOVED lines=10> */
[----:B------:R-:W2:Y:S01]  /*1a460*/  MUFU.TANH R165, R165 ;  /* 0x000000a500a57308 */ /* 0x000ea20000002400 */
[----:B0-----:R-:W-:Y:S01]  /*1a470*/  FMNMX.FTZ R3, R161, R3, !PT ;  /* 0x00000003a1037209 */ /* 0x001fe20007810000 */
[----:B------:R-:W-:Y:S01]  /*1a480*/  FMUL.FTZ R125, R125, UR5 ;  /* 0x000000057d7d7c20 */ /* 0x000fe20008410000 */
[----:B------:R-:W-:Y:S01]  /*1a490*/  FMUL.FTZ R15, R171, UR5 ;  /* 0x00000005ab0f7c20 */ /* 0x000fe20008410000 */
[----:B------:R-:W-:Y:S01]  /*1a4a0*/  FMUL.FTZ R168, R174, UR5 ;  /* 0x00000005aea87c20 */ /* 0x000fe20008410000 */
[----:B------:R-:W-:Y:S01]  /*1a4b0*/  FMUL.FTZ R171, R175, UR5 ;  /* 0x00000005afab7c20 */ /* 0x000fe20008410000 */
[----:B------:R-:W-:Y:S01]  /*1a4c0*/  FMUL.FTZ R151, R151, UR5 ;  /* 0x0000000597977c20 */ /* 0x000fe20008410000 */
[----:B------:R-:W-:Y:S01]  /*1a4d0*/  VIADD R120, R10, 0x280 ;  /* 0x000002800a787836 */ /* 0x000fe20000000000 */
[----:B------:R-:W0:Y:S01]  /*1a4e0*/  MUFU.TANH R167, R167 ;  /* 0x000000a700a77308 */ /* 0x000e220000002400 */
[----:B-1----:R-:W-:Y:S01]  /*1a4f0*/  FMNMX.FTZ R3, R164, R3, !PT ;  /* 0x00000003a4037209 */ /* 0x002fe20007810000 */
[----:B------:R-:W-:-:S02]  /*1a500*/  IMAD.MOV.U32 R121, RZ, RZ, 0x40000040 ;  /* 0x40000040ff797424 */ /* 0x000fc400078e00ff */
        /* <DEDUP_REMOVED lines=16> */
[----:B------:R-:W-:Y:S01]  /*1a610*/  @!P1 VIADD R12, R12, 0x36840 ;  /* 0x000368400c0c9836 */ /* 0x000fe20000000000 */
[----:B------:R-:W-:Y:S01]  /*1a620*/  ISETP.GT.AND P2, PT, R7, RZ, PT ;  /* 0x000000ff0700720c */ /* 0x000fe20003f44270 */
[----:B------:R-:W-:-:S02]  /*1a630*/  @!P1 VIADD R14, R14, 0x36860 ;  /* 0x000368600e0e9836 */ /* 0x000fc40000000000 */
[----:B------:R-:W-:Y:S01]  /*1a640*/  VIADD R7, R7, 0xffffffff ;  /* 0xffffffff07077836 */ /* 0x000fe20000000000 */
[----:B------:R-:W0:Y:S01]  /*1a650*/  MUFU.TANH R157, R157 ;  /* 0x0000009d009d7308 */ /* 0x000e220000002400 */
[----:B-1----:R-:W-:Y:S02]  /*1a660*/  FMNMX.FTZ R3, R153, R3, !PT ;  /* 0x0000000399037209 */ /* 0x002fe40007810000 */
[----:B------:R-:W-:Y:S02]  /*1a670*/  @!P1 PRMT R12, RZ, 0x654, R12 ;  /* 0x00000654ff0c9816 */ /* 0x000fe4000000000c */
[----:B------:R-:W-:-:S03]  /*1a680*/  @!P1 PRMT R14, RZ, 0x654, R14 ;  /* 0x00000654ff0e9816 */ /* 0x000fc6000000000e */
[----:B------:R-:W1:Y:S01]  /*1a690*/  MUFU.TANH R159, R159 ;  /* 0x0000009f009f7308 */ /* 0x000e620000002400 */
[----:B--2---:R-:W-:-:S07]  /*1a6a0*/  FMNMX.FTZ R3, R156, R3, !PT ;  /* 0x000000039c037209 */ /* 0x004fce0007810000 */
[----:B------:R-:W2:Y:S01]  /*1a6b0*/  MUFU.TANH R173, R173 ;  /* 0x000000ad00ad7308 */ /* 0x000ea20000002400 */
[----:B0-----:R-:W-:-:S07]  /*1a6c0*/  FMNMX.FTZ R3, R157, R3, !PT ;  /* 0x000000039d037209 */ /* 0x001fce0007810000 */
[----:B------:R-:W0:Y:S01]  /*1a6d0*/  MUFU.TANH R147, R147 ;  /* 0x0000009300937308 */ /* 0x000e220000002400 */
[----:B-1----:R-:W-:-:S07]  /*1a6e0*/  FMNMX.FTZ R3, R159, R3, !PT ;  /* 0x000000039f037209 */ /* 0x002fce0007810000 */
        /* <DEDUP_REMOVED lines=27> */
[----:B0-----:R-:W-:Y:S01]  /*1a8a0*/  FMNMX.FTZ R3, R124, R3, !PT ;  /* 0x000000037c037209 */ /* 0x001fe20007810000 */
[----:B------:R-:W-:Y:S02]  /*1a8b0*/  WARPGROUP.DEPBAR.LE gsb0, 0x0 ;  /* 0x00008000000079c5 */ /* 0x000fe40000010000 */
[----:B------:R-:W-:-:S04]  /*1a8c0*/  WARPGROUP.ARRIVE ;  /* 0x00000000000079c5 */ /* 0x000fc80000000000 */
[----:B------:R-:W0:Y:S02]  /*1a8d0*/  MUFU.TANH R15, R15 ;  /* 0x0000000f000f7308 */ /* 0x000e240000002400 */
[----:B------:R-:W-:Y:S01]  /*1a8e0*/  HGMMA.64x192x16.F32.BF16 R24, R196, gdesc[UR4].tnspB, R24, gsb0 ;  /* 0x42e00004c4187df0 */ /* 0x000fe20008001818 */
[----:B------:R-:W-:Y:S01]  /*1a8f0*/  R2UR UR6, R4 ;  /* 0x00000000040672ca */ /* 0x000fe200000e0000 */
[----:B------:R-:W-:Y:S01]  /*1a900*/  VIADD R4, R10, 0x180 ;  /* 0x000001800a047836 */ /* 0x000fe20000000000 */
[----:B------:R-:W-:Y:S01]  /*1a910*/  R2UR UR7, R5 ;  /* 0x00000000050772ca */ /* 0x000fe200000e0000 */
[----:B------:R-:W-:Y:S02]  /*1a920*/  IMAD.MOV.U32 R5, RZ, RZ, 0x40000040 ;  /* 0x40000040ff057424 */ /* 0x000fe400078e00ff */
[----:B------:R-:W3:Y:S08]  /*1a930*/  MUFU.TANH R168, R168 ;  /* 0x000000a800a87308 */ /* 0x000ef00000002400 */
[----:B------:R-:W4:Y:S08]  /*1a940*/  MUFU.TANH R171, R171 ;  /* 0x000000ab00ab7308 */ /* 0x000f300000002400 */
[----:B------:R-:W4:Y:S08]  /*1a950*/  MUFU.TANH R160, R160 ;  /* 0x000000a000a07308 */ /* 0x000f300000002400 */
[----:B------:R-:W4:Y:S08]  /*1a960*/  MUFU.TANH R162, R162 ;  /* 0x000000a200a27308 */ /* 0x000f300000002400 */
        /* <DEDUP_REMOVED lines=23> */
[----:B------:R-:W-:-:S06]  /*1aae0*/  WARPGROUP.ARRIVE ;  /* 0x00000000000079c5 */ /* 0x000fcc0000000000 */
        /* <DEDUP_REMOVED lines=9> */
[----:B------:R-:W-:Y:S02]  /*1ab80*/  R2UR UR6, R4 ;  /* 0x00000000040672ca */ /* 0x000fe400000e0000 */
[----:B------:R-:W-:Y:S01]  /*1ab90*/  R2UR UR7, R5 ;  /* 0x00000000050772ca */ /* 0x000fe200000e0000 */
[----:B------:R-:W-:Y:S01]  /*1aba0*/  IMAD.U32 R5, RZ, RZ, UR4 ;  /* 0x00000004ff057e24 */ /* 0x000fe2000f8e00ff */
[----:B-1----:R-:W-:-:S05]  /*1abb0*/  FMNMX.FTZ R4, R125, R3, !PT ;  /* 0x000000037d047209 */ /* 0x002fca0007810000 */
[----:B------:R-:W1:Y:S02]  /*1abc0*/  SHFL.BFLY PT, R3, R4, 0x2, 0x1f ;  /* 0x0c401f0004037f89 */ /* 0x000e6400000e0000 */
[----:B-1----:R-:W-:-:S05]  /*1abd0*/  FMNMX.FTZ R4, R4, R3, !PT ;  /* 0x0000000304047209 */ /* 0x002fca0007810000 */
[----:B------:R-:W1:Y:S02]  /*1abe0*/  SHFL.BFLY PT, R3, R4, 0x1, 0x1f ;  /* 0x0c201f0004037f89 */ /* 0x000e6400000e0000 */
[----:B-1----:R-:W-:-:S05]  /*1abf0*/  FMNMX.FTZ R4, R4, R3, !PT ;  /* 0x0000000304047209 */ /* 0x002fca0007810000 */
[----:B------:R-:W-:-:S04]  /*1ac00*/  FADD.FTZ R3, -R4, R9 ;  /* 0x0000000904037221 */ /* 0x000fc80000010100 */
[----:B------:R-:W-:-:S06]  /*1ac10*/  FMUL.FTZ R3, R3, R5 ;  /* 0x0000000503037220 */ /* 0x000fcc0000410000 */
[----:B------:R-:W-:Y:S01]  /*1ac20*/  MUFU.EX2 R3, R3 ;  /* 0x0000000300037308 */ /* 0x000fe20000000800 */
[----:B------:R-:W-:Y:S02]  /*1ac30*/  WARPGROUP.DEPBAR.LE gsb0, 0x0 ;  /* 0x00008000000079c5 */ /* 0x000fe40000010000 */
[----:B------:R-:W-:-:S06]  /*1ac40*/  WARPGROUP.ARRIVE ;  /* 0x00000000000079c5 */ /* 0x000fcc0000000000 */
[----:B------:R-:W-:Y:S01]  /*1ac50*/  HGMMA.64x192x16.F32.BF16 R24, R184, gdesc[UR4].tnspB, R24, gsb0 ;  /* 0x42e00004b8187df0 */ /* 0x000fe20008001818 */
[----:B------:R-:W-:Y:S02]  /*1ac60*/  R2UR UR6, R120 ;  /* 0x00000000780672ca */ /* 0x000fe400000e0000 */
[----:B------:R-:W-:Y:S01]  /*1ac70*/  R2UR UR7, R121 ;  /* 0x00000000790772ca */ /* 0x000fe200000e0000 */
[----:B------:R-:W-:Y:S02]  /*1ac80*/  WARPGROUP.DEPBAR.LE gsb0, 0x0 ;  /* 0x00008000000079c5 */ /* 0x000fe40000010000 */
[----:B------:R-:W-:Y:S01]  /*1ac90*/  FMUL.FTZ R184, R4, R5 ;  /* 0x0000000504b87220 */ /* 0x000fe20000410000 */
[----:B------:R-:W-:-:S03]  /*1aca0*/  WARPGROUP.ARRIVE ;  /* 0x00000000000079c5 */ /* 0x000fc60000000000 */
[-CC-:B------:R-:W-:Y:S01]  /*1acb0*/  FFMA.FTZ R200, R0, R5.reuse, -R184.reuse ;  /* 0x0000000500c87223 */ /* 0x180fe200000108b8 */
[----:B--2---:R-:W-:Y:S01]  /*1acc0*/  FMNMX.FTZ R0, R11, R8, !PT ;  /* 0x000000080b007209 */ /* 0x004fe20007810000 */
[----:B------:R-:W-:-:S08]  /*1acd0*/  FFMA.FTZ R174, R6, R5, -R184 ;  /* 0x0000000506ae7223 */ /* 0x000fd000000108b8 */
[----:B------:R-:W-:Y:S01]  /*1ace0*/  HGMMA.64x192x16.F32.BF16 R24, R180, gdesc[UR4].tnspB, R24, gsb0 ;  /* 0x42e00004b4187df0 */ /* 0x000fe20008001818 */
[-CC-:B------:R-:W-:Y:S01]  /*1acf0*/  FFMA.FTZ R9, R148, R5.reuse, -R184.reuse ;  /* 0x0000000594097223 */ /* 0x180fe200000108b8 */
[----:B0-----:R-:W-:Y:S01]  /*1ad00*/  FMNMX.FTZ R0, R15, R0, !PT ;  /* 0x000000000f007209 */ /* 0x001fe20007810000 */
[----:B------:R-:W0:Y:S01]  /*1ad10*/  MUFU.EX2 R200, R200 ;  /* 0x000000c800c87308 */ /* 0x000e220000000800 */
[----:B------:R-:W-:Y:S01]  /*1ad20*/  R2UR UR6, R10 ;  /* 0x000000000a0672ca */ /* 0x000fe200000e0000 */
[-CC-:B------:R-:W-:Y:S01]  /*1ad30*/  FFMA.FTZ R202, R169, R5.reuse, -R184.reuse ;  /* 0x00000005a9ca7223 */ /* 0x180fe200000108b8 */
[----:B---3--:R-:W-:Y:S01]  /*1ad40*/  FMNMX.FTZ R0, R168, R0, !PT ;  /* 0x00000000a8007209 */ /* 0x008fe20007810000 */
[-CC-:B------:R-:W-:Y:S01]  /*1ad50*/  FFMA.FTZ R169, R170, R5.reuse, -R184.reuse ;  /* 0x00000005aaa97223 */ /* 0x180fe200000108b8 */
[-CC-:B------:R-:W-:Y:S01]  /*1ad60*/  FFMA.FTZ R196, R172, R5.reuse, -R184.reuse ;  /* 0x00000005acc47223 */ /* 0x180fe200000108b8 */
[-CC-:B------:R-:W-:Y:S01]  /*1ad70*/  FFMA.FTZ R186, R140, R5.reuse, -R184.reuse ;  /* 0x000000058cba7223 */ /* 0x180fe200000108b8 */
[----:B----4-:R-:W-:Y:S01]  /*1ad80*/  FMNMX.FTZ R0, R171, R0, !PT ;  /* 0x00000000ab007209 */ /* 0x010fe20007810000 */
[----:B------:R-:W1:Y:S01]  /*1ad90*/  MUFU.EX2 R174, R174 ;  /* 0x000000ae00ae7308 */ /* 0x000e620000000800 */
[-CC-:B------:R-:W-:Y:S01]  /*1ada0*/  FFMA.FTZ R120, R161, R5.reuse, -R184.reuse ;  /* 0x00000005a1787223 */ /* 0x180fe200000108b8 */
[-CC-:B------:R-:W-:Y:S01]  /*1adb0*/  FFMA.FTZ R140, R141, R5.reuse, -R184.reuse ;  /* 0x000000058d8c7223 */ /* 0x180fe200000108b8 */
[----:B------:R-:W-:Y:S01]  /*1adc0*/  FMNMX.FTZ R0, R160, R0, !PT ;  /* 0x00000000a0007209 */ /* 0x000fe20007810000 */
[-CC-:B------:R-:W-:Y:S01]  /*1add0*/  FFMA.FTZ R198, R164, R5.reuse, -R184.reuse ;  /* 0x00000005a4c67223 */ /* 0x180fe200000108b8 */
[-CC-:B------:R-:W-:Y:S01]  /*1ade0*/  FFMA.FTZ R161, R165, R5.reuse, -R184.reuse ;  /* 0x00000005a5a17223 */ /* 0x180fe200000108b8 */
[-C--:B------:R-:W-:Y:S01]  /*1adf0*/  FFMA.FTZ R192, R167, R5.reuse, -R184 ;  /* 0x00000005a7c07223 */ /* 0x080fe200000108b8 */
[----:B------:R-:W-:Y:S01]  /*1ae00*/  FMNMX.FTZ R0, R162, R0, !PT ;  /* 0x00000000a2007209 */ /* 0x000fe20007810000 */
[----:B------:R-:W2:Y:S01]  /*1ae10*/  MUFU.EX2 R202, R202 ;  /* 0x000000ca00ca7308 */ /* 0x000ea20000000800 */
[----:B0-----:R-:W-:Y:S01]  /*1ae20*/  FFMA.FTZ R20, R3, R20, R200 ;  /* 0x0000001403147223 */ /* 0x001fe200000100c8 */
[-CC-:B------:R-:W-:Y:S01]  /*1ae30*/  FFMA.FTZ R125, R125, R5.reuse, -R184.reuse ;  /* 0x000000057d7d7223 */ /* 0x180fe200000108b8 */
[----:B------:R-:W-:Y:S01]  /*1ae40*/  FMNMX.FTZ R0, R163, R0, !PT ;  /* 0x00000000a3007209 */ /* 0x000fe20007810000 */
[-CC-:B------:R-:W-:Y:S01]  /*1ae50*/  FFMA.FTZ R164, R153, R5.reuse, -R184.reuse ;  /* 0x0000000599a47223 */ /* 0x180fe200000108b8 */
[-CC-:B------:R-:W-:Y:S01]  /*1ae60*/  FFMA.FTZ R194, R156, R5.reuse, -R184.reuse ;  /* 0x000000059cc27223 */ /* 0x180fe200000108b8 */
[-C--:B------:R-:W-:Y:S01]  /*1ae70*/  FFMA.FTZ R121, R157, R5.reuse, -R184 ;  /* 0x000000059d797223 */ /* 0x080fe200000108b8 */
[----:B------:R-:W-:Y:S01]  /*1ae80*/  FMNMX.FTZ R0, R166, R0, !PT ;  /* 0x00000000a6007209 */ /* 0x000fe20007810000 */
[----:B------:R-:W0:Y:S01]  /*1ae90*/  MUFU.EX2 R169, R169 ;  /* 0x000000a900a97308 */ /* 0x000e220000000800 */
[----:B-1----:R-:W-:Y:S01]  /*1aea0*/  FADD.FTZ R20, R174, R20 ;  /* 0x00000014ae147221 */ /* 0x002fe20000010000 */
[-CC-:B------:R-:W-:Y:S01]  /*1aeb0*/  FFMA.FTZ R190, R147, R5.reuse, -R184.reuse ;  /* 0x0000000593be7223 */ /* 0x180fe200000108b8 */
[----:B------:R-:W-:Y:S01]  /*1aec0*/  FMNMX.FTZ R0, R152, R0, !PT ;  /* 0x0000000098007209 */ /* 0x000fe20007810000 */
[-CC-:B------:R-:W-:Y:S01]  /*1aed0*/  FFMA.FTZ R188, R159, R5.reuse, -R184.reuse ;  /* 0x000000059fbc7223 */ /* 0x180fe200000108b8 */
[-CC-:B------:R-:W-:Y:S01]  /*1aee0*/  FFMA.FTZ R153, R173, R5.reuse, -R184.reuse ;  /* 0x00000005ad997223 */ /* 0x180fe200000108b8 */
[-C--:B------:R-:W-:Y:S01]  /*1aef0*/  FFMA.FTZ R136, R136, R5.reuse, -R184 ;  /* 0x0000000588887223 */ /* 0x080fe200000108b8 */
[----:B------:R-:W-:Y:S01]  /*1af00*/  FMNMX.FTZ R0, R154, R0, !PT ;  /* 0x000000009a007209 */ /* 0x000fe20007810000 */
[----:B------:R-:W1:Y:S01]  /*1af10*/  MUFU.EX2 R196, R196 ;  /* 0x000000c400c47308 */ /* 0x000e620000000800 */
[----:B--2---:R-:W-:Y:S01]  /*1af20*/  FADD.FTZ R20, R202, R20 ;  /* 0x00000014ca147221 */ /* 0x004fe20000010000 */
[-CC-:B------:R-:W-:Y:S01]  /*1af30*/  FFMA.FTZ R137, R137, R5.reuse, -R184.reuse ;  /* 0x0000000589897223 */ /* 0x180fe200000108b8 */
[----:B------:R-:W-:Y:S01]  /*1af40*/  FMNMX.FTZ R0, R155, R0, !PT ;  /* 0x000000009b007209 */ /* 0x000fe20007810000 */
[-CC-:B------:R-:W-:Y:S01]  /*1af50*/  FFMA.FTZ R129, R129, R5.reuse, -R184.reuse ;  /* 0x0000000581817223 */ /* 0x180fe200000108b8 */
[----:B------:R-:W-:Y:S01]  /*1af60*/  FFMA.FTZ R124, R124, R5, -R184 ;  /* 0x000000057c7c7223 */ /* 0x000fe200000108b8 */
[----:B------:R-:W-:-:S02]  /*1af70*/  F2FP.BF16.F32.PACK_AB R200, R174, R200 ;  /* 0x000000c8aec8723e */ /* 0x000fc400000010ff */
[----:B------:R-:W-:Y:S01]  /*1af80*/  FMNMX.FTZ R0, R158, R0, !PT ;  /* 0x000000009e007209 */ /* 0x000fe20007810000 */
[----:B------:R-:W2:Y:S01]  /*1af90*/  MUFU.EX2 R120, R120 ;  /* 0x0000007800787308 */ /* 0x000ea20000000800 */
[C---:B0-----:R-:W-:Y:S01]  /*1afa0*/  FADD.FTZ R20, R169.reuse, R20 ;  /* 0x00000014a9147221 */ /* 0x041fe20000010000 */
[----:B------:R-:W-:Y:S02]  /*1afb0*/  F2FP.BF16.F32.PACK_AB R202, R169, R202 ;  /* 0x000000caa9ca723e */ /* 0x000fe400000010ff */
[----:B------:R-:W-:-:S04]  /*1afc0*/  FMNMX.FTZ R0, R144, R0, !PT ;  /* 0x0000000090007209 */ /* 0x000fc80007810000 */
[----:B------:R-:W-:Y:S01]  /*1afd0*/  FMNMX.FTZ R0, R145, R0, !PT ;  /* 0x0000000091007209 */ /* 0x000fe20007810000 */
[----:B------:R-:W0:Y:S01]  /*1afe0*/  MUFU.EX2 R198, R198 ;  /* 0x000000c600c67308 */ /* 0x000e220000000800 */
[----:B-1----:R-:W-:Y:S02]  /*1aff0*/  FADD.FTZ R20, R196, R20 ;  /* 0x00000014c4147221 */ /* 0x002fe40000010000 */
[----:B------:R-:W-:-:S04]  /*1b000*/  FMNMX.FTZ R0, R146, R0, !PT ;  /* 0x0000000092007209 */ /* 0x000fc80007810000 */
[----:B------:R-:W-:Y:S01]  /*1b010*/  FMNMX.FTZ R0, R151, R0, !PT ;  /* 0x0000000097007209 */ /* 0x000fe20007810000 */
[----:B------:R-:W1:Y:S01]  /*1b020*/  MUFU.EX2 R161, R161 ;  /* 0x000000a100a17308 */ /* 0x000e620000000800 */
[C---:B--2---:R-:W-:Y:S01]  /*1b030*/  FADD.FTZ R20, R120.reuse, R20 ;  /* 0x0000001478147221 */ /* 0x044fe20000010000 */
[----:B------:R-:W-:Y:S02]  /*1b040*/  F2FP.BF16.F32.PACK_AB R196, R120, R196 ;  /* 0x000000c478c4723e */ /* 0x000fe400000010ff */
[----:B------:R-:W-:-:S04]  /*1b050*/  FMNMX.FTZ R0, R138, R0, !PT ;  /* 0x000000008a007209 */ /* 0x000fc80007810000 */
[----:B------:R-:W-:Y:S01]  /*1b060*/  FMNMX.FTZ R0, R139, R0, !PT ;  /* 0x000000008b007209 */ /* 0x000fe20007810000 */
[----:B------:R-:W2:Y:S01]  /*1b070*/  MUFU.EX2 R192, R192 ;  /* 0x000000c000c07308 */ /* 0x000ea20000000800 */
[----:B0-----:R-:W-:Y:S02]  /*1b080*/  FADD.FTZ R20, R198, R20 ;  /* 0x00000014c6147221 */ /* 0x001fe40000010000 */
[----:B------:R-:W-:-:S04]  /*1b090*/  FMNMX.FTZ R0, R142, R0, !PT ;  /* 0x000000008e007209 */ /* 0x000fc80007810000 */
[----:B------:R-:W-:Y:S01]  /*1b0a0*/  FMNMX.FTZ R0, R143, R0, !PT ;  /* 0x000000008f007209 */ /* 0x000fe20007810000 */
[----:B------:R-:W0:Y:S01]  /*1b0b0*/  MUFU.EX2 R164, R164 ;  /* 0x000000a400a47308 */ /* 0x000e220000000800 */
[C---:B-1----:R-:W-:Y:S01]  /*1b0c0*/  FADD.FTZ R20, R161.reuse, R20 ;  /* 0x00000014a1147221 */ /* 0x042fe20000010000 */
[----:B------:R-:W-:Y:S02]  /*1b0d0*/  F2FP.BF16.F32.PACK_AB R198, R161, R198 ;  /* 0x000000c6a1c6723e */ /* 0x000fe400000010ff */
[----:B------:R-:W-:-:S04]  /*1b0e0*/  FMNMX.FTZ R0, R130, R0, !PT ;  /* 0x0000000082007209 */ /* 0x000fc80007810000 */
[----:B------:R-:W-:Y:S01]  /*1b0f0*/  FMNMX.FTZ R0, R131, R0, !PT ;  /* 0x0000000083007209 */ /* 0x000fe20007810000 */
[----:B------:R-:W1:Y:S01]  /*1b100*/  MUFU.EX2 R194, R194 ;  /* 0x000000c200c27308 */ /* 0x000e620000000800 */
[----:B--2---:R-:W-:Y:S02]  /*1b110*/  FADD.FTZ R20, R192, R20 ;  /* 0x00000014c0147221 */ /* 0x004fe40000010000 */
[----:B------:R-:W-:-:S04]  /*1b120*/  FMNMX.FTZ R0, R134, R0, !PT ;  /* 0x0000000086007209 */ /* 0x000fc80007810000 */
        /* <DEDUP_REMOVED lines=13> */
[----:B------:R-:W2:Y:S04]  /*1b200*/  SHFL.BFLY PT, R6, R0, 0x2, 0x1f ;  /* 0x0c401f0000067f89 */ /* 0x000ea800000e0000 */
[----:B------:R-:W3:Y:S01]  /*1b210*/  MUFU.EX2 R190, R190 ;  /* 0x000000be00be7308 */ /* 0x000ee20000000800 */
[----:B0-----:R-:W-:-:S07]  /*1b220*/  FADD.FTZ R20, R188, R20 ;  /* 0x00000014bc147221 */ /* 0x001fce0000010000 */
[----:B------:R-:W0:Y:S01]  /*1b230*/  MUFU.EX2 R9, R9 ;  /* 0x0000000900097308 */ /* 0x000e220000000800 */
[C---:B-1----:R-:W-:Y:S01]  /*1b240*/  FADD.FTZ R20, R153.reuse, R20 ;  /* 0x0000001499147221 */ /* 0x042fe20000010000 */
[----:B------:R-:W-:-:S06]  /*1b250*/  F2FP.BF16.F32.PACK_AB R188, R153, R188 ;  /* 0x000000bc99bc723e */ /* 0x000fcc00000010ff */
[----:B------:R-:W1:Y:S01]  /*1b260*/  MUFU.EX2 R136, R136 ;  /* 0x0000008800887308 */ /* 0x000e620000000800 */
[----:B---3--:R-:W-:Y:S01]  /*1b270*/  FADD.FTZ R20, R190, R20 ;  /* 0x00000014be147221 */ /* 0x008fe20000010000 */
[----:B--2---:R-:W-:-:S06]  /*1b280*/  FMNMX.FTZ R0, R0, R6, !PT ;  /* 0x0000000600007209 */ /* 0x004fcc0007810000 */
[----:B------:R-:W2:Y:S01]  /*1b290*/  MUFU.EX2 R137, R137 ;  /* 0x0000008900897308 */ /* 0x000ea20000000800 */
[----:B------:R-:W3:Y:S01]  /*1b2a0*/  SHFL.BFLY PT, R6, R0, 0x1, 0x1f ;  /* 0x0c201f0000067f89 */ /* 0x000ee200000e0000 */
[C---:B0-----:R-:W-:Y:S01]  /*1b2b0*/  FADD.FTZ R20, R9.reuse, R20 ;  /* 0x0000001409147221 */ /* 0x041fe20000010000 */
[----:B------:R-:W-:-:S05]  /*1b2c0*/  F2FP.BF16.F32.PACK_AB R190, R9, R190 ;  /* 0x000000be09be723e */ /* 0x000fca00000010ff */
[----:B------:R-:W0:Y:S01]  /*1b2d0*/  MUFU.EX2 R186, R186 ;  /* 0x000000ba00ba7308 */ /* 0x000e220000000800 */
[----:B-1----:R-:W-:-:S07]  /*1b2e0*/  FADD.FTZ R20, R136, R20 ;  /* 0x0000001488147221 */ /* 0x002fce0000010000 */
[----:B------:R-:W1:Y:S01]  /*1b2f0*/  MUFU.EX2 R140, R140 ;  /* 0x0000008c008c7308 */ /* 0x000e620000000800 */
[----:B--2---:R-:W-:-:S07]  /*1b300*/  FADD.FTZ R20, R137, R20 ;  /* 0x0000001489147221 */ /* 0x004fce0000010000 */
[----:B------:R-:W-:Y:S01]  /*1b310*/  MUFU.EX2 R129, R129 ;  /* 0x0000008100817308 */ /* 0x000fe20000000800 */
[----:B---3--:R-:W-:Y:S01]  /*1b320*/  FMNMX.FTZ R6, R0, R6, !PT ;  /* 0x0000000600067209 */ /* 0x008fe20007810000 */
[----:B0-----:R-:W-:-:S04]  /*1b330*/  FADD.FTZ R20, R186, R20 ;  /* 0x00000014ba147221 */ /* 0x001fc80000010000 */
[CC--:B------:R-:W-:Y:S01]  /*1b340*/  FMUL.FTZ R148, R6.reuse, R5.reuse ;  /* 0x0000000506947220 */ /* 0x0c0fe20000410000 */
[----:B------:R-:W-:Y:S01]  /*1b350*/  FADD.FTZ R0, -R6, R8 ;  /* 0x0000000806007221 */ /* 0x000fe20000010100 */
[----:B------:R-:W-:Y:S01]  /*1b360*/  MUFU.EX2 R124, R124 ;  /* 0x0000007c007c7308 */ /* 0x000fe20000000800 */
[----:B-1----:R-:W-:Y:S01]  /*1b370*/  F2FP.BF16.F32.PACK_AB R186, R140, R186 ;  /* 0x000000ba8cba723e */ /* 0x002fe200000010ff */
[-CC-:B------:R-:W-:Y:S01]  /*1b380*/  FFMA.FTZ R201, R11, R5.reuse, -R148.reuse ;  /* 0x000000050bc97223 */ /* 0x180fe20000010894 */
[----:B------:R-:W-:Y:S02]  /*1b390*/  IMAD.MOV.U32 R11, RZ, RZ, 0x40000040 ;  /* 0x40000040ff0b7424 */ /* 0x000fe400078e00ff */
[-C--:B------:R-:W-:Y:S01]  /*1b3a0*/  FMUL.FTZ R0, R0, R5.reuse ;  /* 0x0000000500007220 */ /* 0x080fe20000410000 */
[-CC-:B------:R-:W-:Y:S01]  /*1b3b0*/  FFMA.FTZ R15, R15, R5.reuse, -R148.reuse ;  /* 0x000000050f0f7223 */ /* 0x180fe20000010894 */
[-CC-:B------:R-:W-:Y:S01]  /*1b3c0*/  FFMA.FTZ R203, R168, R5.reuse, -R148.reuse ;  /* 0x00000005a8cb7223 */ /* 0x180fe20000010894 */
[-CC-:B------:R-:W-:Y:S01]  /*1b3d0*/  FFMA.FTZ R197, R160, R5.reuse, -R148.reuse ;  /* 0x00000005a0c57223 */ /* 0x180fe20000010894 */
[----:B------:R-:W-:Y:S01]  /*1b3e0*/  R2UR UR7, R11 ;  /* 0x000000000b0772ca */ /* 0x000fe200000e0000 */
        /* <DEDUP_REMOVED lines=16> */
[----:B------:R-:W1:Y:S01]  /*1b4f0*/  MUFU.EX2 R15, R15 ;  /* 0x0000000f000f7308 */ /* 0x000e620000000800 */
[-CC-:B------:R-:W-:Y:S01]  /*1b500*/  FFMA.FTZ R126, R126, R5.reuse, -R148.reuse ;  /* 0x000000057e7e7223 */ /* 0x180fe20000010894 */
[----:B------:R-:W-:Y:S01]  /*1b510*/  FFMA.FTZ R127, R127, R5, -R148 ;  /* 0x000000057f7f7223 */ /* 0x000fe20000010894 */
[----:B------:R-:W-:-:S02]  /*1b520*/  WARPGROUP.DEPBAR.LE gsb0, 0x0 ;  /* 0x00008000000079c5 */ /* 0x000fc40000010000 */
[----:B------:R-:W-:Y:S01]  /*1b530*/  WARPGROUP.ARRIVE ;  /* 0x00000000000079c5 */ /* 0x000fe20000000000 */
[-CC-:B------:R-:W-:Y:S01]  /*1b540*/  FFMA.FTZ R180, R128, R5.reuse, -R184.reuse ;  /* 0x0000000580b47223 */ /* 0x180fe200000108b8 */
[-C--:B------:R-:W-:Y:S01]  /*1b550*/  FFMA.FTZ R128, R149, R5.reuse, -R184 ;  /* 0x0000000595807223 */ /* 0x080fe200000108b8 */
[----:B------:R-:W-:Y:S01]  /*1b560*/  FFMA.FTZ R149, R171, R5, -R148 ;  /* 0x00000005ab957223 */ /* 0x000fe20000010894 */
[----:B------:R-:W2:Y:S01]  /*1b570*/  MUFU.EX2 R203, R203 ;  /* 0x000000cb00cb7308 */ /* 0x000ea20000000800 */
[----:B0-----:R-:W-:Y:S01]  /*1b580*/  FFMA.FTZ R13, R0, R13, R201 ;  /* 0x0000000d000d7223 */ /* 0x001fe200000100c9 */
[----:B------:R-:W-:Y:S01]  /*1b590*/  HGMMA.64x192x16.F32.BF16 R24, R176, gdesc[UR4].tnspB, R24, gsb0 ;  /* 0x42e00004b0187df0 */ /* 0x000fe20008001818 */
[-CC-:B------:R-:W-:Y:S01]  /*1b5a0*/  FFMA.FTZ R182, R132, R5.reuse, -R184.reuse ;  /* 0x0000000584b67223 */ /* 0x180fe200000108b8 */
[-CC-:B------:R-:W-:Y:S01]  /*1b5b0*/  FFMA.FTZ R132, R133, R5.reuse, -R184.reuse ;  /* 0x0000000585847223 */ /* 0x180fe200000108b8 */
[-C--:B------:R-:W-:Y:S01]  /*1b5c0*/  FFMA.FTZ R133, R150, R5.reuse, -R184 ;  /* 0x0000000596857223 */ /* 0x080fe200000108b8 */
[C---:B-1----:R-:W-:Y:S01]  /*1b5d0*/  FADD.FTZ R13, R15.reuse, R13 ;  /* 0x0000000d0f0d7221 */ /* 0x042fe20000010000 */
[-CC-:B------:R-:W-:Y:S01]  /*1b5e0*/  FFMA.FTZ R150, R166, R5.reuse, -R148.reuse ;  /* 0x00000005a6967223 */ /* 0x180fe20000010894 */
[----:B------:R-:W0:Y:S01]  /*1b5f0*/  MUFU.EX2 R149, R149 ;  /* 0x0000009500957308 */ /* 0x000e220000000800 */
[-CC-:B------:R-:W-:Y:S01]  /*1b600*/  FFMA.FTZ R181, R130, R5.reuse, -R148.reuse ;  /* 0x0000000582b57223 */ /* 0x180fe20000010894 */
[----:B------:R-:W-:Y:S01]  /*1b610*/  FFMA.FTZ R183, R134, R5, -R148 ;  /* 0x0000000586b77223 */ /* 0x000fe20000010894 */
[----:B------:R-:W-:Y:S01]  /*1b620*/  F2FP.BF16.F32.PACK_AB R201, R15, R201 ;  /* 0x000000c90fc9723e */ /* 0x000fe200000010ff */
[----:B------:R-:W-:Y:S01]  /*1b630*/  FADD.FTZ R15, R140, R20 ;  /* 0x000000148c0f7221 */ /* 0x000fe20000010000 */
[----:B------:R-:W-:-:S03]  /*1b640*/  F2FP.BF16.F32.PACK_AB R184, R137, R136 ;  /* 0x0000008889b8723e */ /* 0x000fc600000010ff */
[----:B------:R-:W-:Y:S01]  /*1b650*/  MUFU.EX2 R197, R197 ;  /* 0x000000c500c57308 */ /* 0x000fe20000000800 */
[----:B--2---:R-:W-:-:S07]  /*1b660*/  FADD.FTZ R13, R203, R13 ;  /* 0x0000000dcb0d7221 */ /* 0x004fce0000010000 */
[----:B------:R-:W-:Y:S01]  /*1b670*/  MUFU.EX2 R141, R141 ;  /* 0x0000008d008d7308 */ /* 0x000fe20000000800 */
[----:B0-----:R-:W-:-:S07]  /*1b680*/  F2FP.BF16.F32.PACK_AB R203, R149, R203 ;  /* 0x000000cb95cb723e */ /* 0x001fce00000010ff */
[----:B------:R-:W-:Y:S08]  /*1b690*/  MUFU.EX2 R199, R199 ;  /* 0x000000c700c77308 */ /* 0x000ff00000000800 */
[----:B------:R-:W-:Y:S08]  /*1b6a0*/  MUFU.EX2 R150, R150 ;  /* 0x0000009600967308 */ /* 0x000ff00000000800 */
[----:B------:R0:W1:Y:S08]  /*1b6b0*/  MUFU.EX2 R8, R125 ;  /* 0x0000007d00087308 */ /* 0x0000700000000800 */
[----:B------:R-:W-:Y:S01]  /*1b6c0*/  MUFU.EX2 R193, R193 ;  /* 0x000000c100c17308 */ /* 0x000fe20000000800 */
[----:B0-----:R-:W-:-:S07]  /*1b6d0*/  FFMA.FTZ R125, R154, R5, -R148 ;  /* 0x000000059a7d7223 */ /* 0x001fce0000010894 */
        /* <DEDUP_REMOVED lines=17> */
[----:B------:R-:W0:Y:S01]  /*1b7f0*/  MUFU.EX2 R133, R133 ;  /* 0x0000008500857308 */ /* 0x000e220000000800 */
[----:B------:R-:W-:-:S02]  /*1b800*/  WARPGROUP.DEPBAR.LE gsb0, 0x0 ;  /* 0x00008000000079c5 */ /* 0x000fc40000010000 */
[----:B------:R2:W-:Y:S05]  /*1b810*/  @!P1 SYNCS.ARRIVE.TRANS64.RED.A1T0 RZ, [R12+URZ], RZ ;  /* 0x000000ff0cff99a7 */ /* 0x0005ea000810043f */
[----:B------:R-:W3:Y:S01]  /*1b820*/  MUFU.EX2 R123, R123 ;  /* 0x0000007b007b7308 */ /* 0x000ee20000000800 */
[----:B-1----:R-:W-:Y:S02]  /*1b830*/  F2FP.BF16.F32.PACK_AB R178, R8, R124 ;  /* 0x0000007c08b2723e */ /* 0x002fe400000010ff */
[----:B0-----:R-:W-:Y:S01]  /*1b840*/  F2FP.BF16.F32.PACK_AB R176, R133, R128 ;  /* 0x0000008085b0723e */ /* 0x001fe200000010ff */
[----:B------:R0:W-:Y:S01]  /*1b850*/  @!P1 SYNCS.ARRIVE.TRANS64.RED.A1T0 RZ, [R14+URZ], RZ ;  /* 0x000000ff0eff99a7 */ /* 0x0001e2000810043f */
[----:B--2---:R-:W-:-:S03]  /*1b860*/  FFMA.FTZ R12, R139, R5, -R148 ;  /* 0x000000058b0c7223 */ /* 0x004fc60000010894 */
[----:B------:R-:W-:Y:S01]  /*1b870*/  MUFU.EX2 R126, R126 ;  /* 0x0000007e007e7308 */ /* 0x000fe20000000800 */
[----:B0-----:R-:W-:Y:S01]  /*1b880*/  FADD.FTZ R14, R149, R13 ;  /* 0x0000000d950e7221 */ /* 0x001fe20000010000 */
[----:B------:R-:W-:-:S06]  /*1b890*/  FFMA.FTZ R13, R143, R5, -R148 ;  /* 0x000000058f0d7223 */ /* 0x000fcc0000010894 */
[----:B------:R-:W-:Y:S01]  /*1b8a0*/  MUFU.EX2 R12, R12 ;  /* 0x0000000c000c7308 */ /* 0x000fe20000000800 */
[----:B---3--:R-:W-:Y:S01]  /*1b8b0*/  F2FP.BF16.F32.PACK_AB R177, R123, R122 ;  /* 0x0000007a7bb1723e */ /* 0x008fe200000010ff */
[----:B------:R-:W-:Y:S01]  /*1b8c0*/  FADD.FTZ R14, R197, R14 ;  /* 0x0000000ec50e7221 */ /* 0x000fe20000010000 */
[----:B------:R-:W-:-:S03]  /*1b8d0*/  F2FP.BF16.F32.PACK_AB R197, R141, R197 ;  /* 0x000000c58dc5723e */ /* 0x000fc600000010ff */
[----:B------:R-:W-:Y:S01]  /*1b8e0*/  FADD.FTZ R130, R141, R14 ;  /* 0x0000000e8d827221 */ /* 0x000fe20000010000 */
[----:B------:R-:W-:Y:S01]  /*1b8f0*/  FFMA.FTZ R14, R131, R5, -R148 ;  /* 0x00000005830e7223 */ /* 0x000fe20000010894 */
[----:B------:R-:W-:Y:S02]  /*1b900*/  MUFU.EX2 R13, R13 ;  /* 0x0000000d000d7308 */ /* 0x000fe40000000800 */
[----:B------:R-:W-:Y:S01]  /*1b910*/  FADD.FTZ R130, R199, R130 ;  /* 0x00000082c7827221 */ /* 0x000fe20000010000 */
[----:B------:R-:W-:-:S03]  /*1b920*/  F2FP.BF16.F32.PACK_AB R199, R150, R199 ;  /* 0x000000c796c7723e */ /* 0x000fc600000010ff */
[----:B------:R-:W-:Y:S02]  /*1b930*/  FADD.FTZ R130, R150, R130 ;  /* 0x0000008296827221 */ /* 0x000fe40000010000 */
[----:B------:R-:W-:Y:S02]  /*1b940*/  MUFU.EX2 R14, R14 ;  /* 0x0000000e000e7308 */ /* 0x000fe40000000800 */
[----:B------:R-:W-:Y:S01]  /*1b950*/  FADD.FTZ R130, R193, R130 ;  /* 0x00000082c1827221 */ /* 0x000fe20000010000 */
[----:B------:R-:W-:-:S03]  /*1b960*/  F2FP.BF16.F32.PACK_AB R193, R125, R193 ;  /* 0x000000c17dc1723e */ /* 0x000fc600000010ff */
[----:B------:R-:W-:Y:S02]  /*1b970*/  FADD.FTZ R130, R125, R130 ;  /* 0x000000827d827221 */ /* 0x000fe40000010000 */
[----:B------:R-:W0:Y:S02]  /*1b980*/  MUFU.EX2 R127, R127 ;  /* 0x0000007f007f7308 */ /* 0x000e240000000800 */
[----:B------:R-:W-:Y:S01]  /*1b990*/  FADD.FTZ R130, R195, R130 ;  /* 0x00000082c3827221 */ /* 0x000fe20000010000 */
[----:B------:R-:W-:-:S03]  /*1b9a0*/  F2FP.BF16.F32.PACK_AB R195, R147, R195 ;  /* 0x000000c393c3723e */ /* 0x000fc600000010ff */
[----:B------:R-:W-:-:S04]  /*1b9b0*/  FADD.FTZ R130, R147, R130 ;  /* 0x0000008293827221 */ /* 0x000fc80000010000 */
[----:B------:R-:W-:Y:S01]  /*1b9c0*/  FADD.FTZ R130, R189, R130 ;  /* 0x00000082bd827221 */ /* 0x000fe20000010000 */
[----:B------:R-:W-:-:S03]  /*1b9d0*/  F2FP.BF16.F32.PACK_AB R189, R10, R189 ;  /* 0x000000bd0abd723e */ /* 0x000fc600000010ff */
[----:B------:R-:W-:Y:S01]  /*1b9e0*/  FADD.FTZ R130, R10, R130 ;  /* 0x000000820a827221 */ /* 0x000fe20000010000 */
[----:B------:R-:W-:Y:S01]  /*1b9f0*/  FADD.FTZ R10, R180, R15 ;  /* 0x0000000fb40a7221 */ /* 0x000fe20000010000 */
[----:B------:R-:W-:Y:S02]  /*1ba00*/  F2FP.BF16.F32.PACK_AB R180, R129, R180 ;  /* 0x000000b481b4723e */ /* 0x000fe400000010ff */
[----:B------:R-:W-:Y:S01]  /*1ba10*/  FADD.FTZ R130, R191, R130 ;  /* 0x00000082bf827221 */ /* 0x000fe20000010000 */
[----:B------:R-:W-:Y:S02]  /*1ba20*/  F2FP.BF16.F32.PACK_AB R191, R11, R191 ;  /* 0x000000bf0bbf723e */ /* 0x000fe400000010ff */
[----:B0-----:R-:W-:Y:S01]  /*1ba30*/  F2FP.BF16.F32.PACK_AB R179, R127, R126 ;  /* 0x0000007e7fb3723e */ /* 0x001fe200000010ff */
[----:B------:R-:W-:Y:S01]  /*1ba40*/  FADD.FTZ R130, R11, R130 ;  /* 0x000000820b827221 */ /* 0x000fe20000010000 */
[----:B------:R-:W-:-:S03]  /*1ba50*/  FADD.FTZ R11, R129, R10 ;  /* 0x0000000a810b7221 */ /* 0x000fc60000010000 */
[----:B------:R-:W-:Y:S01]  /*1ba60*/  FADD.FTZ R130, R185, R130 ;  /* 0x00000082b9827221 */ /* 0x000fe20000010000 */
[----:B------:R-:W-:Y:S01]  /*1ba70*/  FADD.FTZ R11, R182, R11 ;  /* 0x0000000bb60b7221 */ /* 0x000fe20000010000 */
[C---:B------:R-:W-:Y:S02]  /*1ba80*/  F2FP.BF16.F32.PACK_AB R185, R12.reuse, R185 ;  /* 0x000000b90cb9723e */ /* 0x040fe400000010ff */
[----:B------:R-:W-:Y:S01]  /*1ba90*/  FADD.FTZ R130, R12, R130 ;  /* 0x000000820c827221 */ /* 0x000fe20000010000 */
[C---:B------:R-:W-:Y:S01]  /*1baa0*/  FADD.FTZ R11, R132.reuse, R11 ;  /* 0x0000000b840b7221 */ /* 0x040fe20000010000 */
[----:B------:R-:W-:Y:S02]  /*1bab0*/  F2FP.BF16.F32.PACK_AB R182, R132, R182 ;  /* 0x000000b684b6723e */ /* 0x000fe400000010ff */
[----:B------:R-:W-:Y:S01]  /*1bac0*/  FADD.FTZ R130, R187, R130 ;  /* 0x00000082bb827221 */ /* 0x000fe20000010000 */
[----:B------:R-:W-:-:S03]  /*1bad0*/  F2FP.BF16.F32.PACK_AB R187, R13, R187 ;  /* 0x000000bb0dbb723e */ /* 0x000fc600000010ff */
[----:B------:R-:W-:-:S04]  /*1bae0*/  FADD.FTZ R130, R13, R130 ;  /* 0x000000820d827221 */ /* 0x000fc80000010000 */
[----:B------:R-:W-:Y:S01]  /*1baf0*/  FADD.FTZ R9, R181, R130 ;  /* 0x00000082b5097221 */ /* 0x000fe20000010000 */
[----:B------:R-:W-:-:S03]  /*1bb00*/  F2FP.BF16.F32.PACK_AB R181, R14, R181 ;  /* 0x000000b50eb5723e */ /* 0x000fc600000010ff */
[----:B------:R-:W-:-:S04]  /*1bb10*/  FADD.FTZ R10, R14, R9 ;  /* 0x000000090e0a7221 */ /* 0x000fc80000010000 */
[----:B------:R-:W-:Y:S01]  /*1bb20*/  FADD.FTZ R10, R183, R10 ;  /* 0x0000000ab70a7221 */ /* 0x000fe20000010000 */
[----:B------:R-:W-:-:S03]  /*1bb30*/  F2FP.BF16.F32.PACK_AB R183, R135, R183 ;  /* 0x000000b787b7723e */ /* 0x000fc600000010ff */
[----:B------:R-:W-:Y:S01]  /*1bb40*/  FADD.FTZ R9, R135, R10 ;  /* 0x0000000a87097221 */ /* 0x000fe20000010000 */
[----:B------:R-:W-:-:S03]  /*1bb50*/  FADD.FTZ R10, R128, R11 ;  /* 0x0000000b800a7221 */ /* 0x000fc60000010000 */
[----:B------:R-:W-:Y:S01]  /*1bb60*/  FADD.FTZ R12, R122, R9 ;  /* 0x000000097a0c7221 */ /* 0x000fe20000010000 */
[----:B------:R-:W-:-:S03]  /*1bb70*/  FADD.FTZ R9, R133, R10 ;  /* 0x0000000a85097221 */ /* 0x000fc60000010000 */
[----:B------:R-:W-:Y:S01]  /*1bb80*/  FADD.FTZ R11, R123, R12 ;  /* 0x0000000c7b0b7221 */ /* 0x000fe20000010000 */
[----:B------:R-:W-:-:S03]  /*1bb90*/  FADD.FTZ R9, R124, R9 ;  /* 0x000000097c097221 */ /* 0x000fc60000010000 */
[----:B------:R-:W-:Y:S01]  /*1bba0*/  FADD.FTZ R10, R126, R11 ;  /* 0x0000000b7e0a7221 */ /* 0x000fe20000010000 */
[----:B------:R-:W-:Y:S01]  /*1bbb0*/  FADD.FTZ R20, R8, R9 ;  /* 0x0000000908147221 */ /* 0x000fe20000010000 */
[----:B------:R-:W-:Y:S02]  /*1bbc0*/  IMAD.MOV.U32 R11, RZ, RZ, R214 ;  /* 0x000000ffff0b7224 */ /* 0x000fe400078e00d6 */
[----:B------:R-:W-:Y:S01]  /*1bbd0*/  FADD.FTZ R13, R127, R10 ;  /* 0x0000000a7f0d7221 */ /* 0x000fe20000010000 */
[----:B------:R-:W-:Y:S02]  /*1bbe0*/  IMAD.MOV.U32 R10, RZ, RZ, R216 ;  /* 0x000000ffff0a7224 */ /* 0x000fe400078e00d8 */
[----:B------:R-:W-:Y:S02]  /*1bbf0*/  IMAD.MOV.U32 R8, RZ, RZ, R6 ;  /* 0x000000ffff087224 */ /* 0x000fe400078e0006 */
[----:B------:R-:W-:Y:S01]  /*1bc00*/  IMAD.MOV.U32 R9, RZ, RZ, R4 ;  /* 0x000000ffff097224 */ /* 0x000fe200078e0004 */
[----:B------:R-:W-:Y:S06]  /*1bc10*/  @P2 BRA `(.L_x_804) ;  /* 0xffffffa800f42947 */ /* 0x000fec000383ffff */
.L_x_793:
[----:B------:R-:W-:Y:S05]  /*1bc20*/  BSYNC B0 ;  /* 0x0000000000007941 */ /* 0x000fea0003800000 */
.L_x_792:
        /* <DEDUP_REMOVED lines=99> */
.L_x_805:
[----:B------:R-:W-:Y:S01]  /*1c260*/  IMAD R0, R214, 0x8, R2 ;  /* 0x00000008d6007824 */ /* 0x000fe200078e0202 */
[----:B------:R-:W-:-:S04]  /*1c270*/  SHF.L.U32 R3, R216, 0x1f, RZ ;  /* 0x0000001fd8037819 */ /* 0x000fc800000006ff */
[----:B------:R0:W1:Y:S01]  /*1c280*/  SYNCS.PHASECHK.TRANS64.TRYWAIT P2, [R0+URZ+0x36850], R3 ;  /* 0x03685003000075a7 */ /* 0x000062000804017f */
[----:B------:R-:W-:Y:S05]  /*1c290*/  @!P0 BRA `(.L_x_806) ;  /* 0x0000000000048947 */ /* 0x000fea0003800000 */
[----:B------:R-:W-:Y:S01]  /*1c2a0*/  BPT.TRAP 0x1 ;  /* 0x000000040000795c */ /* 0x000fe20000300000 */
.L_x_806:
[----:B------:R-:W-:Y:S01]  /*1c2b0*/  VIADD R2, R2, 0x400 ;  /* 0x0000040002027836 */ /* 0x000fe20000000000 */
[----:B------:R-:W-:Y:S04]  /*1c2c0*/  BSSY B0, `(.L_x_807) ;  /* 0x0000008000007945 */ /* 0x000fe80003800000 */
[----:B------:R-:W-:-:S04]  /*1c2d0*/  SHF.R.U32.HI R2, RZ, 0x4, R2 ;  /* 0x00000004ff027819 */ /* 0x000fc80000011602 */
[----:B------:R-:W-:-:S04]  /*1c2e0*/  LOP3.LUT R2, R2, 0x3fff, RZ, 0xc0, !PT ;  /* 0x00003fff02027812 */ /* 0x000fc800078ec0ff */
[----:B------:R-:W-:-:S05]  /*1c2f0*/  LOP3.LUT R7, R2, 0x3800000, RZ, 0xfc, !PT ;  /* 0x0380000002077812 */ /* 0x000fca00078efcff */
[----:B------:R-:W-:Y:S01]  /*1c300*/  IMAD R7, R214, 0xa80, R7 ;  /* 0x00000a80d6077824 */ /* 0x000fe200078e0207 */
[----:B-1----:R-:W-:Y:S06]  /*1c310*/  @P2 BRA `(.L_x_808) ;  /* 0x0000000000082947 */ /* 0x002fec0003800000 */
[----:B------:R-:W1:Y:S02]  /*1c320*/  SYNCS.PHASECHK.TRANS64.TRYWAIT P0, [R0+URZ+0x36850], R3 ;  /* 0x03685003000075a7 */ /* 0x000e64000800017f */
[----:B-1----:R-:W-:Y:S05]  /*1c330*/  @!P0 BRA `(.L_x_809) ;  /* 0x000000b4003c8947 */ /* 0x002fea0003800000 */
.L_x_808:
[----:B------:R-:W-:Y:S05]  /*1c340*/  BSYNC B0 ;  /* 0x0000000000007941 */ /* 0x000fea0003800000 */
.L_x_807:
[----:B------:R-:W-:Y:S01]  /*1c350*/  IMAD.MOV.U32 R2, RZ, RZ, R7 ;  /* 0x000000ffff027224 */ /* 0x000fe200078e0007 */
[----:B------:R-:W-:Y:S01]  /*1c360*/  WARPGROUP.ARRIVE ;  /* 0x00000000000079c5 */ /* 0x000fe20000000000 */
[----:B01----:R-:W-:Y:S02]  /*1c370*/  IMAD.MOV.U32 R3, RZ, RZ, 0x40000040 ;  /* 0x40000040ff037424 */ /* 0x003fe400078e00ff */
[----:B------:R-:W-:Y:S01]  /*1c380*/  VIADD R214, R214, 0x1 ;  /* 0x00000001d6d67836 */ /* 0x000fe20000000000 */
[----:B------:R-:W-:Y:S01]  /*1c390*/  R2UR UR6, R2 ;  /* 0x00000000020672ca */ /* 0x000fe200000e0000 */
[----:B------:R-:W-:Y:S01]  /*1c3a0*/  VIADD R2, R7, 0x80 ;  /* 0x0000008007027836 */ /* 0x000fe20000000000 */
[----:B------:R-:W-:Y:S01]  /*1c3b0*/  R2UR UR7, R3 ;  /* 0x00000000030772ca */ /* 0x000fe200000e0000 */
[----:B------:R-:W-:Y:S01]  /*1c3c0*/  IMAD.MOV.U32 R3, RZ, RZ, 0x40000040 ;  /* 0x40000040ff037424 */ /* 0x000fe200078e00ff */
[----:B------:R-:W-:Y:S01]  /*1c3d0*/  ISETP.NE.AND P2, PT, R214, 0x2, PT ;  /* 0x00000002d600780c */ /* 0x000fe20003f45270 */
[----:B------:R-:W-:-:S03]  /*1c3e0*/  VIADD R226, R226, 0x1 ;  /* 0x00000001e2e27836 */ /* 0x000fc60000000000 */
[----:B------:R-:W-:-:S07]  /*1c3f0*/  SEL R214, R214, RZ, P2 ;  /* 0x000000ffd6d67207 */ /* 0x000fce0001000000 */
        /* <DEDUP_REMOVED lines=38> */
[----:B------:R-:W0:Y:S04]  /*1c660*/  SHFL.BFLY PT, R2, R13, 0x2, 0x1f ;  /* 0x0c401f000d027f89 */ /* 0x000e2800000e0000 */
[----:B------:R-:W1:Y:S01]  /*1c670*/  SHFL.BFLY PT, R3, R20, 0x2, 0x1f ;  /* 0x0c401f0014037f89 */ /* 0x000e6200000e0000 */
[----:B0-----:R-:W-:Y:S01]  /*1c680*/  FADD.FTZ R8, R2, R13 ;  /* 0x0000000d02087221 */ /* 0x001fe20000010000 */
[----:B-1----:R-:W-:-:S04]  /*1c690*/  FADD.FTZ R3, R3, R20 ;  /* 0x0000001403037221 */ /* 0x002fc80000010000 */
[----:B------:R-:W0:Y:S04]  /*1c6a0*/  SHFL.BFLY PT, R7, R8, 0x1, 0x1f ;  /* 0x0c201f0008077f89 */ /* 0x000e2800000e0000 */
[----:B------:R-:W1:Y:S01]  /*1c6b0*/  SHFL.BFLY PT, R2, R3, 0x1, 0x1f ;  /* 0x0c201f0003027f89 */ /* 0x000e6200000e0000 */
[----:B0-----:R-:W-:Y:S01]  /*1c6c0*/  FADD.FTZ R14, R8, R7 ;  /* 0x00000007080e7221 */ /* 0x001fe20000010000 */
[----:B------:R-:W-:Y:S02]  /*1c6d0*/  @!P1 VIADD R8, R0, 0x36860 ;  /* 0x0003686000089836 */ /* 0x000fe40000000000 */
[----:B------:R-:W-:Y:S02]  /*1c6e0*/  IMAD.MOV.U32 R7, RZ, RZ, RZ ;  /* 0x000000ffff077224 */ /* 0x000fe400078e00ff */
[----:B-1----:R-:W-:Y:S01]  /*1c6f0*/  FADD.FTZ R12, R3, R2 ;  /* 0x00000002030c7221 */ /* 0x002fe20000010000 */
[----:B------:R-:W-:Y:S01]  /*1c700*/  FSETP.NE.FTZ.AND P3, PT, R14, RZ, PT ;  /* 0x000000ff0e00720b */ /* 0x000fe20003f75000 */
[----:B------:R-:W-:Y:S01]  /*1c710*/  IMAD.MOV.U32 R2, RZ, RZ, RZ ;  /* 0x000000ffff027224 */ /* 0x000fe200078e00ff */
[----:B------:R-:W-:Y:S01]  /*1c720*/  @!P1 PRMT R8, RZ, 0x654, R8 ;  /* 0x00000654ff089816 */ /* 0x000fe20000000008 */
[----:B------:R-:W-:Y:S01]  /*1c730*/  IMAD.MOV.U32 R0, RZ, RZ, -0x800000 ;  /* 0xff800000ff007424 */ /* 0x000fe200078e00ff */
[----:B------:R-:W-:-:S02]  /*1c740*/  FSETP.NE.FTZ.AND P0, PT, R12, RZ, PT ;  /* 0x000000ff0c00720b */ /* 0x000fc40003f15000 */
[----:B------:R-:W-:-:S04]  /*1c750*/  SEL R3, RZ, 0x1, P2 ;  /* 0x00000001ff037807 */ /* 0x000fc80001000000 */
[----:B------:R-:W-:Y:S01]  /*1c760*/  LOP3.LUT R216, R216, R3, RZ, 0x3c, !PT ;  /* 0x00000003d8d87212 */ /* 0x000fe200078e3cff */
[----:B------:R-:W-:Y:S02]  /*1c770*/  IMAD.MOV.U32 R3, RZ, RZ, -0x800000 ;  /* 0xff800000ff037424 */ /* 0x000fe400078e00ff */
[----:B------:R-:W0:Y:S01]  /*1c780*/  @P3 MUFU.LG2 R11, R14 ;  /* 0x0000000e000b3308 */ /* 0x000e220000000c00 */
[----:B------:R-:W-:-:S03]  /*1c790*/  @P3 FMUL.FTZ R20, R5, 0.69314718246459960938 ;  /* 0x3f31721805143820 */ /* 0x000fc60000410000 */
[----:B------:R-:W-:-:S04]  /*1c7a0*/  @P0 FMUL.FTZ R9, R5, 0.69314718246459960938 ;  /* 0x3f31721805090820 */ /* 0x000fc80000410000 */
[----:B------:R-:W1:Y:S08]  /*1c7b0*/  @P0 MUFU.LG2 R10, R12 ;  /* 0x0000000c000a0308 */ /* 0x000e700000000c00 */
[----:B------:R-:W2:Y:S01]  /*1c7c0*/  @P3 MUFU.RCP R2, R14 ;  /* 0x0000000e00023308 */ /* 0x000ea20000001000 */
[----:B0-----:R-:W-:-:S04]  /*1c7d0*/  @P3 FMUL.FTZ R11, R11, 0.69314718246459960938 ;  /* 0x3f3172180b0b3820 */ /* 0x001fc80000410000 */
[----:B------:R-:W-:-:S03]  /*1c7e0*/  @P3 FFMA.FTZ R0, R20, R6, R11 ;  /* 0x0000000614003223 */ /* 0x000fc6000001000b */
[----:B------:R-:W0:Y:S01]  /*1c7f0*/  @P0 MUFU.RCP R7, R12 ;  /* 0x0000000c00070308 */ /* 0x000e220000001000 */
[----:B-1----:R-:W-:-:S04]  /*1c800*/  @P0 FMUL.FTZ R10, R10, 0.69314718246459960938 ;  /* 0x3f3172180a0a0820 */ /* 0x002fc80000410000 */
[----:B------:R-:W-:Y:S01]  /*1c810*/  @P0 FFMA.FTZ R3, R9, R4, R10 ;  /* 0x0000000409030223 */ /* 0x000fe2000001000a */
[----:B------:R-:W-:Y:S01]  /*1c820*/  PLOP3.LUT P0, PT, PT, PT, PT, 0x8, 0x0 ;  /* 0x000000000000781c */ /* 0x000fe20003f0e170 */
[----:B------:R-:W-:Y:S02]  /*1c830*/  WARPGROUP.DEPBAR.LE gsb0, 0x0 ;  /* 0x00008000000079c5 */ /* 0x000fe40000010000 */
[----:B------:R-:W-:-:S06]  /*1c840*/  WARPGROUP.ARRIVE ;  /* 0x00000000000079c5 */ /* 0x000fcc0000000000 */
[----:B------:R-:W-:Y:S03]  /*1c850*/  HGMMA.64x192x16.F32.BF16 R24, R176, gdesc[UR4].tnspB, R24, gsb0 ;  /* 0x42e00004b0187df0 */ /* 0x000fe60008001818 */
[----:B------:R-:W-:Y:S02]  /*1c860*/  WARPGROUP.DEPBAR.LE gsb0, 0x0 ;  /* 0x00008000000079c5 */ /* 0x000fe40000010000 */
[----:B------:R1:W-:Y:S01]  /*1c870*/  @!P1 SYNCS.ARRIVE.TRANS64.RED.A1T0 RZ, [R8+URZ], RZ ;  /* 0x000000ff08ff99a7 */ /* 0x0003e2000810043f */
[-C--:B--2---:R-:W-:Y:S01]  /*1c880*/  FMUL.FTZ R129, R51, R2.reuse ;  /* 0x0000000233817220 */ /* 0x084fe20000410000 */
        /* <DEDUP_REMOVED lines=94> */
[----:B-1----:R-:W-:-:S07]  /*1ce70*/  FMUL.FTZ R119, R119, R2 ;  /* 0x0000000277777220 */ /* 0x002fce0000410000 */
.L_x_735:
[----:B------:R-:W0:Y:S08]  /*1ce80*/  S2UR UR5, SR_CgaCtaId ;  /* 0x00000000000579c3 */ /* 0x000e300000008800 */
[----:B------:R-:W-:Y:S06]  /*1ce90*/  BAR.SYNC.DEFER_BLOCKING 0x5, 0x180 ;  /* 0x0146000000007b1d */ /* 0x000fec0000010000 */
[----:B------:R-:W-:Y:S01]  /*1cea0*/  UMOV UR4, 0x400 ;  /* 0x0000040000047882 */ /* 0x000fe20000000000 */
[----:B------:R-:W-:Y:S01]  /*1ceb0*/  BSSY B0, `(.L_x_810) ;  /* 0x0000260000007945 */ /* 0x000fe20003800000 */
[----:B0-----:R-:W-:-:S06]  /*1cec0*/  ULEA UR4, UR5, UR4, 0x18 ;  /* 0x0000000405047291 */ /* 0x001fcc000f8ec03f */
[----:B------:R-:W-:-:S05]  /*1ced0*/  IMAD.U32 R2, RZ, RZ, UR4 ;  /* 0x00000004ff027e24 */ /* 0x000fca000f8e00ff */
[----:B------:R0:W1:Y:S01]  /*1cee0*/  LDS.128 R136, [R2+0x368d0] ;  /* 0x0368d00002887984 */ /* 0x0000620000000c00 */
[----:B------:R-:W-:Y:S06]  /*1cef0*/  BAR.ARV 0x4, 0x180 ;  /* 0x0106000000007b1d */ /* 0x000fec0000002000 */
[----:B------:R-:W-:Y:S05]  /*1cf00*/  @P0 BRA `(.L_x_811) ;  /* 0x0000001800640947 */ /* 0x000fea0003800000 */
[----:B------:R-:W2:Y:S01]  /*1cf10*/  LDL R8, [R1+0x90] ;  /* 0x0000900001087983 */ /* 0x000ea20000100800 */
[----:B------:R-:W-:Y:S01]  /*1cf20*/  F2FP.BF16.F32.PACK_AB R24, R25, R24 ;  /* 0x000000181918723e */ /* 0x000fe200000010ff */
[----:B------:R-:W-:Y:S01]  /*1cf30*/  ULDC.64 UR4, c[0x0][0xc00] ;  /* 0x0003000000047ab9 */ /* 0x000fe20000000a00 */
[----:B------:R-:W-:Y:S01]  /*1cf40*/  F2FP.BF16.F32.PACK_AB R25, R135, R124 ;  /* 0x0000007c8719723e */ /* 0x000fe200000010ff */
[----:B------:R-:W3:Y:S01]  /*1cf50*/  S2R R7, SR_SWINHI ;  /* 0x0000000000077919 */ /* 0x000ee20000002f00 */
        /* <DEDUP_REMOVED lines=12> */
[----:B------:R-:W-:Y:S01]  /*1d020*/  F2FP.BF16.F32.PACK_AB R59, R126, R59 ;  /* 0x0000003b7e3b723e */ /* 0x000fe200000010ff */
[----:B------:R-:W4:Y:S01]  /*1d030*/  LDC R60, c[0x0][0xbe8] ;  /* 0x0002fa00ff3c7b82 */ /* 0x000f220000000800 */
[----:B------:R-:W-:Y:S02]  /*1d040*/  F2FP.BF16.F32.PACK_AB R65, R125, R66 ;  /* 0x000000427d41723e */ /* 0x000fe400000010ff */
[----:B------:R-:W-:Y:S02]  /*1d050*/  F2FP.BF16.F32.PACK_AB R72, R73, R72 ;  /* 0x000000484948723e */ /* 0x000fe400000010ff */
[----:B------:R-:W-:-:S02]  /*1d060*/  F2FP.BF16.F32.PACK_AB R66, R69, R68 ;  /* 0x000000444542723e */ /* 0x000fc400000010ff */
[----:B------:R-:W-:Y:S02]  /*1d070*/  MOV R4, R2 ;  /* 0x0000000200047202 */ /* 0x000fe40000000f00 */
[----:B---3--:R-:W-:Y:S02]  /*1d080*/  MOV R5, R7 ;  /* 0x0000000700057202 */ /* 0x008fe40000000f00 */
        /* <DEDUP_REMOVED lines=23> */
[----:B------:R-:W-:Y:S01]  /*1d200*/  F2FP.BF16.F32.PACK_AB R115, R119, R118 ;  /* 0x000000767773723e */ /* 0x000fe200000010ff */
[----:B------:R-:W-:Y:S01]  /*1d210*/  BAR.SYNC.DEFER_BLOCKING 0x1, 0x100 ;  /* 0x0044000000007b1d */ /* 0x000fe20000010000 */
[----:B--2---:R-:W-:-:S03]  /*1d220*/  IMAD.WIDE R26, R8, 0x2, R4 ;  /* 0x00000002081a7825 */ /* 0x004fc600078e0204 */
[C---:B------:R-:W-:Y:S02]  /*1d230*/  IADD3 R145, P6, R26.reuse, 0x60, RZ ;  /* 0x000000601a917810 */ /* 0x040fe40007fde0ff */
[C---:B------:R-:W-:Y:S02]  /*1d240*/  LOP3.LUT R7, R26.reuse, 0x380, RZ, 0xc0, !PT ;  /* 0x000003801a077812 */ /* 0x040fe400078ec0ff */
[C---:B------:R-:W-:Y:S01]  /*1d250*/  IADD3 R141, P2, R26.reuse, 0x20, RZ ;  /* 0x000000201a8d7810 */ /* 0x040fe20007f5e0ff */
[--C-:B------:R-:W-:Y:S01]  /*1d260*/  IMAD.X R13, RZ, RZ, R27.reuse, P6 ;  /* 0x000000ffff0d7224 */ /* 0x100fe200030e061b */
[C---:B------:R-:W-:Y:S02]  /*1d270*/  IADD3 R143, P1, R26.reuse, 0x40, RZ ;  /* 0x000000401a8f7810 */ /* 0x040fe40007f3e0ff */
[C---:B------:R-:W-:Y:S01]  /*1d280*/  IADD3 R147, P5, R26.reuse, 0x4000, RZ ;  /* 0x000040001a937810 */ /* 0x040fe20007fbe0ff */
[--C-:B------:R-:W-:Y:S01]  /*1d290*/  IMAD.X R9, RZ, RZ, R27.reuse, P2 ;  /* 0x000000ffff097224 */ /* 0x100fe200010e061b */
[----:B------:R-:W-:Y:S01]  /*1d2a0*/  LOP3.LUT R12, R145, 0x380, RZ, 0xc0, !PT ;  /* 0x00000380910c7812 */ /* 0x000fe200078ec0ff */
[--C-:B------:R-:W-:Y:S01]  /*1d2b0*/  IMAD.X R11, RZ, RZ, R27.reuse, P1 ;  /* 0x000000ffff0b7224 */ /* 0x100fe200008e061b */
[----:B------:R-:W-:Y:S01]  /*1d2c0*/  SHF.R.U64 R7, R7, 0x3, RZ ;  /* 0x0000000307077819 */ /* 0x000fe200000012ff */
[----:B------:R-:W-:Y:S01]  /*1d2d0*/  IMAD.X R15, RZ, RZ, R27, P5 ;  /* 0x000000ffff0f7224 */ /* 0x000fe200028e061b */
[----:B------:R-:W-:-:S02]  /*1d2e0*/  IADD3 R20, P0, R26, 0x4020, RZ ;  /* 0x000040201a147810 */ /* 0x000fc40007f1e0ff */
        /* <DEDUP_REMOVED lines=11> */
[----:B------:R-:W-:Y:S01]  /*1d3a0*/  SHF.R.U64 R12, R12, 0x3, RZ ;  /* 0x000000030c0c7819 */ /* 0x000fe200000012ff */
[--C-:B------:R-:W-:Y:S01]  /*1d3b0*/  IMAD.X R47, RZ, RZ, R27.reuse, P6 ;  /* 0x000000ffff2f7224 */ /* 0x100fe200030e061b */
[----:B------:R-:W-:Y:S01]  /*1d3c0*/  LOP3.LUT R26, R7, R26, RZ, 0x3c, !PT ;  /* 0x0000001a071a7212 */ /* 0x000fe200078e3cff */
[----:B------:R-:W-:Y:S01]  /*1d3d0*/  IMAD.X R7, RZ, RZ, R27, P5 ;  /* 0x000000ffff077224 */ /* 0x000fe200028e061b */
[----:B------:R-:W-:-:S02]  /*1d3e0*/  LOP3.LUT R8, R141, 0x380, RZ, 0xc0, !PT ;  /* 0x000003808d087812 */ /* 0x000fc400078ec0ff */
[----:B------:R-:W-:Y:S02]  /*1d3f0*/  LOP3.LUT R10, R143, 0x380, RZ, 0xc0, !PT ;  /* 0x000003808f0a7812 */ /* 0x000fe400078ec0ff */
[----:B------:R-:W-:Y:S02]  /*1d400*/  LOP3.LUT R12, R12, R145, RZ, 0x3c, !PT ;  /* 0x000000910c0c7212 */ /* 0x000fe400078e3cff */
[----:B------:R-:W-:Y:S02]  /*1d410*/  SHF.R.U64 R8, R8, 0x3, RZ ;  /* 0x0000000308087819 */ /* 0x000fe400000012ff */
[----:B------:R-:W-:Y:S02]  /*1d420*/  LOP3.LUT R145, R34, 0x380, RZ, 0xc0, !PT ;  /* 0x0000038022917812 */ /* 0x000fe400078ec0ff */
[----:B------:R-:W-:Y:S02]  /*1d430*/  MOV R86, R26 ;  /* 0x0000001a00567202 */ /* 0x000fe40000000f00 */
[----:B------:R-:W-:-:S02]  /*1d440*/  SHF.R.U64 R10, R10, 0x3, RZ ;  /* 0x000000030a0a7819 */ /* 0x000fc400000012ff */
[----:B------:R-:W-:Y:S02]  /*1d450*/  LOP3.LUT R27, R42, 0x380, RZ, 0xc0, !PT ;  /* 0x000003802a1b7812 */ /* 0x000fe400078ec0ff */
[----:B------:R-:W-:Y:S02]  /*1d460*/  LOP3.LUT R14, R147, 0x380, RZ, 0xc0, !PT ;  /* 0x00000380930e7812 */ /* 0x000fe400078ec0ff */
[----:B------:R-:W-:Y:S02]  /*1d470*/  LOP3.LUT R8, R8, R141, RZ, 0x3c, !PT ;  /* 0x0000008d08087212 */ /* 0x000fe400078e3cff */
[----:B------:R-:W-:Y:S02]  /*1d480*/  SHF.R.U64 R145, R145, 0x3, RZ ;  /* 0x0000000391917819 */ /* 0x000fe400000012ff */
[----:B------:R-:W-:Y:S02]  /*1d490*/  F2FP.BF16.F32.PACK_AB R26, R29, R28 ;  /* 0x0000001c1d1a723e */ /* 0x000fe400000010ff */
[----:B------:R-:W-:-:S02]  /*1d4a0*/  LOP3.LUT R10, R10, R143, RZ, 0x3c, !PT ;  /* 0x0000008f0a0a7212 */ /* 0x000fc400078e3cff */
[----:B------:R-:W-:Y:S02]  /*1d4b0*/  LOP3.LUT R141, R20, 0x380, RZ, 0xc0, !PT ;  /* 0x00000380148d7812 */ /* 0x000fe400078ec0ff */
[----:B------:R-:W-:Y:S02]  /*1d4c0*/  SHF.R.U64 R29, R27, 0x3, RZ ;  /* 0x000000031b1d7819 */ /* 0x000fe400000012ff */
[----:B------:R-:W-:Y:S02]  /*1d4d0*/  LOP3.LUT R143, R30, 0x380, RZ, 0xc0, !PT ;  /* 0x000003801e8f7812 */ /* 0x000fe400078ec0ff */
[----:B------:R-:W-:Y:S02]  /*1d4e0*/  SHF.R.U64 R14, R14, 0x3, RZ ;  /* 0x000000030e0e7819 */ /* 0x000fe400000012ff */
[----:B------:R-:W-:Y:S02]  /*1d4f0*/  LOP3.LUT R34, R145, R34, RZ, 0x3c, !PT ;  /* 0x0000002291227212 */ /* 0x000fe400078e3cff */
[----:B------:R-:W-:-:S02]  /*1d500*/  SHF.R.U64 R141, R141, 0x3, RZ ;  /* 0x000000038d8d7819 */ /* 0x000fc400000012ff */
[----:B------:R-:W-:Y:S02]  /*1d510*/  LOP3.LUT R42, R29, R42, RZ, 0x3c, !PT ;  /* 0x0000002a1d2a7212 */ /* 0x000fe400078e3cff */
[----:B------:R-:W-:Y:S02]  /*1d520*/  SHF.R.U64 R143, R143, 0x3, RZ ;  /* 0x000000038f8f7819 */ /* 0x000fe400000012ff */
[----:B------:R-:W-:Y:S02]  /*1d530*/  MOV R11, R10 ;  /* 0x0000000a000b7202 */ /* 0x000fe40000000f00 */
[----:B------:R-:W-:Y:S02]  /*1d540*/  LOP3.LUT R14, R14, R147, RZ, 0x3c, !PT ;  /* 0x000000930e0e7212 */ /* 0x000fe400078e3cff */
[----:B------:R-:W-:Y:S02]  /*1d550*/  F2FP.BF16.F32.PACK_AB R27, R134, R6 ;  /* 0x00000006861b723e */ /* 0x000fe400000010ff */
[----:B------:R-:W-:-:S02]  /*1d560*/  MOV R28, R8 ;  /* 0x00000008001c7202 */ /* 0x000fc40000000f00 */
[----:B------:R-:W-:Y:S01]  /*1d570*/  MOV R10, R34 ;  /* 0x00000022000a7202 */ /* 0x000fe20000000f00 */
[----:B------:R-:W-:Y:S01]  /*1d580*/  STSM.16.M88.4 [R86], R24 ;  /* 0x0000001856007844 */ /* 0x000fe20000000200 */
[----:B------:R-:W-:Y:S02]  /*1d590*/  LOP3.LUT R147, R38, 0x380, RZ, 0xc0, !PT ;  /* 0x0000038026937812 */ /* 0x000fe400078ec0ff */
[----:B------:R-:W-:Y:S02]  /*1d5a0*/  LOP3.LUT R20, R141, R20, RZ, 0x3c, !PT ;  /* 0x000000148d147212 */ /* 0x000fe400078e3cff */
[----:B------:R-:W-:Y:S02]  /*1d5b0*/  MOV R8, R42 ;  /* 0x0000002a00087202 */ /* 0x000fe40000000f00 */
[----:B------:R-:W-:Y:S02]  /*1d5c0*/  F2FP.BF16.F32.PACK_AB R34, R37, R36 ;  /* 0x000000242522723e */ /* 0x000fe400000010ff */
[----:B------:R-:W-:-:S02]  /*1d5d0*/  F2FP.BF16.F32.PACK_AB R35, R132, R122 ;  /* 0x0000007a8423723e */ /* 0x000fc400000010ff */
[----:B------:R-:W-:Y:S02]  /*1d5e0*/  LOP3.LUT R30, R143, R30, RZ, 0x3c, !PT ;  /* 0x0000001e8f1e7212 */ /* 0x000fe400078e3cff */
[----:B------:R-:W-:Y:S01]  /*1d5f0*/  F2FP.BF16.F32.PACK_AB R42, R45, R44 ;  /* 0x0000002c2d2a723e */ /* 0x000fe200000010ff */
[----:B------:R-:W-:Y:S01]  /*1d600*/  STSM.16.M88.4 [R28], R32 ;  /* 0x000000201c007844 */ /* 0x000fe20000000200 */
[----:B------:R-:W-:Y:S02]  /*1d610*/  F2FP.BF16.F32.PACK_AB R43, R130, R120 ;  /* 0x00000078822b723e */ /* 0x000fe400000010ff */
[----:B------:R-:W-:Y:S02]  /*1d620*/  LOP3.LUT R135, R46, 0x380, RZ, 0xc0, !PT ;  /* 0x000003802e877812 */ /* 0x000fe400078ec0ff */
[----:B------:R-:W-:Y:S01]  /*1d630*/  MOV R12, R12 ;  /* 0x0000000c000c7202 */ /* 0x000fe20000000f00 */
[----:B------:R-:W-:Y:S01]  /*1d640*/  STSM.16.M88.4 [R11], R40 ;  /* 0x000000280b007844 */ /* 0x000fe20000000200 */
[----:B------:R-:W-:-:S02]  /*1d650*/  LOP3.LUT R141, R78, 0x380, RZ, 0xc0, !PT ;  /* 0x000003804e8d7812 */ /* 0x000fc400078ec0ff */
[----:B------:R-:W-:Y:S01]  /*1d660*/  MOV R14, R14 ;  /* 0x0000000e000e7202 */ /* 0x000fe20000000f00 */
[----:B------:R-:W-:Y:S01]  /*1d670*/  STSM.16.M88.4 [R12], R48 ;  /* 0x000000300c007844 */ /* 0x000fe20000000200 */
[----:B------:R-:W-:Y:S02]  /*1d680*/  SHF.R.U64 R147, R147, 0x3, RZ ;  /* 0x0000000393937819 */ /* 0x000fe400000012ff */
[----:B------:R-:W-:Y:S01]  /*1d690*/  MOV R20, R20 ;  /* 0x0000001400147202 */ /* 0x000fe20000000f00 */
[----:B------:R-:W-:Y:S01]  /*1d6a0*/  STSM.16.M88.4 [R14], R56 ;  /* 0x000000380e007844 */ /* 0x000fe20000000200 */
[----:B------:R-:W-:Y:S02]  /*1d6b0*/  MOV R30, R30 ;  /* 0x0000001e001e7202 */ /* 0x000fe40000000f00 */
[----:B------:R-:W-:Y:S01]  /*1d6c0*/  SHF.R.U64 R135, R135, 0x3, RZ ;  /* 0x0000000387877819 */ /* 0x000fe200000012ff */
[----:B------:R2:W-:Y:S01]  /*1d6d0*/  STSM.16.M88.4 [R20], R64 ;  /* 0x0000004014007844 */ /* 0x0005e20000000200 */
[----:B------:R-:W-:-:S02]  /*1d6e0*/  SHF.R.U64 R141, R141, 0x3, RZ ;  /* 0x000000038d8d7819 */ /* 0x000fc400000012ff */
[----:B------:R-:W-:Y:S01]  /*1d6f0*/  LOP3.LUT R38, R147, R38, RZ, 0x3c, !PT ;  /* 0x0000002693267212 */ /* 0x000fe200078e3cff */
[----:B------:R-:W-:Y:S01]  /*1d700*/  STSM.16.M88.4 [R30], R72 ;  /* 0x000000481e007844 */ /* 0x000fe20000000200 */
[----:B------:R-:W-:Y:S02]  /*1d710*/  LOP3.LUT R46, R135, R46, RZ, 0x3c, !PT ;  /* 0x0000002e872e7212 */ /* 0x000fe400078e3cff */
[----:B------:R-:W-:Y:S01]  /*1d720*/  LOP3.LUT R6, R141, R78, RZ, 0x3c, !PT ;  /* 0x0000004e8d067212 */ /* 0x000fe200078e3cff */
[----:B------:R3:W-:Y:S01]  /*1d730*/  STSM.16.M88.4 [R10], R80 ;  /* 0x000000500a007844 */ /* 0x0007e20000000200 */
[----:B------:R-:W-:Y:S02]  /*1d740*/  MOV R38, R38 ;  /* 0x0000002600267202 */ /* 0x000fe40000000f00 */
[----:B------:R-:W-:Y:S02]  /*1d750*/  ISETP.NE.U32.AND P0, PT, RZ, UR4, PT ;  /* 0x00000004ff007c0c */ /* 0x000fe4000bf05070 */
[----:B------:R-:W-:Y:S01]  /*1d760*/  MOV R46, R46 ;  /* 0x0000002e002e7202 */ /* 0x000fe20000000f00 */
[----:B------:R-:W-:Y:S01]  /*1d770*/  STSM.16.M88.4 [R38], R88 ;  /* 0x0000005826007844 */ /* 0x000fe20000000200 */
[----:B------:R-:W-:Y:S01]  /*1d780*/  MOV R9, R6 ;  /* 0x0000000600097202 */ /* 0x000fe20000000f00 */
[----:B--2---:R-:W-:Y:S01]  /*1d790*/  IMAD.MOV.U32 R20, RZ, RZ, RZ ;  /* 0x000000ffff147224 */ /* 0x004fe200078e00ff */
[----:B------:R-:W-:Y:S01]  /*1d7a0*/  ISETP.NE.AND.EX P0, PT, RZ, UR5, PT, P0 ;  /* 0x00000005ff007c0c */ /* 0x000fe2000bf05300 */
[----:B------:R2:W-:Y:S04]  /*1d7b0*/  STSM.16.M88.4 [R8], R96 ;  /* 0x0000006008007844 */ /* 0x0005e80000000200 */
[----:B------:R0:W-:Y:S01]  /*1d7c0*/  STSM.16.M88.4 [R46], R104 ;  /* 0x000000682e007844 */ /* 0x0001e20000000200 */
[----:B---3--:R-:W-:-:S03]  /*1d7d0*/  IADD3 R10, P1, R223, UR4, RZ ;  /* 0x00000004df0a7c10 */ /* 0x008fc6000ff3e0ff */
[----:B------:R0:W-:Y:S01]  /*1d7e0*/  STSM.16.M88.4 [R9], R112 ;  /* 0x0000007009007844 */ /* 0x0001e20000000200 */
[----:B------:R-:W-:Y:S01]  /*1d7f0*/  IADD3.X R11, R224, UR5, RZ, P1, !PT ;  /* 0x00000005e00b7c10 */ /* 0x000fe20008ffe4ff */
[----:B------:R-:W-:Y:S01]  /*1d800*/  ULDC.64 UR4, c[0x0][0xc08] ;  /* 0x0003020000047ab9 */ /* 0x000fe20000000a00 */
[----:B------:R-:W-:Y:S01]  /*1d810*/  BAR.SYNC.DEFER_BLOCKING 0x1, 0x100 ;  /* 0x0044000000007b1d */ /* 0x000fe20000010000 */
[----:B------:R-:W-:-:S04]  /*1d820*/  ISETP.NE.U32.AND P2, PT, RZ, UR4, PT ;  /* 0x00000004ff007c0c */ /* 0x000fc8000bf45070 */
[----:B------:R-:W-:-:S13]  /*1d830*/  ISETP.NE.AND.EX P2, PT, RZ, UR5, PT, P2 ;  /* 0x00000005ff007c0c */ /* 0x000fda000bf45320 */
[----:B------:R-:W-:Y:S01]  /*1d840*/  @P2 IADD3 R6, P3, R223, UR4, RZ ;  /* 0x00000004df062c10 */ /* 0x000fe2000ff7e0ff */
[----:B------:R-:W-:Y:S02]  /*1d850*/  ULDC UR4, c[0x0][0xa88] ;  /* 0x0002a20000047ab9 */ /* 0x000fe40000000800 */
[----:B------:R-:W-:Y:S01]  /*1d860*/  IMAD.U32 R15, RZ, RZ, UR4 ;  /* 0x00000004ff0f7e24 */ /* 0x000fe2000f8e00ff */
[----:B------:R-:W-:Y:S01]  /*1d870*/  @P2 IADD3.X R7, R224, UR5, RZ, P3, !PT ;  /* 0x00000005e0072c10 */ /* 0x000fe20009ffe4ff */
[----:B------:R0:W5:Y:S01]  /*1d880*/  @P0 LDG.E R20, desc[UR60][R10.64] ;  /* 0x0000003c0a140981 */ /* 0x000162000c1e1900 */
[----:B----4-:R-:W-:-:S03]  /*1d890*/  ISETP.NE.AND P1, PT, R60, 0x1, PT ;  /* 0x000000013c00780c */ /* 0x010fc60003f25270 */
[----:B------:R0:W5:Y:S10]  /*1d8a0*/  @P2 LDG.E R15, desc[UR60][R6.64] ;  /* 0x0000003c060f2981 */ /* 0x000174000c1e1900 */
[----:B--2---:R-:W2:Y:S08]  /*1d8b0*/  @P1 LDC R8, c[0x0][0xbec] ;  /* 0x0002fb00ff081b82 */ /* 0x004eb00000000800 */
[----:B------:R-:W3:Y:S01]  /*1d8c0*/  @P1 LDC R25, c[0x0][0xbf0] ;  /* 0x0002fc00ff191b82 */ /* 0x000ee20000000800 */
[----:B0-----:R-:W-:Y:S05]  /*1d8d0*/  @P2 BRA `(.L_x_812) ;  /* 0x0000000000102947 */ /* 0x001fea0003800000 */
[----:B------:R-:W-:Y:S05]  /*1d8e0*/  @!P0 BRA `(.L_x_812) ;  /* 0x00000000000c8947 */ /* 0x000fea0003800000 */
[----:B------:R-:W4:Y:S04]  /*1d8f0*/  LDG.E R6, desc[UR60][R10.64] ;  /* 0x0000003c0a067981 */ /* 0x000f28000c1e1900 */
[----:B-----5:R-:W4:Y:S02]  /*1d900*/  LDG.E R15, desc[UR60][R10.64+0x4] ;  /* 0x0000043c0a0f7981 */ /* 0x020f24000c1e1900 */
[----:B----4-:R-:W-:-:S07]  /*1d910*/  IMAD.IADD R15, R15, 0x1, -R6 ;  /* 0x000000010f0f7824 */ /* 0x010fce00078e0a06 */
.L_x_812:
[----:B------:R-:W4:Y:S01]  /*1d920*/  LDL R6, [R1+0x8c] ;  /* 0x00008c0001067983 */ /* 0x000f220000100800 */
[----:B------:R-:W-:Y:S01]  /*1d930*/  SHF.R.S32.HI R61, RZ, 0x1f, R222 ;  /* 0x0000001fff3d7819 */ /* 0x000fe200000114de */
[----:B------:R-:W-:Y:S02]  /*1d940*/  ULDC.64 UR4, c[0x0][0xb90] ;  /* 0x0002e40000047ab9 */ /* 0x000fe40000000a00 */
[----:B------:R-:W3:Y:S01]  /*1d950*/  LDL R14, [R1+0x84] ;  /* 0x00008400010e7983 */ /* 0x000ee20000100800 */
[----:B-----5:R-:W-:Y:S01]  /*1d960*/  SHF.R.S32.HI R21, RZ, 0x1f, R20 ;  /* 0x0000001fff157819 */ /* 0x020fe20000011414 */
[----:B------:R-:W-:Y:S01]  /*1d970*/  IMAD R7, R61, UR4, RZ ;  /* 0x000000043d077c24 */ /* 0x000fe2000f8e02ff */
[----:B------:R-:W-:Y:S01]  /*1d980*/  SEL R230, R230, RZ, !P0 ;  /* 0x000000ffe6e67207 */ /* 0x000fe20004000000 */
[----:B------:R-:W-:Y:S01]  /*1d990*/  IMAD R11, R229, 0x40, R217 ;  /* 0x00000040e50b7824 */ /* 0x000fe200078e02d9 */
[----:B------:R-:W-:Y:S01]  /*1d9a0*/  SEL R225, R225, RZ, !P0 ;  /* 0x000000ffe1e17207 */ /* 0x000fe20004000000 */
[----:B------:R-:W-:Y:S01]  /*1d9b0*/  IMAD R13, R222, UR5, R7 ;  /* 0x00000005de0d7c24 */ /* 0x000fe2000f8e0207 */
[----:B------:R-:W0:Y:S01]  /*1d9c0*/  @P1 LDC R63, c[0x0][0xbec] ;  /* 0x0002fb00ff3f1b82 */ /* 0x000e220000000800 */
[----:B------:R-:W-:-:S04]  /*1d9d0*/  IMAD.WIDE R4, R11, 0x2, R4 ;  /* 0x000000020b047825 */ /* 0x000fc800078e0204 */
[----:B------:R-:W-:Y:S01]  /*1d9e0*/  IMAD R62, R15, R60, RZ ;  /* 0x0000003c0f3e7224 */ /* 0x000fe200078e02ff */
[C---:B------:R-:W-:Y:S02]  /*1d9f0*/  IADD3 R29, P4, R4.reuse, 0x4000, RZ ;  /* 0x00004000041d7810 */ /* 0x040fe40007f9e0ff */
[----:B------:R-:W1:Y:S01]  /*1da00*/  @P1 LDC R65, c[0x0][0xbf0] ;  /* 0x0002fc00ff411b82 */ /* 0x000e620000000800 */
[----:B------:R-:W-:Y:S02]  /*1da10*/  IADD3 R37, P3, R4, 0x6000, RZ ;  /* 0x0000600004257810 */ /* 0x000fe40007f7e0ff */
[----:B------:R-:W-:Y:S02]  /*1da20*/  LOP3.LUT R28, R29, 0x380, RZ, 0xc0, !PT ;  /* 0x000003801d1c7812 */ /* 0x000fe400078ec0ff */
[----:B------:R-:W-:Y:S02]  /*1da30*/  LOP3.LUT R36, R37, 0x380, RZ, 0xc0, !PT ;  /* 0x0000038025247812 */ /* 0x000fe400078ec0ff */
[----:B------:R-:W-:-:S02]  /*1da40*/  SHF.R.U64 R28, R28, 0x3, RZ ;  /* 0x000000031c1c7819 */ /* 0x000fc400000012ff */
[----:B------:R-:W-:Y:S02]  /*1da50*/  SHF.R.U64 R36, R36, 0x3, RZ ;  /* 0x0000000324247819 */ /* 0x000fe400000012ff */
[----:B------:R-:W-:Y:S01]  /*1da60*/  LOP3.LUT R28, R28, R29, RZ, 0x3c, !PT ;  /* 0x0000001d1c1c7212 */ /* 0x000fe200078e3cff */
[--C-:B------:R-:W-:Y:S01]  /*1da70*/  IMAD.X R29, RZ, RZ, R5.reuse, P4 ;  /* 0x000000ffff1d7224 */ /* 0x100fe200020e0605 */
[----:B------:R-:W-:Y:S01]  /*1da80*/  LOP3.LUT R36, R36, R37, RZ, 0x3c, !PT ;  /* 0x0000002524247212 */ /* 0x000fe200078e3cff */
[----:B------:R-:W-:Y:S01]  /*1da90*/  IMAD.X R37, RZ, RZ, R5, P3 ;  /* 0x000000ffff257224 */ /* 0x000fe200018e0605 */
[C---:B------:R-:W-:Y:S02]  /*1daa0*/  IADD3 R53, P4, R4.reuse, 0xa000, RZ ;  /* 0x0000a00004357810 */ /* 0x040fe40007f9e0ff */
[----:B------:R-:W-:Y:S02]  /*1dab0*/  LOP3.LUT R15, R4, 0x380, RZ, 0xc0, !PT ;  /* 0x00000380040f7812 */ /* 0x000fe400078ec0ff */
[----:B------:R-:W-:-:S02]  /*1dac0*/  LOP3.LUT R52, R53, 0x380, RZ, 0xc0, !PT ;  /* 0x0000038035347812 */ /* 0x000fc400078ec0ff */
[----:B------:R-:W-:Y:S02]  /*1dad0*/  SHF.R.U64 R15, R15, 0x3, RZ ;  /* 0x000000030f0f7819 */ /* 0x000fe400000012ff */
[----:B------:R-:W-:-:S04]  /*1dae0*/  SHF.R.U64 R52, R52, 0x3, RZ ;  /* 0x0000000334347819 */ /* 0x000fc800000012ff */
[----:B------:R-:W-:Y:S01]  /*1daf0*/  LOP3.LUT R52, R52, R53, RZ, 0x3c, !PT ;  /* 0x0000003534347212 */ /* 0x000fe200078e3cff */
[----:B------:R-:W-:Y:S02]  /*1db00*/  IMAD.X R53, RZ, RZ, R5, P4 ;  /* 0x000000ffff357224 */ /* 0x000fe400020e0605 */
[C---:B------:R-:W-:Y:S01]  /*1db10*/  IMAD R67, R228.reuse, 0x80, R229 ;  /* 0x00000080e4437824 */ /* 0x040fe200078e02e5 */
[----:B------:R-:W-:Y:S01]  /*1db20*/  BSSY B1, `(.L_x_813) ;  /* 0x000009f000017945 */ /* 0x000fe20003800000 */
[----:B------:R-:W-:Y:S02]  /*1db30*/  SHF.R.S32.HI R68, RZ, 0x1f, R220 ;  /* 0x0000001fff447819 */ /* 0x000fe400000114dc */
[----:B------:R-:W-:Y:S02]  /*1db40*/  SHF.R.S32.HI R69, RZ, 0x1f, R219 ;  /* 0x0000001fff457819 */ /* 0x000fe400000114db */
[----:B------:R-:W-:Y:S01]  /*1db50*/  SHF.R.S32.HI R70, RZ, 0x1f, R217 ;  /* 0x0000001fff467819 */ /* 0x000fe200000114d9 */
[----:B----4-:R-:W-:-:S04]  /*1db60*/  IMAD R27, R228, 0x80, R6 ;  /* 0x00000080e41b7824 */ /* 0x010fc800078e0206 */
[----:B--2---:R-:W-:Y:S01]  /*1db70*/  @P1 IMAD.HI.U32 R8, R27, R8, RZ ;  /* 0x000000081b081227 */ /* 0x004fe200078e00ff */
[----:B------:R-:W-:-:S03]  /*1db80*/  MOV R9, R27 ;  /* 0x0000001b00097202 */ /* 0x000fc60000000f00 */
[----:B------:R-:W-:Y:S01]  /*1db90*/  IMAD.WIDE.U32 R6, R222, UR4, R20 ;  /* 0x00000004de067c25 */ /* 0x000fe2000f8e0014 */
[----:B---3--:R-:W-:Y:S01]  /*1dba0*/  @P1 SHF.R.U32.HI R9, RZ, R25, R8 ;  /* 0x00000019ff091219 */ /* 0x008fe20000011608 */
[----:B------:R-:W-:Y:S02]  /*1dbb0*/  ULDC.64 UR4, c[0x0][0xb98] ;  /* 0x0002e60000047ab9 */ /* 0x000fe40000000a00 */
[----:B------:R-:W-:Y:S02]  /*1dbc0*/  IMAD.IADD R7, R7, 0x1, R13 ;  /* 0x0000000107077824 */ /* 0x000fe400078e020d */
[----:B------:R-:W-:Y:S02]  /*1dbd0*/  IMAD.MOV R13, RZ, RZ, -R9 ;  /* 0x000000ffff0d7224 */ /* 0x000fe400078e0a09 */
[----:B------:R-:W-:Y:S02]  /*1dbe0*/  IMAD R8, R230, UR4, RZ ;  /* 0x00000004e6087c24 */ /* 0x000fe4000f8e02ff */
[----:B------:R-:W-:-:S04]  /*1dbf0*/  IMAD.WIDE.U32 R6, R225, UR4, R6 ;  /* 0x00000004e1067c25 */ /* 0x000fc8000f8e0006 */
[----:B------:R-:W-:Y:S01]  /*1dc00*/  IMAD R11, R60, R13, R27 ;  /* 0x0000000d3c0b7224 */ /* 0x000fe200078e021b */
[----:B------:R-:W-:Y:S01]  /*1dc10*/  SHF.R.S32.HI R13, RZ, 0x1f, R9 ;  /* 0x0000001fff0d7819 */ /* 0x000fe20000011409 */
[----:B------:R-:W-:Y:S01]  /*1dc20*/  IMAD R10, R225, UR5, R8 ;  /* 0x00000005e10a7c24 */ /* 0x000fe2000f8e0208 */
[----:B------:R-:W-:Y:S01]  /*1dc30*/  IADD3 R6, P0, R9, R6, RZ ;  /* 0x0000000609067210 */ /* 0x000fe20007f1e0ff */
[----:B------:R-:W-:Y:S01]  /*1dc40*/  ULDC.64 UR4, c[0x0][0xb88] ;  /* 0x0002e20000047ab9 */ /* 0x000fe20000000a00 */
[----:B------:R-:W-:Y:S02]  /*1dc50*/  SHF.R.S32.HI R8, RZ, 0x1f, R11 ;  /* 0x0000001fff087819 */ /* 0x000fe4000001140b */
[----:B------:R-:W-:-:S03]  /*1dc60*/  IADD3.X R7, R13, R7, R10, P0, !PT ;  /* 0x000000070d077210 */ /* 0x000fc600007fe40a */
[----:B------:R-:W-:Y:S01]  /*1dc70*/  IMAD R10, R8, UR4, RZ ;  /* 0x00000004080a7c24 */ /* 0x000fe2000f8e02ff */
[----:B------:R-:W-:Y:S01]  /*1dc80*/  IADD3 R9, P2, R4, 0x1000, RZ ;  /* 0x0000100004097810 */ /* 0x000fe20007f5e0ff */
[----:B------:R-:W-:-:S04]  /*1dc90*/  IMAD.WIDE.U32 R6, R11, UR4, R6 ;  /* 0x000000040b067c25 */ /* 0x000fc8000f8e0006 */
[----:B------:R-:W-:Y:S01]  /*1dca0*/  IMAD R25, R11, UR5, R10 ;  /* 0x000000050b197c24 */ /* 0x000fe2000f8e020a */
[----:B------:R-:W-:Y:S01]  /*1dcb0*/  ULDC.64 UR4, c[0x0][0xb50] ;  /* 0x0002d40000047ab9 */ /* 0x000fe20000000a00 */
[----:B------:R-:W-:Y:S02]  /*1dcc0*/  LOP3.LUT R8, R9, 0x380, RZ, 0xc0, !PT ;  /* 0x0000038009087812 */ /* 0x000fe400078ec0ff */
[----:B------:R-:W-:Y:S01]  /*1dcd0*/  IMAD.IADD R7, R7, 0x1, R25 ;  /* 0x0000000107077824 */ /* 0x000fe200078e0219 */
[----:B------:R-:W-:Y:S02]  /*1dce0*/  LEA R10, P0, R6, UR4, 0x2 ;  /* 0x00000004060a7c11 */ /* 0x000fe4000f8010ff */
[----:B------:R-:W-:Y:S02]  /*1dcf0*/  SHF.R.U64 R8, R8, 0x3, RZ ;  /* 0x0000000308087819 */ /* 0x000fe400000012ff */
[----:B------:R-:W-:Y:S01]  /*1dd00*/  LEA.HI.X R6, R6, UR5, R7, 0x2, P0 ;  /* 0x0000000506067c11 */ /* 0x000fe200080f1407 */
[----:B------:R-:W-:Y:S01]  /*1dd10*/  SHFL.IDX PT, R50, R10, RZ, 0x1c1f ;  /* 0x001c1fff0a327589 */ /* 0x000fe200000e0000 */
[----:B------:R-:W-:Y:S01]  /*1dd20*/  IADD3 R33, P0, R4, 0x5000, RZ ;  /* 0x0000500004217810 */ /* 0x000fe20007f1e0ff */
[----:B------:R-:W-:Y:S01]  /*1dd30*/  IMAD R27, R228, 0x80, R14 ;  /* 0x00000080e41b7824 */ /* 0x000fe200078e020e */
[----:B------:R-:W-:Y:S01]  /*1dd40*/  LOP3.LUT R8, R8, R9, RZ, 0x3c, !PT ;  /* 0x0000000908087212 */ /* 0x000fe200078e3cff */
[----:B------:R-:W-:Y:S01]  /*1dd50*/  IMAD.X R9, RZ, RZ, R5, P2 ;  /* 0x000000ffff097224 */ /* 0x000fe200010e0605 */
[----:B------:R-:W-:Y:S01]  /*1dd60*/  LOP3.LUT R32, R33, 0x380, RZ, 0xc0, !PT ;  /* 0x0000038021207812 */ /* 0x000fe200078ec0ff */
[----:B------:R-:W-:Y:S01]  /*1dd70*/  SHFL.IDX PT, R54, R10, 0x1, 0x1c1f ;  /* 0x003c1f000a367f89 */ /* 0x000fe200000e0000 */
[----:B------:R-:W-:Y:S01]  /*1dd80*/  IADD3 R41, P2, R4, 0x7000, RZ ;  /* 0x0000700004297810 */ /* 0x000fe20007f5e0ff */
[----:B------:R-:W-:Y:S01]  /*1dd90*/  ULDC.64 UR4, c[0x0][0xaa0] ;  /* 0x0002a80000047ab9 */ /* 0x000fe20000000a00 */
[----:B------:R-:W-:Y:S01]  /*1dda0*/  SHF.R.U64 R32, R32, 0x3, RZ ;  /* 0x0000000320207819 */ /* 0x000fe200000012ff */
[----:B------:R-:W2:Y:S01]  /*1ddb0*/  SHFL.IDX PT, R51, R6, RZ, 0x1c1f ;  /* 0x001c1fff06337589 */ /* 0x000ea200000e0000 */
[----:B------:R-:W-:-:S02]  /*1ddc0*/  LOP3.LUT R40, R41, 0x380, RZ, 0xc0, !PT ;  /* 0x0000038029287812 */ /* 0x000fc400078ec0ff */
[----:B------:R-:W-:Y:S01]  /*1ddd0*/  LOP3.LUT R32, R32, R33, RZ, 0x3c, !PT ;  /* 0x0000002120207212 */ /* 0x000fe200078e3cff */
[--C-:B------:R-:W-:Y:S01]  /*1dde0*/  IMAD.X R33, RZ, RZ, R5.reuse, P0 ;  /* 0x000000ffff217224 */ /* 0x100fe200000e0605 */
[----:B------:R-:W-:Y:S02]  /*1ddf0*/  SHF.R.U64 R40, R40, 0x3, RZ ;  /* 0x0000000328287819 */ /* 0x000fe400000012ff */
[----:B------:R-:W-:Y:S02]  /*1de00*/  LOP3.LUT P0, RZ, R234, 0x3, RZ, 0xc0, !PT ;  /* 0x00000003eaff7812 */ /* 0x000fe4000780c0ff */
[----:B------:R-:W-:Y:S01]  /*1de10*/  LOP3.LUT R40, R40, R41, RZ, 0x3c, !PT ;  /* 0x0000002928287212 */ /* 0x000fe200078e3cff */
[----:B------:R-:W-:Y:S01]  /*1de20*/  IMAD.X R41, RZ, RZ, R5, P2 ;  /* 0x000000ffff297224 */ /* 0x000fe200010e0605 */
[C---:B------:R-:W-:Y:S01]  /*1de30*/  ISETP.GE.OR P2, PT, R27.reuse, R62, P0 ;  /* 0x0000003e1b00720c */ /* 0x040fe20000746670 */
[----:B------:R-:W3:Y:S01]  /*1de40*/  SHFL.IDX PT, R55, R6, 0x1, 0x1c1f ;  /* 0x003c1f0006377f89 */ /* 0x000ee200000e0000 */
[----:B------:R-:W-:Y:S01]  /*1de50*/  VIADD R7, R27, 0x8 ;  /* 0x000000081b077836 */ /* 0x000fe20000000000 */
[----:B------:R-:W-:-:S02]  /*1de60*/  IADD3 R13, P6, R4, 0x2000, RZ ;  /* 0x00002000040d7810 */ /* 0x000fc40007fde0ff */
[----:B------:R-:W-:Y:S02]  /*1de70*/  IADD3 R25, P5, R4, 0x3000, RZ ;  /* 0x0000300004197810 */ /* 0x000fe40007fbe0ff */
[----:B------:R-:W-:-:S06]  /*1de80*/  ISETP.GE.OR P0, PT, R7, R62, P0 ;  /* 0x0000003e0700720c */ /* 0x000fcc0000706670 */
[----:B--2---:R2:W-:Y:S01]  /*1de90*/  @!P2 ST.E desc[UR60][R50.64], R3 ;  /* 0x000000033200a985 */ /* 0x0045e2000c10193c */
[----:B------:R-:W-:Y:S02]  /*1dea0*/  LOP3.LUT R12, R13, 0x380, RZ, 0xc0, !PT ;  /* 0x000003800d0c7812 */ /* 0x000fe400078ec0ff */
[----:B------:R-:W-:Y:S01]  /*1deb0*/  LOP3.LUT R24, R25, 0x380, RZ, 0xc0, !PT ;  /* 0x0000038019187812 */ /* 0x000fe200078ec0ff */
[----:B--2---:R-:W-:-:S04]  /*1dec0*/  IMAD R3, R21, UR4, RZ ;  /* 0x0000000415037c24 */ /* 0x004fc8000f8e02ff */
[C---:B------:R-:W-:Y:S02]  /*1ded0*/  IMAD R3, R20.reuse, UR5, R3 ;  /* 0x0000000514037c24 */ /* 0x040fe4000f8e0203 */
[----:B------:R-:W-:Y:S01]  /*1dee0*/  IMAD.WIDE.U32 R20, R20, UR4, RZ ;  /* 0x0000000414147c25 */ /* 0x000fe2000f8e00ff */
[----:B------:R-:W-:Y:S01]  /*1def0*/  SHF.R.U64 R12, R12, 0x3, RZ ;  /* 0x000000030c0c7819 */ /* 0x000fe200000012ff */
[----:B------:R-:W-:Y:S01]  /*1df00*/  ULDC.64 UR4, c[0x0][0xae8] ;  /* 0x0002ba0000047ab9 */ /* 0x000fe20000000a00 */
[----:B------:R-:W-:Y:S01]  /*1df10*/  SHF.R.U64 R24, R24, 0x3, RZ ;  /* 0x0000000318187819 */ /* 0x000fe200000012ff */
[----:B------:R-:W-:Y:S02]  /*1df20*/  IMAD.IADD R21, R21, 0x1, R3 ;  /* 0x0000000115157824 */ /* 0x000fe400078e0203 */
[----:B------:R-:W-:Y:S01]  /*1df30*/  IMAD R3, R221, 0x20, R229 ;  /* 0x00000020dd037824 */ /* 0x000fe200078e02e5 */
[----:B------:R-:W-:Y:S01]  /*1df40*/  LOP3.LUT R12, R12, R13, RZ, 0x3c, !PT ;  /* 0x0000000d0c0c7212 */ /* 0x000fe200078e3cff */
[--C-:B------:R-:W-:Y:S01]  /*1df50*/  IMAD.X R13, RZ, RZ, R5.reuse, P6 ;  /* 0x000000ffff0d7224 */ /* 0x100fe200030e0605 */
[----:B------:R-:W-:Y:S01]  /*1df60*/  LOP3.LUT R24, R24, R25, RZ, 0x3c, !PT ;  /* 0x0000001918187212 */ /* 0x000fe200078e3cff */
[----:B------:R-:W-:Y:S01]  /*1df70*/  IMAD.X R25, RZ, RZ, R5, P5 ;  /* 0x000000ffff197224 */ /* 0x000fe200028e0605 */
[----:B------:R-:W-:Y:S01]  /*1df80*/  IADD3 R45, P6, R4, 0x8000, RZ ;  /* 0x00008000042d7810 */ /* 0x000fe20007fde0ff */
[----:B------:R-:W-:Y:S01]  /*1df90*/  IMAD R64, R228, 0x80, R3 ;  /* 0x00000080e4407824 */ /* 0x000fe200078e0203 */
[C---:B------:R-:W-:Y:S01]  /*1dfa0*/  IADD3 R49, P5, R4.reuse, 0x9000, RZ ;  /* 0x0000900004317810 */ /* 0x040fe20007fbe0ff */
[----:B------:R-:W-:Y:S01]  /*1dfb0*/  IMAD R61, R61, UR4, RZ ;  /* 0x000000043d3d7c24 */ /* 0x000fe2000f8e02ff */
[----:B------:R-:W-:Y:S01]  /*1dfc0*/  IADD3 R11, P3, R4, 0xb000, RZ ;  /* 0x0000b000040b7810 */ /* 0x000fe20007f7e0ff */
[----:B---3--:R0:W-:Y:S01]  /*1dfd0*/  @!P0 ST.E desc[UR60][R54.64], R0 ;  /* 0x0000000036008985 */ /* 0x0081e2000c10193c */
[----:B------:R-:W-:Y:S01]  /*1dfe0*/  LOP3.LUT R44, R45, 0x380, RZ, 0xc0, !PT ;  /* 0x000003802d2c7812 */ /* 0x000fe200078ec0ff */
[C---:B------:R-:W-:Y:S01]  /*1dff0*/  IMAD R61, R222.reuse, UR5, R61 ;  /* 0x00000005de3d7c24 */ /* 0x040fe2000f8e023d */
[----:B------:R-:W-:Y:S01]  /*1e000*/  LOP3.LUT R48, R49, 0x380, RZ, 0xc0, !PT ;  /* 0x0000038031307812 */ /* 0x000fe200078ec0ff */
[----:B------:R-:W-:Y:S01]  /*1e010*/  IMAD.WIDE.U32 R20, R222, UR4, R20 ;  /* 0x00000004de147c25 */ /* 0x000fe2000f8e0014 */
[----:B------:R-:W-:Y:S01]  /*1e020*/  LOP3.LUT R6, R11, 0x380, RZ, 0xc0, !PT ;  /* 0x000003800b067812 */ /* 0x000fe200078ec0ff */
[----:B------:R-:W-:Y:S01]  /*1e030*/  ULDC.64 UR4, c[0x0][0xaf0] ;  /* 0x0002bc0000047ab9 */ /* 0x000fe20000000a00 */
[----:B------:R-:W-:Y:S01]  /*1e040*/  SHF.R.U64 R44, R44, 0x3, RZ ;  /* 0x000000032c2c7819 */ /* 0x000fe200000012ff */
[----:B------:R-:W-:-:S02]  /*1e050*/  IMAD.MOV.U32 R3, RZ, RZ, R64 ;  /* 0x000000ffff037224 */ /* 0x000fc400078e0040 */
[----:B0-----:R-:W-:Y:S01]  /*1e060*/  @P1 IMAD.HI.U32 R0, R64, R63, RZ ;  /* 0x0000003f40001227 */ /* 0x001fe200078e00ff */
[----:B------:R-:W-:Y:S01]  /*1e070*/  SHF.R.U64 R48, R48, 0x3, RZ ;  /* 0x0000000330307819 */ /* 0x000fe200000012ff */
[----:B------:R-:W5:Y:S01]  /*1e080*/  LD.E.128 R24, desc[UR60][R24.64] ;  /* 0x0000003c18187980 */ /* 0x000f62000c101d00 */
[----:B------:R-:W-:Y:S01]  /*1e090*/  SHF.R.U64 R6, R6, 0x3, RZ ;  /* 0x0000000306067819 */ /* 0x000fe200000012ff */
[----:B------:R-:W-:Y:S01]  /*1e0a0*/  IMAD.IADD R21, R21, 0x1, R61 ;  /* 0x0000000115157824 */ /* 0x000fe200078e023d */
[----:B-1----:R-:W-:Y:S01]  /*1e0b0*/  @P1 SHF.R.U32.HI R3, RZ, R65, R0 ;  /* 0x00000041ff031219 */ /* 0x002fe20000011600 */
[----:B------:R-:W-:Y:S01]  /*1e0c0*/  IMAD R230, R230, UR4, RZ ;  /* 0x00000004e6e67c24 */ /* 0x000fe2000f8e02ff */
[----:B------:R-:W-:Y:S01]  /*1e0d0*/  LOP3.LUT R44, R44, R45, RZ, 0x3c, !PT ;  /* 0x0000002d2c2c7212 */ /* 0x000fe200078e3cff */
[C---:B------:R-:W-:Y:S01]  /*1e0e0*/  IMAD.WIDE.U32 R20, R225.reuse, UR4, R20 ;  /* 0x00000004e1147c25 */ /* 0x040fe2000f8e0014 */
[----:B------:R-:W-:Y:S01]  /*1e0f0*/  LOP3.LUT R48, R48, R49, RZ, 0x3c, !PT ;  /* 0x0000003130307212 */ /* 0x000fe200078e3cff */
[----:B------:R-:W5:Y:S01]  /*1e100*/  LD.E.128 R28, desc[UR60][R28.64] ;  /* 0x0000003c1c1c7980 */ /* 0x000f62000c101d00 */
[----:B------:R-:W-:Y:S01]  /*1e110*/  SHF.R.S32.HI R0, RZ, 0x1f, R3 ;  /* 0x0000001fff007819 */ /* 0x000fe20000011403 */
[----:B------:R-:W-:Y:S01]  /*1e120*/  IMAD R61, R225, UR5, R230 ;  /* 0x00000005e13d7c24 */ /* 0x000fe2000f8e02e6 */
[----:B------:R-:W-:Y:S01]  /*1e130*/  LOP3.LUT R4, R15, R4, RZ, 0x3c, !PT ;  /* 0x000000040f047212 */ /* 0x000fe200078e3cff */
[--C-:B------:R-:W-:Y:S01]  /*1e140*/  IMAD.X R45, RZ, RZ, R5.reuse, P6 ;  /* 0x000000ffff2d7224 */ /* 0x100fe200030e0605 */
[----:B------:R-:W-:Y:S01]  /*1e150*/  LOP3.LUT R56, R6, R11, RZ, 0x3c, !PT ;  /* 0x0000000b06387212 */ /* 0x000fe200078e3cff */
[--C-:B------:R-:W-:Y:S01]  /*1e160*/  IMAD.X R49, RZ, RZ, R5.reuse, P5 ;  /* 0x000000ffff317224 */ /* 0x100fe200028e0605 */
[----:B------:R-:W-:Y:S01]  /*1e170*/  ULDC.64 UR4, c[0x0][0xae0] ;  /* 0x0002b80000047ab9 */ /* 0x000fe20000000a00 */
[----:B------:R-:W-:Y:S01]  /*1e180*/  IMAD.X R57, RZ, RZ, R5, P3 ;  /* 0x000000ffff397224 */ /* 0x000fe200018e0605 */
[----:B------:R-:W5:Y:S01]  /*1e190*/  LD.E.128 R8, desc[UR60][R8.64] ;  /* 0x0000003c08087980 */ /* 0x000f62000c101d00 */
[----:B------:R-:W-:-:S02]  /*1e1a0*/  IMAD.MOV R63, RZ, RZ, -R3 ;  /* 0x000000ffff3f7224 */ /* 0x000fc400078e0a03 */
[----:B------:R-:W-:Y:S01]  /*1e1b0*/  IMAD.IADD R21, R21, 0x1, R61 ;  /* 0x0000000115157824 */ /* 0x000fe200078e023d */
[----:B------:R-:W5:Y:S01]  /*1e1c0*/  LD.E.128 R4, desc[UR60][R4.64] ;  /* 0x0000003c04047980 */ /* 0x000f62000c101d00 */
[----:B------:R-:W-:Y:S02]  /*1e1d0*/  IMAD R0, R0, UR4, RZ ;  /* 0x0000000400007c24 */ /* 0x000fe4000f8e02ff */
[----:B------:R-:W-:Y:S01]  /*1e1e0*/  IMAD R61, R60, R63, R64 ;  /* 0x0000003f3c3d7224 */ /* 0x000fe200078e0240 */
[----:B------:R-:W5:Y:S01]  /*1e1f0*/  LD.E.128 R12, desc[UR60][R12.64] ;  /* 0x0000003c0c0c7980 */ /* 0x000f62000c101d00 */
[----:B------:R-:W-:-:S03]  /*1e200*/  IMAD R63, R3, UR5, R0 ;  /* 0x00000005033f7c24 */ /* 0x000fc6000f8e0200 */
[----:B------:R-:W5:Y:S01]  /*1e210*/  LD.E.128 R32, desc[UR60][R32.64] ;  /* 0x0000003c20207980 */ /* 0x000f62000c101d00 */
[----:B------:R-:W-:-:S03]  /*1e220*/  SHF.R.S32.HI R0, RZ, 0x1f, R61 ;  /* 0x0000001fff007819 */ /* 0x000fc6000001143d */
[----:B------:R-:W5:Y:S04]  /*1e230*/  LD.E.128 R36, desc[UR60][R36.64] ;  /* 0x0000003c24247980 */ /* 0x000f68000c101d00 */
[----:B------:R-:W5:Y:S04]  /*1e240*/  LD.E.128 R40, desc[UR60][R40.64] ;  /* 0x0000003c28287980 */ /* 0x000f68000c101d00 */
[----:B------:R-:W5:Y:S04]  /*1e250*/  LD.E.128 R44, desc[UR60][R44.64] ;  /* 0x0000003c2c2c7980 */ /* 0x000f68000c101d00 */
[----:B------:R-:W5:Y:S04]  /*1e260*/  LD.E.128 R48, desc[UR60][R48.64] ;  /* 0x0000003c30307980 */ /* 0x000f68000c101d00 */
[----:B------:R-:W5:Y:S04]  /*1e270*/  LD.E.128 R52, desc[UR60][R52.64] ;  /* 0x0000003c34347980 */ /* 0x000f68000c101d00 */
[----:B------:R-:W5:Y:S01]  /*1e280*/  LD.E.128 R56, desc[UR60][R56.64] ;  /* 0x0000003c38387980 */ /* 0x000f62000c101d00 */
[----:B------:R-:W-:Y:S01]  /*1e290*/  IMAD.WIDE.U32 R20, R3, UR4, R20 ;  /* 0x0000000403147c25 */ /* 0x000fe2000f8e0014 */
[----:B------:R-:W-:Y:S01]  /*1e2a0*/  ULDC.64 UR4, c[0x0][0xad8] ;  /* 0x0002b60000047ab9 */ /* 0x000fe20000000a00 */
[----:B------:R-:W-:Y:S01]  /*1e2b0*/  @!PT LDS RZ, [RZ] ;  /* 0x00000000fffff984 */ /* 0x000fe20000000800 */
[----:B------:R-:W-:Y:S01]  /*1e2c0*/  @!PT LDS RZ, [RZ] ;  /* 0x00000000fffff984 */ /* 0x000fe20000000800 */
[----:B------:R-:W-:Y:S01]  /*1e2d0*/  @!PT LDS RZ, [RZ] ;  /* 0x00000000fffff984 */ /* 0x000fe20000000800 */
[----:B------:R-:W-:Y:S01]  /*1e2e0*/  @!PT LDS RZ, [RZ] ;  /* 0x00000000fffff984 */ /* 0x000fe20000000800 */
[----:B------:R0:W-:Y:S06]  /*1e2f0*/  MEMBAR.ALL.CTA ;  /* 0x0000000000007992 */ /* 0x0001ec0000008000 */
[----:B0-----:R-:W0:Y:S01]  /*1e300*/  FENCE.VIEW.ASYNC.S ;  /* 0x00000000000073c6 */ /* 0x001e220000000000 */
[----:B------:R-:W-:-:S02]  /*1e310*/  IMAD.IADD R21, R21, 0x1, R63 ;  /* 0x0000000115157824 */ /* 0x000fc400078e023f */
[----:B------:R-:W-:Y:S02]  /*1e320*/  IMAD R0, R0, UR4, RZ ;  /* 0x0000000400007c24 */ /* 0x000fe4000f8e02ff */
[----:B------:R-:W-:Y:S01]  /*1e330*/  IMAD.WIDE.U32 R20, R61, UR4, R20 ;  /* 0x000000043d147c25 */ /* 0x000fe2000f8e0014 */
[----:B------:R-:W-:-:S03]  /*1e340*/  ISETP.GE.AND P2, PT, R67, R62, PT ;  /* 0x0000003e4300720c */ /* 0x000fc60003f46270 */
[----:B------:R-:W-:Y:S01]  /*1e350*/  IMAD R63, R61, UR5, R0 ;  /* 0x000000053d3f7c24 */ /* 0x000fe2000f8e0200 */
[----:B------:R-:W-:Y:S01]  /*1e360*/  ULDC.64 UR4, c[0x0][0xa80] ;  /* 0x0002a00000047ab9 */ /* 0x000fe20000000a00 */
[----:B------:R-:W-:Y:S02]  /*1e370*/  VIADD R0, R2, 0x36820 ;  /* 0x0003682002007836 */ /* 0x000fe40000000000 */
[----:B------:R-:W-:Y:S01]  /*1e380*/  IMAD.IADD R21, R21, 0x1, R63 ;  /* 0x0000000115157824 */ /* 0x000fe200078e023f */
[C---:B------:R-:W-:Y:S01]  /*1e390*/  LEA R63, P3, R20.reuse, UR4, 0x1 ;  /* 0x00000004143f7c11 */ /* 0x040fe2000f8608ff */
[----:B------:R-:W-:Y:S01]  /*1e3a0*/  VIADD R3, R67, 0x20 ;  /* 0x0000002043037836 */ /* 0x000fe20000000000 */
[----:B------:R-:W-:Y:S02]  /*1e3b0*/  PRMT R0, RZ, 0x654, R0 ;  /* 0x00000654ff007816 */ /* 0x000fe40000000000 */
[----:B------:R-:W-:Y:S02]  /*1e3c0*/  LEA.HI.X R66, R20, UR5, R21, 0x1, P3 ;  /* 0x0000000514427c11 */ /* 0x000fe400098f0c15 */
[-C--:B------:R-:W-:Y:S01]  /*1e3d0*/  ISETP.GE.AND P1, PT, R3, R62.reuse, PT ;  /* 0x0000003e0300720c */ /* 0x080fe20003f26270 */
[----:B------:R-:W-:Y:S01]  /*1e3e0*/  VIADD R3, R67, 0x40 ;  /* 0x0000004043037836 */ /* 0x000fe20000000000 */
[----:B0-----:R0:W1:Y:S01]  /*1e3f0*/  SHFL.IDX PT, R64, R63, RZ, 0x181f ;  /* 0x00181fff3f407589 */ /* 0x00106200000e0000 */
[----:B------:R2:W-:Y:S03]  /*1e400*/  SYNCS.ARRIVE.TRANS64.RED.A1T0 RZ, [R0+URZ], RZ ;  /* 0x000000ff00ff79a7 */ /* 0x0005e6000810043f */
[----:B------:R-:W-:Y:S01]  /*1e410*/  ISETP.GE.AND P0, PT, R3, R62, PT ;  /* 0x0000003e0300720c */ /* 0x000fe20003f06270 */
[----:B--2---:R0:W2:Y:S01]  /*1e420*/  SHFL.IDX PT, R0, R66, RZ, 0x181f ;  /* 0x00181fff42007589 */ /* 0x0040a200000e0000 */
[----:B------:R-:W-:Y:S11]  /*1e430*/  @P2 BRA `(.L_x_814) ;  /* 0x0000000000342947 */ /* 0x000ff60003800000 */
[----:B------:R-:W-:Y:S02]  /*1e440*/  ULDC UR4, c[0x0][0xac8] ;  /* 0x0002b20000047ab9 */ /* 0x000fe40000000800 */
[----:B------:R-:W-:Y:S02]  /*1e450*/  ISETP.GE.AND P4, PT, R217, UR4, PT ;  /* 0x00000004d9007c0c */ /* 0x000fe4000bf86270 */
[----:B------:R-:W-:Y:S02]  /*1e460*/  ISETP.GE.AND P3, PT, R219, UR4, PT ;  /* 0x00000004db007c0c */ /* 0x000fe4000bf66270 */
[----:B------:R-:W-:-:S09]  /*1e470*/  ISETP.GE.AND P2, PT, R220, UR4, PT ;  /* 0x00000004dc007c0c */ /* 0x000fd2000bf46270 */
[-C--:B-1----:R-:W-:Y:S02]  /*1e480*/  @!P4 LEA R20, P6, R217, R64.reuse, 0x1 ;  /* 0x00000040d914c211 */ /* 0x082fe400078c08ff */
[----:B------:R-:W-:Y:S02]  /*1e490*/  @!P3 LEA R60, P5, R219, R64, 0x1 ;  /* 0x00000040db3cb211 */ /* 0x000fe400078a08ff */
[----:B--2---:R-:W-:Y:S02]  /*1e4a0*/  @!P4 LEA.HI.X R21, R217, R0, R70, 0x1, P6 ;  /* 0x00000000d915c211 */ /* 0x004fe400030f0c46 */
[C---:B------:R-:W-:Y:S02]  /*1e4b0*/  @!P2 LEA R64, P6, R220.reuse, R64, 0x1 ;  /* 0x00000040dc40a211 */ /* 0x040fe400078c08ff */
[-C--:B------:R-:W-:Y:S01]  /*1e4c0*/  @!P3 LEA.HI.X R61, R219, R0.reuse, R69, 0x1, P5 ;  /* 0x00000000db3db211 */ /* 0x080fe200028f0c45 */
[----:B-----5:R3:W-:Y:S01]  /*1e4d0*/  @!P4 ST.E.128 desc[UR60][R20.64], R4 ;  /* 0x000000041400c985 */ /* 0x0207e2000c101d3c */
[----:B------:R-:W-:-:S03]  /*1e4e0*/  @!P2 LEA.HI.X R65, R220, R0, R68, 0x1, P6 ;  /* 0x00000000dc41a211 */ /* 0x000fc600030f0c44 */
[----:B------:R3:W-:Y:S04]  /*1e4f0*/  @!P3 ST.E.128 desc[UR60][R60.64], R28 ;  /* 0x0000001c3c00b985 */ /* 0x0007e8000c101d3c */
[----:B------:R3:W-:Y:S02]  /*1e500*/  @!P2 ST.E.128 desc[UR60][R64.64], R44 ;  /* 0x0000002c4000a985 */ /* 0x0007e4000c101d3c */
.L_x_814:
[----:B------:R-:W-:Y:S05]  /*1e510*/  BSYNC B1 ;  /* 0x0000000000017941 */ /* 0x000fea0003800000 */
.L_x_813:
[----:B--2---:R2:W4:Y:S01]  /*1e520*/  SHFL.IDX PT, R0, R66, 0x1, 0x181f ;  /* 0x00381f0042007f89 */ /* 0x00452200000e0000 */
[----:B------:R-:W-:Y:S03]  /*1e530*/  BSSY B1, `(.L_x_815) ;  /* 0x0000010000017945 */ /* 0x000fe60003800000 */
[----:B---3--:R2:W3:Y:S01]  /*1e540*/  SHFL.IDX PT, R20, R63, 0x1, 0x181f ;  /* 0x00381f003f147f89 */ /* 0x0084e200000e0000 */
[----:B------:R-:W-:Y:S05]  /*1e550*/  @P1 BRA `(.L_x_816) ;  /* 0x0000000000341947 */ /* 0x000fea0003800000 */
[----:B------:R-:W-:Y:S02]  /*1e560*/  ULDC UR4, c[0x0][0xac8] ;  /* 0x0002b20000047ab9 */ /* 0x000fe40000000800 */
[----:B------:R-:W-:Y:S02]  /*1e570*/  ISETP.GE.AND P4, PT, R217, UR4, PT ;  /* 0x00000004d9007c0c */ /* 0x000fe4000bf86270 */
[----:B------:R-:W-:Y:S02]  /*1e580*/  ISETP.GE.AND P5, PT, R219, UR4, PT ;  /* 0x00000004db007c0c */ /* 0x000fe4000bfa6270 */
[----:B------:R-:W-:-:S09]  /*1e590*/  ISETP.GE.AND P6, PT, R220, UR4, PT ;  /* 0x00000004dc007c0c */ /* 0x000fd2000bfc6270 */
[-C--:B---3-5:R-:W-:Y:S02]  /*1e5a0*/  @!P4 LEA R4, P1, R217, R20.reuse, 0x1 ;  /* 0x00000014d904c211 */ /* 0x0a8fe400078208ff */
[-C--:B------:R-:W-:Y:S02]  /*1e5b0*/  @!P5 LEA R6, P2, R219, R20.reuse, 0x1 ;  /* 0x00000014db06d211 */ /* 0x080fe400078408ff */
[C---:B------:R-:W-:Y:S02]  /*1e5c0*/  @!P6 LEA R20, P3, R220.reuse, R20, 0x1 ;  /* 0x00000014dc14e211 */ /* 0x040fe400078608ff */
[-C--:B----4-:R-:W-:Y:S02]  /*1e5d0*/  @!P4 LEA.HI.X R5, R217, R0.reuse, R70, 0x1, P1 ;  /* 0x00000000d905c211 */ /* 0x090fe400008f0c46 */
[-C--:B------:R-:W-:Y:S02]  /*1e5e0*/  @!P5 LEA.HI.X R7, R219, R0.reuse, R69, 0x1, P2 ;  /* 0x00000000db07d211 */ /* 0x080fe400010f0c45 */
[----:B------:R-:W-:Y:S01]  /*1e5f0*/  @!P6 LEA.HI.X R21, R220, R0, R68, 0x1, P3 ;  /* 0x00000000dc15e211 */ /* 0x000fe200018f0c44 */
[----:B------:R3:W-:Y:S04]  /*1e600*/  @!P4 ST.E.128 desc[UR60][R4.64], R8 ;  /* 0x000000080400c985 */ /* 0x0007e8000c101d3c */
[----:B------:R3:W-:Y:S04]  /*1e610*/  @!P5 ST.E.128 desc[UR60][R6.64], R32 ;  /* 0x000000200600d985 */ /* 0x0007e8000c101d3c */
[----:B------:R3:W-:Y:S02]  /*1e620*/  @!P6 ST.E.128 desc[UR60][R20.64], R48 ;  /* 0x000000301400e985 */ /* 0x0007e4000c101d3c */
.L_x_816:
[----:B------:R-:W-:Y:S05]  /*1e630*/  BSYNC B1 ;  /* 0x0000000000017941 */ /* 0x000fea0003800000 */
.L_x_815:
[----:B----4-:R4:W0:Y:S01]  /*1e640*/  SHFL.IDX PT, R0, R66, 0x2, 0x181f ;  /* 0x00581f0042007f89 */ /* 0x01082200000e0000 */
[----:B------:R-:W-:Y:S03]  /*1e650*/  BSSY B1, `(.L_x_817) ;  /* 0x0000010000017945 */ /* 0x000fe60003800000 */
[----:B---3-5:R4:W3:Y:S01]  /*1e660*/  SHFL.IDX PT, R8, R63, 0x2, 0x181f ;  /* 0x00581f003f087f89 */ /* 0x0288e200000e0000 */
[----:B------:R-:W-:Y:S05]  /*1e670*/  @P0 BRA `(.L_x_818) ;  /* 0x0000000000340947 */ /* 0x000fea0003800000 */
[----:B------:R-:W-:Y:S02]  /*1e680*/  ULDC UR4, c[0x0][0xac8] ;  /* 0x0002b20000047ab9 */ /* 0x000fe40000000800 */
[----:B------:R-:W-:Y:S02]  /*1e690*/  ISETP.GE.AND P3, PT, R217, UR4, PT ;  /* 0x00000004d9007c0c */ /* 0x000fe4000bf66270 */
[----:B------:R-:W-:Y:S02]  /*1e6a0*/  ISETP.GE.AND P4, PT, R219, UR4, PT ;  /* 0x00000004db007c0c */ /* 0x000fe4000bf86270 */
[----:B------:R-:W-:-:S09]  /*1e6b0*/  ISETP.GE.AND P5, PT, R220, UR4, PT ;  /* 0x00000004dc007c0c */ /* 0x000fd2000bfa6270 */
[-C--:B---3--:R-:W-:Y:S02]  /*1e6c0*/  @!P3 LEA R4, P0, R217, R8.reuse, 0x1 ;  /* 0x00000008d904b211 */ /* 0x088fe400078008ff */
[-C--:B------:R-:W-:Y:S02]  /*1e6d0*/  @!P4 LEA R6, P1, R219, R8.reuse, 0x1 ;  /* 0x00000008db06c211 */ /* 0x080fe400078208ff */
[C---:B------:R-:W-:Y:S02]  /*1e6e0*/  @!P5 LEA R8, P2, R220.reuse, R8, 0x1 ;  /* 0x00000008dc08d211 */ /* 0x040fe400078408ff */
[-C--:B0-----:R-:W-:Y:S02]  /*1e6f0*/  @!P3 LEA.HI.X R5, R217, R0.reuse, R70, 0x1, P0 ;  /* 0x00000000d905b211 */ /* 0x081fe400000f0c46 */
[-C--:B------:R-:W-:Y:S02]  /*1e700*/  @!P4 LEA.HI.X R7, R219, R0.reuse, R69, 0x1, P1 ;  /* 0x00000000db07c211 */ /* 0x080fe400008f0c45 */
[----:B------:R-:W-:Y:S01]  /*1e710*/  @!P5 LEA.HI.X R9, R220, R0, R68, 0x1, P2 ;  /* 0x00000000dc09d211 */ /* 0x000fe200010f0c44 */
[----:B------:R0:W-:Y:S04]  /*1e720*/  @!P3 ST.E.128 desc[UR60][R4.64], R12 ;  /* 0x0000000c0400b985 */ /* 0x0001e8000c101d3c */
[----:B------:R0:W-:Y:S04]  /*1e730*/  @!P4 ST.E.128 desc[UR60][R6.64], R36 ;  /* 0x000000240600c985 */ /* 0x0001e8000c101d3c */
[----:B------:R0:W-:Y:S02]  /*1e740*/  @!P5 ST.E.128 desc[UR60][R8.64], R52 ;  /* 0x000000340800d985 */ /* 0x0001e4000c101d3c */
.L_x_818:
[----:B------:R-:W-:Y:S05]  /*1e750*/  BSYNC B1 ;  /* 0x0000000000017941 */ /* 0x000fea0003800000 */
.L_x_817:
[----:B------:R-:W-:Y:S01]  /*1e760*/  VIADD R3, R67, 0x60 ;  /* 0x0000006043037836 */ /* 0x000fe20000000000 */
[----:B0-2-4-:R-:W0:Y:S04]  /*1e770*/  SHFL.IDX PT, R66, R66, 0x3, 0x181f ;  /* 0x00781f0042427f89 */ /* 0x015e2800000e0000 */
[----:B------:R-:W-:Y:S01]  /*1e780*/  ISETP.GE.AND P0, PT, R3, R62, PT ;  /* 0x0000003e0300720c */ /* 0x000fe20003f06270 */
[----:B------:R2:W4:-:S12]  /*1e790*/  SHFL.IDX PT, R0, R63, 0x3, 0x181f ;  /* 0x00781f003f007f89 */ /* 0x00051800000e0000 */
[----:B--2---:R-:W-:Y:S05]  /*1e7a0*/  @P0 BRA `(.L_x_819) ;  /* 0x0000000c00400947 */ /* 0x004fea0003800000 */
[----:B------:R-:W-:Y:S02]  /*1e7b0*/  ULDC UR4, c[0x0][0xac8] ;  /* 0x0002b20000047ab9 */ /* 0x000fe40000000800 */
[----:B------:R-:W-:Y:S02]  /*1e7c0*/  ISETP.GE.AND P2, PT, R217, UR4, PT ;  /* 0x00000004d9007c0c */ /* 0x000fe4000bf46270 */
[----:B------:R-:W-:-:S11]  /*1e7d0*/  ISETP.GE.AND P3, PT, R219, UR4, PT ;  /* 0x00000004db007c0c */ /* 0x000fd6000bf66270 */
[-C--:B----4-:R-:W-:Y:S02]  /*1e7e0*/  @!P2 LEA R4, P0, R217, R0.reuse, 0x1 ;  /* 0x00000000d904a211 */ /* 0x090fe400078008ff */
[----:B------:R-:W-:Y:S02]  /*1e7f0*/  @!P3 LEA R6, P1, R219, R0, 0x1 ;  /* 0x00000000db06b211 */ /* 0x000fe400078208ff */
        /* <DEDUP_REMOVED lines=10> */
.L_x_811:
[----:B------:R-:W-:Y:S01]  /*1e8a0*/  ULDC.64 UR4, c[0x0][0xc00] ;  /* 0x0003000000047ab9 */ /* 0x000fe20000000a00 */
[----:B------:R-:W-:Y:S01]  /*1e8b0*/  IMAD.MOV.U32 R3, RZ, RZ, RZ ;  /* 0x000000ffff037224 */ /* 0x000fe200078e00ff */
[----:B------:R-:W-:Y:S01]  /*1e8c0*/  ISETP.NE.U32.AND P0, PT, RZ, UR4, PT ;  /* 0x00000004ff007c0c */ /* 0x000fe2000bf05070 */
[----:B------:R-:W2:Y:S01]  /*1e8d0*/  LDC R21, c[0x0][0xbe8] ;  /* 0x0002fa00ff157b82 */ /* 0x000ea20000000800 */
[----:B------:R-:W-:Y:S02]  /*1e8e0*/  IADD3 R4, P1, R223, UR4, RZ ;  /* 0x00000004df047c10 */ /* 0x000fe4000ff3e0ff */
[----:B------:R-:W-:Y:S02]  /*1e8f0*/  ISETP.NE.AND.EX P0, PT, RZ, UR5, PT, P0 ;  /* 0x00000005ff007c0c */ /* 0x000fe4000bf05300 */
[----:B------:R-:W-:Y:S01]  /*1e900*/  IADD3.X R5, R224, UR5, RZ, P1, !PT ;  /* 0x00000005e0057c10 */ /* 0x000fe20008ffe4ff */
[----:B------:R-:W-:Y:S02]  /*1e910*/  ULDC.64 UR4, c[0x0][0xc08] ;  /* 0x0003020000047ab9 */ /* 0x000fe40000000a00 */
[----:B------:R-:W-:-:S04]  /*1e920*/  ISETP.NE.U32.AND P1, PT, RZ, UR4, PT ;  /* 0x00000004ff007c0c */ /* 0x000fc8000bf25070 */
[----:B------:R-:W-:-:S04]  /*1e930*/  ISETP.NE.AND.EX P1, PT, RZ, UR5, PT, P1 ;  /* 0x00000005ff007c0c */ /* 0x000fc8000bf25310 */
[----:B------:R3:W5:Y:S09]  /*1e940*/  @P0 LDG.E R3, desc[UR60][R4.64] ;  /* 0x0000003c04030981 */ /* 0x000772000c1e1900 */
[----:B------:R-:W-:Y:S01]  /*1e950*/  @P1 IADD3 R6, P2, R223, UR4, RZ ;  /* 0x00000004df061c10 */ /* 0x000fe2000ff5e0ff */
[----:B------:R-:W-:-:S02]  /*1e960*/  ULDC UR4, c[0x0][0xa88] ;  /* 0x0002a20000047ab9 */ /* 0x000fc40000000800 */
[----:B------:R-:W-:Y:S01]  /*1e970*/  IMAD.U32 R0, RZ, RZ, UR4 ;  /* 0x00000004ff007e24 */ /* 0x000fe2000f8e00ff */
[----:B------:R-:W-:-:S05]  /*1e980*/  @P1 IADD3.X R7, R224, UR5, RZ, P2, !PT ;  /* 0x00000005e0071c10 */ /* 0x000fca00097fe4ff */
[----:B------:R3:W5:Y:S01]  /*1e990*/  @P1 LDG.E R0, desc[UR60][R6.64] ;  /* 0x0000003c06001981 */ /* 0x000762000c1e1900 */
[----:B--2---:R-:W-:Y:S01]  /*1e9a0*/  ISETP.NE.AND P2, PT, R21, 0x1, PT ;  /* 0x000000011500780c */ /* 0x004fe20003f45270 */
[----:B------:R-:W2:-:S12]  /*1e9b0*/  S2R R8, SR_TID.X ;  /* 0x0000000000087919 */ /* 0x000e980000002100 */
[----:B------:R-:W4:Y:S08]  /*1e9c0*/  @P2 LDC R14, c[0x0][0xbec] ;  /* 0x0002fb00ff0e2b82 */ /* 0x000f300000000800 */
[----:B------:R-:W0:Y:S01]  /*1e9d0*/  @P2 LDC R25, c[0x0][0xbf0] ;  /* 0x0002fc00ff192b82 */ /* 0x000e220000000800 */
[----:B--2---:R-:W-:-:S05]  /*1e9e0*/  VIADD R8, R8, 0xffffff80 ;  /* 0xffffff8008087836 */ /* 0x004fca0000000000 */
[----:B------:R-:W-:Y:S01]  /*1e9f0*/  ISETP.GE.AND P3, PT, R8, 0x80, PT ;  /* 0x000000800800780c */ /* 0x000fe20003f66270 */
[----:B---3--:R-:W-:-:S12]  /*1ea00*/  @P1 BRA `(.L_x_820) ;  /* 0x0000000000101947 */ /* 0x008fd80003800000 */
[----:B------:R-:W-:Y:S05]  /*1ea10*/  @!P0 BRA `(.L_x_820) ;  /* 0x00000000000c8947 */ /* 0x000fea0003800000 */
[----:B------:R-:W2:Y:S04]  /*1ea20*/  LDG.E R7, desc[UR60][R4.64] ;  /* 0x0000003c04077981 */ /* 0x000ea8000c1e1900 */
[----:B-----5:R-:W2:Y:S02]  /*1ea30*/  LDG.E R0, desc[UR60][R4.64+0x4] ;  /* 0x0000043c04007981 */ /* 0x020ea4000c1e1900 */
[----:B--2---:R-:W-:-:S07]  /*1ea40*/  IMAD.IADD R0, R0, 0x1, -R7 ;  /* 0x0000000100007824 */ /* 0x004fce00078e0a07 */
.L_x_820:
[----:B------:R-:W-:Y:S01]  /*1ea50*/  BSSY B1, `(.L_x_821) ;  /* 0x000002e000017945 */ /* 0x000fe20003800000 */
[----:B------:R-:W-:Y:S02]  /*1ea60*/  SHF.R.S32.HI R12, RZ, 0x1f, R222 ;  /* 0x0000001fff0c7819 */ /* 0x000fe400000114de */
[----:B------:R-:W-:Y:S02]  /*1ea70*/  SEL R225, R225, RZ, !P0 ;  /* 0x000000ffe1e17207 */ /* 0x000fe40004000000 */
[----:B------:R-:W-:Y:S02]  /*1ea80*/  SEL R230, R230, RZ, !P0 ;  /* 0x000000ffe6e67207 */ /* 0x000fe40004000000 */
[----:B-----5:R-:W-:Y:S01]  /*1ea90*/  SHF.R.S32.HI R10, RZ, 0x1f, R3 ;  /* 0x0000001fff0a7819 */ /* 0x020fe20000011403 */
[----:B------:R-:W-:Y:S06]  /*1eaa0*/  @P3 BRA `(.L_x_822) ;  /* 0x0000000000a03947 */ /* 0x000fec0003800000 */
[----:B------:R-:W2:Y:S01]  /*1eab0*/  S2R R5, SR_TID.X ;  /* 0x0000000000057919 */ /* 0x000ea20000002100 */
[----:B------:R-:W3:Y:S01]  /*1eac0*/  LDC R11, c[0x0][0xbe8] ;  /* 0x0002fa00ff0b7b82 */ /* 0x000ee20000000800 */
[----:B--2---:R-:W-:Y:S02]  /*1ead0*/  IMAD R4, R228, 0x80, R5 ;  /* 0x00000080e4047824 */ /* 0x004fe400078e0205 */
[----:B---3--:R-:W-:Y:S02]  /*1eae0*/  IMAD R5, R0, R11, RZ ;  /* 0x0000000b00057224 */ /* 0x008fe400078e02ff */
[----:B------:R-:W-:-:S05]  /*1eaf0*/  VIADD R8, R4, 0xffffff80 ;  /* 0xffffff8004087836 */ /* 0x000fca0000000000 */
[----:B------:R-:W-:-:S13]  /*1eb00*/  ISETP.GE.AND P0, PT, R8, R5, PT ;  /* 0x000000050800720c */ /* 0x000fda0003f06270 */
[----:B------:R-:W-:Y:S05]  /*1eb10*/  @P0 BRA `(.L_x_822) ;  /* 0x0000000000840947 */ /* 0x000fea0003800000 */
[----:B------:R-:W-:Y:S01]  /*1eb20*/  ISETP.NE.AND P0, PT, R11, 0x1, PT ;  /* 0x000000010b00780c */ /* 0x000fe20003f05270 */
[----:B------:R-:W-:Y:S01]  /*1eb30*/  ULDC.64 UR4, c[0x0][0xb90] ;  /* 0x0002e40000047ab9 */ /* 0x000fe20000000a00 */
[----:B------:R-:W-:Y:S02]  /*1eb40*/  IMAD.MOV.U32 R4, RZ, RZ, R3 ;  /* 0x000000ffff047224 */ /* 0x000fe400078e0003 */
[----:B------:R-:W-:Y:S02]  /*1eb50*/  IMAD R9, R12, UR4, RZ ;  /* 0x000000040c097c24 */ /* 0x000fe4000f8e02ff */
[----:B------:R-:W-:Y:S02]  /*1eb60*/  IMAD.MOV.U32 R5, RZ, RZ, R10 ;  /* 0x000000ffff057224 */ /* 0x000fe400078e000a */
[----:B------:R-:W-:Y:S02]  /*1eb70*/  IMAD.MOV.U32 R7, RZ, RZ, R8 ;  /* 0x000000ffff077224 */ /* 0x000fe400078e0008 */
[----:B------:R-:W-:-:S03]  /*1eb80*/  IMAD.WIDE.U32 R4, R222, UR4, R4 ;  /* 0x00000004de047c25 */ /* 0x000fc6000f8e0004 */
[----:B------:R-:W2:Y:S01]  /*1eb90*/  @P0 LDC R13, c[0x0][0xbec] ;  /* 0x0002fb00ff0d0b82 */ /* 0x000ea20000000800 */
[----:B------:R-:W-:Y:S01]  /*1eba0*/  IMAD R9, R222, UR5, R9 ;  /* 0x00000005de097c24 */ /* 0x000fe2000f8e0209 */
[----:B------:R-:W-:-:S03]  /*1ebb0*/  ULDC.64 UR4, c[0x0][0xb98] ;  /* 0x0002e60000047ab9 */ /* 0x000fc60000000a00 */
[----:B------:R-:W-:-:S03]  /*1ebc0*/  IMAD.IADD R5, R5, 0x1, R9 ;  /* 0x0000000105057824 */ /* 0x000fc600078e0209 */
[----:B------:R-:W3:Y:S01]  /*1ebd0*/  @P0 LDC R15, c[0x0][0xbf0] ;  /* 0x0002fc00ff0f0b82 */ /* 0x000ee20000000800 */
[----:B------:R-:W-:-:S04]  /*1ebe0*/  IMAD.WIDE.U32 R4, R225, UR4, R4 ;  /* 0x00000004e1047c25 */ /* 0x000fc8000f8e0004 */
[----:B--2---:R-:W-:-:S05]  /*1ebf0*/  @P0 IMAD.HI.U32 R6, R8, R13, RZ ;  /* 0x0000000d08060227 */ /* 0x004fca00078e00ff */
[----:B---3--:R-:W-:Y:S01]  /*1ec00*/  @P0 SHF.R.U32.HI R7, RZ, R15, R6 ;  /* 0x0000000fff070219 */ /* 0x008fe20000011606 */
        /* <DEDUP_REMOVED lines=18> */
.L_x_822:
[----:B------:R-:W-:Y:S05]  /*1ed30*/  BSYNC B1 ;  /* 0x0000000000017941 */ /* 0x000fea0003800000 */
.L_x_821:
[----:B------:R-:W-:Y:S01]  /*1ed40*/  ULDC.64 UR4, c[0x0][0xaa0] ;  /* 0x0002a80000047ab9 */ /* 0x000fe20000000a00 */
[----:B------:R-:W-:Y:S01]  /*1ed50*/  BSSY B1, `(.L_x_823) ;  /* 0x000003f000017945 */ /* 0x000fe20003800000 */
[----:B------:R-:W-:Y:S01]  /*1ed60*/  IMAD R4, R10, UR4, RZ ;  /* 0x000000040a047c24 */ /* 0x000fe2000f8e02ff */
[----:B------:R-:W-:Y:S01]  /*1ed70*/  SHF.R.S32.HI R15, RZ, 0x1f, R220 ;  /* 0x0000001fff0f7819 */ /* 0x000fe200000114dc */
[----:B------:R-:W-:Y:S01]  /*1ed80*/  IMAD R10, R228, 0x80, R229 ;  /* 0x00000080e40a7824 */ /* 0x000fe200078e02e5 */
[----:B------:R-:W-:Y:S01]  /*1ed90*/  SHF.R.S32.HI R20, RZ, 0x1f, R219 ;  /* 0x0000001fff147819 */ /* 0x000fe200000114db */
[C---:B--2---:R-:W-:Y:S01]  /*1eda0*/  IMAD R7, R3.reuse, UR5, R4 ;  /* 0x0000000503077c24 */ /* 0x044fe2000f8e0204 */
[----:B------:R-:W-:Y:S01]  /*1edb0*/  SHF.R.S32.HI R24, RZ, 0x1f, R217 ;  /* 0x0000001fff187819 */ /* 0x000fe200000114d9 */
[----:B------:R-:W-:Y:S01]  /*1edc0*/  IMAD.WIDE.U32 R4, R3, UR4, RZ ;  /* 0x0000000403047c25 */ /* 0x000fe2000f8e00ff */
[----:B------:R-:W-:-:S03]  /*1edd0*/  ULDC.64 UR4, c[0x0][0xae8] ;  /* 0x0002ba0000047ab9 */ /* 0x000fc60000000a00 */
[----:B------:R-:W-:Y:S02]  /*1ede0*/  IMAD R3, R221, 0x20, R229 ;  /* 0x00000020dd037824 */ /* 0x000fe400078e02e5 */
[----:B------:R-:W-:Y:S02]  /*1edf0*/  IMAD.IADD R5, R5, 0x1, R7 ;  /* 0x0000000105057824 */ /* 0x000fe400078e0207 */
[----:B------:R-:W-:Y:S02]  /*1ee00*/  IMAD R9, R228, 0x80, R3 ;  /* 0x00000080e4097824 */ /* 0x000fe400078e0203 */
[----:B------:R-:W-:Y:S02]  /*1ee10*/  IMAD R7, R12, UR4, RZ ;  /* 0x000000040c077c24 */ /* 0x000fe4000f8e02ff */
[----:B----4-:R-:W-:-:S04]  /*1ee20*/  @P2 IMAD.HI.U32 R6, R9, R14, RZ ;  /* 0x0000000e09062227 */ /* 0x010fc800078e00ff */
[C---:B------:R-:W-:Y:S02]  /*1ee30*/  IMAD R7, R222.reuse, UR5, R7 ;  /* 0x00000005de077c24 */ /* 0x040fe4000f8e0207 */
[----:B------:R-:W-:Y:S01]  /*1ee40*/  IMAD.WIDE.U32 R4, R222, UR4, R4 ;  /* 0x00000004de047c25 */ /* 0x000fe2000f8e0004 */
[----:B------:R-:W-:-:S03]  /*1ee50*/  ULDC.64 UR4, c[0x0][0xaf0] ;  /* 0x0002bc0000047ab9 */ /* 0x000fc60000000a00 */
[----:B------:R-:W-:Y:S01]  /*1ee60*/  IMAD.MOV.U32 R3, RZ, RZ, R9 ;  /* 0x000000ffff037224 */ /* 0x000fe200078e0009 */
[----:B0-----:R-:W-:Y:S01]  /*1ee70*/  @P2 SHF.R.U32.HI R3, RZ, R25, R6 ;  /* 0x00000019ff032219 */ /* 0x001fe20000011606 */
[----:B------:R-:W-:Y:S02]  /*1ee80*/  IMAD R8, R230, UR4, RZ ;  /* 0x00000004e6087c24 */ /* 0x000fe4000f8e02ff */
[----:B------:R-:W-:Y:S01]  /*1ee90*/  IMAD.IADD R5, R5, 0x1, R7 ;  /* 0x0000000105057824 */ /* 0x000fe200078e0207 */
[----:B------:R-:W-:Y:S01]  /*1eea0*/  SHF.R.S32.HI R6, RZ, 0x1f, R3 ;  /* 0x0000001fff067819 */ /* 0x000fe20000011403 */
[C---:B------:R-:W-:Y:S02]  /*1eeb0*/  IMAD R7, R225.reuse, UR5, R8 ;  /* 0x00000005e1077c24 */ /* 0x040fe4000f8e0208 */
[----:B------:R-:W-:Y:S01]  /*1eec0*/  IMAD.WIDE.U32 R4, R225, UR4, R4 ;  /* 0x00000004e1047c25 */ /* 0x000fe2000f8e0004 */
[----:B------:R-:W-:-:S03]  /*1eed0*/  ULDC.64 UR4, c[0x0][0xae0] ;  /* 0x0002b80000047ab9 */ /* 0x000fc60000000a00 */
[----:B------:R-:W-:Y:S02]  /*1eee0*/  IMAD.MOV R8, RZ, RZ, -R3 ;  /* 0x000000ffff087224 */ /* 0x000fe400078e0a03 */
        /* <DEDUP_REMOVED lines=20> */
[----:B------:R0:W2:Y:S02]  /*1f030*/  SHFL.IDX PT, R4, R6, RZ, 0x181f ;  /* 0x00181fff06047589 */ /* 0x0000a400000e0000 */
[----:B------:R-:W-:Y:S02]  /*1f040*/  ISETP.GE.AND P0, PT, R0, R21, PT ;  /* 0x000000150000720c */ /* 0x000fe40003f06270 */
[----:B------:R0:W3:Y:S01]  /*1f050*/  SHFL.IDX PT, R0, R3, RZ, 0x181f ;  /* 0x00181fff03007589 */ /* 0x0000e200000e0000 */
[----:B------:R-:W-:Y:S10]  /*1f060*/  @P2 BRA `(.L_x_824) ;  /* 0x0000000000342947 */ /* 0x000ff40003800000 */
[----:B------:R-:W-:Y:S02]  /*1f070*/  ULDC UR4, c[0x0][0xac8] ;  /* 0x0002b20000047ab9 */ /* 0x000fe40000000800 */
[----:B------:R-:W-:Y:S02]  /*1f080*/  ISETP.GE.AND P4, PT, R217, UR4, PT ;  /* 0x00000004d9007c0c */ /* 0x000fe4000bf86270 */
[----:B------:R-:W-:Y:S02]  /*1f090*/  ISETP.GE.AND P3, PT, R219, UR4, PT ;  /* 0x00000004db007c0c */ /* 0x000fe4000bf66270 */
[----:B------:R-:W-:-:S09]  /*1f0a0*/  ISETP.GE.AND P2, PT, R220, UR4, PT ;  /* 0x00000004dc007c0c */ /* 0x000fd2000bf46270 */
[-C--:B--2---:R-:W-:Y:S02]  /*1f0b0*/  @!P4 LEA R8, P6, R217, R4.reuse, 0x1 ;  /* 0x00000004d908c211 */ /* 0x084fe400078c08ff */
[----:B------:R-:W-:Y:S02]  /*1f0c0*/  @!P3 LEA R12, P5, R219, R4, 0x1 ;  /* 0x00000004db0cb211 */ /* 0x000fe400078a08ff */
[----:B---3--:R-:W-:Y:S02]  /*1f0d0*/  @!P4 LEA.HI.X R9, R217, R0, R24, 0x1, P6 ;  /* 0x00000000d909c211 */ /* 0x008fe400030f0c18 */
[C---:B------:R-:W-:Y:S02]  /*1f0e0*/  @!P2 LEA R4, P6, R220.reuse, R4, 0x1 ;  /* 0x00000004dc04a211 */ /* 0x040fe400078c08ff */
[-C--:B------:R-:W-:Y:S01]  /*1f0f0*/  @!P3 LEA.HI.X R13, R219, R0.reuse, R20, 0x1, P5 ;  /* 0x00000000db0db211 */ /* 0x080fe200028f0c14 */
[----:B------:R4:W-:Y:S01]  /*1f100*/  @!P4 ST.E.128 desc[UR60][R8.64], RZ ;  /* 0x000000ff0800c985 */ /* 0x0009e2000c101d3c */
[----:B------:R-:W-:-:S03]  /*1f110*/  @!P2 LEA.HI.X R5, R220, R0, R15, 0x1, P6 ;  /* 0x00000000dc05a211 */ /* 0x000fc600030f0c0f */
[----:B------:R4:W-:Y:S04]  /*1f120*/  @!P3 ST.E.128 desc[UR60][R12.64], RZ ;  /* 0x000000ff0c00b985 */ /* 0x0009e8000c101d3c */
[----:B------:R4:W-:Y:S02]  /*1f130*/  @!P2 ST.E.128 desc[UR60][R4.64], RZ ;  /* 0x000000ff0400a985 */ /* 0x0009e4000c101d3c */
.L_x_824:
[----:B------:R-:W-:Y:S05]  /*1f140*/  BSYNC B1 ;  /* 0x0000000000017941 */ /* 0x000fea0003800000 */
.L_x_823:
[----:B---3--:R3:W0:Y:S01]  /*1f150*/  SHFL.IDX PT, R0, R3, 0x1, 0x181f ;  /* 0x00381f0003007f89 */ /* 0x00862200000e0000 */
[----:B------:R-:W-:Y:S03]  /*1f160*/  BSSY B1, `(.L_x_825) ;  /* 0x0000010000017945 */ /* 0x000fe60003800000 */
[----:B--2-4-:R3:W2:Y:S01]  /*1f170*/  SHFL.IDX PT, R4, R6, 0x1, 0x181f ;  /* 0x00381f0006047f89 */ /* 0x0146a200000e0000 */
[----:B------:R-:W-:Y:S05]  /*1f180*/  @P1 BRA `(.L_x_826) ;  /* 0x0000000000341947 */ /* 0x000fea0003800000 */
[----:B------:R-:W-:Y:S02]  /*1f190*/  ULDC UR4, c[0x0][0xac8] ;  /* 0x0002b20000047ab9 */ /* 0x000fe40000000800 */
[----:B------:R-:W-:Y:S02]  /*1f1a0*/  ISETP.GE.AND P4, PT, R217, UR4, PT ;  /* 0x00000004d9007c0c */ /* 0x000fe4000bf86270 */
[----:B------:R-:W-:Y:S02]  /*1f1b0*/  ISETP.GE.AND P5, PT, R219, UR4, PT ;  /* 0x00000004db007c0c */ /* 0x000fe4000bfa6270 */
[----:B------:R-:W-:-:S09]  /*1f1c0*/  ISETP.GE.AND P6, PT, R220, UR4, PT ;  /* 0x00000004dc007c0c */ /* 0x000fd2000bfc6270 */
[-C--:B--2---:R-:W-:Y:S02]  /*1f1d0*/  @!P4 LEA R8, P1, R217, R4.reuse, 0x1 ;  /* 0x00000004d908c211 */ /* 0x084fe400078208ff */
[-C--:B------:R-:W-:Y:S02]  /*1f1e0*/  @!P5 LEA R12, P2, R219, R4.reuse, 0x1 ;  /* 0x00000004db0cd211 */ /* 0x080fe400078408ff */
[C---:B------:R-:W-:Y:S02]  /*1f1f0*/  @!P6 LEA R4, P3, R220.reuse, R4, 0x1 ;  /* 0x00000004dc04e211 */ /* 0x040fe400078608ff */
[-C--:B0-----:R-:W-:Y:S02]  /*1f200*/  @!P4 LEA.HI.X R9, R217, R0.reuse, R24, 0x1, P1 ;  /* 0x00000000d909c211 */ /* 0x081fe400008f0c18 */
[-C--:B------:R-:W-:Y:S02]  /*1f210*/  @!P5 LEA.HI.X R13, R219, R0.reuse, R20, 0x1, P2 ;  /* 0x00000000db0dd211 */ /* 0x080fe400010f0c14 */
[----:B------:R-:W-:Y:S01]  /*1f220*/  @!P6 LEA.HI.X R5, R220, R0, R15, 0x1, P3 ;  /* 0x00000000dc05e211 */ /* 0x000fe200018f0c0f */
[----:B------:R4:W-:Y:S04]  /*1f230*/  @!P4 ST.E.128 desc[UR60][R8.64], RZ ;  /* 0x000000ff0800c985 */ /* 0x0009e8000c101d3c */
[----:B------:R4:W-:Y:S04]  /*1f240*/  @!P5 ST.E.128 desc[UR60][R12.64], RZ ;  /* 0x000000ff0c00d985 */ /* 0x0009e8000c101d3c */
[----:B------:R4:W-:Y:S02]  /*1f250*/  @!P6 ST.E.128 desc[UR60][R4.64], RZ ;  /* 0x000000ff0400e985 */ /* 0x0009e4000c101d3c */
.L_x_826:
[----:B------:R-:W-:Y:S05]  /*1f260*/  BSYNC B1 ;  /* 0x0000000000017941 */ /* 0x000fea0003800000 */
.L_x_825:
[----:B0-----:R0:W0:Y:S01]  /*1f270*/  SHFL.IDX PT, R0, R3, 0x2, 0x181f ;  /* 0x00581f0003007f89 */ /* 0x00102200000e0000 */
[----:B------:R-:W-:Y:S03]  /*1f280*/  BSSY B1, `(.L_x_827) ;  /* 0x0000010000017945 */ /* 0x000fe60003800000 */
[----:B--2-4-:R2:W4:Y:S01]  /*1f290*/  SHFL.IDX PT, R4, R6, 0x2, 0x181f ;  /* 0x00581f0006047f89 */ /* 0x01452200000e0000 */
[----:B------:R-:W-:Y:S05]  /*1f2a0*/  @P0 BRA `(.L_x_828) ;  /* 0x0000000000340947 */ /* 0x000fea0003800000 */
[----:B------:R-:W-:Y:S02]  /*1f2b0*/  ULDC UR4, c[0x0][0xac8] ;  /* 0x0002b20000047ab9 */ /* 0x000fe40000000800 */
[----:B------:R-:W-:Y:S02]  /*1f2c0*/  ISETP.GE.AND P3, PT, R217, UR4, PT ;  /* 0x00000004d9007c0c */ /* 0x000fe4000bf66270 */
[----:B------:R-:W-:Y:S02]  /*1f2d0*/  ISETP.GE.AND P4, PT, R219, UR4, PT ;  /* 0x00000004db007c0c */ /* 0x000fe4000bf86270 */
[----:B------:R-:W-:-:S09]  /*1f2e0*/  ISETP.GE.AND P5, PT, R220, UR4, PT ;  /* 0x00000004dc007c0c */ /* 0x000fd2000bfa6270 */
[-C--:B----4-:R-:W-:Y:S02]  /*1f2f0*/  @!P3 LEA R8, P0, R217, R4.reuse, 0x1 ;  /* 0x00000004d908b211 */ /* 0x090fe400078008ff */
        /* <DEDUP_REMOVED lines=8> */
.L_x_828:
[----:B------:R-:W-:Y:S05]  /*1f380*/  BSYNC B1 ;  /* 0x0000000000017941 */ /* 0x000fea0003800000 */
.L_x_827:
[----:B0-----:R-:W-:Y:S01]  /*1f390*/  IADD3 R0, R10, 0x60, RZ ;  /* 0x000000600a007810 */ /* 0x001fe20007ffe0ff */
[----:B------:R0:W0:Y:S03]  /*1f3a0*/  SHFL.IDX PT, R8, R3, 0x3, 0x181f ;  /* 0x00781f0003087f89 */ /* 0x00002600000e0000 */
[----:B------:R-:W-:Y:S01]  /*1f3b0*/  ISETP.GE.AND P0, PT, R0, R21, PT ;  /* 0x000000150000720c */ /* 0x000fe20003f06270 */
[----:B----4-:R4:W0:-:S12]  /*1f3c0*/  SHFL.IDX PT, R4, R6, 0x3, 0x181f ;  /* 0x00781f0006047f89 */ /* 0x01081800000e0000 */
[----:B----4-:R-:W-:Y:S05]  /*1f3d0*/  @P0 BRA `(.L_x_819) ;  /* 0x0000000000340947 */ /* 0x010fea0003800000 */
[----:B------:R-:W-:Y:S02]  /*1f3e0*/  ULDC UR4, c[0x0][0xac8] ;  /* 0x0002b20000047ab9 */ /* 0x000fe40000000800 */
[----:B------:R-:W-:Y:S02]  /*1f3f0*/  ISETP.GE.AND P3, PT, R217, UR4, PT ;  /* 0x00000004d9007c0c */ /* 0x000fe4000bf66270 */
[----:B------:R-:W-:Y:S02]  /*1f400*/  ISETP.GE.AND P4, PT, R219, UR4, PT ;  /* 0x00000004db007c0c */ /* 0x000fe4000bf86270 */
[----:B------:R-:W-:-:S09]  /*1f410*/  ISETP.GE.AND P5, PT, R220, UR4, PT ;  /* 0x00000004dc007c0c */ /* 0x000fd2000bfa6270 */
[-C--:B0-23--:R-:W-:Y:S02]  /*1f420*/  @!P3 LEA R6, P0, R217, R4.reuse, 0x1 ;  /* 0x00000004d906b211 */ /* 0x08dfe400078008ff */
[-C--:B------:R-:W-:Y:S02]  /*1f430*/  @!P4 LEA R10, P1, R219, R4.reuse, 0x1 ;  /* 0x00000004db0ac211 */ /* 0x080fe400078208ff */
[C---:B------:R-:W-:Y:S02]  /*1f440*/  @!P5 LEA R4, P2, R220.reuse, R4, 0x1 ;  /* 0x00000004dc04d211 */ /* 0x040fe400078408ff */
[-C--:B------:R-:W-:Y:S02]  /*1f450*/  @!P3 LEA.HI.X R7, R217, R8.reuse, R24, 0x1, P0 ;  /* 0x00000008d907b211 */ /* 0x080fe400000f0c18 */
[-C--:B------:R-:W-:Y:S02]  /*1f460*/  @!P4 LEA.HI.X R11, R219, R8.reuse, R20, 0x1, P1 ;  /* 0x00000008db0bc211 */ /* 0x080fe400008f0c14 */
[----:B------:R-:W-:Y:S01]  /*1f470*/  @!P5 LEA.HI.X R5, R220, R8, R15, 0x1, P2 ;  /* 0x00000008dc05d211 */ /* 0x000fe200010f0c0f */
[----:B------:R0:W-:Y:S04]  /*1f480*/  @!P3 ST.E.128 desc[UR60][R6.64], RZ ;  /* 0x000000ff0600b985 */ /* 0x0001e8000c101d3c */
[----:B------:R0:W-:Y:S04]  /*1f490*/  @!P4 ST.E.128 desc[UR60][R10.64], RZ ;  /* 0x000000ff0a00c985 */ /* 0x0001e8000c101d3c */
[----:B------:R0:W-:Y:S02]  /*1f4a0*/  @!P5 ST.E.128 desc[UR60][R4.64], RZ ;  /* 0x000000ff0400d985 */ /* 0x0001e4000c101d3c */
.L_x_819:
[----:B------:R-:W-:Y:S05]  /*1f4b0*/  BSYNC B0 ;  /* 0x0000000000007941 */ /* 0x000fea0003800000 */
.L_x_810:
[----:B------:R-:W-:Y:S02]  /*1f4c0*/  ULDC UR4, c[0x0][0xc3c] ;  /* 0x00030f0000047ab9 */ /* 0x000fe40000000800 */
[----:B-1----:R-:W-:-:S13]  /*1f4d0*/  ISETP.GE.AND P0, PT, R139, UR4, PT ;  /* 0x000000048b007c0c */ /* 0x002fda000bf06270 */
[----:B------:R-:W-:Y:S05]  /*1f4e0*/  @!P0 BRA `(.L_x_829) ;  /* 0xfffffe1c00ec8947 */ /* 0x000fea000383ffff */
[----:B------:R-:W-:Y:S05]  /*1f4f0*/  BRA `(.L_x_624) ;  /* 0x0000007c00287947 */ /* 0x000fea0003800000 */
.L_x_622:
[----:B------:R-:W-:-:S08]  /*1f500*/  NOP ;  /* 0x0000000000007918 */ /* 0x000fd00000000000 */
[----:B0-----:R-:W0:-:S00]  /*1f510*/  USETMAXREG.DEALLOC.CTAPOOL 0x18 ;  /* 0x00000018000079c8 */ /* 0x001e0000080e0500 */
[----:B0-----:R-:W2:Y:S01]  /*1f520*/  LDL.LU R3, [R1+0x10] ;  /* 0x0000100001037983 */ /* 0x001ea20000300800 */
[----:B------:R-:W-:Y:S01]  /*1f530*/  LOP3.LUT R2, R2, 0x3, RZ, 0xc0, !PT ;  /* 0x0000000302027812 */ /* 0x000fe200078ec0ff */
[----:B------:R-:W-:-:S05]  /*1f540*/  IMAD.MOV.U32 R4, RZ, RZ, RZ ;  /* 0x000000ffff047224 */ /* 0x000fca00078e00ff */
[----:B------:R-:W0:Y:S02]  /*1f550*/  SHFL.IDX PT, R2, R2, RZ, 0x1f ;  /* 0x00001fff02027589 */ /* 0x000e2400000e0000 */
[----:B0-----:R-:W-:Y:S02]  /*1f560*/  ISETP.NE.AND P0, PT, R2, RZ, PT ;  /* 0x000000ff0200720c */ /* 0x001fe40003f05270 */
[----:B--2---:R-:W-:-:S11]  /*1f570*/  LOP3.LUT R3, R3, 0xfffffffd, RZ, 0xc0, !PT ;  /* 0xfffffffd03037812 */ /* 0x004fd600078ec0ff */
[----:B------:R-:W-:-:S05]  /*1f580*/  @P0 LOP3.LUT R3, R3, 0x2, RZ, 0xfc, !PT ;  /* 0x0000000203030812 */ /* 0x000fca00078efcff */
[----:B------:R0:W-:Y:S01]  /*1f590*/  STL [R1+0x10], R3 ;  /* 0x0000100301007387 */ /* 0x0001e20000100800 */
        /* <DEDUP_REMOVED lines=8> */
.L_x_830:
[----:B------:R-:W-:Y:S01]  /*1f620*/  LOP3.LUT R5, R0, 0x1f, RZ, 0xc0, !PT ;  /* 0x0000001f00057812 */ /* 0x000fe200078ec0ff */
[----:B------:R-:W-:Y:S01]  /*1f630*/  ULDC UR4, c[0x0][0xc3c] ;  /* 0x00030f0000047ab9 */ /* 0x000fe20000000800 */
[----:B------:R-:W1:Y:S01]  /*1f640*/  S2UR UR6, SR_CTAID.X ;  /* 0x00000000000679c3 */ /* 0x000e620000002500 */
[----:B------:R-:W-:Y:S01]  /*1f650*/  ULDC UR5, c[0x0][0xc38] ;  /* 0x00030e0000057ab9 */ /* 0x000fe20000000800 */
[----:B------:R-:W-:-:S04]  /*1f660*/  ISETP.NE.AND P0, PT, R5, 0x1f, PT ;  /* 0x0000001f0500780c */ /* 0x000fc80003f05270 */
[----:B------:R-:W-:-:S13]  /*1f670*/  ISETP.GE.OR P1, PT, R5, UR4, !P0 ;  /* 0x0000000405007c0c */ /* 0x000fda000c726670 */
[----:B0-----:R-:W0:Y:S02]  /*1f680*/  @!P1 LDC.64 R2, c[0x0][0xc80] ;  /* 0x00032000ff029b82 */ /* 0x001e240000000a00 */
        /* <DEDUP_REMOVED lines=34> */
.L_x_836:
        /* <DEDUP_REMOVED lines=12> */
.L_x_835:
[----:B------:R-:W-:Y:S05]  /*1f970*/  BSYNC B0 ;  /* 0x0000000000007941 */ /* 0x000fea0003800000 */
.L_x_834:
[----:B0----5:R-:W0:Y:S02]  /*1f980*/  SHFL.UP PT, R2, R4, 0x1, RZ ;  /* 0x0420000004027989 */ /* 0x021e2400000e00ff */
        /* <DEDUP_REMOVED lines=19> */
[----:B------:R-:W-:-:S07]  /*1fac0*/  IMAD.MOV.U32 R2, RZ, RZ, R11 ;  /* 0x000000ffff027224 */ /* 0x000fce00078e000b */
.L_x_832:
        /* <DEDUP_REMOVED lines=16> */
.L_x_837:
[----:B-1----:R-:W-:Y:S02]  /*1fbd0*/  IMAD R16, R16, UR5, R7 ;  /* 0x0000000510107c24 */ /* 0x002fe4000f8e0207 */
[----:B------:R-:W-:Y:S02]  /*1fbe0*/  IMAD R7, R11, R6, RZ ;  /* 0x000000060b077224 */ /* 0x000fe400078e02ff */
[----:B0-----:R-:W-:Y:S01]  /*1fbf0*/  IMAD.MOV.U32 R2, RZ, RZ, RZ ;  /* 0x000000ffff027224 */ /* 0x001fe200078e00ff */
[----:B------:R-:W-:Y:S01]  /*1fc00*/  IADD3 R17, -R16, UR6, RZ ;  /* 0x0000000610117c10 */ /* 0x000fe2000fffe1ff */
[----:B------:R-:W-:Y:S02]  /*1fc10*/  VIADD R19, R19, UR4 ;  /* 0x0000000413137c36 */ /* 0x000fe40008000000 */
[----:B------:R-:W-:Y:S01]  /*1fc20*/  IMAD.HI.U32 R2, R3, R7, R2 ;  /* 0x0000000703027227 */ /* 0x000fe200078e0002 */
[----:B------:R-:W-:Y:S02]  /*1fc30*/  IABS R7, R4 ;  /* 0x0000000400077213 */ /* 0x000fe40000000000 */
[----:B------:R-:W-:-:S03]  /*1fc40*/  IABS R3, R17 ;  /* 0x0000001100037213 */ /* 0x000fc60000000000 */
[----:B------:R-:W-:Y:S02]  /*1fc50*/  IMAD.MOV R7, RZ, RZ, -R7 ;  /* 0x000000ffff077224 */ /* 0x000fe400078e0a07 */
        /* <DEDUP_REMOVED lines=16> */
.L_x_833:
[----:B------:R-:W-:Y:S02]  /*1fd60*/  IMAD.MOV.U32 R17, RZ, RZ, RZ ;  /* 0x000000ffff117224 */ /* 0x000fe400078e00ff */
[----:B------:R-:W-:Y:S02]  /*1fd70*/  IMAD.U32 R16, RZ, RZ, UR6 ;  /* 0x00000006ff107e24 */ /* 0x000fe4000f8e00ff */
[----:B------:R-:W-:-:S07]  /*1fd80*/  IMAD.MOV.U32 R18, RZ, RZ, RZ ;  /* 0x000000ffff127224 */ /* 0x000fce00078e00ff */
.L_x_838:
[----:B------:R-:W-:-:S13]  /*1fd90*/  ISETP.NE.AND P0, PT, R5, RZ, PT ;  /* 0x000000ff0500720c */ /* 0x000fda0003f05270 */
[----:B------:R-:W0:Y:S01]  /*1fda0*/  @!P0 S2R R3, SR_CgaCtaId ;  /* 0x0000000000038919 */ /* 0x000e220000008800 */
[----:B------:R-:W-:-:S04]  /*1fdb0*/  @!P0 MOV R2, 0x400 ;  /* 0x0000040000028802 */ /* 0x000fc80000000f00 */
[----:B0-----:R-:W-:-:S05]  /*1fdc0*/  @!P0 LEA R2, R3, R2, 0x18 ;  /* 0x0000000203028211 */ /* 0x001fca00078ec0ff */
[----:B------:R2:W-:Y:S01]  /*1fdd0*/  @!P0 STS.128 [R2+0x368d0], R16 ;  /* 0x0368d01002008388 */ /* 0x0005e20000000c00 */
[----:B------:R-:W-:Y:S06]  /*1fde0*/  BAR.ARV 0x5, 0x180 ;  /* 0x0146000000007b1d */ /* 0x000fec0000002000 */
.L_x_831:
[----:B--2---:R-:W-:Y:S01]  /*1fdf0*/  IMAD.MOV.U32 R2, RZ, RZ, 0x1 ;  /* 0x00000001ff027424 */ /* 0x004fe200078e00ff */
[----:B------:R2:W-:Y:S01]  /*1fe00*/  STL [R1+0x54], RZ ;  /* 0x000054ff01007387 */ /* 0x0005e20000100800 */
[----:B------:R-:W-:Y:S02]  /*1fe10*/  ULDC UR4, c[0x0][0xc3c] ;  /* 0x00030f0000047ab9 */ /* 0x000fe40000000800 */
[----:B-1----:R-:W-:Y:S01]  /*1fe20*/  ISETP.GE.AND P0, PT, R19, UR4, PT ;  /* 0x0000000413007c0c */ /* 0x002fe2000bf06270 */
[----:B------:R2:W-:Y:S04]  /*1fe30*/  STL [R1+0x14], R2 ;  /* 0x0000140201007387 */ /* 0x0005e80000100800 */
[----:B------:R2:W-:Y:S08]  /*1fe40*/  STL [R1+0x8], RZ ;  /* 0x000008ff01007387 */ /* 0x0005f00000100800 */
[----:B--2---:R-:W-:Y:S05]  /*1fe50*/  @P0 BRA `(.L_x_839) ;  /* 0x0000006c00e00947 */ /* 0x004fea0003800000 */
[----:B------:R-:W1:Y:S01]  /*1fe60*/  S2UR UR5, SR_CgaCtaId ;  /* 0x00000000000579c3 */ /* 0x000e620000008800 */
[C---:B------:R-:W-:Y:S01]  /*1fe70*/  IMAD.SHL.U32 R2, R0.reuse, 0x8, RZ ;  /* 0x0000000800027824 */ /* 0x040fe200078e00ff */
[----:B------:R-:W-:Y:S01]  /*1fe80*/  LOP3.LUT R5, R0, 0x7f, RZ, 0xc0, !PT ;  /* 0x0000007f00057812 */ /* 0x000fe200078ec0ff */
[----:B------:R-:W-:Y:S01]  /*1fe90*/  UMOV UR4, 0x400 ;  /* 0x0000040000047882 */ /* 0x000fe20000000000 */
[----:B------:R-:W-:Y:S01]  /*1fea0*/  BSSY B8, `(.L_x_839) ;  /* 0x00006f3000087945 */ /* 0x000fe20003800000 */
[----:B------:R-:W-:Y:S01]  /*1feb0*/  ULDC.64 UR36, c[0x0][0x198] ;  /* 0x0000660000247ab9 */ /* 0x000fe20000000a00 */
[C---:B0-----:R-:W-:Y:S01]  /*1fec0*/  LOP3.LUT R3, R2.reuse, 0x1f8, RZ, 0xc0, !PT ;  /* 0x000001f802037812 */ /* 0x041fe200078ec0ff */
[----:B------:R-:W-:Y:S01]  /*1fed0*/  ULDC UR38, c[0x0][0xc] ;  /* 0x0000030000267ab9 */ /* 0x000fe20000000800 */
[----:B------:R-:W-:Y:S02]  /*1fee0*/  LOP3.LUT R2, R2, 0x38, RZ, 0xc0, !PT ;  /* 0x0000003802027812 */ /* 0x000fe400078ec0ff */
[----:B------:R-:W-:Y:S01]  /*1fef0*/  LOP3.LUT R4, R3, 0x38, R0, 0x78, !PT ;  /* 0x0000003803047812 */ /* 0x000fe200078e7800 */
[----:B------:R-:W-:Y:S01]  /*1ff00*/  IMAD.SHL.U32 R3, R5, 0x8, RZ ;  /* 0x0000000805037824 */ /* 0x000fe200078e00ff */
[----:B------:R-:W-:Y:S01]  /*1ff10*/  SHF.R.U32.HI R5, RZ, 0x3, R5 ;  /* 0x00000003ff057819 */ /* 0x000fe20000011605 */
[----:B------:R-:W-:-:S03]  /*1ff20*/  IMAD.SHL.U32 R0, R0, 0x10, RZ ;  /* 0x0000001000007824 */ /* 0x000fc600078e00ff */
[----:B------:R-:W-:Y:S02]  /*1ff30*/  LOP3.LUT R3, R4, 0x200, R3, 0xf8, !PT ;  /* 0x0000020004037812 */ /* 0x000fe400078ef803 */
[----:B------:R-:W-:Y:S01]  /*1ff40*/  LOP3.LUT R0, R5, 0x70, R0, 0xf8, !PT ;  /* 0x0000007005007812 */ /* 0x000fe200078ef800 */
[----:B------:R-:W-:Y:S01]  /*1ff50*/  IMAD.MOV.U32 R0, RZ, RZ, 0x1 ;  /* 0x00000001ff007424 */ /* 0x000fe200078e00ff */
[----:B-1----:R-:W-:-:S06]  /*1ff60*/  ULEA UR4, UR5, UR4, 0x18 ;  /* 0x0000000405047291 */ /* 0x002fcc000f8ec03f */
[----:B------:R-:W-:-:S04]  /*1ff70*/  IMAD.U32 R4, RZ, RZ, UR4 ;  /* 0x00000004ff047e24 */ /* 0x000fc8000f8e00ff */
[----:B------:R-:W-:Y:S01]  /*1ff80*/  IMAD R3, R3, 0x2, R4 ;  /* 0x0000000203037824 */ /* 0x000fe200078e0204 */
[----:B------:R-:W-:Y:S04]  /*1ff90*/  STL [R1+0x4], R4 ;  /* 0x0000040401007387 */ /* 0x000fe80000100800 */
[----:B------:R0:W-:Y:S04]  /*1ffa0*/  STL [R1+0x2c], R3 ;  /* 0x00002c0301007387 */ /* 0x0001e80000100800 */
[----:B------:R-:W-:Y:S04]  /*1ffb0*/  STL [R1+0x8], RZ ;  /* 0x000008ff01007387 */ /* 0x000fe80000100800 */
[----:B------:R-:W-:Y:S01]  /*1ffc0*/  STL [R1+0x14], R0 ;  /* 0x0000140001007387 */ /* 0x000fe20000100800 */
[----:B0-----:R-:W-:-:S03]  /*1ffd0*/  LOP3.LUT R3, R2, 0x40, RZ, 0xfc, !PT ;  /* 0x0000004002037812 */ /* 0x001fc600078efcff */
[----:B------:R-:W-:Y:S04]  /*1ffe0*/  STL [R1+0x20], RZ ;  /* 0x000020ff01007387 */ /* 0x000fe80000100800 */
[----:B------:R0:W-:Y:S04]  /*1fff0*/  STL [R1+0x24], R0 ;  /* 0x0000240001007387 */ /* 0x0001e80000100800 */
[----:B------:R1:W-:Y:S01]  /*20000*/  STL [R1+0x54], RZ ;  /* 0x000054ff01007387 */ /* 0x0003e20000100800 */
[----:B0-----:R-:W-:-:S07]  /*20010*/  LOP3.LUT R0, R2, 0x80, RZ, 0xfc, !PT ;  /* 0x0000008002007812 */ /* 0x001fce00078efcff */
.L_x_985:
[----:B0--3--:R-:W0:Y:S02]  /*20020*/  LDC.64 R2, c[0x0][0xc88] ;  /* 0x00032200ff027b82 */ /* 0x009e240000000a00 */
[----:B0-----:R-:W-:-:S05]  /*20030*/  IMAD.WIDE R2, R19, 0x4, R2 ;  /* 0x0000000413027825 */ /* 0x001fca00078e0202 */
[----:B------:R-:W2:Y:S01]  /*20040*/  LDG.E R15, desc[UR60][R2.64] ;  /* 0x0000003c020f7981 */ /* 0x000ea2000c1e1900 */
[----:B------:R-:W-:Y:S05]  /*20050*/  YIELD ;  /* 0x0000000000007946 */ /* 0x000fea0003800000 */
[----:B------:R-:W-:Y:S01]  /*20060*/  ULDC.64 UR4, c[0x0][0xa28] ;  /* 0x00028a0000047ab9 */ /* 0x000fe20000000a00 */
[----:B------:R-:W-:Y:S01]  /*20070*/  IMAD.MOV.U32 R0, RZ, RZ, RZ ;  /* 0x000000ffff007224 */ /* 0x000fe200078e00ff */
[----:B------:R-:W-:Y:S01]  /*20080*/  ISETP.NE.U32.AND P0, PT, RZ, UR4, PT ;  /* 0x00000004ff007c0c */ /* 0x000fe2000bf05070 */
[----:B----45:R-:W-:Y:S01]  /*20090*/  IMAD.MOV.U32 R8, RZ, RZ, RZ ;  /* 0x000000ffff087224 */ /* 0x030fe200078e00ff */
[----:B------:R-:W-:Y:S01]  /*200a0*/  ULDC.64 UR10, c[0x0][0xa18] ;  /* 0x00028600000a7ab9 */ /* 0x000fe20000000a00 */
[----:B------:R-:W-:Y:S01]  /*200b0*/  ULDC.64 UR8, c[0x0][0xa10] ;  /* 0x0002840000087ab9 */ /* 0x000fe20000000a00 */
[----:B------:R-:W-:Y:S01]  /*200c0*/  ISETP.NE.AND.EX P0, PT, RZ, UR5, PT, P0 ;  /* 0x00000005ff007c0c */ /* 0x000fe2000bf05300 */
[----:B------:R-:W-:Y:S01]  /*200d0*/  ULDC.64 UR6, c[0x0][0xa08] ;  /* 0x0002820000067ab9 */ /* 0x000fe20000000a00 */
        /* <DEDUP_REMOVED lines=9> */
[----:B------:R2:W5:Y:S01]  /*20170*/  @P0 LDG.E R0, desc[UR60][R2.64] ;  /* 0x0000003c02000981 */ /* 0x000562000c1e1900 */
[----:B------:R-:W-:Y:S02]  /*20180*/  ISETP.NE.AND.EX P2, PT, RZ, UR5, PT, P2 ;  /* 0x00000005ff007c0c */ /* 0x000fe4000bf45320 */
[----:B------:R-:W-:Y:S02]  /*20190*/  CS2R R10, SRZ ;  /* 0x00000000000a7805 */ /* 0x000fe4000001ff00 */
[----:B------:R-:W-:Y:S01]  /*201a0*/  ISETP.NE.U32.AND P3, PT, RZ, UR10, PT ;  /* 0x0000000aff007c0c */ /* 0x000fe2000bf65070 */
[----:B------:R-:W-:Y:S01]  /*201b0*/  STL [R1], R14 ;  /* 0x0000000e01007387 */ /* 0x000fe20000100800 */
[----:B------:R-:W-:Y:S02]  /*201c0*/  ISETP.NE.U32.AND P0, PT, RZ, UR6, PT ;  /* 0x00000006ff007c0c */ /* 0x000fe4000bf05070 */
[----:B------:R-:W-:Y:S01]  /*201d0*/  ISETP.NE.AND.EX P3, PT, RZ, UR11, PT, P3 ;  /* 0x0000000bff007c0c */ /* 0x000fe2000bf65330 */
[----:B------:R-:W-:Y:S01]  /*201e0*/  STL [R1+0x28], R13 ;  /* 0x0000280d01007387 */ /* 0x000fe20000100800 */
[----:B------:R-:W-:-:S02]  /*201f0*/  ISETP.NE.U32.AND P1, PT, RZ, UR8, PT ;  /* 0x00000008ff007c0c */ /* 0x000fc4000bf25070 */
[C---:B--2---:R-:W-:Y:S02]  /*20200*/  IADD3 R2, P4, R14.reuse, UR4, RZ ;  /* 0x000000040e027c10 */ /* 0x044fe4000ff9e0ff */
[----:B------:R-:W-:Y:S02]  /*20210*/  ISETP.NE.AND.EX P0, PT, RZ, UR7, PT, P0 ;  /* 0x00000007ff007c0c */ /* 0x000fe4000bf05300 */
[C---:B------:R-:W-:Y:S02]  /*20220*/  IADD3.X R3, R13.reuse, UR5, RZ, P4, !PT ;  /* 0x000000050d037c10 */ /* 0x040fe4000a7fe4ff */
[C---:B0-----:R-:W-:Y:S02]  /*20230*/  IADD3 R4, P4, R14.reuse, UR8, RZ ;  /* 0x000000080e047c10 */ /* 0x041fe4000ff9e0ff */
[----:B------:R-:W-:Y:S01]  /*20240*/  ISETP.NE.AND.EX P1, PT, RZ, UR9, PT, P1 ;  /* 0x00000009ff007c0c */ /* 0x000fe2000bf25310 */
[----:B------:R-:W2:Y:S01]  /*20250*/  @P2 LDG.E R8, desc[UR60][R2.64] ;  /* 0x0000003c02082981 */ /* 0x000ea2000c1e1900 */
[----:B------:R-:W-:Y:S01]  /*20260*/  IADD3.X R5, R13, UR9, RZ, P4, !PT ;  /* 0x000000090d057c10 */ /* 0x000fe2000a7fe4ff */
[----:B------:R-:W-:Y:S01]  /*20270*/  ULDC UR4, c[0x0][0x288] ;  /* 0x0000a20000047ab9 */ /* 0x000fe20000000800 */
[----:B------:R-:W-:Y:S01]  /*20280*/  IADD3 R6, P5, R14, UR6, RZ ;  /* 0x000000060e067c10 */ /* 0x000fe2000ffbe0ff */
[----:B------:R-:W-:Y:S01]  /*20290*/  IMAD.U32 R12, RZ, RZ, UR4 ;  /* 0x00000004ff0c7e24 */ /* 0x000fe2000f8e00ff */
[----:B------:R-:W-:-:S02]  /*202a0*/  ULDC.64 UR4, c[0x0][0x418] ;  /* 0x0001060000047ab9 */ /* 0x000fc40000000a00 */
[----:B------:R-:W-:-:S05]  /*202b0*/  IADD3.X R7, R13, UR7, RZ, P5, !PT ;  /* 0x000000070d077c10 */ /* 0x000fca000affe4ff */
[----:B------:R-:W5:Y:S04]  /*202c0*/  @P0 LDG.E R11, desc[UR60][R6.64] ;  /* 0x0000003c060b0981 */ /* 0x000f68000c1e1900 */
        /* <DEDUP_REMOVED lines=10> */
[----:B------:R-:W-:-:S03]  /*20370*/  UIMAD UR4, UR4, UR5, URZ ;  /* 0x00000005040472a4 */ /* 0x000fc6000f8e023f */
[----:B------:R-:W-:Y:S02]  /*20380*/  ULDC UR5, c[0x0][0x348] ;  /* 0x0000d20000057ab9 */ /* 0x000fe40000000800 */
[----:B0-----:R-:W-:Y:S02]  /*20390*/  IMAD.U32 R9, RZ, RZ, UR5 ;  /* 0x00000005ff097e24 */ /* 0x001fe4000f8e00ff */
[----:B------:R-:W-:Y:S01]  /*203a0*/  IMAD.U32 R8, RZ, RZ, UR4 ;  /* 0x00000004ff087e24 */ /* 0x000fe2000f8e00ff */
[----:B--2---:R0:W-:Y:S01]  /*203b0*/  STL [R1+0x50], R12 ;  /* 0x0000500c01007387 */ /* 0x0041e20000100800 */
[----:B------:R-:W-:Y:S05]  /*203c0*/  @P3 BRA `(.L_x_840) ;  /* 0x0000000000143947 */ /* 0x000fea0003800000 */
[----:B------:R-:W-:Y:S05]  /*203d0*/  @!P2 BRA `(.L_x_840) ;  /* 0x000000000010a947 */ /* 0x000fea0003800000 */
[----:B0-----:R-:W2:Y:S04]  /*203e0*/  LDG.E R12, desc[UR60][R2.64] ;  /* 0x0000003c020c7981 */ /* 0x001ea8000c1e1900 */
[----:B------:R-:W2:Y:S02]  /*203f0*/  LDG.E R2, desc[UR60][R2.64+0x4] ;  /* 0x0000043c02027981 */ /* 0x000ea4000c1e1900 */
[----:B--2---:R-:W-:-:S05]  /*20400*/  IMAD.IADD R2, R2, 0x1, -R12 ;  /* 0x0000000102027824 */ /* 0x004fca00078e0a0c */
[----:B------:R2:W-:Y:S02]  /*20410*/  STL [R1+0x50], R2 ;  /* 0x0000500201007387 */ /* 0x0005e40000100800 */
.L_x_840:
[----:B0-----:R-:W-:Y:S01]  /*20420*/  IMAD.MOV.U32 R12, RZ, RZ, R15 ;  /* 0x000000ffff0c7224 */ /* 0x001fe200078e000f */
[----:B------:R-:W-:Y:S01]  /*20430*/  ULDC.64 UR4, c[0x0][0xa20] ;  /* 0x0002880000047ab9 */ /* 0x000fe20000000a00 */
[----:B--2--5:R-:W-:Y:S01]  /*20440*/  IMAD.IADD R2, R11, 0x1, R0 ;  /* 0x000000010b027824 */ /* 0x024fe200078e0200 */
[----:B------:R-:W-:Y:S02]  /*20450*/  ISETP.NE.U32.AND P2, PT, RZ, UR4, PT ;  /* 0x00000004ff007c0c */ /* 0x000fe4000bf45070 */
[----:B------:R0:W-:Y:S02]  /*20460*/  STL [R1+0xc], R12 ;  /* 0x00000c0c01007387 */ /* 0x0001e40000100800 */
[----:B------:R-:W-:Y:S02]  /*20470*/  ISETP.NE.AND.EX P2, PT, RZ, UR5, PT, P2 ;  /* 0x00000005ff007c0c */ /* 0x000fe4000bf45320 */
[----:B------:R0:W-:Y:S11]  /*20480*/  STL [R1+0x1c], R2 ;  /* 0x00001c0201007387 */ /* 0x0001f60000100800 */
[----:B0-----:R-:W-:Y:S05]  /*20490*/  @!P2 BRA `(.L_x_841) ;  /* 0x000000000010a947 */ /* 0x001fea0003800000 */
[----:B------:R-:W-:-:S04]  /*204a0*/  IADD3 R2, P0, R14, UR4, RZ ;  /* 0x000000040e027c10 */ /* 0x000fc8000ff1e0ff */
[----:B------:R-:W-:-:S05]  /*204b0*/  IADD3.X R3, R13, UR5, RZ, P0, !PT ;  /* 0x000000050d037c10 */ /* 0x000fca00087fe4ff */
[----:B------:R0:W5:Y:S01]  /*204c0*/  LDG.E R8, desc[UR60][R2.64] ;  /* 0x0000003c02087981 */ /* 0x000162000c1e1900 */
[----:B------:R-:W-:Y:S05]  /*204d0*/  BRA `(.L_x_842) ;  /* 0x0000000000107947 */ /* 0x000fea0003800000 */
.L_x_841:
[----:B------:R-:W-:Y:S05]  /*204e0*/  @!P0 BRA `(.L_x_842) ;  /* 0x00000000000c8947 */ /* 0x000fea0003800000 */
[----:B------:R-:W2:Y:S04]  /*204f0*/  LDG.E R8, desc[UR60][R6.64] ;  /* 0x0000003c06087981 */ /* 0x000ea8000c1e1900 */
[----:B------:R-:W2:Y:S02]  /*20500*/  LDG.E R6, desc[UR60][R6.64+0x4] ;  /* 0x0000043c06067981 */ /* 0x000ea4000c1e1900 */
[----:B--2---:R-:W-:-:S07]  /*20510*/  IMAD.IADD R8, R6, 0x1, -R8 ;  /* 0x0000000106087824 */ /* 0x004fce00078e0a08 */
.L_x_842:
[----:B0-----:R-:W2:Y:S01]  /*20520*/  @P1 LDG.E R2, desc[UR60][R4.64] ;  /* 0x0000003c04021981 */ /* 0x001ea2000c1e1900 */
[----:B-----5:R-:W-:-:S03]  /*20530*/  IMAD.IADD R0, R8, 0x1, -R0 ;  /* 0x0000000108007824 */ /* 0x020fc600078e0a00 */
[----:B------:R-:W2:Y:S01]  /*20540*/  @P1 LDG.E R4, desc[UR60][R4.64+0x4] ;  /* 0x0000043c04041981 */ /* 0x000ea2000c1e1900 */
[----:B------:R-:W-:Y:S01]  /*20550*/  BSSY B0, `(.L_x_843) ;  /* 0x000016e000007945 */ /* 0x000fe20003800000 */
[----:B--2---:R-:W-:-:S04]  /*20560*/  @P1 IMAD.IADD R9, R4, 0x1, -R2 ;  /* 0x0000000104091824 */ /* 0x004fc800078e0a02 */
[----:B------:R-:W-:Y:S01]  /*20570*/  IMAD.IADD R3, R0, 0x1, R9 ;  /* 0x0000000100037824 */ /* 0x000fe200078e0209 */
[----:B------:R-:W-:-:S04]  /*20580*/  MOV R2, RZ ;  /* 0x000000ff00027202 */ /* 0x000fc80000000f00 */
[----:B------:R0:W-:Y:S02]  /*20590*/  STL [R1+0x4c], R3 ;  /* 0x00004c0301007387 */ /* 0x0001e40000100800 */
[----:B0-----:R-:W-:-:S04]  /*205a0*/  VIADD R3, R3, 0x6f ;  /* 0x0000006f03037836 */ /* 0x001fc80000000000 */
[----:B------:R-:W-:-:S05]  /*205b0*/  IMAD.HI R2, R3, -0x6db6db6d, R2 ;  /* 0x9249249303027827 */ /* 0x000fca00078e0202 */
[----:B------:R-:W-:-:S04]  /*205c0*/  SHF.R.U32.HI R3, RZ, 0x1f, R2 ;  /* 0x0000001fff037819 */ /* 0x000fc80000011602 */
[----:B------:R-:W-:-:S05]  /*205d0*/  LEA.HI.SX32 R4, R2, R3, 0x1a ;  /* 0x0000000302047211 */ /* 0x000fca00078fd2ff */
[--C-:B------:R-:W-:Y:S02]  /*205e0*/  IMAD R2, R4, 0x70, -R0.reuse ;  /* 0x0000007004027824 */ /* 0x100fe400078e0a00 */
[----:B------:R-:W-:-:S03]  /*205f0*/  IMAD.MOV R0, RZ, RZ, -R0 ;  /* 0x000000ffff007224 */ /* 0x000fc600078e0a00 */
[----:B------:R-:W-:Y:S02]  /*20600*/  VIMNMX R2, R2, R9, PT ;  /* 0x0000000902027248 */ /* 0x000fe40003fe0100 */
[----:B------:R-:W-:-:S04]  /*20610*/  VIMNMX R0, RZ, R0, !PT ;  /* 0x00000000ff007248 */ /* 0x000fc80007fe0100 */
[----:B------:R-:W-:Y:S01]  /*20620*/  ISETP.GT.AND P0, PT, R2, R0, PT ;  /* 0x000000000200720c */ /* 0x000fe20003f04270 */
[----:B------:R0:W-:Y:S02]  /*20630*/  STL [R1+0x38], R4 ;  /* 0x0000380401007387 */ /* 0x0001e40000100800 */
[----:B0-----:R-:W-:-:S10]  /*20640*/  SHF.R.U32.HI R4, RZ, 0x4, R0 ;  /* 0x00000004ff047819 */ /* 0x001fd40000011600 */
[----:B------:R-:W-:Y:S02]  /*20650*/  @P0 VIADD R3, R2, 0x6f ;  /* 0x0000006f02030836 */ /* 0x000fe40000000000 */
[----:B------:R-:W-:Y:S02]  /*20660*/  @P0 IMAD.MOV.U32 R2, RZ, RZ, RZ ;  /* 0x000000ffff020224 */ /* 0x000fe400078e00ff */
[----:B------:R-:W-:-:S04]  /*20670*/  IMAD.WIDE.U32 R4, R4, 0x24924925, RZ ;  /* 0x2492492504047825 */ /* 0x000fc800078e00ff */
[----:B------:R-:W-:-:S04]  /*20680*/  @P0 IMAD.HI R2, R3, -0x6db6db6d, R2 ;  /* 0x9249249303020827 */ /* 0x000fc800078e0202 */
[----:B------:R-:W-:Y:S01]  /*20690*/  IMAD.MOV.U32 R9, RZ, RZ, R5 ;  /* 0x000000ffff097224 */ /* 0x000fe200078e0005 */
[----:B------:R-:W-:-:S03]  /*206a0*/  @P0 SHF.R.U32.HI R0, RZ, 0x1f, R2 ;  /* 0x0000001fff000819 */ /* 0x000fc60000011602 */
[----:B------:R-:W-:Y:S01]  /*206b0*/  IMAD.MOV.U32 R7, RZ, RZ, R9 ;  /* 0x000000ffff077224 */ /* 0x000fe200078e0009 */
[----:B------:R-:W-:-:S04]  /*206c0*/  @P0 LEA.HI.SX32 R7, R2, R0, 0x1a ;  /* 0x0000000002070211 */ /* 0x000fc800078fd2ff */
[----:B------:R-:W-:Y:S02]  /*206d0*/  ISETP.GT.AND P2, PT, R7, R9, PT ;  /* 0x000000090700720c */ /* 0x000fe40003f44270 */
[----:B------:R-:W-:-:S11]  /*206e0*/  PLOP3.LUT P0, PT, PT, PT, PT, 0x80, 0x0 ;  /* 0x000000000000781c */ /* 0x000fd60003f0f070 */
[----:B------:R-:W-:Y:S05]  /*206f0*/  @!P2 BRA `(.L_x_844) ;  /* 0x00000014004ca947 */ /* 0x000fea0003800000 */
[----:B------:R-:W-:Y:S01]  /*20700*/  UMOV UR4, 0xffffffff ;  /* 0xffffffff00047882 */ /* 0x000fe20000000000 */
[----:B------:R-:W-:Y:S02]  /*20710*/  SEL R0, R12, RZ, !P1 ;  /* 0x000000ff0c007207 */ /* 0x000fe40004800000 */
[----:B------:R-:W-:Y:S05]  /*20720*/  BRA.DIV UR4, `(.L_x_845) ;  /* 0x0000007204547947 */ /* 0x000fea000b800000 */
[----:B------:R-:W0:Y:S02]  /*20730*/  S2R R2, SR_TID.X ;  /* 0x0000000000027919 */ /* 0x000e240000002100 */
[----:B0-----:R-:W-:-:S04]  /*20740*/  SHF.R.U32.HI R2, RZ, 0x5, R2 ;  /* 0x00000005ff027819 */ /* 0x001fc80000011602 */
[----:B------:R-:W-:-:S05]  /*20750*/  LOP3.LUT R2, R2, 0x3, RZ, 0xc0, !PT ;  /* 0x0000000302027812 */ /* 0x000fca00078ec0ff */
[----:B------:R0:W2:Y:S02]  /*20760*/  SHFL.IDX PT, R14, R2, RZ, 0x1f ;  /* 0x00001fff020e7589 */ /* 0x0000a400000e0000 */
.L_x_1016:
[----:B--2---:R-:W-:Y:S02]  /*20770*/  ISETP.NE.AND P0, PT, R14, RZ, PT ;  /* 0x000000ff0e00720c */ /* 0x004fe40003f05270 */
[----:B------:R-:W-:-:S11]  /*20780*/  PLOP3.LUT P6, PT, PT, PT, PT, 0x8, 0x0 ;  /* 0x000000000000781c */ /* 0x000fd60003fce170 */
[----:B------:R-:W-:Y:S05]  /*20790*/  @P0 BRA `(.L_x_846) ;  /* 0x00000000000c0947 */ /* 0x000fea0003800000 */
[----:B------:R-:W-:-:S03]  /*207a0*/  UMOV UR4, 0xffffffff ;  /* 0xffffffff00047882 */ /* 0x000fc60000000000 */
[----:B------:R-:W-:Y:S05]  /*207b0*/  BRA.DIV UR4, `(.L_x_847) ;  /* 0x0000007204647947 */ /* 0x000fea000b800000 */
[----:B------:R-:W-:-:S13]  /*207c0*/  ELECT P6, URZ, PT ;  /* 0x00000000003f782f */ /* 0x000fda00038c0000 */
.L_x_846:
[----:B0-----:R-:W2:Y:S04]  /*207d0*/  LDL R2, [R1+0x54] ;  /* 0x0000540001027983 */ /* 0x001ea80000100800 */
[----:B------:R-:W3:Y:S01]  /*207e0*/  LDL R4, [R1+0x4] ;  /* 0x0000040001047983 */ /* 0x000ee20000100800 */
[----:B------:R-:W-:Y:S01]  /*207f0*/  BSSY B1, `(.L_x_848) ;  /* 0x0000008000017945 */ /* 0x000fe20003800000 */
[----:B--2---:R-:W-:-:S05]  /*20800*/  VIADD R2, R2, 0x1 ;  /* 0x0000000102027836 */ /* 0x004fca0000000000 */
[----:B------:R-:W-:-:S04]  /*20810*/  LEA.HI R3, R2, R2, RZ, 0x1 ;  /* 0x0000000202037211 */ /* 0x000fc800078f08ff */
[----:B------:R-:W-:-:S05]  /*20820*/  LOP3.LUT R3, R3, 0xfffffffe, RZ, 0xc0, !PT ;  /* 0xfffffffe03037812 */ /* 0x000fca00078ec0ff */
[----:B------:R-:W-:-:S05]  /*20830*/  IMAD.IADD R2, R2, 0x1, -R3 ;  /* 0x0000000102027824 */ /* 0x000fca00078e0a03 */
[----:B------:R-:W-:-:S04]  /*20840*/  SHF.L.U32 R2, R2, 0x1f, RZ ;  /* 0x0000001f02027819 */ /* 0x000fc800000006ff */
[----:B---3--:R-:W0:Y:S02]  /*20850*/  SYNCS.PHASECHK.TRANS64.TRYWAIT P0, [R4+URZ+0x36820], R2 ;  /* 0x03682002040075a7 */ /* 0x008e24000800017f */
[----:B0-----:R-:W-:Y:S05]  /*20860*/  @!P0 BRA `(.L_x_849) ;  /* 0x0000007000588947 */ /* 0x001fea0003800000 */
.L_x_1019:
[----:B------:R-:W-:Y:S05]  /*20870*/  BSYNC B1 ;  /* 0x0000000000017941 */ /* 0x000fea0003800000 */
.L_x_848:
[----:B------:R-:W-:Y:S04]  /*20880*/  BSSY B1, `(.L_x_850) ;  /* 0x0000090000017945 */ /* 0x000fe80003800000 */
[----:B------:R-:W-:Y:S05]  /*20890*/  @!P6 BRA `(.L_x_851) ;  /* 0x000000080038e947 */ /* 0x000fea0003800000 */
[----:B------:R-:W2:Y:S04]  /*208a0*/  LDL R6, [R1+0x4] ;  /* 0x0000040001067983 */ /* 0x000ea80000100800 */
[----:B------:R-:W2:Y:S04]  /*208b0*/  LDL R4, [R1+0x20] ;  /* 0x0000200001047983 */ /* 0x000ea80000100800 */
[----:B------:R-:W3:Y:S01]  /*208c0*/  LDL R5, [R1+0x24] ;  /* 0x0000240001057983 */ /* 0x000ee20000100800 */
[----:B------:R-:W-:Y:S01]  /*208d0*/  BSSY B2, `(.L_x_852) ;  /* 0x0000008000027945 */ /* 0x000fe20003800000 */
[----:B0-----:R-:W0:Y:S02]  /*208e0*/  S2R R3, SR_TID.X ;  /* 0x0000000000037919 */ /* 0x001e240000002100 */
[----:B0-----:R-:W-:-:S04]  /*208f0*/  LOP3.LUT R3, R3, 0x7f, RZ, 0xc0, !PT ;  /* 0x0000007f03037812 */ /* 0x001fc800078ec0ff */
[----:B------:R-:W-:Y:S01]  /*20900*/  ISETP.NE.AND P1, PT, R3, RZ, PT ;  /* 0x000000ff0300720c */ /* 0x000fe20003f25270 */
[----:B--2---:R-:W-:Y:S01]  /*20910*/  IMAD R4, R4, 0x8, R6 ;  /* 0x0000000804047824 */ /* 0x004fe200078e0206 */
[----:B---3--:R-:W-:-:S04]  /*20920*/  SHF.L.U32 R8, R5, 0x1f, RZ ;  /* 0x0000001f05087819 */ /* 0x008fc800000006ff */
[----:B------:R-:W0:Y:S02]  /*20930*/  SYNCS.PHASECHK.TRANS64.TRYWAIT P0, [R4+URZ+0x368a0], R8 ;  /* 0x0368a008040075a7 */ /* 0x000e24000800017f */
[----:B0-----:R-:W-:Y:S05]  /*20940*/  @!P0 BRA `(.L_x_853) ;  /* 0x0000007000388947 */ /* 0x001fea0003800000 */
.L_x_1020:
[----:B------:R-:W-:Y:S05]  /*20950*/  BSYNC B2 ;  /* 0x0000000000027941 */ /* 0x000fea0003800000 */
.L_x_852:
[----:B------:R-:W-:Y:S04]  /*20960*/  BSSY B2, `(.L_x_854) ;  /* 0x0000009000027945 */ /* 0x000fe80003800000 */
[----:B------:R-:W-:Y:S05]  /*20970*/  @P1 BRA `(.L_x_855) ;  /* 0x00000000001c1947 */ /* 0x000fea0003800000 */
[----:B------:R-:W2:Y:S01]  /*20980*/  S2R R3, SR_TID.X ;  /* 0x0000000000037919 */ /* 0x000ea20000002100 */
[----:B------:R-:W-:-:S04]  /*20990*/  IMAD.MOV.U32 R2, RZ, RZ, 0xa800 ;  /* 0x0000a800ff027424 */ /* 0x000fc800078e00ff */
[----:B------:R3:W-:Y:S01]  /*209a0*/  SYNCS.ARRIVE.TRANS64 RZ, [R4+URZ+0x36890], R2 ;  /* 0x0368900204ff79a7 */ /* 0x0007e2000800003f */
[----:B--2---:R-:W-:-:S04]  /*209b0*/  LOP3.LUT R3, R3, 0x1f, RZ, 0xc0, !PT ;  /* 0x0000001f03037812 */ /* 0x004fc800078ec0ff */
[----:B------:R-:W-:-:S13]  /*209c0*/  ISETP.NE.AND P0, PT, R3, RZ, PT ;  /* 0x000000ff0300720c */ /* 0x000fda0003f05270 */
[----:B---3--:R-:W-:Y:S05]  /*209d0*/  @!P0 BRA `(.L_x_855) ;  /* 0x0000000000048947 */ /* 0x008fea0003800000 */
[----:B------:R-:W-:Y:S01]  /*209e0*/  BPT.TRAP 0x1 ;  /* 0x000000040000795c */ /* 0x000fe20000300000 */
.L_x_855:
[----:B------:R-:W-:Y:S05]  /*209f0*/  BSYNC B2 ;  /* 0x0000000000027941 */ /* 0x000fea0003800000 */
.L_x_854:
[----:B------:R-:W2:Y:S04]  /*20a00*/  LDL R5, [R1+0x4] ;  /* 0x0000040001057983 */ /* 0x000ea80000100800 */
[----:B------:R-:W2:Y:S01]  /*20a10*/  LDL R2, [R1+0x20] ;  /* 0x0000200001027983 */ /* 0x000ea20000100800 */
[----:B------:R-:W-:Y:S01]  /*20a20*/  IMAD.MOV.U32 R15, RZ, RZ, RZ ;  /* 0x000000ffff0f7224 */ /* 0x000fe200078e00ff */
[----:B------:R-:W-:Y:S01]  /*20a30*/  UIADD3 UR4, UP0, UR36, 0x570, URZ ;  /* 0x0000057024047890 */ /* 0x000fe2000ff1e03f */
[----:B------:R-:W-:Y:S01]  /*20a40*/  IMAD R3, R7, 0x70, R10 ;  /* 0x0000007007037824 */ /* 0x000fe200078e020a */
[----:B------:R-:W-:Y:S01]  /*20a50*/  PLOP3.LUT P0, PT, PT, PT, PT, 0x80, 0x0 ;  /* 0x000000000000781c */ /* 0x000fe20003f0f070 */
[----:B------:R-:W-:Y:S01]  /*20a60*/  UMOV UR6, 0x0 ;  /* 0x0000000000067882 */ /* 0x000fe20000000000 */
[----:B------:R-:W-:Y:S01]  /*20a70*/  R2UR UR10, R15 ;  /* 0x000000000f0a72ca */ /* 0x000fe200000e0000 */
[----:B------:R-:W-:Y:S01]  /*20a80*/  VIADD R3, R3, 0xffffff90 ;  /* 0xffffff9003037836 */ /* 0x000fe20000000000 */
[----:B------:R-:W-:Y:S01]  /*20a90*/  UIADD3.X UR5, URZ, UR37, URZ, UP0, !UPT ;  /* 0x000000253f057290 */ /* 0x000fe200087fe43f */
[----:B------:R-:W-:Y:S01]  /*20aa0*/  UMOV UR7, 0x12f00000 ;  /* 0x12f0000000077882 */ /* 0x000fe20000000000 */
[----:B--2---:R-:W-:-:S02]  /*20ab0*/  IMAD R6, R2, 0xa800, R5 ;  /* 0x0000a80002067824 */ /* 0x004fc400078e0205 */
[----:B------:R-:W-:Y:S02]  /*20ac0*/  VIADD R2, R4, 0x36890 ;  /* 0x0003689004027836 */ /* 0x000fe40000000000 */
[----:B------:R-:W-:-:S07]  /*20ad0*/  VIADD R5, R6, 0x21400 ;  /* 0x0002140006057836 */ /* 0x000fce0000000000 */
.L_x_856:
        /* <DEDUP_REMOVED lines=16> */
.L_x_857:
        /* <DEDUP_REMOVED lines=16> */
.L_x_858:
        /* <DEDUP_REMOVED lines=10> */
[----:B------:R-:W2:Y:S01]  /*20d80*/  SYNCS.PHASECHK.TRANS64.TRYWAIT P0, [R4+URZ+0x368c0], R8 ;  /* 0x0368c008040075a7 */ /* 0x000ea2000800017f */
[----:B------:R-:W-:Y:S04]  /*20d90*/  BSSY B2, `(.L_x_859) ;  /* 0x0000002000027945 */ /* 0x000fe80003800000 */
[----:B--2---:R-:W-:Y:S05]  /*20da0*/  @!P0 BRA `(.L_x_860) ;  /* 0x0000006c00348947 */ /* 0x004fea0003800000 */
.L_x_1021:
[----:B------:R-:W-:Y:S05]  /*20db0*/  BSYNC B2 ;  /* 0x0000000000027941 */ /* 0x000fea0003800000 */
.L_x_859:
[----:B------:R-:W-:Y:S01]  /*20dc0*/  BSSY B2, `(.L_x_861) ;  /* 0x000000b000027945 */ /* 0x000fe20003800000 */
[----:B------:R-:W-:Y:S02]  /*20dd0*/  IMAD.MOV.U32 R12, RZ, RZ, 0x0 ;  /* 0x00000000ff0c7424 */ /* 0x000fe400078e00ff */
[----:B------:R-:W-:Y:S01]  /*20de0*/  IMAD.MOV.U32 R13, RZ, RZ, 0x12f00000 ;  /* 0x12f00000ff0d7424 */ /* 0x000fe200078e00ff */
[----:B------:R-:W-:Y:S06]  /*20df0*/  @P1 BRA `(.L_x_862) ;  /* 0x00000000001c1947 */ /* 0x000fec0003800000 */
[----:B------:R-:W3:Y:S01]  /*20e00*/  S2R R5, SR_TID.X ;  /* 0x0000000000057919 */ /* 0x000ee20000002100 */
[----:B------:R-:W-:-:S04]  /*20e10*/  IMAD.MOV.U32 R2, RZ, RZ, 0xa800 ;  /* 0x0000a800ff027424 */ /* 0x000fc800078e00ff */
[----:B------:R4:W-:Y:S01]  /*20e20*/  SYNCS.ARRIVE.TRANS64 RZ, [R4+URZ+0x368b0], R2 ;  /* 0x0368b00204ff79a7 */ /* 0x0009e2000800003f */
[----:B---3--:R-:W-:-:S04]  /*20e30*/  LOP3.LUT R5, R5, 0x1f, RZ, 0xc0, !PT ;  /* 0x0000001f05057812 */ /* 0x008fc800078ec0ff */
[----:B------:R-:W-:-:S13]  /*20e40*/  ISETP.NE.AND P0, PT, R5, RZ, PT ;  /* 0x000000ff0500720c */ /* 0x000fda0003f05270 */
[----:B----4-:R-:W-:Y:S05]  /*20e50*/  @!P0 BRA `(.L_x_862) ;  /* 0x0000000000048947 */ /* 0x010fea0003800000 */
[----:B------:R-:W-:Y:S01]  /*20e60*/  BPT.TRAP 0x1 ;  /* 0x000000040000795c */ /* 0x000fe20000300000 */
.L_x_862:
[----:B------:R-:W-:Y:S05]  /*20e70*/  BSYNC B2 ;  /* 0x0000000000027941 */ /* 0x000fea0003800000 */
.L_x_861:
[----:B------:R-:W-:Y:S01]  /*20e80*/  R2UR UR10, R15 ;  /* 0x000000000f0a72ca */ /* 0x000fe200000e0000 */
[----:B------:R-:W-:Y:S01]  /*20e90*/  UIADD3 UR4, UP0, UR36, 0x670, URZ ;  /* 0x0000067024047890 */ /* 0x000fe2000ff1e03f */
[----:B------:R-:W-:Y:S01]  /*20ea0*/  R2UR UR6, R12 ;  /* 0x000000000c0672ca */ /* 0x000fe200000e0000 */
[----:B0-2---:R-:W-:Y:S01]  /*20eb0*/  VIADD R4, R4, 0x368b0 ;  /* 0x000368b004047836 */ /* 0x005fe20000000000 */
[----:B------:R-:W-:Y:S01]  /*20ec0*/  R2UR UR7, R13 ;  /* 0x000000000d0772ca */ /* 0x000fe200000e0000 */
[----:B------:R-:W-:Y:S01]  /*20ed0*/  VIADD R2, R6, 0x400 ;  /* 0x0000040006027836 */ /* 0x000fe20000000000 */
[----:B------:R-:W-:Y:S01]  /*20ee0*/  PLOP3.LUT P0, PT, PT, PT, PT, 0x80, 0x0 ;  /* 0x000000000000781c */ /* 0x000fe20003f0f070 */
[----:B------:R-:W-:-:S12]  /*20ef0*/  UIADD3.X UR5, URZ, UR37, URZ, UP0, !UPT ;  /* 0x000000253f057290 */ /* 0x000fd800087fe43f */
.L_x_863:
        /* <DEDUP_REMOVED lines=15> */
.L_x_864:
        /* <DEDUP_REMOVED lines=15> */
.L_x_865:
        /* <DEDUP_REMOVED lines=10> */
.L_x_851:
[----:B------:R-:W-:Y:S05]  /*21180*/  BSYNC B1 ;  /* 0x0000000000017941 */ /* 0x000fea0003800000 */
.L_x_850:
[----:B0-----:R-:W2:Y:S04]  /*21190*/  LDL.LU R2, [R1+0x20] ;  /* 0x0000200001027983 */ /* 0x001ea80000300800 */
[----:B------:R-:W3:Y:S01]  /*211a0*/  LDL.LU R5, [R1+0x24] ;  /* 0x0000240001057983 */ /* 0x000ee20000300800 */
[----:B------:R-:W-:Y:S01]  /*211b0*/  VIADD R7, R7, 0xfffffffe ;  /* 0xfffffffe07077836 */ /* 0x000fe20000000000 */
[----:B------:R-:W-:-:S04]  /*211c0*/  PLOP3.LUT P0, PT, PT, PT, PT, 0x8, 0x0 ;  /* 0x000000000000781c */ /* 0x000fc80003f0e170 */
[----:B------:R-:W-:Y:S01]  /*211d0*/  ISETP.GE.AND P2, PT, R7, R9, PT ;  /* 0x000000090700720c */ /* 0x000fe20003f46270 */
[----:B--2---:R-:W-:-:S05]  /*211e0*/  VIADD R2, R2, 0x1 ;  /* 0x0000000102027836 */ /* 0x004fca0000000000 */
[----:B------:R-:W-:-:S04]  /*211f0*/  ISETP.NE.AND P1, PT, R2, 0x2, PT ;  /* 0x000000020200780c */ /* 0x000fc80003f25270 */
[----:B------:R-:W-:Y:S02]  /*21200*/  SEL R3, RZ, 0x1, P1 ;  /* 0x00000001ff037807 */ /* 0x000fe40000800000 */
[----:B------:R-:W-:Y:S02]  /*21210*/  SEL R2, R2, RZ, P1 ;  /* 0x000000ff02027207 */ /* 0x000fe40000800000 */
[----:B---3--:R-:W-:-:S03]  /*21220*/  LOP3.LUT R5, R5, R3, RZ, 0x3c, !PT ;  /* 0x0000000305057212 */ /* 0x008fc600078e3cff */
[----:B------:R0:W-:Y:S04]  /*21230*/  STL [R1+0x20], R2 ;  /* 0x0000200201007387 */ /* 0x0001e80000100800 */
[----:B------:R0:W-:Y:S01]  /*21240*/  STL [R1+0x24], R5 ;  /* 0x0000240501007387 */ /* 0x0001e20000100800 */
[----:B------:R-:W-:Y:S05]  /*21250*/  @!P2 BRA `(.L_x_844) ;  /* 0x000000080074a947 */ /* 0x000fea0003800000 */
.L_x_882:
[----:B------:R-:W-:Y:S05]  /*21260*/  YIELD ;  /* 0x0000000000007946 */ /* 0x000fea0003800000 */
[----:B------:R-:W-:Y:S04]  /*21270*/  BSSY B1, `(.L_x_866) ;  /* 0x000008f000017945 */ /* 0x000fe80003800000 */
[----:B--2---:R-:W-:Y:S05]  /*21280*/  @!P6 BRA `(.L_x_867) ;  /* 0x000000080034e947 */ /* 0x004fea0003800000 */
[----:B0-----:R-:W2:Y:S04]  /*21290*/  LDL R5, [R1+0x4] ;  /* 0x0000040001057983 */ /* 0x001ea80000100800 */
[----:B------:R-:W2:Y:S04]  /*212a0*/  LDL R4, [R1+0x20] ;  /* 0x0000200001047983 */ /* 0x000ea80000100800 */
[----:B------:R-:W3:Y:S01]  /*212b0*/  LDL R3, [R1+0x24] ;  /* 0x0000240001037983 */ /* 0x000ee20000100800 */
[----:B------:R-:W-:Y:S01]  /*212c0*/  BSSY B2, `(.L_x_868) ;  /* 0x0000008000027945 */ /* 0x000fe20003800000 */
[----:B------:R-:W0:Y:S02]  /*212d0*/  S2R R2, SR_TID.X ;  /* 0x0000000000027919 */ /* 0x000e240000002100 */
[----:B0-----:R-:W-:-:S04]  /*212e0*/  LOP3.LUT R2, R2, 0x7f, RZ, 0xc0, !PT ;  /* 0x0000007f02027812 */ /* 0x001fc800078ec0ff */
[----:B------:R-:W-:Y:S01]  /*212f0*/  ISETP.NE.AND P2, PT, R2, RZ, PT ;  /* 0x000000ff0200720c */ /* 0x000fe20003f45270 */
[----:B--2---:R-:W-:Y:S01]  /*21300*/  IMAD R6, R4, 0x8, R5 ;  /* 0x0000000804067824 */ /* 0x004fe200078e0205 */
[----:B---3--:R-:W-:-:S04]  /*21310*/  SHF.L.U32 R5, R3, 0x1f, RZ ;  /* 0x0000001f03057819 */ /* 0x008fc800000006ff */
[----:B------:R-:W0:Y:S02]  /*21320*/  SYNCS.PHASECHK.TRANS64.TRYWAIT P1, [R6+URZ+0x368a0], R5 ;  /* 0x0368a005060075a7 */ /* 0x000e24000802017f */
[----:B0-----:R-:W-:Y:S05]  /*21330*/  @!P1 BRA `(.L_x_869) ;  /* 0x0000006400e49947 */ /* 0x001fea0003800000 */
.L_x_1022:
[----:B------:R-:W-:Y:S05]  /*21340*/  BSYNC B2 ;  /* 0x0000000000027941 */ /* 0x000fea0003800000 */
.L_x_868:
        /* <DEDUP_REMOVED lines=9> */
.L_x_871:
[----:B------:R-:W-:Y:S05]  /*213e0*/  BSYNC B2 ;  /* 0x0000000000027941 */ /* 0x000fea0003800000 */
.L_x_870:
[----:B------:R-:W2:Y:S04]  /*213f0*/  LDL R3, [R1+0x4] ;  /* 0x0000040001037983 */ /* 0x000ea80000100800 */
[----:B------:R-:W2:Y:S01]  /*21400*/  LDL R2, [R1+0x20] ;  /* 0x0000200001027983 */ /* 0x000ea20000100800 */
[----:B------:R-:W-:Y:S01]  /*21410*/  IMAD.MOV.U32 R11, RZ, RZ, RZ ;  /* 0x000000ffff0b7224 */ /* 0x000fe200078e00ff */
[----:B------:R-:W-:Y:S01]  /*21420*/  UIADD3 UR4, UP0, UR36, 0x570, URZ ;  /* 0x0000057024047890 */ /* 0x000fe2000ff1e03f */
[----:B------:R-:W-:Y:S01]  /*21430*/  PLOP3.LUT P1, PT, PT, PT, PT, 0x80, 0x0 ;  /* 0x000000000000781c */ /* 0x000fe20003f2f070 */
[----:B------:R-:W-:Y:S01]  /*21440*/  UMOV UR6, 0x0 ;  /* 0x0000000000067882 */ /* 0x000fe20000000000 */
[----:B------:R-:W-:Y:S01]  /*21450*/  UMOV UR7, 0x12f00000 ;  /* 0x12f0000000077882 */ /* 0x000fe20000000000 */
[----:B------:R-:W-:Y:S01]  /*21460*/  R2UR UR10, R11 ;  /* 0x000000000b0a72ca */ /* 0x000fe200000e0000 */
[----:B------:R-:W-:Y:S01]  /*21470*/  UIADD3.X UR5, URZ, UR37, URZ, UP0, !UPT ;  /* 0x000000253f057290 */ /* 0x000fe200087fe43f */
[----:B--2---:R-:W-:-:S02]  /*21480*/  IMAD R4, R2, 0xa800, R3 ;  /* 0x0000a80002047824 */ /* 0x004fc400078e0203 */
[----:B------:R-:W-:Y:S02]  /*21490*/  IMAD R3, R7, 0x70, R10 ;  /* 0x0000007007037824 */ /* 0x000fe400078e020a */
[----:B------:R-:W-:Y:S02]  /*214a0*/  VIADD R2, R6, 0x36890 ;  /* 0x0003689006027836 */ /* 0x000fe40000000000 */
[----:B------:R-:W-:-:S07]  /*214b0*/  VIADD R8, R4, 0x21400 ;  /* 0x0002140004087836 */ /* 0x000fce0000000000 */
.L_x_872:
        /* <DEDUP_REMOVED lines=16> */
.L_x_873:
        /* <DEDUP_REMOVED lines=16> */
.L_x_874:
        /* <DEDUP_REMOVED lines=13> */
.L_x_1023:
[----:B------:R-:W-:Y:S05]  /*21790*/  BSYNC B2 ;  /* 0x0000000000027941 */ /* 0x000fea0003800000 */
.L_x_875:
        /* <DEDUP_REMOVED lines=11> */
.L_x_878:
[----:B------:R-:W-:Y:S05]  /*21850*/  BSYNC B2 ;  /* 0x0000000000027941 */ /* 0x000fea0003800000 */
.L_x_877:
        /* <DEDUP_REMOVED lines=8> */
.L_x_879:
        /* <DEDUP_REMOVED lines=15> */
.L_x_880:
        /* <DEDUP_REMOVED lines=15> */
.L_x_881:
        /* <DEDUP_REMOVED lines=10> */
.L_x_867:
[----:B------:R-:W-:Y:S05]  /*21b60*/  BSYNC B1 ;  /* 0x0000000000017941 */ /* 0x000fea0003800000 */
.L_x_866:
[----:B0-----:R-:W2:Y:S04]  /*21b70*/  LDL.LU R2, [R1+0x20] ;  /* 0x0000200001027983 */ /* 0x001ea80000300800 */
[----:B------:R-:W3:Y:S01]  /*21b80*/  LDL.LU R5, [R1+0x24] ;  /* 0x0000240001057983 */ /* 0x000ee20000300800 */
[C---:B------:R-:W-:Y:S01]  /*21b90*/  ISETP.GT.AND P2, PT, R7.reuse, R9, PT ;  /* 0x000000090700720c */ /* 0x040fe20003f44270 */
[----:B------:R-:W-:Y:S02]  /*21ba0*/  VIADD R7, R7, 0xffffffff ;  /* 0xffffffff07077836 */ /* 0x000fe40000000000 */
[----:B--2---:R-:W-:-:S05]  /*21bb0*/  VIADD R2, R2, 0x1 ;  /* 0x0000000102027836 */ /* 0x004fca0000000000 */
[----:B------:R-:W-:-:S04]  /*21bc0*/  ISETP.NE.AND P1, PT, R2, 0x2, PT ;  /* 0x000000020200780c */ /* 0x000fc80003f25270 */
[----:B------:R-:W-:Y:S02]  /*21bd0*/  SEL R3, RZ, 0x1, P1 ;  /* 0x00000001ff037807 */ /* 0x000fe40000800000 */
[----:B------:R-:W-:Y:S02]  /*21be0*/  SEL R2, R2, RZ, P1 ;  /* 0x000000ff02027207 */ /* 0x000fe40000800000 */
[----:B---3--:R-:W-:-:S05]  /*21bf0*/  LOP3.LUT R5, R5, R3, RZ, 0x3c, !PT ;  /* 0x0000000305057212 */ /* 0x008fca00078e3cff */
[----:B------:R2:W-:Y:S04]  /*21c00*/  STL [R1+0x24], R5 ;  /* 0x0000240501007387 */ /* 0x0005e80000100800 */
[----:B------:R2:W-:Y:S01]  /*21c10*/  STL [R1+0x20], R2 ;  /* 0x0000200201007387 */ /* 0x0005e20000100800 */
[----:B------:R-:W-:Y:S05]  /*21c20*/  @P2 BRA `(.L_x_882) ;  /* 0xfffffff4008c2947 */ /* 0x000fea000383ffff */
.L_x_844:
[----:B------:R-:W-:Y:S05]  /*21c30*/  BSYNC B0 ;  /* 0x0000000000007941 */ /* 0x000fea0003800000 */
.L_x_843:
[----:B0-2---:R-:W2:Y:S01]  /*21c40*/  LDL R2, [R1+0x4c] ;  /* 0x00004c0001027983 */ /* 0x005ea20000100800 */
[----:B------:R-:W-:Y:S05]  /*21c50*/  @!P0 WARPSYNC.ALL ;  /* 0x0000000000008948 */ /* 0x000fea0003800000 */
[----:B------:R-:W-:Y:S06]  /*21c60*/  @!P0 BAR.SYNC.DEFER_BLOCKING 0xc, 0x180 ;  /* 0x0306000000008b1d */ /* 0x000fec0000010000 */
[----:B------:R-:W-:Y:S01]  /*21c70*/  BSSY B7, `(.L_x_883) ;  /* 0x0000473000077945 */ /* 0x000fe20003800000 */
[----:B--2---:R-:W-:-:S13]  /*21c80*/  ISETP.GT.AND P0, PT, R2, RZ, PT ;  /* 0x000000ff0200720c */ /* 0x004fda0003f04270 */
[----:B------:R-:W-:Y:S05]  /*21c90*/  @P0 BRA `(.L_x_884) ;  /* 0x0000000000440947 */ /* 0x000fea0003800000 */
[----:B------:R-:W0:Y:S02]  /*21ca0*/  S2R R2, SR_TID.X ;  /* 0x0000000000027919 */ /* 0x000e240000002100 */
[----:B0-----:R-:W-:-:S04]  /*21cb0*/  LOP3.LUT R2, R2, 0x7f, RZ, 0xc0, !PT ;  /* 0x0000007f02027812 */ /* 0x001fc800078ec0ff */
[----:B------:R-:W-:-:S13]  /*21cc0*/  ISETP.NE.AND P0, PT, R2, RZ, PT ;  /* 0x000000ff0200720c */ /* 0x000fda0003f05270 */
[----:B------:R-:W-:Y:S05]  /*21cd0*/  @P0 BRA `(.L_x_885) ;  /* 0x0000004400b00947 */ /* 0x000fea0003800000 */
[----:B------:R-:W0:Y:S01]  /*21ce0*/  S2R R3, SR_LANEID ;  /* 0x0000000000037919 */ /* 0x000e220000000000 */
[----:B------:R-:W-:Y:S01]  /*21cf0*/  VOTEU.ANY UR4, UPT, PT ;  /* 0x0000000000047886 */ /* 0x000fe200038e0100 */
[----:B------:R-:W2:Y:S01]  /*21d00*/  LDC.64 R4, c[0x0][0xc60] ;  /* 0x00031800ff047b82 */ /* 0x000ea20000000a00 */
[----:B------:R-:W0:Y:S08]  /*21d10*/  FLO.U32 R0, UR4 ;  /* 0x0000000400007d00 */ /* 0x000e3000080e0000 */
[----:B------:R-:W2:Y:S01]  /*21d20*/  POPC R2, UR4 ;  /* 0x0000000400027d09 */ /* 0x000ea20008000000 */
[----:B0-----:R-:W-:-:S13]  /*21d30*/  ISETP.EQ.U32.AND P0, PT, R0, R3, PT ;  /* 0x000000030000720c */ /* 0x001fda0003f02070 */
[----:B--2---:R-:W2:Y:S01]  /*21d40*/  @P0 ATOMG.E.ADD.STRONG.GPU PT, R5, desc[UR60][R4.64], R2 ;  /* 0x00000002040509a8 */ /* 0x004ea200081ee1fc */
[----:B------:R-:W0:Y:S02]  /*21d50*/  S2R R3, SR_LTMASK ;  /* 0x0000000000037919 */ /* 0x000e240000003900 */
[----:B0-----:R-:W-:-:S06]  /*21d60*/  LOP3.LUT R3, R3, UR4, RZ, 0xc0, !PT ;  /* 0x0000000403037c12 */ /* 0x001fcc000f8ec0ff */
[----:B------:R-:W0:Y:S01]  /*21d70*/  POPC R3, R3 ;  /* 0x0000000300037309 */ /* 0x000e220000000000 */
[----:B--2---:R-:W0:Y:S02]  /*21d80*/  SHFL.IDX PT, R0, R5, R0, 0x1f ;  /* 0x00001f0005007589 */ /* 0x004e2400000e0000 */
[----:B0-----:R-:W-:Y:S01]  /*21d90*/  IADD3 R16, R0, UR38, R3 ;  /* 0x0000002600107c10 */ /* 0x001fe2000fffe003 */
[----:B------:R-:W-:Y:S06]  /*21da0*/  BRA `(.L_x_885) ;  /* 0x00000044007c7947 */ /* 0x000fec0003800000 */
.L_x_884:
        /* <DEDUP_REMOVED lines=9> */
[----:B------:R-:W-:Y:S02]  /*21e40*/  IMAD.U32 R4, RZ, RZ, UR6 ;  /* 0x00000006ff047e24 */ /* 0x000fe4000f8e00ff */
        /* <DEDUP_REMOVED lines=10> */
[----:B01----:R-:W-:Y:S05]  /*21ef0*/  CALL.ABS.NOINC R2 ;  /* 0x0000000002007343 */ /* 0x003fea0003c00000 */
.L_x_887:
[----:B------:R-:W-:Y:S05]  /*21f00*/  BSYNC B6 ;  /* 0x0000000000067941 */ /* 0x000fea0003800000 */
.L_x_886:
        /* <DEDUP_REMOVED lines=9> */
[----:B------:R0:W2:Y:S01]  /*21fa0*/  LDC.64 R2, c[0x4][R0] ;  /* 0x0100000000027b82 */ /* 0x0000a20000000a00 */
        /* <DEDUP_REMOVED lines=10> */
[----:B-12---:R-:W-:Y:S05]  /*22050*/  CALL.ABS.NOINC R2 ;  /* 0x0000000002007343 */ /* 0x006fea0003c00000 */
.L_x_890:
        /* <DEDUP_REMOVED lines=16> */
.L_x_889:
[----:B------:R-:W-:Y:S05]  /*22160*/  BSYNC B6 ;  /* 0x0000000000067941 */ /* 0x000fea0003800000 */
.L_x_888:
[----:B------:R-:W2:Y:S01]  /*22170*/  LDL.LU R2, [R1] ;  /* 0x0000000001027983 */ /* 0x000ea20000300800 */
[----:B------:R-:W-:-:S03]  /*22180*/  ULDC.64 UR4, c[0x0][0x9f8] ;  /* 0x00027e0000047ab9 */ /* 0x000fc60000000a00 */
[----:B------:R-:W3:Y:S04]  /*22190*/  LDL.LU R4, [R1+0x28] ;  /* 0x0000280001047983 */ /* 0x000ee80000300800 */
[----:B------:R-:W4:Y:S01]  /*221a0*/  LDL R7, [R1+0xc] ;  /* 0x00000c0001077983 */ /* 0x000f220000100800 */
        /* <DEDUP_REMOVED lines=8> */
[----:B0-----:R-:W0:Y:S01]  /*22230*/  LDC.64 R2, c[0x0][0x418] ;  /* 0x00010600ff027b82 */ /* 0x001e220000000a00 */
[----:B--2---:R-:W-:Y:S01]  /*22240*/  SHF.R.S32.HI R8, RZ, 0x1f, R7 ;  /* 0x0000001fff087819 */ /* 0x004fe20000011407 */
[----:B------:R2:W-:Y:S04]  /*22250*/  @P0 STL [R1+0xc], R7 ;  /* 0x00000c0701000387 */ /* 0x0005e80000100800 */
[----:B------:R2:W-:Y:S04]  /*22260*/  STL [R1+0x3c], R9 ;  /* 0x00003c0901007387 */ /* 0x0005e80000100800 */
[----:B------:R2:W-:Y:S01]  /*22270*/  STL [R1+0x28], R8 ;  /* 0x0000280801007387 */ /* 0x0005e20000100800 */
[----:B0-----:R-:W-:Y:S01]  /*22280*/  LOP3.LUT P0, RZ, R2, UR4, RZ, 0xfc, !PT ;  /* 0x0000000402ff7c12 */ /* 0x001fe2000f80fcff */
[----:B------:R-:W-:-:S03]  /*22290*/  UMOV UR4, 0xffffffff ;  /* 0xffffffff00047882 */ /* 0x000fc60000000000 */
[----:B------:R-:W-:-:S04]  /*222a0*/  LOP3.LUT P0, RZ, R3, UR5, RZ, 0xfc, P0 ;  /* 0x0000000503ff7c12 */ /* 0x000fc8000800fcff */
[----:B------:R-:W-:Y:S01]  /*222b0*/  SEL R0, R7, RZ, !P0 ;  /* 0x000000ff07007207 */ /* 0x000fe20004000000 */
[----:B--2---:R-:W-:Y:S08]  /*222c0*/  BRA.DIV UR4, `(.L_x_891) ;  /* 0x0000005a04287947 */ /* 0x004ff0000b800000 */
[----:B------:R-:W0:Y:S02]  /*222d0*/  S2R R4, SR_TID.X ;  /* 0x0000000000047919 */ /* 0x000e240000002100 */
[----:B0-----:R-:W-:-:S04]  /*222e0*/  SHF.R.U32.HI R4, RZ, 0x5, R4 ;  /* 0x00000005ff047819 */ /* 0x001fc80000011604 */
[----:B------:R-:W-:-:S05]  /*222f0*/  LOP3.LUT R4, R4, 0x3, RZ, 0xc0, !PT ;  /* 0x0000000304047812 */ /* 0x000fca00078ec0ff */
[----:B------:R0:W2:Y:S02]  /*22300*/  SHFL.IDX PT, R14, R4, RZ, 0x1f ;  /* 0x00001fff040e7589 */ /* 0x0000a400000e0000 */
.L_x_1026:
[----:B0-----:R-:W3:Y:S01]  /*22310*/  LDL.LU R4, [R1+0x10] ;  /* 0x0000100001047983 */ /* 0x001ee20000300800 */
[----:B------:R-:W-:Y:S02]  /*22320*/  PLOP3.LUT P1, PT, PT, PT, PT, 0x8, 0x0 ;  /* 0x000000000000781c */ /* 0x000fe40003f2e170 */
[----:B--2---:R-:W-:Y:S01]  /*22330*/  ISETP.NE.AND P0, PT, R14, RZ, PT ;  /* 0x000000ff0e00720c */ /* 0x004fe20003f05270 */
[----:B------:R0:W-:Y:S01]  /*22340*/  STL [R1], R0 ;  /* 0x0000000001007387 */ /* 0x0001e20000100800 */
[----:B---3--:R-:W-:-:S09]  /*22350*/  LOP3.LUT R4, R4, 0xfffffffe, RZ, 0xc0, !PT ;  /* 0xfffffffe04047812 */ /* 0x008fd200078ec0ff */
[----:B------:R-:W-:-:S05]  /*22360*/  @P1 LOP3.LUT R4, R4, 0x1, RZ, 0xfc, !PT ;  /* 0x0000000104041812 */ /* 0x000fca00078efcff */
[----:B------:R0:W-:Y:S01]  /*22370*/  STL [R1+0x10], R4 ;  /* 0x0000100401007387 */ /* 0x0001e20000100800 */
[----:B------:R-:W-:Y:S05]  /*22380*/  @P0 BRA `(.L_x_892) ;  /* 0x0000000400500947 */ /* 0x000fea0003800000 */
[----:B------:R-:W-:-:S03]  /*22390*/  UMOV UR4, 0xffffffff ;  /* 0xffffffff00047882 */ /* 0x000fc60000000000 */
[----:B------:R-:W-:Y:S05]  /*223a0*/  BRA.DIV UR4, `(.L_x_893) ;  /* 0x0000005a04247947 */ /* 0x000fea000b800000 */
[----:B------:R-:W-:-:S13]  /*223b0*/  ELECT P6, URZ, PT ;  /* 0x00000000003f782f */ /* 0x000fda00038c0000 */
.L_x_1029:
[----:B------:R-:W-:Y:S05]  /*223c0*/  @!P6 BRA `(.L_x_892) ;  /* 0x000000040040e947 */ /* 0x000fea0003800000 */
[----:B------:R2:W-:Y:S01]  /*223d0*/  STL [R1+0x18], R9 ;  /* 0x0000180901007387 */ /* 0x0005e20000100800 */
[----:B------:R-:W-:-:S04]  /*223e0*/  ISETP.NE.U32.AND P0, PT, R2, RZ, PT ;  /* 0x000000ff0200720c */ /* 0x000fc80003f05070 */
[----:B------:R-:W-:-:S13]  /*223f0*/  ISETP.NE.AND.EX P0, PT, R3, RZ, PT, P0 ;  /* 0x000000ff0300720c */ /* 0x000fda0003f05300 */
[----:B--2---:R-:W-:Y:S05]  /*22400*/  @!P0 BRA `(.L_x_894) ;  /* 0x0000000000508947 */ /* 0x004fea0003800000 */
[----:B------:R-:W2:Y:S01]  /*22410*/  LDC R6, c[0x0][0x43c] ;  /* 0x00010f00ff067b82 */ /* 0x000ea20000000800 */
[----:B0-----:R-:W-:Y:S01]  /*22420*/  IMAD.MOV.U32 R0, RZ, RZ, R9 ;  /* 0x000000ffff007224 */ /* 0x001fe200078e0009 */
[----:B------:R-:W-:Y:S01]  /*22430*/  ULDC.64 UR4, c[0x0][0x428] ;  /* 0x00010a0000047ab9 */ /* 0x000fe20000000a00 */
[----:B--2---:R-:W-:-:S13]  /*22440*/  ISETP.NE.AND P0, PT, R6, 0x1, PT ;  /* 0x000000010600780c */ /* 0x004fda0003f05270 */
[----:B------:R-:W0:Y:S02]  /*22450*/  @P0 LDC.64 R4, c[0x0][0x440] ;  /* 0x00011000ff040b82 */ /* 0x000e240000000a00 */
[----:B0-----:R-:W-:-:S05]  /*22460*/  @P0 IMAD.HI.U32 R4, R9, R4, RZ ;  /* 0x0000000409040227 */ /* 0x001fca00078e00ff */
        /* <DEDUP_REMOVED lines=12> */
[----:B------:R-:W2:Y:S04]  /*22530*/  LDG.E R0, desc[UR60][R2.64] ;  /* 0x0000003c02007981 */ /* 0x000ea8000c1e1900 */
[----:B--2---:R2:W-:Y:S02]  /*22540*/  STL [R1], R0 ;  /* 0x0000000001007387 */ /* 0x0045e40000100800 */
.L_x_894:
[----:B------:R-:W3:Y:S04]  /*22550*/  LDL R7, [R1+0x4] ;  /* 0x0000040001077983 */ /* 0x000ee80000100800 */
[----:B0-2---:R-:W3:Y:S04]  /*22560*/  LDL R0, [R1+0x8] ;  /* 0x0000080001007983 */ /* 0x005ee80000100800 */
[----:B------:R-:W2:Y:S01]  /*22570*/  LDL R2, [R1+0x14] ;  /* 0x0000140001027983 */ /* 0x000ea20000100800 */
[----:B---3--:R-:W-:Y:S01]  /*22580*/  IMAD R0, R0, 0x8, R7 ;  /* 0x0000000800007824 */ /* 0x008fe200078e0207 */
[----:B--2---:R-:W-:-:S04]  /*22590*/  SHF.L.U32 R2, R2, 0x1f, RZ ;  /* 0x0000001f02027819 */ /* 0x004fc800000006ff */
[----:B------:R-:W0:Y:S02]  /*225a0*/  SYNCS.PHASECHK.TRANS64.TRYWAIT P0, [R0+URZ+0x36840], R2 ;  /* 0x03684002000075a7 */ /* 0x000e24000800017f */
[----:B0-----:R-:W-:Y:S05]  /*225b0*/  @!P0 BRA `(.L_x_895) ;  /* 0x0000005400c08947 */ /* 0x001fea0003800000 */
.L_x_1030:
[----:B------:R-:W2:Y:S02]  /*225c0*/  S2R R3, SR_TID.X ;  /* 0x0000000000037919 */ /* 0x000ea40000002100 */
[----:B--2---:R-:W-:-:S04]  /*225d0*/  LOP3.LUT R3, R3, 0x7f, RZ, 0xc0, !PT ;  /* 0x0000007f03037812 */ /* 0x004fc800078ec0ff */
[----:B------:R-:W-:-:S13]  /*225e0*/  ISETP.NE.AND P0, PT, R3, RZ, PT ;  /* 0x000000ff0300720c */ /* 0x000fda0003f05270 */
        /* <DEDUP_REMOVED lines=8> */
.L_x_896:
[----:B------:R-:W2:Y:S04]  /*22670*/  LDL R7, [R1+0x4] ;  /* 0x0000040001077983 */ /* 0x000ea80000100800 */
[----:B------:R-:W2:Y:S04]  /*22680*/  LDL R6, [R1+0x8] ;  /* 0x0000080001067983 */ /* 0x000ea80000100800 */
[----:B------:R-:W3:Y:S04]  /*22690*/  LDL R5, [R1+0x18] ;  /* 0x0000180001057983 */ /* 0x000ee80000100800 */
[----:B------:R-:W4:Y:S04]  /*226a0*/  LDL R4, [R1+0x1c] ;  /* 0x00001c0001047983 */ /* 0x000f280000100800 */
[----:B------:R-:W5:Y:S04]  /*226b0*/  LDL R3, [R1] ;  /* 0x0000000001037983 */ /* 0x000f680000100800 */
[----:B0-----:R-:W5:Y:S01]  /*226c0*/  LDL.LU R2, [R1+0x10] ;  /* 0x0000100001027983 */ /* 0x001f620000300800 */
        /* <DEDUP_REMOVED lines=9> */
[----:B--2---:R-:W-:Y:S01]  /*22760*/  IMAD R0, R6, 0xa800, R7 ;  /* 0x0000a80006007824 */ /* 0x004fe200078e0207 */
[----:B---3--:R-:W-:-:S04]  /*22770*/  R2UR UR11, R5 ;  /* 0x00000000050b72ca */ /* 0x008fc800000e0000 */
[----:B------:R-:W-:Y:S02]  /*22780*/  R2UR UR8, R0 ;  /* 0x00000000000872ca */ /* 0x000fe400000e0000 */
[----:B----4-:R-:W-:Y:S02]  /*22790*/  R2UR UR5, R4 ;  /* 0x00000000040572ca */ /* 0x010fe400000e0000 */
[----:B-----5:R-:W-:Y:S02]  /*227a0*/  R2UR UR13, R3 ;  /* 0x00000000030d72ca */ /* 0x020fe400000e0000 */
[----:B------:R-:W-:-:S07]  /*227b0*/  LOP3.LUT R2, R2, 0xfffffffe, RZ, 0xc0, !PT ;  /* 0xfffffffe02027812 */ /* 0x000fce00078ec0ff */
[----:B------:R-:W-:Y:S01]  /*227c0*/  UIADD3 UR14, UR8, 0x21400, URZ ;  /* 0x00021400080e7890 */ /* 0x000fe2000fffe03f */
[----:B------:R-:W-:Y:S01]  /*227d0*/  @P0 LOP3.LUT R2, R2, 0x1, RZ, 0xfc, !PT ;  /* 0x0000000102020812 */ /* 0x000fe200078efcff */
[----:B------:R-:W-:Y:S02]  /*227e0*/  UIMAD UR11, UR11, 0x70, UR5 ;  /* 0x000000700b0b78a4 */ /* 0x000fe4000f8e0205 */
[----:B------:R-:W-:Y:S02]  /*227f0*/  UIADD3.X UR5, URZ, UR37, URZ, UP0, !UPT ;  /* 0x000000253f057290 */ /* 0x000fe400087fe43f */
[----:B------:R-:W-:Y:S01]  /*22800*/  UIADD3 UR15, UR8, 0x24c00, URZ ;  /* 0x00024c00080f7890 */ /* 0x000fe2000fffe03f */
[----:B------:R2:W-:Y:S01]  /*22810*/  STL [R1+0x10], R2 ;  /* 0x0000100201007387 */ /* 0x0005e20000100800 */
[----:B------:R-:W-:-:S03]  /*22820*/  UIADD3 UR16, UR8, 0x28400, URZ ;  /* 0x0002840008107890 */ /* 0x000fc6000fffe03f */
[----:B------:R-:W-:Y:S01]  /*22830*/  UMOV UR8, UR14 ;  /* 0x0000000e00087c82 */ /* 0x000fe20008000000 */
[----:B------:R-:W-:Y:S01]  /*22840*/  UMOV UR14, 0x80 ;  /* 0x00000080000e7882 */ /* 0x000fe20000000000 */
[----:B------:R0:W-:Y:S02]  /*22850*/  UTMALDG.4D [UR8], [UR4], desc[UR6] ;  /* 0x00000608040075b4 */ /* 0x0001e40008019000 */
[----:B0-----:R-:W-:Y:S01]  /*22860*/  UMOV UR8, UR15 ;  /* 0x0000000f00087c82 */ /* 0x001fe20008000000 */
[----:B------:R-:W-:Y:S02]  /*22870*/  UMOV UR10, UR17 ;  /* 0x00000011000a7c82 */ /* 0x000fe40008000000 */
[----:B------:R0:W-:Y:S02]  /*22880*/  UTMALDG.4D [UR8], [UR4], desc[UR6] ;  /* 0x00000608040075b4 */ /* 0x0001e40008019000 */
[----:B0-----:R-:W-:Y:S01]  /*22890*/  UMOV UR8, UR16 ;  /* 0x0000001000087c82 */ /* 0x001fe20008000000 */
[----:B------:R-:W-:-:S02]  /*228a0*/  UMOV UR10, UR14 ;  /* 0x0000000e000a7c82 */ /* 0x000fc40008000000 */
[----:B------:R2:W-:Y:S02]  /*228b0*/  UTMALDG.4D [UR8], [UR4], desc[UR6] ;  /* 0x00000608040075b4 */ /* 0x0005e40008019000 */
[----:B--2---:R-:W-:Y:S01]  /*228c0*/  NOP ;  /* 0x0000000000007918 */ /* 0x004fe20000000000 */
.L_x_892:
[----:B------:R-:W2:Y:S04]  /*228d0*/  LDL R2, [R1+0x4] ;  /* 0x0000040001027983 */ /* 0x000ea80000100800 */
[----:B------:R-:W3:Y:S04]  /*228e0*/  LDL.LU R3, [R1+0x40] ;  /* 0x0000400001037983 */ /* 0x000ee80000300800 */
[----:B------:R-:W4:Y:S04]  /*228f0*/  LDL.LU R5, [R1+0x30] ;  /* 0x0000300001057983 */ /* 0x000f280000300800 */
[----:B0-----:R-:W5:Y:S01]  /*22900*/  LDL.LU R4, [R1+0x48] ;  /* 0x0000480001047983 */ /* 0x001f620000300800 */
[----:B------:R-:W-:Y:S05]  /*22910*/  WARPSYNC.ALL ;  /* 0x0000000000007948 */ /* 0x000fea0003800000 */
[----:B------:R-:W-:Y:S01]  /*22920*/  ULDC.64 UR4, c[0x0][0x298] ;  /* 0x0000a60000047ab9 */ /* 0x000fe20000000a00 */
[----:B------:R-:W-:Y:S01]  /*22930*/  ULDC.64 UR6, c[0x0][0xa00] ;  /* 0x0002800000067ab9 */ /* 0x000fe20000000a00 */
[----:B------:R-:W-:Y:S01]  /*22940*/  BSSY B6, `(.L_x_897) ;  /* 0x0000024000067945 */ /* 0x000fe20003800000 */
[----:B------:R-:W-:Y:S01]  /*22950*/  BAR.SYNC.DEFER_BLOCKING 0x8, 0x180 ;  /* 0x0206000000007b1d */ /* 0x000fe20000010000 */
[----:B------:R-:W-:-:S04]  /*22960*/  ISETP.NE.U32.AND P0, PT, RZ, UR6, PT ;  /* 0x00000006ff007c0c */ /* 0x000fc8000bf05070 */
[----:B------:R-:W-:Y:S01]  /*22970*/  ISETP.NE.AND.EX P0, PT, RZ, UR7, PT, P0 ;  /* 0x00000007ff007c0c */ /* 0x000fe2000bf05300 */
[----:B--2---:R-:W-:Y:S01]  /*22980*/  VIADD R2, R2, 0x15400 ;  /* 0x0001540002027836 */ /* 0x004fe20000000000 */
[----:B---3--:R-:W-:-:S04]  /*22990*/  SHF.R.S32.HI R0, RZ, 0x1f, R3 ;  /* 0x0000001fff007819 */ /* 0x008fc80000011403 */
        /* <DEDUP_REMOVED lines=9> */
[----:B0-----:R-:W-:Y:S01]  /*22a30*/  IMAD.IADD R2, R3, 0x1, R0 ;  /* 0x0000000103027824 */ /* 0x001fe200078e0200 */
        /* <DEDUP_REMOVED lines=20> */
.L_x_898:
[----:B------:R-:W-:Y:S05]  /*22b80*/  BSYNC B6 ;  /* 0x0000000000067941 */ /* 0x000fea0003800000 */
.L_x_897:
[----:B------:R-:W3:Y:S01]  /*22b90*/  LDL.LU R6, [R1+0x48] ;  /* 0x0000480001067983 */ /* 0x000ee20000300800 */
[----:B------:R-:W-:Y:S01]  /*22ba0*/  ULDC.64 UR4, c[0x0][0x2d8] ;  /* 0x0000b60000047ab9 */ /* 0x000fe20000000a00 */
[----:B------:R-:W0:Y:S01]  /*22bb0*/  LDC R7, c[0x0][0x448] ;  /* 0x00011200ff077b82 */ /* 0x000e220000000800 */
[----:B------:R-:W-:Y:S01]  /*22bc0*/  IMAD.SHL.U32 R17, R17, 0x80, RZ ;  /* 0x0000008011117824 */ /* 0x000fe200078e00ff */
[----:B--2---:R-:W3:Y:S01]  /*22bd0*/  LDL.LU.64 R2, [R1+0x40] ;  /* 0x0000400001027983 */ /* 0x004ee20000300a00 */
[----:B------:R-:W-:-:S03]  /*22be0*/  ULDC.64 UR6, c[0x0][0x280] ;  /* 0x0000a00000067ab9 */ /* 0x000fc60000000a00 */
[----:B------:R-:W2:Y:S04]  /*22bf0*/  LDL.LU R0, [R1+0x58] ;  /* 0x0000580001007983 */ /* 0x000ea80000300800 */
[----:B------:R-:W4:Y:S04]  /*22c00*/  LDL.LU R5, [R1+0x5c] ;  /* 0x00005c0001057983 */ /* 0x000f280000300800 */
[----:B------:R-:W4:Y:S01]  /*22c10*/  LDL.LU R4, [R1+0x30] ;  /* 0x0000300001047983 */ /* 0x000f220000300800 */
[----:B------:R-:W1:Y:S01]  /*22c20*/  S2R R10, SR_TID.X ;  /* 0x00000000000a7919 */ /* 0x000e620000002100 */
[----:B0-----:R-:W-:Y:S01]  /*22c30*/  ISETP.NE.AND P0, PT, R7, 0x1, PT ;  /* 0x000000010700780c */ /* 0x001fe20003f05270 */
[----:B-1----:R-:W-:-:S05]  /*22c40*/  IMAD.SHL.U32 R10, R10, 0x8, RZ ;  /* 0x000000080a0a7824 */ /* 0x002fca00078e00ff */
[----:B------:R-:W-:-:S04]  /*22c50*/  LOP3.LUT R10, R10, 0x38, RZ, 0xc0, !PT ;  /* 0x000000380a0a7812 */ /* 0x000fc800078ec0ff */
[C---:B------:R-:W-:Y:S02]  /*22c60*/  LOP3.LUT R9, R10.reuse, 0x40, RZ, 0xfc, !PT ;  /* 0x000000400a097812 */ /* 0x040fe400078efcff */
[----:B------:R-:W-:Y:S01]  /*22c70*/  LOP3.LUT R8, R10, 0x80, RZ, 0xfc, !PT ;  /* 0x000000800a087812 */ /* 0x000fe200078efcff */
[----:B---3--:R-:W-:Y:S02]  /*22c80*/  IMAD.MOV.U32 R3, RZ, RZ, R6 ;  /* 0x000000ffff037224 */ /* 0x008fe400078e0006 */
[----:B------:R-:W0:Y:S01]  /*22c90*/  @P0 LDC R6, c[0x0][0x450] ;  /* 0x00011400ff060b82 */ /* 0x000e220000000800 */
[----:B--2---:R-:W-:Y:S02]  /*22ca0*/  IMAD R0, R0, UR4, RZ ;  /* 0x0000000400007c24 */ /* 0x004fe4000f8e02ff */
[----:B------:R-:W-:-:S04]  /*22cb0*/  IMAD.WIDE.U32 R2, R18, UR4, R2 ;  /* 0x0000000412027c25 */ /* 0x000fc8000f8e0002 */
[----:B------:R-:W-:Y:S01]  /*22cc0*/  IMAD R0, R18, UR5, R0 ;  /* 0x0000000512007c24 */ /* 0x000fe2000f8e0200 */
[----:B------:R-:W-:-:S03]  /*22cd0*/  ULDC.64 UR4, c[0x0][0x2e0] ;  /* 0x0000b80000047ab9 */ /* 0x000fc60000000a00 */
[----:B------:R-:W-:Y:S02]  /*22ce0*/  IMAD.IADD R3, R3, 0x1, R0 ;  /* 0x0000000103037824 */ /* 0x000fe400078e0200 */
[----:B----4-:R-:W-:Y:S02]  /*22cf0*/  IMAD R0, R5, UR4, RZ ;  /* 0x0000000405007c24 */ /* 0x010fe4000f8e02ff */
[----:B------:R-:W-:-:S04]  /*22d00*/  IMAD.WIDE.U32 R2, R4, UR4, R2 ;  /* 0x0000000404027c25 */ /* 0x000fc8000f8e0002 */
[----:B------:R-:W-:Y:S01]  /*22d10*/  IMAD R0, R4, UR5, R0 ;  /* 0x0000000504007c24 */ /* 0x000fe2000f8e0200 */
[----:B------:R-:W-:Y:S01]  /*22d20*/  ULDC.64 UR4, c[0x0][0x2d0] ;  /* 0x0000b40000047ab9 */ /* 0x000fe20000000a00 */
[----:B------:R-:W1:Y:S02]  /*22d30*/  S2R R4, SR_TID.X ;  /* 0x0000000000047919 */ /* 0x000e640000002100 */
[----:B------:R-:W-:Y:S01]  /*22d40*/  IMAD.IADD R3, R3, 0x1, R0 ;  /* 0x0000000103037824 */ /* 0x000fe200078e0200 */
[----:B-1----:R-:W-:-:S04]  /*22d50*/  LOP3.LUT R4, R4, 0x7f, RZ, 0xc0, !PT ;  /* 0x0000007f04047812 */ /* 0x002fc800078ec0ff */
[----:B------:R-:W-:Y:S02]  /*22d60*/  SHF.R.U32.HI R5, RZ, 0x3, R4 ;  /* 0x00000003ff057819 */ /* 0x000fe40000011604 */
[----:B------:R-:W1:Y:S02]  /*22d70*/  S2R R4, SR_TID.X ;  /* 0x0000000000047919 */ /* 0x000e640000002100 */
[----:B-1----:R-:W-:-:S05]  /*22d80*/  IMAD.SHL.U32 R4, R4, 0x10, RZ ;  /* 0x0000001004047824 */ /* 0x002fca00078e00ff */
[----:B------:R-:W-:Y:S02]  /*22d90*/  LOP3.LUT R4, R5, 0x70, R4, 0xf8, !PT ;  /* 0x0000007005047812 */ /* 0x000fe400078ef804 */
[----:B------:R-:W1:Y:S02]  /*22da0*/  @P0 LDC R5, c[0x0][0x44c] ;  /* 0x00011300ff050b82 */ /* 0x000e640000000800 */
[----:B------:R-:W-:-:S05]  /*22db0*/  LOP3.LUT R4, R4, R17, RZ, 0xfc, !PT ;  /* 0x0000001104047212 */ /* 0x000fca00078efcff */
[----:B------:R-:W-:Y:S02]  /*22dc0*/  IMAD.MOV.U32 R0, RZ, RZ, R4 ;  /* 0x000000ffff007224 */ /* 0x000fe400078e0004 */
[----:B-1----:R-:W-:-:S05]  /*22dd0*/  @P0 IMAD.HI.U32 R5, R4, R5, RZ ;  /* 0x0000000504050227 */ /* 0x002fca00078e00ff */
[----:B0-----:R-:W-:-:S05]  /*22de0*/  @P0 SHF.R.U32.HI R0, RZ, R6, R5 ;  /* 0x00000006ff000219 */ /* 0x001fca0000011605 */
        /* <DEDUP_REMOVED lines=25> */
[----:B------:R-:W2:Y:S03]  /*22f80*/  LDL.LU R6, [R1+0x50] ;  /* 0x0000500001067983 */ /* 0x000ea60000300800 */
[----:B------:R-:W-:Y:S01]  /*22f90*/  IMAD.IADD R0, R8, 0x1, R17 ;  /* 0x0000000108007824 */ /* 0x000fe200078e0211 */
[----:B------:R-:W0:Y:S03]  /*22fa0*/  S2R R11, SR_TID.X ;  /* 0x00000000000b7919 */ /* 0x000e260000002100 */
[----:B------:R-:W-:Y:S01]  /*22fb0*/  VIADD R5, R0, 0x10 ;  /* 0x0000001000057836 */ /* 0x000fe20000000000 */
[----:B------:R-:W-:Y:S01]  /*22fc0*/  SHFL.IDX PT, R9, R3, 0x1, 0x181f ;  /* 0x00381f0003097f89 */ /* 0x000fe200000e0000 */
[----:B0-----:R-:W-:-:S05]  /*22fd0*/  IMAD.SHL.U32 R11, R11, 0x8, RZ ;  /* 0x000000080b0b7824 */ /* 0x001fca00078e00ff */
[----:B------:R-:W-:Y:S01]  /*22fe0*/  LOP3.LUT R11, R11, 0x38, RZ, 0xc0, !PT ;  /* 0x000000380b0b7812 */ /* 0x000fe200078ec0ff */
[----:B--2---:R-:W-:Y:S02]  /*22ff0*/  IMAD R2, R6, R7, RZ ;  /* 0x0000000706027224 */ /* 0x004fe400078e02ff */
[----:B------:R-:W0:Y:S03]  /*23000*/  SHFL.IDX PT, R7, R4, RZ, 0x181f ;  /* 0x00181fff04077589 */ /* 0x000e2600000e0000 */
[-C--:B------:R-:W-:Y:S01]  /*23010*/  ISETP.GE.AND P4, PT, R0, R2.reuse, PT ;  /* 0x000000020000720c */ /* 0x080fe20003f86270 */
[----:B------:R-:W1:Y:S01]  /*23020*/  SHFL.IDX PT, R6, R3, RZ, 0x181f ;  /* 0x00181fff03067589 */ /* 0x000e6200000e0000 */
[----:B------:R-:W-:-:S03]  /*23030*/  ISETP.GE.AND P3, PT, R5, R2, PT ;  /* 0x000000020500720c */ /* 0x000fc60003f66270 */
[----:B------:R-:W2:Y:S08]  /*23040*/  SHFL.IDX PT, R5, R4, 0x1, 0x181f ;  /* 0x00381f0004057f89 */ /* 0x000eb000000e0000 */
[----:B0-----:R-:W-:-:S05]  /*23050*/  @!P4 LEA R7, P5, R11, R7, 0x1 ;  /* 0x000000070b07c211 */ /* 0x001fca00078a08ff */
[----:B-1----:R-:W-:Y:S01]  /*23060*/  @!P4 IMAD.X R6, RZ, RZ, R6, P5 ;  /* 0x000000ffff06c224 */ /* 0x002fe200028e0606 */
[----:B--2---:R-:W-:-:S04]  /*23070*/  @!P3 LEA R8, P5, R11, R5, 0x1 ;  /* 0x000000050b08b211 */ /* 0x004fc800078a08ff */
        /* <DEDUP_REMOVED lines=27> */
[----:B-1----:R-:W-:-:S04]  /*23230*/  @!P3 LEA R5, P4, R11, R5, 0x1 ;  /* 0x000000050b05b211 */ /* 0x002fc800078808ff */
[----:B0-----:R-:W-:-:S05]  /*23240*/  @!P3 IADD3.X R6, RZ, R6, RZ, P4, !PT ;  /* 0x00000006ff06b210 */ /* 0x001fca00027fe4ff */
        /* <DEDUP_REMOVED lines=25> */
[----:B------:R-:W-:Y:S02]  /*233e0*/  @!P3 LDGSTS.E.BYPASS.LTC128B.128 [R10+0x17c00], desc[UR60][R6.64], !P2 ;  /* 0x17c00000060abfae */ /* 0x000fe4000d101d7c */
[----:B------:R-:W-:Y:S02]  /*233f0*/  ISETP.GE.AND P4, PT, R5, R2, PT ;  /* 0x000000020500720c */ /* 0x000fe40003f86270 */
[----:B------:R-:W0:Y:S04]  /*23400*/  SHFL.IDX PT, R5, R4, 0x6, 0x181f ;  /* 0x00d81f0004057f89 */ /* 0x000e2800000e0000 */
[----:B------:R-:W-:Y:S04]  /*23410*/  @!P3 LDGSTS.E.BYPASS.LTC128B.128 [R10+0x1bc00], desc[UR60][R6.64+0x80], !P1 ;  /* 0x1bc00080060abfae */ /* 0x000fe8000c901d7c */
[----:B------:R1:W-:Y:S04]  /*23420*/  @!P3 LDGSTS.E.BYPASS.LTC128B.128 [R10+0x1fc00], desc[UR60][R6.64+0x100], !P0 ;  /* 0x1fc00100060abfae */ /* 0x0003e8000c101d7c */
[----:B-1----:R-:W1:Y:S01]  /*23430*/  SHFL.IDX PT, R6, R3, 0x6, 0x181f ;  /* 0x00d81f0003067f89 */ /* 0x002e6200000e0000 */
[----:B0-----:R-:W-:-:S05]  /*23440*/  @!P4 LEA R5, P3, R11, R5, 0x1 ;  /* 0x000000050b05c211 */ /* 0x001fca00078608ff */
[----:B-1----:R-:W-:-:S04]  /*23450*/  @!P4 IMAD.X R6, RZ, RZ, R6, P3 ;  /* 0x000000ffff06c224 */ /* 0x002fc800018e0606 */
[----:B------:R-:W-:Y:S02]  /*23460*/  @!P4 IMAD.MOV.U32 R7, RZ, RZ, R6 ;  /* 0x000000ffff07c224 */ /* 0x000fe400078e0006 */
[----:B------:R-:W-:Y:S02]  /*23470*/  @!P4 IMAD.MOV.U32 R6, RZ, RZ, R5 ;  /* 0x000000ffff06c224 */ /* 0x000fe400078e0005 */
[----:B------:R1:W2:Y:S04]  /*23480*/  SHFL.IDX PT, R5, R3, 0x7, 0x181f ;  /* 0x00f81f0003057f89 */ /* 0x0002a800000e0000 */
[----:B------:R1:W-:Y:S04]  /*23490*/  @!P4 LDGSTS.E.BYPASS.LTC128B.128 [R10+0x18400], desc[UR60][R6.64], !P2 ;  /* 0x18400000060acfae */ /* 0x0003e8000d101d7c */
[----:B------:R1:W-:Y:S04]  /*234a0*/  @!P4 LDGSTS.E.BYPASS.LTC128B.128 [R10+0x1c400], desc[UR60][R6.64+0x80], !P1 ;  /* 0x1c400080060acfae */ /* 0x0003e8000c901d7c */
[----:B------:R1:W-:Y:S04]  /*234b0*/  @!P4 LDGSTS.E.BYPASS.LTC128B.128 [R10+0x20400], desc[UR60][R6.64+0x100], !P0 ;  /* 0x20400100060acfae */ /* 0x0003e8000c101d7c */
[----:B------:R1:W3:Y:S02]  /*234c0*/  SHFL.IDX PT, R3, R4, 0x7, 0x181f ;  /* 0x00f81f0004037f89 */ /* 0x0002e400000e0000 */
.L_x_1047:
[----:B------:R-:W-:Y:S01]  /*234d0*/  VIADD R0, R0, 0x70 ;  /* 0x0000007000007836 */ /* 0x000fe20000000000 */
[----:B------:R-:W-:Y:S04]  /*234e0*/  BSSY B0, `(.L_x_900) ;  /* 0x000000e000007945 */ /* 0x000fe80003800000 */
[----:B------:R-:W-:-:S13]  /*234f0*/  ISETP.GE.AND P3, PT, R0, R2, PT ;  /* 0x000000020000720c */ /* 0x000fda0003f66270 */
[----:B------:R-:W-:Y:S05]  /*23500*/  @P3 BRA `(.L_x_901) ;  /* 0x00000000002c3947 */ /* 0x000fea0003800000 */
[----:B-1----:R-:W1:Y:S02]  /*23510*/  S2R R4, SR_TID.X ;  /* 0x0000000000047919 */ /* 0x002e640000002100 */
[----:B-1----:R-:W-:-:S05]  /*23520*/  IMAD.SHL.U32 R4, R4, 0x8, RZ ;  /* 0x0000000804047824 */ /* 0x002fca00078e00ff */
[----:B------:R-:W-:-:S04]  /*23530*/  LOP3.LUT R4, R4, 0x38, RZ, 0xc0, !PT ;  /* 0x0000003804047812 */ /* 0x000fc800078ec0ff */
[----:B---3--:R-:W-:-:S05]  /*23540*/  LEA R2, P3, R4, R3, 0x1 ;  /* 0x0000000304027211 */ /* 0x008fca00078608ff */
[----:B--2---:R-:W-:-:S05]  /*23550*/  IMAD.X R3, RZ, RZ, R5, P3 ;  /* 0x000000ffff037224 */ /* 0x004fca00018e0605 */
[----:B------:R-:W-:Y:S01]  /*23560*/  @!PT LDS RZ, [RZ] ;  /* 0x00000000fffff984 */ /* 0x000fe20000000800 */
[----:B------:R-:W-:Y:S01]  /*23570*/  @!PT LDS RZ, [RZ] ;  /* 0x00000000fffff984 */ /* 0x000fe20000000800 */
[----:B------:R-:W-:Y:S01]  /*23580*/  @!PT LDS RZ, [RZ] ;  /* 0x00000000fffff984 */ /* 0x000fe20000000800 */
[----:B------:R4:W-:Y:S04]  /*23590*/  LDGSTS.E.BYPASS.LTC128B.128 [R10+0x18c00], desc[UR60][R2.64], !P2 ;  /* 0x18c00000020a7fae */ /* 0x0009e8000d101d7c */
[----:B------:R4:W-:Y:S04]  /*235a0*/  LDGSTS.E.BYPASS.LTC128B.128 [R10+0x1cc00], desc[UR60][R2.64+0x80], !P1 ;  /* 0x1cc00080020a7fae */ /* 0x0009e8000c901d7c */
[----:B------:R4:W-:Y:S02]  /*235b0*/  LDGSTS.E.BYPASS.LTC128B.128 [R10+0x20c00], desc[UR60][R2.64+0x100], !P0 ;  /* 0x20c00100020a7fae */ /* 0x0009e4000c101d7c */
.L_x_901:
[----:B------:R-:W-:Y:S05]  /*235c0*/  BSYNC B0 ;  /* 0x0000000000007941 */ /* 0x000fea0003800000 */
.L_x_900:
[----:B01--4-:R-:W4:Y:S01]  /*235d0*/  LDL R10, [R1+0x4] ;  /* 0x00000400010a7983 */ /* 0x013f220000100800 */
[----:B------:R-:W-:Y:S01]  /*235e0*/  PLOP3.LUT P0, PT, PT, PT, PT, 0x80, 0x0 ;  /* 0x000000000000781c */ /* 0x000fe20003f0f070 */
[----:B------:R-:W-:Y:S01]  /*235f0*/  NOP ;  /* 0x0000000000007918 */ /* 0x000fe20000000000 */
[----:B----4-:R-:W-:-:S11]  /*23600*/  VIADD R10, R10, 0x36800 ;  /* 0x000368000a0a7836 */ /* 0x010fd60000000000 */
.L_x_902:
[----:B------:R-:W4:Y:S01]  /*23610*/  LDL R2, [R1+0x4] ;  /* 0x0000040001027983 */ /* 0x000f220000100800 */
[----:B------:R-:W-:Y:S02]  /*23620*/  PLOP3.LUT P1, PT, P1, P0, PT, 0xa2, 0x0 ;  /* 0x000000000000781c */ /* 0x000fe40000f21472 */
[----:B----4-:R-:W-:-:S08]  /*23630*/  @P0 R2UR P1, UR4, R2 ;  /* 0x00000000020402ca */ /* 0x010fd00000020000 */
[----:B------:R-:W-:-:S05]  /*23640*/  @P0 PLOP3.LUT P0, PT, P1, PT, PT, 0x80, 0x0 ;  /* 0x000000000000081c */ /* 0x000fca0000f0f070 */
[----:B------:R-:W-:Y:S01]  /*23650*/  @!P1 SYNCS.ARRIVE.TRANS64.RED.A0T1 RZ, [UR4+0x36800], RZ ;  /* 0x036800ffffff99a7 */ /* 0x000fe20008200404 */
[----:B------:R-:W-:Y:S07]  /*23660*/  @!P1 ARRIVES.LDGSTSBAR.64.TRANSCNT [UR4+0x36800] ;  /* 0x03680000ff0099b0 */ /* 0x000fee0008000a84 */
[----:B------:R-:W-:Y:S05]  /*23670*/  @P0 BRA.U.ANY `(.L_x_902) ;  /* 0xfffffffd00e40947 */ /* 0x000fea000393ffff */
[----:B---3--:R-:W3:Y:S02]  /*23680*/  LDL.LU R3, [R1+0x54] ;  /* 0x0000540001037983 */ /* 0x008ee40000300800 */
[----:B---3--:R-:W-:-:S05]  /*23690*/  VIADD R3, R3, 0x1 ;  /* 0x0000000103037836 */ /* 0x008fca0000000000 */
        /* <DEDUP_REMOVED lines=10> */
.L_x_1048:
[----:B------:R-:W-:Y:S05]  /*23740*/  BSYNC B0 ;  /* 0x0000000000007941 */ /* 0x000fea0003800000 */
.L_x_903:
[----:B0-----:R-:W3:Y:S01]  /*23750*/  LDL.LU R2, [R1+0x4c] ;  /* 0x00004c0001027983 */ /* 0x001ee20000300800 */
[----:B------:R-:W-:Y:S01]  /*23760*/  BSSY B0, `(.L_x_905) ;  /* 0x0000256000007945 */ /* 0x000fe20003800000 */
[----:B---3--:R-:W-:-:S13]  /*23770*/  ISETP.GE.AND P0, PT, R2, 0x71, PT ;  /* 0x000000710200780c */ /* 0x008fda0003f06270 */
[----:B------:R-:W-:Y:S05]  /*23780*/  @!P0 BRA `(.L_x_906) ;  /* 0x00000024004c8947 */ /* 0x000fea0003800000 */
[----:B------:R-:W3:Y:S01]  /*23790*/  LDL R2, [R1+0x38] ;  /* 0x0000380001027983 */ /* 0x000ee20000100800 */
[----:B------:R-:W-:Y:S01]  /*237a0*/  IMAD.MOV.U32 R0, RZ, RZ, 0x1 ;  /* 0x00000001ff007424 */ /* 0x000fe200078e00ff */
[----:B------:R-:W-:Y:S01]  /*237b0*/  BSSY B2, `(.L_x_907) ;  /* 0x00000cc000027945 */ /* 0x000fe20003800000 */
        /* <DEDUP_REMOVED lines=8> */
[----:B------:R-:W4:Y:S04]  /*23840*/  LDL R3, [R1+0x8] ;  /* 0x0000080001037983 */ /* 0x000f280000100800 */
[----:B------:R-:W5:Y:S01]  /*23850*/  LDL R2, [R1+0x14] ;  /* 0x0000140001027983 */ /* 0x000f620000100800 */
[----:B------:R-:W-:Y:S01]  /*23860*/  BSSY B1, `(.L_x_909) ;  /* 0x00000bc000017945 */ /* 0x000fe20003800000 */
[----:B---3--:R-:W-:Y:S01]  /*23870*/  LOP3.LUT P1, RZ, R4, 0x1, RZ, 0xc0, !PT ;  /* 0x0000000104ff7812 */ /* 0x008fe2000782c0ff */
[----:B----4-:R-:W-:-:S05]  /*23880*/  VIADD R7, R3, 0x1 ;  /* 0x0000000103077836 */ /* 0x010fca0000000000 */
[----:B------:R-:W-:-:S04]  /*23890*/  ISETP.NE.AND P0, PT, R7, 0x2, PT ;  /* 0x000000020700780c */ /* 0x000fc80003f05270 */
[----:B------:R-:W-:Y:S02]  /*238a0*/  SEL R9, RZ, 0x1, P0 ;  /* 0x00000001ff097807 */ /* 0x000fe40000000000 */
[----:B------:R-:W-:Y:S02]  /*238b0*/  SEL R7, R7, RZ, P0 ;  /* 0x000000ff07077207 */ /* 0x000fe40000000000 */
[----:B-----5:R-:W-:Y:S01]  /*238c0*/  LOP3.LUT R9, R2, R9, RZ, 0x3c, !PT ;  /* 0x0000000902097212 */ /* 0x020fe200078e3cff */
[----:B------:R-:W-:Y:S06]  /*238d0*/  @!P1 BRA `(.L_x_910) ;  /* 0x0000000800d09947 */ /* 0x000fec0003800000 */
[----:B------:R0:W5:Y:S01]  /*238e0*/  LDL R4, [R1] ;  /* 0x0000000001047983 */ /* 0x0001620000100800 */
[----:B------:R-:W-:Y:S02]  /*238f0*/  ULDC.64 UR4, c[0x0][0x418] ;  /* 0x0001060000047ab9 */ /* 0x000fe40000000a00 */
[----:B------:R-:W-:-:S04]  /*23900*/  ISETP.NE.U32.AND P0, PT, RZ, UR4, PT ;  /* 0x00000004ff007c0c */ /* 0x000fc8000bf05070 */
[----:B------:R-:W-:-:S13]  /*23910*/  ISETP.NE.AND.EX P0, PT, RZ, UR5, PT, P0 ;  /* 0x00000005ff007c0c */ /* 0x000fda000bf05300 */
[----:B0-----:R-:W-:Y:S05]  /*23920*/  @!P0 BRA `(.L_x_911) ;  /* 0x00000000004c8947 */ /* 0x001fea0003800000 */
[----:B------:R-:W3:Y:S01]  /*23930*/  LDL R11, [R1+0x28] ;  /* 0x00002800010b7983 */ /* 0x000ee20000100800 */
[----:B--2---:R-:W0:Y:S01]  /*23940*/  LDC R5, c[0x0][0x43c] ;  /* 0x00010f00ff057b82 */ /* 0x004e220000000800 */
[----:B------:R-:W-:Y:S02]  /*23950*/  ULDC.64 UR6, c[0x0][0x428] ;  /* 0x00010a0000067ab9 */ /* 0x000fe40000000a00 */
[----:B------:R-:W2:Y:S01]  /*23960*/  LDL R6, [R1+0xc] ;  /* 0x00000c0001067983 */ /* 0x000ea20000100800 */
        /* <DEDUP_REMOVED lines=8> */
[----:B---3--:R-:W-:-:S04]  /*239f0*/  IMAD R4, R11, UR6, RZ ;  /* 0x000000060b047c24 */ /* 0x008fc8000f8e02ff */
[C---:B--2---:R-:W-:Y:S02]  /*23a00*/  IMAD R4, R6.reuse, UR7, R4 ;  /* 0x0000000706047c24 */ /* 0x044fe4000f8e0204 */
[----:B------:R-:W-:-:S04]  /*23a10*/  IMAD.WIDE.U32 R2, R6, UR6, R2 ;  /* 0x0000000606027c25 */ /* 0x000fc8000f8e0002 */
[----:B------:R-:W-:Y:S01]  /*23a20*/  IMAD.IADD R3, R4, 0x1, R3 ;  /* 0x0000000104037824 */ /* 0x000fe200078e0203 */
[----:B------:R-:W-:-:S04]  /*23a30*/  LEA R4, P0, R2, UR4, 0x2 ;  /* 0x0000000402047c11 */ /* 0x000fc8000f8010ff */
[----:B------:R-:W-:-:S05]  /*23a40*/  LEA.HI.X R5, R2, UR5, R3, 0x2, P0 ;  /* 0x0000000502057c11 */ /* 0x000fca00080f1403 */
[----:B------:R0:W5:Y:S04]  /*23a50*/  LDG.E R4, desc[UR60][R4.64] ;  /* 0x0000003c04047981 */ /* 0x000168000c1e1900 */
.L_x_911:
[----:B------:R-:W3:Y:S01]  /*23a60*/  LDL R2, [R1+0x4] ;  /* 0x0000040001027983 */ /* 0x000ee20000100800 */
[----:B------:R-:W-:Y:S01]  /*23a70*/  BSSY B3, `(.L_x_912) ;  /* 0x0000005000037945 */ /* 0x000fe20003800000 */
[----:B---3--:R-:W-:Y:S01]  /*23a80*/  IMAD R3, R7, 0x8, R2 ;  /* 0x0000000807037824 */ /* 0x008fe200078e0202 */
[----:B------:R-:W-:-:S04]  /*23a90*/  SHF.L.U32 R2, R9, 0x1f, RZ ;  /* 0x0000001f09027819 */ /* 0x000fc800000006ff */
[----:B------:R-:W1:Y:S02]  /*23aa0*/  SYNCS.PHASECHK.TRANS64.TRYWAIT P0, [R3+URZ+0x36840], R2 ;  /* 0x03684002030075a7 */ /* 0x000e64000800017f */
[----:B-1----:R-:W-:Y:S05]  /*23ab0*/  @!P0 BRA `(.L_x_913) ;  /* 0x0000004c00988947 */ /* 0x002fea0003800000 */
.L_x_1049:
[----:B------:R-:W-:Y:S05]  /*23ac0*/  BSYNC B3 ;  /* 0x0000000000037941 */ /* 0x000fea0003800000 */
.L_x_912:
[----:B0-2---:R-:W0:Y:S01]  /*23ad0*/  S2R R5, SR_TID.X ;  /* 0x0000000000057919 */ /* 0x005e220000002100 */
        /* <DEDUP_REMOVED lines=11> */
.L_x_915:
[----:B------:R-:W-:Y:S05]  /*23b90*/  BSYNC B3 ;  /* 0x0000000000037941 */ /* 0x000fea0003800000 */
.L_x_914:
[----:B------:R-:W2:Y:S04]  /*23ba0*/  LDL R5, [R1+0x4] ;  /* 0x0000040001057983 */ /* 0x000ea80000100800 */
[----:B-1----:R-:W3:Y:S01]  /*23bb0*/  LDL R2, [R1+0x1c] ;  /* 0x00001c0001027983 */ /* 0x002ee20000100800 */
        /* <DEDUP_REMOVED lines=11> */
.L_x_916:
        /* <DEDUP_REMOVED lines=16> */
.L_x_917:
        /* <DEDUP_REMOVED lines=16> */
.L_x_918:
        /* <DEDUP_REMOVED lines=17> */
.L_x_1050:
[----:B------:R-:W-:Y:S05]  /*23f80*/  BSYNC B3 ;  /* 0x0000000000037941 */ /* 0x000fea0003800000 */
.L_x_919:
[----:B------:R1:W5:Y:S04]  /*23f90*/  LDL R17, [R1+0x4] ;  /* 0x0000040001117983 */ /* 0x0003680000100800 */
[----:B------:R1:W5:Y:S01]  /*23fa0*/  LDL R6, [R1+0x8] ;  /* 0x0000080001067983 */ /* 0x0003620000100800 */
[----:B------:R-:W-:Y:S01]  /*23fb0*/  BSSY B3, `(.L_x_921) ;  /* 0x000000c000037945 */ /* 0x000fe20003800000 */
[----:B------:R-:W-:Y:S02]  /*23fc0*/  IMAD.MOV.U32 R12, RZ, RZ, 0x0 ;  /* 0x00000000ff0c7424 */ /* 0x000fe400078e00ff */
[----:B------:R-:W-:Y:S01]  /*23fd0*/  IMAD.MOV.U32 R13, RZ, RZ, 0x14f00000 ;  /* 0x14f00000ff0d7424 */ /* 0x000fe200078e00ff */
[----:B------:R-:W-:Y:S06]  /*23fe0*/  @P1 BRA `(.L_x_922) ;  /* 0x0000000000201947 */ /* 0x000fec0003800000 */
[----:B------:R-:W2:Y:S01]  /*23ff0*/  S2R R5, SR_TID.X ;  /* 0x0000000000057919 */ /* 0x000ea20000002100 */
[----:B0----5:R-:W-:Y:S02]  /*24000*/  IMAD R2, R6, 0x8, R17 ;  /* 0x0000000806027824 */ /* 0x021fe400078e0211 */
[----:B------:R-:W-:-:S04]  /*24010*/  IMAD.MOV.U32 R3, RZ, RZ, 0xa800 ;  /* 0x0000a800ff037424 */ /* 0x000fc800078e00ff */
[----:B------:R3:W-:Y:S01]  /*24020*/  SYNCS.ARRIVE.TRANS64 RZ, [R2+URZ+0x36850], R3 ;  /* 0x0368500302ff79a7 */ /* 0x0007e2000800003f */
[----:B--2---:R-:W-:-:S04]  /*24030*/  LOP3.LUT R5, R5, 0x1f, RZ, 0xc0, !PT ;  /* 0x0000001f05057812 */ /* 0x004fc800078ec0ff */
[----:B------:R-:W-:-:S13]  /*24040*/  ISETP.NE.AND P0, PT, R5, RZ, PT ;  /* 0x000000ff0500720c */ /* 0x000fda0003f05270 */
[----:B---3--:R-:W-:Y:S05]  /*24050*/  @!P0 BRA `(.L_x_922) ;  /* 0x0000000000048947 */ /* 0x008fea0003800000 */
[----:B------:R-:W-:Y:S01]  /*24060*/  BPT.TRAP 0x1 ;  /* 0x000000040000795c */ /* 0x000fe20000300000 */
.L_x_922:
[----:B------:R-:W-:Y:S05]  /*24070*/  BSYNC B3 ;  /* 0x0000000000037941 */ /* 0x000fea0003800000 */
.L_x_921:
[----:B------:R-:W2:Y:S04]  /*24080*/  LDL R5, [R1+0x1c] ;  /* 0x00001c0001057983 */ /* 0x000ea80000100800 */
[----:B0-----:R-:W2:Y:S01]  /*24090*/  LDL.LU R3, [R1+0x18] ;  /* 0x0000180001037983 */ /* 0x001ea20000300800 */
[----:B------:R-:W-:Y:S01]  /*240a0*/  R2UR UR10, R11 ;  /* 0x000000000b0a72ca */ /* 0x000fe200000e0000 */
[--C-:B-----5:R-:W-:Y:S01]  /*240b0*/  IMAD R2, R6, 0x8, R17.reuse ;  /* 0x0000000806027824 */ /* 0x120fe200078e0211 */
[----:B------:R-:W-:Y:S01]  /*240c0*/  R2UR UR6, R12 ;  /* 0x000000000c0672ca */ /* 0x000fe200000e0000 */
[----:B------:R-:W-:Y:S01]  /*240d0*/  IMAD R6, R6, 0xa800, R17 ;  /* 0x0000a80006067824 */ /* 0x000fe200078e0211 */
[----:B------:R-:W-:Y:S01]  /*240e0*/  R2UR UR7, R13 ;  /* 0x000000000d0772ca */ /* 0x000fe200000e0000 */
[----:B------:R-:W-:Y:S01]  /*240f0*/  UIADD3 UR4, UP0, UR36, 0x470, URZ ;  /* 0x0000047024047890 */ /* 0x000fe2000ff1e03f */
[----:B------:R-:W-:Y:S01]  /*24100*/  PLOP3.LUT P0, PT, PT, PT, PT, 0x80, 0x0 ;  /* 0x000000000000781c */ /* 0x000fe20003f0f070 */
[----:B------:R-:W-:-:S02]  /*24110*/  VIADD R2, R2, 0x36850 ;  /* 0x0003685002027836 */ /* 0x000fc40000000000 */
[----:B------:R-:W-:Y:S01]  /*24120*/  UIADD3.X UR5, URZ, UR37, URZ, UP0, !UPT ;  /* 0x000000253f057290 */ /* 0x000fe200087fe43f */
[----:B--2---:R-:W-:Y:S02]  /*24130*/  IMAD R3, R3, 0x70, R5 ;  /* 0x0000007003037824 */ /* 0x004fe400078e0205 */
[----:B------:R-:W-:-:S09]  /*24140*/  VIADD R5, R6, 0x400 ;  /* 0x0000040006057836 */ /* 0x000fd20000000000 */
.L_x_923:
        /* <DEDUP_REMOVED lines=16> */
.L_x_924:
        /* <DEDUP_REMOVED lines=16> */
.L_x_925:
        /* <DEDUP_REMOVED lines=13> */
.L_x_910:
[----:B------:R-:W-:Y:S05]  /*24420*/  BSYNC B1 ;  /* 0x0000000000017941 */ /* 0x000fea0003800000 */
.L_x_909:
[----:B0-----:R-:W3:Y:S04]  /*24430*/  LDL.LU R0, [R1+0x38] ;  /* 0x0000380001007983 */ /* 0x001ee80000300800 */
[----:B------:R0:W-:Y:S04]  /*24440*/  STL [R1+0x8], R7 ;  /* 0x0000080701007387 */ /* 0x0001e80000100800 */
[----:B------:R0:W-:Y:S02]  /*24450*/  STL [R1+0x14], R9 ;  /* 0x0000140901007387 */ /* 0x0001e40000100800 */
[----:B0--3--:R-:W-:-:S07]  /*24460*/  VIADD R0, R0, 0xfffffffd ;  /* 0xfffffffd00007836 */ /* 0x009fce0000000000 */
.L_x_908:
[----:B------:R-:W-:Y:S05]  /*24470*/  BSYNC B2 ;  /* 0x0000000000027941 */ /* 0x000fea0003800000 */
.L_x_907:
[----:B------:R-:W3:Y:S01]  /*24480*/  LDL.LU R2, [R1+0x3c] ;  /* 0x00003c0001027983 */ /* 0x000ee20000300800 */
[----:B------:R-:W-:-:S05]  /*24490*/  IMAD.MOV R8, RZ, RZ, -R8 ;  /* 0x000000ffff087224 */ /* 0x000fca00078e0a08 */
[----:B---3--:R-:W-:-:S13]  /*244a0*/  ISETP.NE.AND P0, PT, R2, R8, PT ;  /* 0x000000080200720c */ /* 0x008fda0003f05270 */
[----:B------:R-:W-:Y:S05]  /*244b0*/  @!P0 BRA `(.L_x_906) ;  /* 0x0000001800008947 */ /* 0x000fea0003800000 */
[----:B------:R0:W5:Y:S02]  /*244c0*/  LDL R8, [R1] ;  /* 0x0000000001087983 */ /* 0x0001640000100800 */
.L_x_960:
[----:B---3--:R-:W3:Y:S04]  /*244d0*/  LDL R4, [R1+0x10] ;  /* 0x0000100001047983 */ /* 0x008ee80000100800 */
[----:B----4-:R-:W4:Y:S04]  /*244e0*/  LDL R3, [R1+0x8] ;  /* 0x0000080001037983 */ /* 0x010f280000100800 */
[----:B--2---:R-:W2:Y:S01]  /*244f0*/  LDL R2, [R1+0x14] ;  /* 0x0000140001027983 */ /* 0x004ea20000100800 */
[----:B------:R-:W-:Y:S05]  /*24500*/  YIELD ;  /* 0x0000000000007946 */ /* 0x000fea0003800000 */
[----:B------:R-:W-:Y:S01]  /*24510*/  BSSY B1, `(.L_x_926) ;  /* 0x00000ba000017945 */ /* 0x000fe20003800000 */
[----:B---3--:R-:W-:Y:S01]  /*24520*/  LOP3.LUT P1, RZ, R4, 0x1, RZ, 0xc0, !PT ;  /* 0x0000000104ff7812 */ /* 0x008fe2000782c0ff */
[----:B----4-:R-:W-:-:S05]  /*24530*/  VIADD R4, R3, 0x1 ;  /* 0x0000000103047836 */ /* 0x010fca0000000000 */
[----:B------:R-:W-:-:S04]  /*24540*/  ISETP.NE.AND P0, PT, R4, 0x2, PT ;  /* 0x000000020400780c */ /* 0x000fc80003f05270 */
[----:B--2---:R-:W-:Y:S02]  /*24550*/  SEL R5, RZ, 0x1, P0 ;  /* 0x00000001ff057807 */ /* 0x004fe40000000000 */
[----:B------:R-:W-:Y:S02]  /*24560*/  SEL R4, R4, RZ, P0 ;  /* 0x000000ff04047207 */ /* 0x000fe40000000000 */
[----:B------:R-:W-:Y:S01]  /*24570*/  LOP3.LUT R5, R2, R5, RZ, 0x3c, !PT ;  /* 0x0000000502057212 */ /* 0x000fe200078e3cff */
[----:B------:R-:W-:Y:S06]  /*24580*/  @!P1 BRA `(.L_x_927) ;  /* 0x0000000800c89947 */ /* 0x000fec0003800000 */
[----:B------:R-:W-:Y:S01]  /*24590*/  ULDC.64 UR4, c[0x0][0x418] ;  /* 0x0001060000047ab9 */ /* 0x000fe20000000a00 */
[----:B------:R-:W-:Y:S01]  /*245a0*/  IMAD.MOV.U32 R6, RZ, RZ, R0 ;  /* 0x000000ffff067224 */ /* 0x000fe200078e0000 */
[----:B------:R-:W-:-:S04]  /*245b0*/  ISETP.NE.U32.AND P0, PT, RZ, UR4, PT ;  /* 0x00000004ff007c0c */ /* 0x000fc8000bf05070 */
[----:B------:R-:W-:-:S13]  /*245c0*/  ISETP.NE.AND.EX P0, PT, RZ, UR5, PT, P0 ;  /* 0x00000005ff007c0c */ /* 0x000fda000bf05300 */
[----:B------:R-:W-:Y:S05]  /*245d0*/  @!P0 BRA `(.L_x_928) ;  /* 0x00000000004c8947 */ /* 0x000fea0003800000 */
[----:B------:R-:W2:Y:S01]  /*245e0*/  LDL R11, [R1+0x28] ;  /* 0x00002800010b7983 */ /* 0x000ea20000100800 */
[----:B------:R-:W3:Y:S01]  /*245f0*/  LDC R7, c[0x0][0x43c] ;  /* 0x00010f00ff077b82 */ /* 0x000ee20000000800 */
        /* <DEDUP_REMOVED lines=12> */
[----:B------:R-:W-:-:S04]  /*246c0*/  IMAD.WIDE.U32 R2, R9, UR6, R2 ;  /* 0x0000000609027c25 */ /* 0x000fc8000f8e0002 */
[----:B------:R-:W-:Y:S01]  /*246d0*/  IMAD.IADD R3, R7, 0x1, R3 ;  /* 0x0000000107037824 */ /* 0x000fe200078e0203 */
[----:B-----5:R-:W-:-:S04]  /*246e0*/  LEA R8, P0, R2, UR4, 0x2 ;  /* 0x0000000402087c11 */ /* 0x020fc8000f8010ff */
[----:B------:R-:W-:-:S05]  /*246f0*/  LEA.HI.X R9, R2, UR5, R3, 0x2, P0 ;  /* 0x0000000502097c11 */ /* 0x000fca00080f1403 */
[----:B------:R2:W5:Y:S04]  /*24700*/  LDG.E R8, desc[UR60][R8.64] ;  /* 0x0000003c08087981 */ /* 0x000568000c1e1900 */
.L_x_928:
[----:B------:R-:W3:Y:S01]  /*24710*/  LDL R2, [R1+0x4] ;  /* 0x0000040001027983 */ /* 0x000ee20000100800 */
[----:B------:R-:W-:Y:S01]  /*24720*/  BSSY B2, `(.L_x_929) ;  /* 0x0000005000027945 */ /* 0x000fe20003800000 */
[----:B---3--:R-:W-:Y:S01]  /*24730*/  IMAD R3, R4, 0x8, R2 ;  /* 0x0000000804037824 */ /* 0x008fe200078e0202 */
[----:B------:R-:W-:-:S04]  /*24740*/  SHF.L.U32 R2, R5, 0x1f, RZ ;  /* 0x0000001f05027819 */ /* 0x000fc800000006ff */
[----:B------:R-:W3:Y:S02]  /*24750*/  SYNCS.PHASECHK.TRANS64.TRYWAIT P0, [R3+URZ+0x36840], R2 ;  /* 0x03684002030075a7 */ /* 0x000ee4000800017f */
[----:B---3--:R-:W-:Y:S05]  /*24760*/  @!P0 BRA `(.L_x_930) ;  /* 0x0000004000948947 */ /* 0x008fea0003800000 */
.L_x_1051:
[----:B------:R-:W-:Y:S05]  /*24770*/  BSYNC B2 ;  /* 0x0000000000027941 */ /* 0x000fea0003800000 */
.L_x_929:
[----:B------:R-:W4:Y:S01]  /*24780*/  S2R R7, SR_TID.X ;  /* 0x0000000000077919 */ /* 0x000f220000002100 */
[----:B------:R-:W-:Y:S01]  /*24790*/  BSSY B2, `(.L_x_931) ;  /* 0x000000b000027945 */ /* 0x000fe20003800000 */
[----:B----4-:R-:W-:-:S04]  /*247a0*/  LOP3.LUT R7, R7, 0x7f, RZ, 0xc0, !PT ;  /* 0x0000007f07077812 */ /* 0x010fc800078ec0ff */
[----:B------:R-:W-:-:S13]  /*247b0*/  ISETP.NE.AND P1, PT, R7, RZ, PT ;  /* 0x000000ff0700720c */ /* 0x000fda0003f25270 */
[----:B------:R-:W-:Y:S05]  /*247c0*/  @P1 BRA `(.L_x_932) ;  /* 0x00000000001c1947 */ /* 0x000fea0003800000 */
[----:B------:R-:W4:Y:S01]  /*247d0*/  S2R R7, SR_TID.X ;  /* 0x0000000000077919 */ /* 0x000f220000002100 */
[----:B---3--:R-:W-:-:S04]  /*247e0*/  IMAD.MOV.U32 R2, RZ, RZ, 0xa800 ;  /* 0x0000a800ff027424 */ /* 0x008fc800078e00ff */
[----:B------:R3:W-:Y:S01]  /*247f0*/  SYNCS.ARRIVE.TRANS64 RZ, [R3+URZ+0x36830], R2 ;  /* 0x0368300203ff79a7 */ /* 0x0007e2000800003f */
[----:B----4-:R-:W-:-:S04]  /*24800*/  LOP3.LUT R7, R7, 0x1f, RZ, 0xc0, !PT ;  /* 0x0000001f07077812 */ /* 0x010fc800078ec0ff */
[----:B------:R-:W-:-:S13]  /*24810*/  ISETP.NE.AND P0, PT, R7, RZ, PT ;  /* 0x000000ff0700720c */ /* 0x000fda0003f05270 */
[----:B---3--:R-:W-:Y:S05]  /*24820*/  @!P0 BRA `(.L_x_932) ;  /* 0x0000000000048947 */ /* 0x008fea0003800000 */
[----:B------:R-:W-:Y:S01]  /*24830*/  BPT.TRAP 0x1 ;  /* 0x000000040000795c */ /* 0x000fe20000300000 */
.L_x_932:
[----:B------:R-:W-:Y:S05]  /*24840*/  BSYNC B2 ;  /* 0x0000000000027941 */ /* 0x000fea0003800000 */
.L_x_931:
[----:B------:R-:W4:Y:S04]  /*24850*/  LDL R7, [R1+0x4] ;  /* 0x0000040001077983 */ /* 0x000f280000100800 */
[----:B---3--:R-:W3:Y:S01]  /*24860*/  LDL R2, [R1+0x1c] ;  /* 0x00001c0001027983 */ /* 0x008ee20000100800 */
[----:B------:R-:W-:Y:S01]  /*24870*/  MOV R11, RZ ;  /* 0x000000ff000b7202 */ /* 0x000fe20000000f00 */
[----:B------:R-:W-:Y:S01]  /*24880*/  UIADD3 UR4, UP0, UR36, 0x370, URZ ;  /* 0x0000037024047890 */ /* 0x000fe2000ff1e03f */
[----:B------:R-:W-:Y:S01]  /*24890*/  PLOP3.LUT P0, PT, PT, PT, PT, 0x80, 0x0 ;  /* 0x000000000000781c */ /* 0x000fe20003f0f070 */
[----:B------:R-:W-:Y:S01]  /*248a0*/  VIADD R3, R3, 0x36830 ;  /* 0x0003683003037836 */ /* 0x000fe20000000000 */
[----:B------:R-:W-:Y:S01]  /*248b0*/  R2UR UR10, R11 ;  /* 0x000000000b0a72ca */ /* 0x000fe200000e0000 */
[----:B------:R-:W-:Y:S01]  /*248c0*/  UIADD3.X UR5, URZ, UR37, URZ, UP0, !UPT ;  /* 0x000000253f057290 */ /* 0x000fe200087fe43f */
[----:B------:R-:W-:Y:S01]  /*248d0*/  UMOV UR6, 0x0 ;  /* 0x0000000000067882 */ /* 0x000fe20000000000 */
[----:B------:R-:W-:Y:S01]  /*248e0*/  UMOV UR7, 0x14f00000 ;  /* 0x14f0000000077882 */ /* 0x000fe20000000000 */
[----:B----4-:R-:W-:-:S02]  /*248f0*/  IMAD R7, R4, 0xa800, R7 ;  /* 0x0000a80004077824 */ /* 0x010fc400078e0207 */
[----:B---3--:R-:W-:Y:S02]  /*24900*/  IMAD R2, R6, 0x70, R2 ;  /* 0x0000007006027824 */ /* 0x008fe400078e0202 */
[----:B--2---:R-:W-:-:S07]  /*24910*/  VIADD R9, R7, 0x21400 ;  /* 0x0002140007097836 */ /* 0x004fce0000000000 */
.L_x_933:
        /* <DEDUP_REMOVED lines=16> */
.L_x_934:
        /* <DEDUP_REMOVED lines=16> */
.L_x_935:
        /* <DEDUP_REMOVED lines=17> */
.L_x_1052:
[----:B------:R-:W-:Y:S05]  /*24c30*/  BSYNC B2 ;  /* 0x0000000000027941 */ /* 0x000fea0003800000 */
.L_x_936:
[----:B------:R-:W-:Y:S01]  /*24c40*/  BSSY B2, `(.L_x_938) ;  /* 0x000000b000027945 */ /* 0x000fe20003800000 */
[----:B------:R-:W-:Y:S02]  /*24c50*/  IMAD.MOV.U32 R12, RZ, RZ, 0x0 ;  /* 0x00000000ff0c7424 */ /* 0x000fe400078e00ff */
[----:B------:R-:W-:Y:S01]  /*24c60*/  IMAD.MOV.U32 R13, RZ, RZ, 0x14f00000 ;  /* 0x14f00000ff0d7424 */ /* 0x000fe200078e00ff */
[----:B------:R-:W-:Y:S06]  /*24c70*/  @P1 BRA `(.L_x_939) ;  /* 0x00000000001c1947 */ /* 0x000fec0003800000 */
[----:B------:R-:W3:Y:S01]  /*24c80*/  S2R R7, SR_TID.X ;  /* 0x0000000000077919 */ /* 0x000ee20000002100 */
[----:B--2---:R-:W-:-:S04]  /*24c90*/  IMAD.MOV.U32 R3, RZ, RZ, 0xa800 ;  /* 0x0000a800ff037424 */ /* 0x004fc800078e00ff */
[----:B------:R4:W-:Y:S01]  /*24ca0*/  SYNCS.ARRIVE.TRANS64 RZ, [R2+URZ+0x50], R3 ;  /* 0x0000500302ff79a7 */ /* 0x0009e2000800003f */
[----:B---3--:R-:W-:-:S04]  /*24cb0*/  LOP3.LUT R7, R7, 0x1f, RZ, 0xc0, !PT ;  /* 0x0000001f07077812 */ /* 0x008fc800078ec0ff */
[----:B------:R-:W-:-:S13]  /*24cc0*/  ISETP.NE.AND P0, PT, R7, RZ, PT ;  /* 0x000000ff0700720c */ /* 0x000fda0003f05270 */
[----:B----4-:R-:W-:Y:S05]  /*24cd0*/  @!P0 BRA `(.L_x_939) ;  /* 0x0000000000048947 */ /* 0x010fea0003800000 */
[----:B------:R-:W-:Y:S01]  /*24ce0*/  BPT.TRAP 0x1 ;  /* 0x000000040000795c */ /* 0x000fe20000300000 */
.L_x_939:
[----:B------:R-:W-:Y:S05]  /*24cf0*/  BSYNC B2 ;  /* 0x0000000000027941 */ /* 0x000fea0003800000 */
.L_x_938:
        /* <DEDUP_REMOVED lines=14> */
.L_x_940:
        /* <DEDUP_REMOVED lines=16> */
.L_x_941:
        /* <DEDUP_REMOVED lines=16> */
.L_x_942:
        /* <DEDUP_REMOVED lines=13> */
.L_x_927:
[----:B------:R-:W-:Y:S05]  /*250b0*/  BSYNC B1 ;  /* 0x0000000000017941 */ /* 0x000fea0003800000 */
.L_x_926:
[----:B------:R-:W3:Y:S01]  /*250c0*/  LDL R2, [R1+0x10] ;  /* 0x0000100001027983 */ /* 0x000ee20000100800 */
[----:B------:R-:W-:Y:S01]  /*250d0*/  VIADD R3, R4, 0x1 ;  /* 0x0000000104037836 */ /* 0x000fe20000000000 */
[----:B------:R-:W-:Y:S04]  /*250e0*/  BSSY B1, `(.L_x_943) ;  /* 0x00000ba000017945 */ /* 0x000fe80003800000 */
[----:B------:R-:W-:-:S04]  /*250f0*/  ISETP.NE.AND P0, PT, R3, 0x2, PT ;  /* 0x000000020300780c */ /* 0x000fc80003f05270 */
[----:B------:R-:W-:Y:S02]  /*25100*/  SEL R12, R3, RZ, P0 ;  /* 0x000000ff030c7207 */ /* 0x000fe40000000000 */
[----:B---3--:R-:W-:Y:S02]  /*25110*/  LOP3.LUT P1, RZ, R2, 0x1, RZ, 0xc0, !PT ;  /* 0x0000000102ff7812 */ /* 0x008fe4000782c0ff */
        /* <DEDUP_REMOVED lines=11> */
[----:B-----5:R-:W4:Y:S01]  /*251d0*/  LDC R8, c[0x0][0x43c] ;  /* 0x00010f00ff087b82 */ /* 0x020f220000000800 */
[----:B------:R-:W-:Y:S02]  /*251e0*/  ULDC.64 UR6, c[0x0][0x428] ;  /* 0x00010a0000067ab9 */ /* 0x000fe40000000a00 */
[----:B------:R-:W3:Y:S01]  /*251f0*/  LDL R9, [R1+0xc] ;  /* 0x00000c0001097983 */ /* 0x000ee20000100800 */
[----:B----4-:R-:W-:-:S13]  /*25200*/  ISETP.NE.AND P0, PT, R8, 0x1, PT ;  /* 0x000000010800780c */ /* 0x010fda0003f05270 */
[----:B------:R-:W4:Y:S02]  /*25210*/  @P0 LDC.64 R2, c[0x0][0x440] ;  /* 0x00011000ff020b82 */ /* 0x000f240000000a00 */
[----:B----4-:R-:W-:-:S04]  /*25220*/  @P0 IMAD.HI.U32 R7, R6, R2, RZ ;  /* 0x0000000206070227 */ /* 0x010fc800078e00ff */
        /* <DEDUP_REMOVED lines=12> */
.L_x_945:
[----:B------:R-:W4:Y:S01]  /*252f0*/  LDL R2, [R1+0x4] ;  /* 0x0000040001027983 */ /* 0x000f220000100800 */
[----:B------:R-:W-:Y:S01]  /*25300*/  SHF.L.U32 R3, R11, 0x1f, RZ ;  /* 0x0000001f0b037819 */ /* 0x000fe200000006ff */
[----:B------:R-:W-:Y:S01]  /*25310*/  BSSY B2, `(.L_x_946) ;  /* 0x0000004000027945 */ /* 0x000fe20003800000 */
[----:B----4-:R-:W-:-:S04]  /*25320*/  IMAD R2, R12, 0x8, R2 ;  /* 0x000000080c027824 */ /* 0x010fc800078e0202 */
[----:B------:R-:W4:Y:S02]  /*25330*/  SYNCS.PHASECHK.TRANS64.TRYWAIT P0, [R2+URZ+0x36840], R3 ;  /* 0x03684003020075a7 */ /* 0x000f24000800017f */
[----:B----4-:R-:W-:Y:S05]  /*25340*/  @!P0 BRA `(.L_x_947) ;  /* 0x0000003400c48947 */ /* 0x010fea0003800000 */
.L_x_1053:
[----:B------:R-:W-:Y:S05]  /*25350*/  BSYNC B2 ;  /* 0x0000000000027941 */ /* 0x000fea0003800000 */
.L_x_946:
[----:B------:R-:W0:Y:S01]  /*25360*/  S2R R7, SR_TID.X ;  /* 0x0000000000077919 */ /* 0x000e220000002100 */
[----:B------:R-:W-:Y:S01]  /*25370*/  BSSY B2, `(.L_x_948) ;  /* 0x000000b000027945 */ /* 0x000fe20003800000 */
[----:B0-----:R-:W-:-:S04]  /*25380*/  LOP3.LUT R7, R7, 0x7f, RZ, 0xc0, !PT ;  /* 0x0000007f07077812 */ /* 0x001fc800078ec0ff */
[----:B------:R-:W-:-:S13]  /*25390*/  ISETP.NE.AND P1, PT, R7, RZ, PT ;  /* 0x000000ff0700720c */ /* 0x000fda0003f25270 */
[----:B------:R-:W-:Y:S05]  /*253a0*/  @P1 BRA `(.L_x_949) ;  /* 0x00000000001c1947 */ /* 0x000fea0003800000 */
[----:B------:R-:W0:Y:S01]  /*253b0*/  S2R R7, SR_TID.X ;  /* 0x0000000000077919 */ /* 0x000e220000002100 */
[----:B----4-:R-:W-:-:S04]  /*253c0*/  IMAD.MOV.U32 R3, RZ, RZ, 0xa800 ;  /* 0x0000a800ff037424 */ /* 0x010fc800078e00ff */
[----:B------:R4:W-:Y:S01]  /*253d0*/  SYNCS.ARRIVE.TRANS64 RZ, [R2+URZ+0x36830], R3 ;  /* 0x0368300302ff79a7 */ /* 0x0009e2000800003f */
[----:B0-----:R-:W-:-:S04]  /*253e0*/  LOP3.LUT R7, R7, 0x1f, RZ, 0xc0, !PT ;  /* 0x0000001f07077812 */ /* 0x001fc800078ec0ff */
[----:B------:R-:W-:-:S13]  /*253f0*/  ISETP.NE.AND P0, PT, R7, RZ, PT ;  /* 0x000000ff0700720c */ /* 0x000fda0003f05270 */
[----:B----4-:R-:W-:Y:S05]  /*25400*/  @!P0 BRA `(.L_x_949) ;  /* 0x0000000000048947 */ /* 0x010fea0003800000 */
[----:B------:R-:W-:Y:S01]  /*25410*/  BPT.TRAP 0x1 ;  /* 0x000000040000795c */ /* 0x000fe20000300000 */
.L_x_949:
[----:B------:R-:W-:Y:S05]  /*25420*/  BSYNC B2 ;  /* 0x0000000000027941 */ /* 0x000fea0003800000 */
.L_x_948:
[----:B------:R-:W3:Y:S04]  /*25430*/  LDL R7, [R1+0x8] ;  /* 0x0000080001077983 */ /* 0x000ee80000100800 */
[----:B--2---:R-:W2:Y:S04]  /*25440*/  LDL R9, [R1+0x4] ;  /* 0x0000040001097983 */ /* 0x004ea80000100800 */
[----:B----4-:R-:W4:Y:S01]  /*25450*/  LDL R2, [R1+0x1c] ;  /* 0x00001c0001027983 */ /* 0x010f220000100800 */
[----:B---3--:R-:W-:-:S05]  /*25460*/  IMAD.MOV.U32 R11, RZ, RZ, RZ ;  /* 0x000000ffff0b7224 */ /* 0x008fca00078e00ff */
[----:B------:R-:W-:Y:S01]  /*25470*/  R2UR UR10, R11 ;  /* 0x000000000b0a72ca */ /* 0x000fe200000e0000 */
[----:B------:R-:W-:Y:S01]  /*25480*/  UIADD3 UR4, UP0, UR36, 0x370, URZ ;  /* 0x0000037024047890 */ /* 0x000fe2000ff1e03f */
[----:B------:R-:W-:Y:S01]  /*25490*/  PLOP3.LUT P0, PT, PT, PT, PT, 0x80, 0x0 ;  /* 0x000000000000781c */ /* 0x000fe20003f0f070 */
[----:B------:R-:W-:Y:S01]  /*254a0*/  UMOV UR6, 0x0 ;  /* 0x0000000000067882 */ /* 0x000fe20000000000 */
[----:B------:R-:W-:Y:S01]  /*254b0*/  UMOV UR7, 0x14f00000 ;  /* 0x14f0000000077882 */ /* 0x000fe20000000000 */
[----:B------:R-:W-:Y:S01]  /*254c0*/  UIADD3.X UR5, URZ, UR37, URZ, UP0, !UPT ;  /* 0x000000253f057290 */ /* 0x000fe200087fe43f */
[C---:B------:R-:W-:Y:S02]  /*254d0*/  IMAD R3, R7.reuse, 0x8, R10 ;  /* 0x0000000807037824 */ /* 0x040fe400078e020a */
[----:B--2---:R-:W-:Y:S02]  /*254e0*/  IMAD R7, R7, 0xa800, R9 ;  /* 0x0000a80007077824 */ /* 0x004fe400078e0209 */
[----:B------:R-:W-:-:S02]  /*254f0*/  VIADD R3, R3, 0x30 ;  /* 0x0000003003037836 */ /* 0x000fc40000000000 */
[----:B----4-:R-:W-:Y:S02]  /*25500*/  IMAD R2, R6, 0x70, R2 ;  /* 0x0000007006027824 */ /* 0x010fe400078e0202 */
[----:B------:R-:W-:-:S07]  /*25510*/  VIADD R9, R7, 0x21400 ;  /* 0x0002140007097836 */ /* 0x000fce0000000000 */
.L_x_950:
        /* <DEDUP_REMOVED lines=16> */
.L_x_951:
        /* <DEDUP_REMOVED lines=16> */
.L_x_952:
        /* <DEDUP_REMOVED lines=15> */
.L_x_1054:
[----:B------:R-:W-:Y:S05]  /*25810*/  BSYNC B2 ;  /* 0x0000000000027941 */ /* 0x000fea0003800000 */
.L_x_953:
[----:B------:R-:W-:Y:S01]  /*25820*/  BSSY B2, `(.L_x_955) ;  /* 0x000000b000027945 */ /* 0x000fe20003800000 */
[----:B------:R-:W-:Y:S02]  /*25830*/  IMAD.MOV.U32 R12, RZ, RZ, 0x0 ;  /* 0x00000000ff0c7424 */ /* 0x000fe400078e00ff */
[----:B------:R-:W-:Y:S01]  /*25840*/  IMAD.MOV.U32 R13, RZ, RZ, 0x14f00000 ;  /* 0x14f00000ff0d7424 */ /* 0x000fe200078e00ff */
[----:B------:R-:W-:Y:S06]  /*25850*/  @P1 BRA `(.L_x_956) ;  /* 0x00000000001c1947 */ /* 0x000fec0003800000 */
[----:B------:R-:W2:Y:S01]  /*25860*/  S2R R7, SR_TID.X ;  /* 0x0000000000077919 */ /* 0x000ea20000002100 */
[----:B------:R-:W-:-:S04]  /*25870*/  IMAD.MOV.U32 R3, RZ, RZ, 0xa800 ;  /* 0x0000a800ff037424 */ /* 0x000fc800078e00ff */
[----:B------:R3:W-:Y:S01]  /*25880*/  SYNCS.ARRIVE.TRANS64 RZ, [R2+URZ+0x50], R3 ;  /* 0x0000500302ff79a7 */ /* 0x0007e2000800003f */
[----:B--2---:R-:W-:-:S04]  /*25890*/  LOP3.LUT R7, R7, 0x1f, RZ, 0xc0, !PT ;  /* 0x0000001f07077812 */ /* 0x004fc800078ec0ff */
[----:B------:R-:W-:-:S13]  /*258a0*/  ISETP.NE.AND P0, PT, R7, RZ, PT ;  /* 0x000000ff0700720c */ /* 0x000fda0003f05270 */
[----:B---3--:R-:W-:Y:S05]  /*258b0*/  @!P0 BRA `(.L_x_956) ;  /* 0x0000000000048947 */ /* 0x008fea0003800000 */
[----:B------:R-:W-:Y:S01]  /*258c0*/  BPT.TRAP 0x1 ;  /* 0x000000040000795c */ /* 0x000fe20000300000 */
.L_x_956:
[----:B------:R-:W-:Y:S05]  /*258d0*/  BSYNC B2 ;  /* 0x0000000000027941 */ /* 0x000fea0003800000 */
.L_x_955:
[----:B------:R-:W2:Y:S04]  /*258e0*/  LDL R7, [R1+0x4] ;  /* 0x0000040001077983 */ /* 0x000ea80000100800 */
[----:B0-----:R-:W3:Y:S04]  /*258f0*/  LDL R5, [R1+0x1c] ;  /* 0x00001c0001057983 */ /* 0x001ee80000100800 */
[----:B------:R-:W3:Y:S01]  /*25900*/  LDL.LU R3, [R1+0x18] ;  /* 0x0000180001037983 */ /* 0x000ee20000300800 */
[----:B------:R-:W-:Y:S01]  /*25910*/  R2UR UR10, R11 ;  /* 0x000000000b0a72ca */ /* 0x000fe200000e0000 */
[----:B------:R-:W-:Y:S01]  /*25920*/  UIADD3 UR4, UP0, UR36, 0x470, URZ ;  /* 0x0000047024047890 */ /* 0x000fe2000ff1e03f */
[----:B------:R-:W-:Y:S01]  /*25930*/  R2UR UR6, R12 ;  /* 0x000000000c0672ca */ /* 0x000fe200000e0000 */
[----:B------:R-:W-:Y:S01]  /*25940*/  VIADD R2, R2, 0x50 ;  /* 0x0000005002027836 */ /* 0x000fe20000000000 */
[----:B------:R-:W-:Y:S01]  /*25950*/  R2UR UR7, R13 ;  /* 0x000000000d0772ca */ /* 0x000fe200000e0000 */
[----:B------:R-:W-:Y:S01]  /*25960*/  UIADD3.X UR5, URZ, UR37, URZ, UP0, !UPT ;  /* 0x000000253f057290 */ /* 0x000fe200087fe43f */
[----:B------:R-:W-:Y:S01]  /*25970*/  PLOP3.LUT P0, PT, PT, PT, PT, 0x80, 0x0 ;  /* 0x000000000000781c */ /* 0x000fe20003f0f070 */
[----:B--2---:R-:W-:-:S02]  /*25980*/  IMAD R4, R4, 0xa800, R7 ;  /* 0x0000a80004047824 */ /* 0x004fc400078e0207 */
[----:B---3--:R-:W-:Y:S02]  /*25990*/  IMAD R3, R3, 0x70, R5 ;  /* 0x0000007003037824 */ /* 0x008fe400078e0205 */
[----:B------:R-:W-:-:S08]  /*259a0*/  VIADD R5, R4, 0x400 ;  /* 0x0000040004057836 */ /* 0x000fd00000000000 */
.L_x_957:
        /* <DEDUP_REMOVED lines=16> */
.L_x_958:
        /* <DEDUP_REMOVED lines=16> */
.L_x_959:
        /* <DEDUP_REMOVED lines=11> */
[----:B------:R4:W-:Y:S04]  /*25c60*/  STL [R1+0x18], R6 ;  /* 0x0000180601007387 */ /* 0x0009e80000100800 */
[----:B------:R4:W-:Y:S02]  /*25c70*/  STL [R1], R8 ;  /* 0x0000000801007387 */ /* 0x0009e40000100800 */
.L_x_944:
[----:B------:R-:W-:Y:S05]  /*25c80*/  BSYNC B1 ;  /* 0x0000000000017941 */ /* 0x000fea0003800000 */
.L_x_943:
[C---:B------:R-:W-:Y:S01]  /*25c90*/  ISETP.GT.AND P0, PT, R0.reuse, 0x1, PT ;  /* 0x000000010000780c */ /* 0x040fe20003f04270 */
[----:B------:R-:W-:-:S12]  /*25ca0*/  VIADD R0, R0, 0xfffffffe ;  /* 0xfffffffe00007836 */ /* 0x000fd80000000000 */
[----:B------:R-:W-:Y:S05]  /*25cb0*/  @P0 BRA `(.L_x_960) ;  /* 0xffffffe800040947 */ /* 0x000fea000383ffff */
.L_x_906:
[----:B------:R-:W-:Y:S05]  /*25cc0*/  BSYNC B0 ;  /* 0x0000000000007941 */ /* 0x000fea0003800000 */
.L_x_905:
[----:B------:R-:W0:Y:S01]  /*25cd0*/  S2R R3, SR_TID.X ;  /* 0x0000000000037919 */ /* 0x000e220000002100 */
[----:B------:R-:W-:Y:S01]  /*25ce0*/  BSSY B0, `(.L_x_961) ;  /* 0x0000010000007945 */ /* 0x000fe20003800000 */
[----:B0-----:R-:W-:-:S04]  /*25cf0*/  LOP3.LUT R3, R3, 0x7f, RZ, 0xc0, !PT ;  /* 0x0000007f03037812 */ /* 0x001fc800078ec0ff */
[----:B------:R-:W-:-:S13]  /*25d00*/  ISETP.NE.AND P0, PT, R3, RZ, PT ;  /* 0x000000ff0300720c */ /* 0x000fda0003f05270 */
[----:B------:R-:W-:Y:S05]  /*25d10*/  @P0 BRA `(.L_x_962) ;  /* 0x0000000000300947 */ /* 0x000fea0003800000 */
[----:B------:R-:W0:Y:S01]  /*25d20*/  S2R R2, SR_LANEID ;  /* 0x0000000000027919 */ /* 0x000e220000000000 */
[----:B------:R-:W-:Y:S01]  /*25d30*/  VOTEU.ANY UR4, UPT, PT ;  /* 0x0000000000047886 */ /* 0x000fe200038e0100 */
[----:B--2---:R-:W2:Y:S01]  /*25d40*/  LDC.64 R4, c[0x0][0xc60] ;  /* 0x00031800ff047b82 */ /* 0x004ea20000000a00 */
[----:B------:R-:W0:Y:S02]  /*25d50*/  FLO.U32 R0, UR4 ;  /* 0x0000000400007d00 */ /* 0x000e2400080e0000 */
[----:B0-----:R-:W-:-:S06]  /*25d60*/  ISETP.EQ.U32.AND P0, PT, R0, R2, PT ;  /* 0x000000020000720c */ /* 0x001fcc0003f02070 */
[----:B------:R-:W2:Y:S07]  /*25d70*/  POPC R2, UR4 ;  /* 0x0000000400027d09 */ /* 0x000eae0008000000 */
[----:B--2---:R-:W2:Y:S04]  /*25d80*/  @P0 ATOMG.E.ADD.STRONG.GPU PT, R2, desc[UR60][R4.64], R2 ;  /* 0x00000002040209a8 */ /* 0x004ea800081ee1fc */
[----:B--2---:R0:W2:Y:S02]  /*25d90*/  SHFL.IDX PT, R2, R2, R0, 0x1f ;  /* 0x00001f0002027589 */ /* 0x0040a400000e0000 */
[----:B0-----:R-:W0:Y:S02]  /*25da0*/  S2R R0, SR_LTMASK ;  /* 0x0000000000007919 */ /* 0x001e240000003900 */
[----:B0-----:R-:W-:-:S06]  /*25db0*/  LOP3.LUT R0, R0, UR4, RZ, 0xc0, !PT ;  /* 0x0000000400007c12 */ /* 0x001fcc000f8ec0ff */
[----:B------:R-:W2:Y:S02]  /*25dc0*/  POPC R0, R0 ;  /* 0x0000000000007309 */ /* 0x000ea40000000000 */
[----:B--2---:R-:W-:-:S07]  /*25dd0*/  IADD3 R16, R2, UR38, R0 ;  /* 0x0000002602107c10 */ /* 0x004fce000fffe000 */
.L_x_962:
[----:B------:R-:W-:Y:S05]  /*25de0*/  BSYNC B0 ;  /* 0x0000000000007941 */ /* 0x000fea0003800000 */
.L_x_961:
[----:B------:R-:W2:Y:S01]  /*25df0*/  LDL R0, [R1+0x10] ;  /* 0x0000100001007983 */ /* 0x000ea20000100800 */
[----:B------:R-:W-:Y:S01]  /*25e00*/  BSSY B0, `(.L_x_963) ;  /* 0x0000050000007945 */ /* 0x000fe20003800000 */
[----:B--2---:R-:W-:-:S13]  /*25e10*/  LOP3.LUT P0, RZ, R0, 0x1, RZ, 0xc0, !PT ;  /* 0x0000000100ff7812 */ /* 0x004fda000780c0ff */
        /* <DEDUP_REMOVED lines=10> */
.L_x_1055:
[----:B------:R-:W-:Y:S05]  /*25ec0*/  BSYNC B1 ;  /* 0x0000000000017941 */ /* 0x000fea0003800000 */
.L_x_965:
        /* <DEDUP_REMOVED lines=9> */
.L_x_968:
[----:B------:R-:W-:Y:S05]  /*25f60*/  BSYNC B1 ;  /* 0x0000000000017941 */ /* 0x000fea0003800000 */
.L_x_967:
[----:B------:R-:W2:Y:S04]  /*25f70*/  LDL R5, [R1+0x4] ;  /* 0x0000040001057983 */ /* 0x000ea80000100800 */
[----:B0-----:R-:W2:Y:S04]  /*25f80*/  LDL R0, [R1+0x8] ;  /* 0x0000080001007983 */ /* 0x001ea80000100800 */
[----:B------:R-:W3:Y:S04]  /*25f90*/  LDL.LU R4, [R1+0x1c] ;  /* 0x00001c0001047983 */ /* 0x000ee80000300800 */
[----:B------:R-:W3:Y:S01]  /*25fa0*/  LDL R3, [R1+0x18] ;  /* 0x0000180001037983 */ /* 0x000ee20000100800 */
[----:B------:R-:W-:Y:S01]  /*25fb0*/  UIADD3 UR4, UP0, UR36, 0x470, URZ ;  /* 0x0000047024047890 */ /* 0x000fe2000ff1e03f */
[----:B------:R-:W-:Y:S01]  /*25fc0*/  PLOP3.LUT P0, PT, PT, PT, PT, 0x80, 0x0 ;  /* 0x000000000000781c */ /* 0x000fe20003f0f070 */
[----:B------:R-:W-:Y:S01]  /*25fd0*/  VIADD R2, R2, 0x36850 ;  /* 0x0003685002027836 */ /* 0x000fe20000000000 */
[----:B------:R-:W-:Y:S01]  /*25fe0*/  UMOV UR6, 0x0 ;  /* 0x0000000000067882 */ /* 0x000fe20000000000 */
[----:B------:R-:W-:Y:S01]  /*25ff0*/  UIADD3.X UR5, URZ, UR37, URZ, UP0, !UPT ;  /* 0x000000253f057290 */ /* 0x000fe200087fe43f */
[----:B------:R-:W-:Y:S01]  /*26000*/  UMOV UR7, 0x14f00000 ;  /* 0x14f0000000077882 */ /* 0x000fe20000000000 */
[----:B------:R-:W-:Y:S01]  /*26010*/  UMOV UR10, URZ ;  /* 0x0000003f000a7c82 */ /* 0x000fe20008000000 */
[----:B--2---:R-:W-:-:S02]  /*26020*/  IMAD R0, R0, 0xa800, R5 ;  /* 0x0000a80000007824 */ /* 0x004fc400078e0205 */
[----:B---3--:R-:W-:Y:S02]  /*26030*/  IMAD R3, R3, 0x70, R4 ;  /* 0x0000007003037824 */ /* 0x008fe400078e0204 */
[----:B------:R-:W-:-:S07]  /*26040*/  VIADD R4, R0, 0x400 ;  /* 0x0000040000047836 */ /* 0x000fce0000000000 */
.L_x_969:
        /* <DEDUP_REMOVED lines=16> */
.L_x_970:
        /* <DEDUP_REMOVED lines=16> */
.L_x_971:
        /* <DEDUP_REMOVED lines=11> */
.L_x_964:
[----:B------:R-:W-:Y:S05]  /*26300*/  BSYNC B0 ;  /* 0x0000000000007941 */ /* 0x000fea0003800000 */
.L_x_963:
        /* <DEDUP_REMOVED lines=9> */
.L_x_885:
[----:B------:R-:W-:Y:S05]  /*263a0*/  BSYNC B7 ;  /* 0x0000000000077941 */ /* 0x000fea0003800000 */
.L_x_883:
[----:B0-----:R-:W2:Y:S02]  /*263b0*/  LDL R0, [R1+0x10] ;  /* 0x0000100001007983 */ /* 0x001ea40000100800 */
[----:B--2---:R-:W-:-:S13]  /*263c0*/  LOP3.LUT P0, RZ, R0, 0x2, RZ, 0xc0, !PT ;  /* 0x0000000200ff7812 */ /* 0x004fda000780c0ff */
        /* <DEDUP_REMOVED lines=11> */
.L_x_972:
[----:B------:R-:W0:Y:S01]  /*26480*/  S2R R7, SR_TID.X ;  /* 0x0000000000077919 */ /* 0x000e220000002100 */
[----:B------:R-:W-:Y:S01]  /*26490*/  UMOV UR4, 0xffffffff ;  /* 0xffffffff00047882 */ /* 0x000fe20000000000 */
[----:B0-----:R-:W-:-:S04]  /*264a0*/  LOP3.LUT R7, R7, 0x1f, RZ, 0xc0, !PT ;  /* 0x0000001f07077812 */ /* 0x001fc800078ec0ff */
        /* <DEDUP_REMOVED lines=10> */
[----:B------:R-:W-:Y:S01]  /*26550*/  SHFL.IDX PT, R0, R16, RZ, 0x1f ;  /* 0x00001fff10007589 */ /* 0x000fe200000e0000 */
[C---:B------:R-:W-:Y:S02]  /*26560*/  ISETP.GE.U32.AND P4, PT, R7.reuse, 0x8, PT ;  /* 0x000000080700780c */ /* 0x040fe40003f86070 */
[C---:B------:R-:W-:Y:S01]  /*26570*/  ISETP.GE.U32.AND P5, PT, R7.reuse, 0x10, PT ;  /* 0x000000100700780c */ /* 0x040fe20003fa6070 */
[----:B------:R-:W-:Y:S01]  /*26580*/  SHFL.IDX PT, R4, R16, 0x1, 0x1f ;  /* 0x00201f0010047f89 */ /* 0x000fe200000e0000 */
        /* <DEDUP_REMOVED lines=18> */
[----:B----4-:R0:W2:Y:S02]  /*266b0*/  SHFL.IDX PT, R6, R5, 0x1f, 0x1f ;  /* 0x03e01f0005067f89 */ /* 0x0100a400000e0000 */
.L_x_1065:
[----:B------:R-:W-:Y:S02]  /*266c0*/  ULDC UR4, c[0x0][0xc38] ;  /* 0x00030e0000047ab9 */ /* 0x000fe40000000800 */
[----:B------:R-:W-:-:S04]  /*266d0*/  IMAD.U32 R16, RZ, RZ, UR4 ;  /* 0x00000004ff107e24 */ /* 0x000fc8000f8e00ff */
[----:B--2---:R-:W-:-:S04]  /*266e0*/  IMAD R6, R6, R16, RZ ;  /* 0x0000001006067224 */ /* 0x004fc800078e02ff */
[----:B------:R-:W-:-:S05]  /*266f0*/  IMAD.IADD R4, R4, 0x1, R6 ;  /* 0x0000000104047824 */ /* 0x000fca00078e0206 */
[----:B------:R-:W-:-:S13]  /*26700*/  ISETP.GT.AND P6, PT, R4, R0, PT ;  /* 0x000000000400720c */ /* 0x000fda0003fc4270 */
[----:B------:R-:W-:Y:S05]  /*26710*/  @P6 BRA `(.L_x_975) ;  /* 0x00000000009c6947 */ /* 0x000fea0003800000 */
.L_x_980:
[----:B------:R-:W2:Y:S01]  /*26720*/  LDC R2, c[0x0][0xc3c] ;  /* 0x00030f00ff027b82 */ /* 0x000ea20000000800 */
[----:B------:R-:W-:-:S04]  /*26730*/  IADD3 R19, R19, 0x1f, RZ ;  /* 0x0000001f13137810 */ /* 0x000fc80007ffe0ff */
[----:B--2---:R-:W-:-:S13]  /*26740*/  ISETP.GE.AND P6, PT, R19, R2, PT ;  /* 0x000000021300720c */ /* 0x004fda0003fc6270 */
[----:B------:R-:W-:Y:S05]  /*26750*/  @P6 BRA `(.L_x_976) ;  /* 0x0000000400446947 */ /* 0x000fea0003800000 */
[----:B------:R-:W2:Y:S01]  /*26760*/  S2R R3, SR_TID.X ;  /* 0x0000000000037919 */ /* 0x000ea20000002100 */
[----:B------:R-:W-:Y:S01]  /*26770*/  BSSY B0, `(.L_x_977) ;  /* 0x0000009000007945 */ /* 0x000fe20003800000 */
[----:B--2---:R-:W-:-:S05]  /*26780*/  LOP3.LUT R3, R3, 0x1f, RZ, 0xc0, !PT ;  /* 0x0000001f03037812 */ /* 0x004fca00078ec0ff */
[----:B0-----:R-:W-:-:S05]  /*26790*/  IMAD.IADD R5, R19, 0x1, R3 ;  /* 0x0000000113057824 */ /* 0x001fca00078e0203 */
[----:B------:R-:W-:Y:S01]  /*267a0*/  ISETP.GE.OR P6, PT, R5, R2, !P0 ;  /* 0x000000020500720c */ /* 0x000fe200047c6670 */
[----:B------:R-:W-:-:S12]  /*267b0*/  IMAD.MOV.U32 R2, RZ, RZ, RZ ;  /* 0x000000ffff027224 */ /* 0x000fd800078e00ff */
[----:B------:R-:W-:Y:S05]  /*267c0*/  @P6 BRA `(.L_x_978) ;  /* 0x00000000000c6947 */ /* 0x000fea0003800000 */
[----:B------:R-:W0:Y:S02]  /*267d0*/  LDC.64 R2, c[0x0][0xc80] ;  /* 0x00032000ff027b82 */ /* 0x000e240000000a00 */
[----:B0-----:R-:W-:-:S06]  /*267e0*/  IMAD.WIDE R2, R5, 0x4, R2 ;  /* 0x0000000405027825 */ /* 0x001fcc00078e0202 */
[----:B------:R0:W5:Y:S02]  /*267f0*/  LDG.E R2, desc[UR60][R2.64] ;  /* 0x0000003c02027981 */ /* 0x000164000c1e1900 */
.L_x_978:
[----:B------:R-:W-:Y:S05]  /*26800*/  BSYNC B0 ;  /* 0x0000000000007941 */ /* 0x000fea0003800000 */
.L_x_977:
[----:B------:R-:W-:-:S03]  /*26810*/  UMOV UR4, 0xffffffff ;  /* 0xffffffff00047882 */ /* 0x000fc60000000000 */
[----:B------:R-:W-:Y:S05]  /*26820*/  BRA.DIV UR4, `(.L_x_979) ;  /* 0x0000002a04047947 */ /* 0x000fea000b800000 */
        /* <DEDUP_REMOVED lines=15> */
[----:B------:R0:W2:Y:S02]  /*26920*/  SHFL.IDX PT, R6, R5, 0x1f, 0x1f ;  /* 0x03e01f0005067f89 */ /* 0x0000a400000e0000 */
.L_x_1073:
[----:B------:R-:W-:Y:S02]  /*26930*/  ULDC UR4, c[0x0][0xc38] ;  /* 0x00030e0000047ab9 */ /* 0x000fe40000000800 */
[----:B------:R-:W-:-:S04]  /*26940*/  IMAD.U32 R16, RZ, RZ, UR4 ;  /* 0x00000004ff107e24 */ /* 0x000fc8000f8e00ff */
[----:B--2---:R-:W-:-:S04]  /*26950*/  IMAD R6, R6, R16, RZ ;  /* 0x0000001006067224 */ /* 0x004fc800078e02ff */
[----:B------:R-:W-:-:S05]  /*26960*/  IMAD.IADD R4, R6, 0x1, R4 ;  /* 0x0000000106047824 */ /* 0x000fca00078e0204 */
[----:B------:R-:W-:-:S13]  /*26970*/  ISETP.GT.AND P6, PT, R4, R0, PT ;  /* 0x000000000400720c */ /* 0x000fda0003fc4270 */
[----:B------:R-:W-:Y:S05]  /*26980*/  @!P6 BRA `(.L_x_980) ;  /* 0xfffffffc0064e947 */ /* 0x000fea000383ffff */
.L_x_975:
[----:B------:R-:W-:Y:S01]  /*26990*/  IMAD.IADD R6, R4, 0x1, -R6 ;  /* 0x0000000104067824 */ /* 0x000fe200078e0a06 */
[----:B------:R-:W-:-:S03]  /*269a0*/  UMOV UR4, 0xffffffff ;  /* 0xffffffff00047882 */ /* 0x000fc60000000000 */
[----:B------:R-:W-:-:S05]  /*269b0*/  IMAD R3, R5, R16, R6 ;  /* 0x0000001005037224 */ /* 0x000fca00078e0206 */
[----:B------:R-:W-:Y:S01]  /*269c0*/  ISETP.GT.AND P6, PT, R3, R0, PT ;  /* 0x000000000300720c */ /* 0x000fe20003fc4270 */
[----:B------:R-:W-:-:S12]  /*269d0*/  BRA.DIV UR4, `(.L_x_981) ;  /* 0x0000002a04707947 */ /* 0x000fd8000b800000 */
[----:B------:R-:W-:-:S04]  /*269e0*/  VOTE.ANY R3, PT, !P6 ;  /* 0x0000000000037806 */ /* 0x000fc800070e0100 */
[----:B------:R-:W2:Y:S02]  /*269f0*/  POPC R4, R3 ;  /* 0x0000000300047309 */ /* 0x000ea40000000000 */
[----:B--2---:R2:W3:Y:S02]  /*26a00*/  SHFL.IDX PT, R17, R2, R4, 0x1f ;  /* 0x00001f0402117589 */ /* 0x0044e400000e0000 */
.L_x_1077:
[----:B------:R-:W-:Y:S01]  /*26a10*/  ISETP.NE.AND P0, PT, R3, RZ, PT ;  /* 0x000000ff0300720c */ /* 0x000fe20003f05270 */
[----:B--2---:R-:W-:-:S12]  /*26a20*/  IMAD.MOV.U32 R2, RZ, RZ, RZ ;  /* 0x000000ffff027224 */ /* 0x004fd800078e00ff */
[----:B------:R-:W-:Y:S05]  /*26a30*/  @!P0 BRA `(.L_x_982) ;  /* 0x0000000000108947 */ /* 0x000fea0003800000 */
[----:B------:R-:W-:Y:S01]  /*26a40*/  UMOV UR4, 0xffffffff ;  /* 0xffffffff00047882 */ /* 0x000fe20000000000 */
[----:B------:R-:W-:Y:S02]  /*26a50*/  VIADD R12, R4, 0xffffffff ;  /* 0xffffffff040c7836 */ /* 0x000fe40000000000 */
[----:B------:R-:W-:Y:S05]  /*26a60*/  BRA.DIV UR4, `(.L_x_983) ;  /* 0x0000002a04947947 */ /* 0x000fea000b800000 */
[----:B------:R2:W4:Y:S02]  /*26a70*/  SHFL.IDX PT, R2, R5, R12, 0x1f ;  /* 0x00001f0c05027589 */ /* 0x00052400000e0000 */
.L_x_982:
[----:B0-23--:R-:W-:Y:S01]  /*26a80*/  IABS R5, R17 ;  /* 0x0000001100057213 */ /* 0x00dfe20000000000 */
[----:B----4-:R-:W-:Y:S02]  /*26a90*/  IMAD R16, R2, R16, R6 ;  /* 0x0000001002107224 */ /* 0x010fe400078e0206 */
[----:B------:R-:W-:Y:S01]  /*26aa0*/  IMAD.IADD R19, R4, 0x1, R19 ;  /* 0x0000000104137824 */ /* 0x000fe200078e0213 */
[----:B------:R-:W0:Y:S01]  /*26ab0*/  I2F.RP R2, R5 ;  /* 0x0000000500027306 */ /* 0x000e220000209400 */
[----:B------:R-:W-:-:S07]  /*26ac0*/  IMAD.IADD R0, R0, 0x1, -R16 ;  /* 0x0000000100007824 */ /* 0x000fce00078e0a10 */
[----:B0-----:R-:W0:Y:S02]  /*26ad0*/  MUFU.RCP R2, R2 ;  /* 0x0000000200027308 */ /* 0x001e240000001000 */
[----:B0-----:R-:W-:-:S06]  /*26ae0*/  VIADD R2, R2, 0xffffffe ;  /* 0x0ffffffe02027836 */ /* 0x001fcc0000000000 */
[----:B------:R-:W0:Y:S02]  /*26af0*/  F2I.FTZ.U32.TRUNC.NTZ R3, R2 ;  /* 0x0000000200037305 */ /* 0x000e24000021f000 */
[----:B0-----:R-:W-:-:S04]  /*26b00*/  IMAD.MOV R2, RZ, RZ, -R3 ;  /* 0x000000ffff027224 */ /* 0x001fc800078e0a03 */
[----:B------:R-:W-:Y:S02]  /*26b10*/  IMAD R6, R2, R5, RZ ;  /* 0x0000000502067224 */ /* 0x000fe400078e02ff */
[----:B------:R-:W-:-:S04]  /*26b20*/  IMAD.MOV.U32 R2, RZ, RZ, RZ ;  /* 0x000000ffff027224 */ /* 0x000fc800078e00ff */
        /* <DEDUP_REMOVED lines=20> */
.L_x_976:
[----:B------:R-:W-:Y:S01]  /*26c70*/  UMOV UR4, URZ ;  /* 0x0000003f00047c82 */ /* 0x000fe20008000000 */
[----:B------:R-:W-:Y:S01]  /*26c80*/  UMOV UR5, URZ ;  /* 0x0000003f00057c82 */ /* 0x000fe20008000000 */
[----:B------:R-:W-:Y:S01]  /*26c90*/  ULDC UR6, c[0x0][0xc3c] ;  /* 0x00030f0000067ab9 */ /* 0x000fe20000000800 */
[----:B------:R-:W-:Y:S02]  /*26ca0*/  IMAD.MOV.U32 R16, RZ, RZ, R0 ;  /* 0x000000ffff107224 */ /* 0x000fe400078e0000 */
[----:B------:R-:W-:Y:S02]  /*26cb0*/  IMAD.U32 R17, RZ, RZ, UR4 ;  /* 0x00000004ff117e24 */ /* 0x000fe4000f8e00ff */
[----:B------:R-:W-:Y:S02]  /*26cc0*/  IMAD.U32 R18, RZ, RZ, UR5 ;  /* 0x00000005ff127e24 */ /* 0x000fe4000f8e00ff */
[----:B------:R-:W-:-:S07]  /*26cd0*/  IMAD.U32 R19, RZ, RZ, UR6 ;  /* 0x00000006ff137e24 */ /* 0x000fce000f8e00ff */
.L_x_984:
[----:B------:R3:W2:Y:S01]  /*26ce0*/  LDL R3, [R1+0x4] ;  /* 0x0000040001037983 */ /* 0x0006a20000100800 */
[----:B------:R-:W4:Y:S01]  /*26cf0*/  S2R R0, SR_TID.X ;  /* 0x0000000000007919 */ /* 0x000f220000002100 */
[----:B------:R-:W-:Y:S05]  /*26d00*/  WARPSYNC.ALL ;  /* 0x0000000000007948 */ /* 0x000fea0003800000 */
[----:B----4-:R-:W-:Y:S01]  /*26d10*/  LOP3.LUT R0, R0, 0x1f, RZ, 0xc0, !PT ;  /* 0x0000001f00007812 */ /* 0x010fe200078ec0ff */
        /* <DEDUP_REMOVED lines=8> */
.L_x_973:
[----:B------:R-:W-:Y:S02]  /*26da0*/  ULDC UR4, c[0x0][0xc3c] ;  /* 0x00030f0000047ab9 */ /* 0x000fe40000000800 */
[----:B--2---:R-:W-:-:S13]  /*26db0*/  ISETP.GE.AND P0, PT, R19, UR4, PT ;  /* 0x0000000413007c0c */ /* 0x004fda000bf06270 */
[----:B------:R-:W-:Y:S05]  /*26dc0*/  @!P0 BRA `(.L_x_985) ;  /* 0xffffff9000948947 */ /* 0x000fea000383ffff */
[----:B------:R-:W-:Y:S05]  /*26dd0*/  BSYNC B8 ;  /* 0x0000000000087941 */ /* 0x000fea0003800000 */
.L_x_839:
        /* <DEDUP_REMOVED lines=12> */
.L_x_1080:
[----:B------:R-:W-:Y:S05]  /*26ea0*/  BSYNC B0 ;  /* 0x0000000000007941 */ /* 0x000fea0003800000 */
.L_x_986:
[----:B------:R-:W-:-:S03]  /*26eb0*/  UMOV UR4, 0xffffffff ;  /* 0xffffffff00047882 */ /* 0x000fc60000000000 */
[----:B------:R-:W-:Y:S05]  /*26ec0*/  BRA.DIV UR4, `(.L_x_988) ;  /* 0x0000002604b87947 */ /* 0x000fea000b800000 */
[----:B------:R-:W2:Y:S02]  /*26ed0*/  S2R R2, SR_TID.X ;  /* 0x0000000000027919 */ /* 0x000ea40000002100 */
[----:B--2---:R-:W-:-:S04]  /*26ee0*/  SHF.R.U32.HI R2, RZ, 0x5, R2 ;  /* 0x00000005ff027819 */ /* 0x004fc80000011602 */
[----:B------:R-:W-:-:S05]  /*26ef0*/  LOP3.LUT R2, R2, 0x3, RZ, 0xc0, !PT ;  /* 0x0000000302027812 */ /* 0x000fca00078ec0ff */
[----:B------:R2:W3:Y:S02]  /*26f00*/  SHFL.IDX PT, R14, R2, RZ, 0x1f ;  /* 0x00001fff020e7589 */ /* 0x0004e400000e0000 */
.L_x_1083:
[----:B---3--:R-:W-:-:S13]  /*26f10*/  ISETP.NE.AND P0, PT, R14, RZ, PT ;  /* 0x000000ff0e00720c */ /* 0x008fda0003f05270 */
[----:B------:R-:W-:Y:S05]  /*26f20*/  @P0 BRA `(.L_x_624) ;  /* 0x00000000009c0947 */ /* 0x000fea0003800000 */
[----:B------:R-:W-:-:S03]  /*26f30*/  UMOV UR4, 0xffffffff ;  /* 0xffffffff00047882 */ /* 0x000fc60000000000 */
[----:B------:R-:W-:Y:S05]  /*26f40*/  BRA.DIV UR4, `(.L_x_989) ;  /* 0x0000002604cc7947 */ /* 0x000fea000b800000 */
[----:B------:R-:W-:-:S13]  /*26f50*/  ELECT P6, URZ, PT ;  /* 0x00000000003f782f */ /* 0x000fda00038c0000 */
.L_x_1086:
[----:B------:R-:W-:Y:S05]  /*26f60*/  @!P6 BRA `(.L_x_624) ;  /* 0x00000000008ce947 */ /* 0x000fea0003800000 */
[----:B--2---:R-:W2:Y:S02]  /*26f70*/  LDL R2, [R1+0x94] ;  /* 0x0000940001027983 */ /* 0x004ea40000100800 */
[----:B--2---:R-:W-:-:S13]  /*26f80*/  R2UR UR4, R2 ;  /* 0x00000000020472ca */ /* 0x004fda00000e0000 */
[----:B------:R-:W-:-:S06]  /*26f90*/  ULOP3.LUT UR4, UR4, 0x2, URZ, 0xfc, !UPT ;  /* 0x0000000204047892 */ /* 0x000fcc000f8efc3f */
[----:B------:R-:W-:-:S05]  /*26fa0*/  IMAD.U32 R2, RZ, RZ, UR4 ;  /* 0x00000004ff027e24 */ /* 0x000fca000f8e00ff */
[----:B------:R-:W-:-:S13]  /*26fb0*/  ISETP.NE.AND P2, PT, R2, 0x3, PT ;  /* 0x000000030200780c */ /* 0x000fda0003f45270 */
[----:B------:R-:W-:Y:S05]  /*26fc0*/  @!P2 BRA `(.L_x_990) ;  /* 0x000000000004a947 */ /* 0x000fea0003800000 */
[----:B------:R-:W-:Y:S01]  /*26fd0*/  BPT.TRAP 0x1 ;  /* 0x000000040000795c */ /* 0x000fe20000300000 */
.L_x_990:
[----:B0-----:R-:W4:Y:S04]  /*26fe0*/  LDL R3, [R1+0x8] ;  /* 0x0000080001037983 */ /* 0x001f280000100800 */
[----:B------:R-:W2:Y:S01]  /*26ff0*/  LDL.LU R7, [R1+0x14] ;  /* 0x0000140001077983 */ /* 0x000ea20000300800 */
[----:B------:R-:W-:-:S04]  /*27000*/  VIADD R2, R0, 0x36840 ;  /* 0x0003684000027836 */ /* 0x000fc80000000000 */
[C---:B----4-:R-:W-:Y:S02]  /*27010*/  IMAD R6, R3.reuse, 0x8, R2 ;  /* 0x0000000803067824 */ /* 0x050fe400078e0202 */
[----:B------:R-:W-:Y:S01]  /*27020*/  VIADD R3, R3, 0x1 ;  /* 0x0000000103037836 */ /* 0x000fe20000000000 */
[----:B--2---:R-:W-:-:S04]  /*27030*/  SHF.L.U32 R5, R7, 0x1f, RZ ;  /* 0x0000001f07057819 */ /* 0x004fc800000006ff */
        /* <DEDUP_REMOVED lines=8> */
.L_x_1087:
[----:B------:R-:W2:Y:S02]  /*270c0*/  SYNCS.PHASECHK.TRANS64.TRYWAIT P0, [R7+URZ], R2 ;  /* 0x00000002070075a7 */ /* 0x000ea4000800017f */
[----:B--2---:R-:W-:Y:S05]  /*270d0*/  @!P0 BRA `(.L_x_992) ;  /* 0x00000024009c8947 */ /* 0x004fea0003800000 */
.L_x_1088:
[----:B------:R-:W-:Y:S05]  /*270e0*/  @!P2 BRA `(.L_x_993) ;  /* 0x000000000004a947 */ /* 0x000fea0003800000 */
[----:B------:R-:W-:Y:S01]  /*270f0*/  BPT.TRAP 0x1 ;  /* 0x000000040000795c */ /* 0x000fe20000300000 */
.L_x_993:
[----:B------:R-:W3:Y:S01]  /*27100*/  LDL.LU R4, [R1+0x8] ;  /* 0x0000080001047983 */ /* 0x000ee20000300800 */
[----:B------:R-:W-:-:S04]  /*27110*/  VIADD R0, R0, 0x36860 ;  /* 0x0003686000007836 */ /* 0x000fc80000000000 */
[----:B---3--:R-:W-:-:S04]  /*27120*/  IMAD R4, R4, 0x8, R0 ;  /* 0x0000000804047824 */ /* 0x008fc800078e0200 */
[----:B------:R-:W3:Y:S02]  /*27130*/  SYNCS.PHASECHK.TRANS64.TRYWAIT P0, [R4+URZ], R5 ;  /* 0x00000005040075a7 */ /* 0x000ee4000800017f */
[----:B---3--:R-:W-:Y:S05]  /*27140*/  @!P0 BRA `(.L_x_994) ;  /* 0x0000002400948947 */ /* 0x008fea0003800000 */
.L_x_1089:
[----:B------:R-:W-:-:S07]  /*27150*/  IMAD R3, R3, 0x8, R0 ;  /* 0x0000000803037824 */ /* 0x000fce00078e0200 */
.L_x_995:
[----:B----4-:R4:W0:Y:S02]  /*27160*/  SYNCS.PHASECHK.TRANS64.TRYWAIT P0, [R3+URZ], R2 ;  /* 0x00000002030075a7 */ /* 0x010824000800017f */
[----:B0-----:R-:W-:Y:S05]  /*27170*/  @!P0 NANOSLEEP.SYNCS 0x989680 ;  /* 0x009896800000895d */ /* 0x001fea0003900000 */
[----:B------:R-:W0:Y:S02]  /*27180*/  @!P0 SYNCS.PHASECHK.TRANS64 P0, [R3+URZ], R2 ;  /* 0x00000002030085a7 */ /* 0x000e24000800007f */
[----:B0-----:R-:W-:Y:S05]  /*27190*/  @!P0 BRA `(.L_x_995) ;  /* 0xfffffffc00f08947 */ /* 0x001fea000383ffff */
.L_x_624:
[----:B------:R-:W-:Y:S05]  /*271a0*/  BSYNC B9 ;  /* 0x0000000000097941 */ /* 0x000fea0003800000 */
.L_x_621:
[----:B------:R-:W-:Y:S05]  /*271b0*/  EXIT ;  /* 0x000000000000794d */ /* 0x000fea0003800000 */
.L_x_642:
[----:B0-----:R0:W1:Y:S02]  /*271c0*/  SYNCS.PHASECHK.TRANS64.TRYWAIT P5, [R100+URZ+0x36890], R101 ;  /* 0x03689065640075a7 */ /* 0x00106400080a017f */
[----:B-1----:R-:W-:Y:S05]  /*271d0*/  @!P5 NANOSLEEP.SYNCS 0x989680 ;  /* 0x009896800000d95d */ /* 0x002fea0003900000 */
[----:B------:R-:W1:Y:S02]  /*271e0*/  @!P5 SYNCS.PHASECHK.TRANS64 P5, [R100+URZ+0x36890], R101 ;  /* 0x036890656400d5a7 */ /* 0x000e6400080a007f */
[----:B-1----:R-:W-:Y:S05]  /*271f0*/  @!P5 BRA `(.L_x_642) ;  /* 0xfffffffc00f0d947 */ /* 0x002fea000383ffff */
[----:B------:R-:W-:Y:S05]  /*27200*/  BRA `(.L_x_996) ;  /* 0xfffffdc400c87947 */ /* 0x000fea000383ffff */
.L_x_696:
[----:B-1----:R1:W3:Y:S02]  /*27210*/  SYNCS.PHASECHK.TRANS64.TRYWAIT P5, [R100+URZ+0x36890], R101 ;  /* 0x03689065640075a7 */ /* 0x0022e400080a017f */
[----:B---3--:R-:W-:Y:S05]  /*27220*/  @!P5 NANOSLEEP.SYNCS 0x989680 ;  /* 0x009896800000d95d */ /* 0x008fea0003900000 */
[----:B------:R-:W3:Y:S02]  /*27230*/  @!P5 SYNCS.PHASECHK.TRANS64 P5, [R100+URZ+0x36890], R101 ;  /* 0x036890656400d5a7 */ /* 0x000ee400080a007f */
[----:B---3--:R-:W-:Y:S05]  /*27240*/  @!P5 BRA `(.L_x_696) ;  /* 0xfffffffc00f0d947 */ /* 0x008fea000383ffff */
[----:B------:R-:W-:Y:S05]  /*27250*/  BRA `(.L_x_997) ;  /* 0xfffffdfc00287947 */ /* 0x000fea000383ffff */
.L_x_721:
[----:B0-----:R0:W1:Y:S02]  /*27260*/  SYNCS.PHASECHK.TRANS64.TRYWAIT P3, [R100+URZ+0x36890], R101 ;  /* 0x03689065640075a7 */ /* 0x001064000806017f */
[----:B-1----:R-:W-:Y:S05]  /*27270*/  @!P3 NANOSLEEP.SYNCS 0x989680 ;  /* 0x009896800000b95d */ /* 0x002fea0003900000 */
[----:B------:R-:W1:Y:S02]  /*27280*/  @!P3 SYNCS.PHASECHK.TRANS64 P3, [R100+URZ+0x36890], R101 ;  /* 0x036890656400b5a7 */ /* 0x000e64000806007f */
[----:B-1----:R-:W-:Y:S05]  /*27290*/  @!P3 BRA `(.L_x_721) ;  /* 0xfffffffc00f0b947 */ /* 0x002fea000383ffff */
[----:B------:R-:W-:Y:S05]  /*272a0*/  BRA `(.L_x_998) ;  /* 0xfffffe2c00d47947 */ /* 0x000fea000383ffff */
.L_x_727:
[----:B0-----:R0:W1:Y:S02]  /*272b0*/  SYNCS.PHASECHK.TRANS64.TRYWAIT P2, [R100+URZ+0x368b0], R101 ;  /* 0x0368b065640075a7 */ /* 0x001064000804017f */
[----:B-1----:R-:W-:Y:S05]  /*272c0*/  @!P2 NANOSLEEP.SYNCS 0x989680 ;  /* 0x009896800000a95d */ /* 0x002fea0003900000 */
[----:B------:R-:W1:Y:S02]  /*272d0*/  @!P2 SYNCS.PHASECHK.TRANS64 P2, [R100+URZ+0x368b0], R101 ;  /* 0x0368b0656400a5a7 */ /* 0x000e64000804007f */
[----:B-1----:R-:W-:Y:S05]  /*272e0*/  @!P2 BRA `(.L_x_727) ;  /* 0xfffffffc00f0a947 */ /* 0x002fea000383ffff */
[----:B------:R-:W-:Y:S05]  /*272f0*/  BRA `(.L_x_999) ;  /* 0xfffffe3000ec7947 */ /* 0x000fea000383ffff */
.L_x_745:
[----:B------:R-:W-:Y:S01]  /*27300*/  BSSY B1, `(.L_x_1000) ;  /* 0x0000008000017945 */ /* 0x000fe20003800000 */
[----:B------:R-:W-:Y:S02]  /*27310*/  IMAD.MOV.U32 R13, RZ, RZ, R25 ;  /* 0x000000ffff0d7224 */ /* 0x000fe400078e0019 */
[----:B------:R-:W-:Y:S02]  /*27320*/  IMAD.MOV.U32 R12, RZ, RZ, RZ ;  /* 0x000000ffff0c7224 */ /* 0x000fe400078e00ff */
[----:B------:R-:W-:Y:S02]  /*27330*/  IMAD.MOV.U32 R11, RZ, RZ, 0x1c1f ;  /* 0x00001c1fff0b7424 */ /* 0x000fe400078e00ff */
[----:B------:R-:W-:-:S07]  /*27340*/  IMAD.MOV.U32 R15, RZ, RZ, -0x1 ;  /* 0xffffffffff0f7424 */ /* 0x000fce00078e00ff */
[----:B------:R-:W-:Y:S05]  /*27350*/  WARPSYNC.COLLECTIVE R15, `(.L_x_1001) ;  /* 0x000000000f087348 */ /* 0x000fea0003c00000 */
[----:B------:R0:W1:Y:S02]  /*27360*/  SHFL.IDX P6, R14, R13, R12, R11 ;  /* 0x0000000c0d0e7389 */ /* 0x00006400000c000b */
[----:B01----:R-:W-:Y:S01]  /*27370*/  ENDCOLLECTIVE ;  /* 0x000000000000791b */ /* 0x003fe20003800000 */
.L_x_1001:
[----:B------:R-:W-:Y:S05]  /*27380*/  BSYNC B1 ;  /* 0x0000000000017941 */ /* 0x000fea0003800000 */
.L_x_1000:
[----:B------:R-:W-:Y:S02]  /*27390*/  IMAD.MOV.U32 R13, RZ, RZ, R24 ;  /* 0x000000ffff0d7224 */ /* 0x000fe400078e0018 */
[----:B------:R-:W-:Y:S02]  /*273a0*/  IMAD.MOV.U32 R12, RZ, RZ, RZ ;  /* 0x000000ffff0c7224 */ /* 0x000fe400078e00ff */
[----:B------:R-:W-:Y:S02]  /*273b0*/  IMAD.MOV.U32 R11, RZ, RZ, 0x1c1f ;  /* 0x00001c1fff0b7424 */ /* 0x000fe400078e00ff */
[----:B------:R-:W-:Y:S02]  /*273c0*/  IMAD.MOV.U32 R15, RZ, RZ, -0x1 ;  /* 0xffffffffff0f7424 */ /* 0x000fe400078e00ff */
[----:B------:R-:W-:-:S07]  /*273d0*/  IMAD.MOV.U32 R0, RZ, RZ, R14 ;  /* 0x000000ffff007224 */ /* 0x000fce00078e000e */
[----:B------:R-:W-:Y:S05]  /*273e0*/  WARPSYNC.COLLECTIVE R15, `(.L_x_1002) ;  /* 0x000000000f087348 */ /* 0x000fea0003c00000 */
[----:B------:R0:W1:Y:S02]  /*273f0*/  SHFL.IDX P6, R14, R13, R12, R11 ;  /* 0x0000000c0d0e7389 */ /* 0x00006400000c000b */
[----:B01----:R-:W-:Y:S01]  /*27400*/  ENDCOLLECTIVE ;  /* 0x000000000000791b */ /* 0x003fe20003800000 */
.L_x_1002:
[----:B------:R-:W-:Y:S02]  /*27410*/  IMAD.MOV.U32 R13, RZ, RZ, R27 ;  /* 0x000000ffff0d7224 */ /* 0x000fe400078e001b */
[----:B------:R-:W-:-:S07]  /*27420*/  IMAD.MOV.U32 R3, RZ, RZ, R14 ;  /* 0x000000ffff037224 */ /* 0x000fce00078e000e */
[----:B------:R-:W-:Y:S05]  /*27430*/  WARPSYNC.COLLECTIVE R15, `(.L_x_1003) ;  /* 0x000000000f087348 */ /* 0x000fea0003c00000 */
[----:B------:R0:W1:Y:S02]  /*27440*/  SHFL.IDX P6, R14, R13, R12, R11 ;  /* 0x0000000c0d0e7389 */ /* 0x00006400000c000b */
[----:B01----:R-:W-:Y:S01]  /*27450*/  ENDCOLLECTIVE ;  /* 0x000000000000791b */ /* 0x003fe20003800000 */
.L_x_1003:
[----:B------:R-:W-:Y:S02]  /*27460*/  IMAD.MOV.U32 R13, RZ, RZ, R26 ;  /* 0x000000ffff0d7224 */ /* 0x000fe400078e001a */
[----:B------:R-:W-:-:S07]  /*27470*/  IMAD.MOV.U32 R4, RZ, RZ, R14 ;  /* 0x000000ffff047224 */ /* 0x000fce00078e000e */
[----:B------:R-:W-:Y:S05]  /*27480*/  WARPSYNC.COLLECTIVE R15, `(.L_x_1004) ;  /* 0x000000000f087348 */ /* 0x000fea0003c00000 */
[----:B------:R0:W1:Y:S02]  /*27490*/  SHFL.IDX P6, R14, R13, R12, R11 ;  /* 0x0000000c0d0e7389 */ /* 0x00006400000c000b */
[----:B01----:R-:W-:Y:S01]  /*274a0*/  ENDCOLLECTIVE ;  /* 0x000000000000791b */ /* 0x003fe20003800000 */
.L_x_1004:
[----:B------:R-:W-:Y:S05]  /*274b0*/  BRA `(.L_x_1005) ;  /* 0xfffffe4000847947 */ /* 0x000fea000383ffff */
.L_x_749:
[----:B0-----:R0:W1:Y:S02]  /*274c0*/  SYNCS.PHASECHK.TRANS64.TRYWAIT P0, [R2+URZ+0x36800], R7 ;  /* 0x03680007020075a7 */ /* 0x001064000800017f */
[----:B-1----:R-:W-:Y:S05]  /*274d0*/  @!P0 NANOSLEEP.SYNCS 0x989680 ;  /* 0x009896800000895d */ /* 0x002fea0003900000 */
[----:B------:R-:W1:Y:S02]  /*274e0*/  @!P0 SYNCS.PHASECHK.TRANS64 P0, [R2+URZ+0x36800], R7 ;  /* 0x03680007020085a7 */ /* 0x000e64000800007f */
[----:B-1----:R-:W-:Y:S05]  /*274f0*/  @!P0 BRA `(.L_x_749) ;  /* 0xfffffffc00f08947 */ /* 0x002fea000383ffff */
[----:B------:R-:W-:Y:S05]  /*27500*/  BRA `(.L_x_1006) ;  /* 0xfffffe4c000c7947 */ /* 0x000fea000383ffff */
.L_x_773:
        /* <DEDUP_REMOVED lines=8> */
.L_x_1008:
[----:B------:R-:W-:Y:S05]  /*27590*/  BSYNC B1 ;  /* 0x0000000000017941 */ /* 0x000fea0003800000 */
.L_x_1007:
[----:B------:R-:W-:Y:S01]  /*275a0*/  MOV R13, R24 ;  /* 0x00000018000d7202 */ /* 0x000fe20000000f00 */
[----:B------:R-:W-:Y:S02]  /*275b0*/  IMAD.MOV.U32 R12, RZ, RZ, RZ ;  /* 0x000000ffff0c7224 */ /* 0x000fe400078e00ff */
[----:B------:R-:W-:Y:S02]  /*275c0*/  IMAD.MOV.U32 R11, RZ, RZ, 0x1c1f ;  /* 0x00001c1fff0b7424 */ /* 0x000fe400078e00ff */
[----:B------:R-:W-:Y:S02]  /*275d0*/  IMAD.MOV.U32 R15, RZ, RZ, -0x1 ;  /* 0xffffffffff0f7424 */ /* 0x000fe400078e00ff */
[----:B------:R-:W-:-:S07]  /*275e0*/  IMAD.MOV.U32 R3, RZ, RZ, R14 ;  /* 0x000000ffff037224 */ /* 0x000fce00078e000e */
[----:B------:R-:W-:Y:S05]  /*275f0*/  WARPSYNC.COLLECTIVE R15, `(.L_x_1009) ;  /* 0x000000000f087348 */ /* 0x000fea0003c00000 */
[----:B------:R0:W1:Y:S02]  /*27600*/  SHFL.IDX P6, R14, R13, R12, R11 ;  /* 0x0000000c0d0e7389 */ /* 0x00006400000c000b */
[----:B01----:R-:W-:Y:S01]  /*27610*/  ENDCOLLECTIVE ;  /* 0x000000000000791b */ /* 0x003fe20003800000 */
.L_x_1009:
[----:B------:R-:W-:Y:S02]  /*27620*/  IMAD.MOV.U32 R43, RZ, RZ, R3 ;  /* 0x000000ffff2b7224 */ /* 0x000fe400078e0003 */
[----:B------:R-:W-:Y:S02]  /*27630*/  IMAD.MOV.U32 R13, RZ, RZ, R27 ;  /* 0x000000ffff0d7224 */ /* 0x000fe400078e001b */
[----:B------:R-:W-:-:S07]  /*27640*/  IMAD.MOV.U32 R0, RZ, RZ, R14 ;  /* 0x000000ffff007224 */ /* 0x000fce00078e000e */
[----:B------:R-:W-:Y:S05]  /*27650*/  WARPSYNC.COLLECTIVE R15, `(.L_x_1010) ;  /* 0x000000000f087348 */ /* 0x000fea0003c00000 */
[----:B------:R0:W1:Y:S02]  /*27660*/  SHFL.IDX P6, R14, R13, R12, R11 ;  /* 0x0000000c0d0e7389 */ /* 0x00006400000c000b */
[----:B01----:R-:W-:Y:S01]  /*27670*/  ENDCOLLECTIVE ;  /* 0x000000000000791b */ /* 0x003fe20003800000 */
.L_x_1010:
[----:B------:R-:W-:Y:S02]  /*27680*/  IMAD.MOV.U32 R42, RZ, RZ, R0 ;  /* 0x000000ffff2a7224 */ /* 0x000fe400078e0000 */
[----:B------:R-:W-:Y:S02]  /*27690*/  IMAD.MOV.U32 R13, RZ, RZ, R26 ;  /* 0x000000ffff0d7224 */ /* 0x000fe400078e001a */
[----:B------:R-:W-:-:S07]  /*276a0*/  IMAD.MOV.U32 R5, RZ, RZ, R14 ;  /* 0x000000ffff057224 */ /* 0x000fce00078e000e */
[----:B------:R-:W-:Y:S05]  /*276b0*/  WARPSYNC.COLLECTIVE R15, `(.L_x_1011) ;  /* 0x000000000f087348 */ /* 0x000fea0003c00000 */
[----:B------:R0:W1:Y:S02]  /*276c0*/  SHFL.IDX P6, R14, R13, R12, R11 ;  /* 0x0000000c0d0e7389 */ /* 0x00006400000c000b */
[----:B01----:R-:W-:Y:S01]  /*276d0*/  ENDCOLLECTIVE ;  /* 0x000000000000791b */ /* 0x003fe20003800000 */
.L_x_1011:
[----:B------:R-:W-:Y:S05]  /*276e0*/  BRA `(.L_x_1012) ;  /* 0xfffffe6800b87947 */ /* 0x000fea000383ffff */
.L_x_777:
[----:B0-----:R0:W1:Y:S02]  /*276f0*/  SYNCS.PHASECHK.TRANS64.TRYWAIT P0, [R2+URZ+0x36800], R5 ;  /* 0x03680005020075a7 */ /* 0x001064000800017f */
[----:B-1----:R-:W-:Y:S05]  /*27700*/  @!P0 NANOSLEEP.SYNCS 0x989680 ;  /* 0x009896800000895d */ /* 0x002fea0003900000 */
[----:B------:R-:W1:Y:S02]  /*27710*/  @!P0 SYNCS.PHASECHK.TRANS64 P0, [R2+URZ+0x36800], R5 ;  /* 0x03680005020085a7 */ /* 0x000e64000800007f */
[----:B-1----:R-:W-:Y:S05]  /*27720*/  @!P0 BRA `(.L_x_777) ;  /* 0xfffffffc00f08947 */ /* 0x002fea000383ffff */
[----:B------:R-:W-:Y:S05]  /*27730*/  BRA `(.L_x_1013) ;  /* 0xfffffe7000ac7947 */ /* 0x000fea000383ffff */
.L_x_791:
[----:B-1----:R1:W2:Y:S02]  /*27740*/  SYNCS.PHASECHK.TRANS64.TRYWAIT P2, [R0+URZ+0x36830], R3 ;  /* 0x03683003000075a7 */ /* 0x0022a4000804017f */
[----:B--2---:R-:W-:Y:S05]  /*27750*/  @!P2 NANOSLEEP.SYNCS 0x989680 ;  /* 0x009896800000a95d */ /* 0x004fea0003900000 */
[----:B------:R-:W2:Y:S02]  /*27760*/  @!P2 SYNCS.PHASECHK.TRANS64 P2, [R0+URZ+0x36830], R3 ;  /* 0x036830030000a5a7 */ /* 0x000ea4000804007f */
[----:B--2---:R-:W-:Y:S05]  /*27770*/  @!P2 BRA `(.L_x_791) ;  /* 0xfffffffc00f0a947 */ /* 0x004fea000383ffff */
[----:B------:R-:W-:Y:S05]  /*27780*/  BRA `(.L_x_790) ;  /* 0xfffffe9400cc7947 */ /* 0x000fea000383ffff */
.L_x_798:
[----:B-1----:R1:W2:Y:S02]  /*27790*/  SYNCS.PHASECHK.TRANS64.TRYWAIT P2, [R12+URZ+0x36830], R5 ;  /* 0x036830050c0075a7 */ /* 0x0022a4000804017f */
[----:B--2---:R-:W-:Y:S05]  /*277a0*/  @!P2 NANOSLEEP.SYNCS 0x989680 ;  /* 0x009896800000a95d */ /* 0x004fea0003900000 */
[----:B------:R-:W2:Y:S02]  /*277b0*/  @!P2 SYNCS.PHASECHK.TRANS64 P2, [R12+URZ+0x36830], R5 ;  /* 0x036830050c00a5a7 */ /* 0x000ea4000804007f */
[----:B--2---:R-:W-:Y:S05]  /*277c0*/  @!P2 BRA `(.L_x_798) ;  /* 0xfffffffc00f0a947 */ /* 0x004fea000383ffff */
[----:B------:R-:W-:Y:S05]  /*277d0*/  BRA `(.L_x_797) ;  /* 0xfffffef000507947 */ /* 0x000fea000383ffff */
.L_x_803:
[----:B-1----:R1:W2:Y:S02]  /*277e0*/  SYNCS.PHASECHK.TRANS64.TRYWAIT P2, [R14+URZ+0x36850], R0 ;  /* 0x036850000e0075a7 */ /* 0x0022a4000804017f */
[----:B--2---:R-:W-:Y:S05]  /*277f0*/  @!P2 NANOSLEEP.SYNCS 0x989680 ;  /* 0x009896800000a95d */ /* 0x004fea0003900000 */
[----:B------:R-:W2:Y:S02]  /*27800*/  @!P2 SYNCS.PHASECHK.TRANS64 P2, [R14+URZ+0x36850], R0 ;  /* 0x036850000e00a5a7 */ /* 0x000ea4000804007f */
[----:B--2---:R-:W-:Y:S05]  /*27810*/  @!P2 BRA `(.L_x_803) ;  /* 0xfffffffc00f0a947 */ /* 0x004fea000383ffff */
[----:B------:R-:W-:Y:S05]  /*27820*/  BRA `(.L_x_802) ;  /* 0xffffff2400f47947 */ /* 0x000fea000383ffff */
.L_x_809:
[----:B-1----:R1:W2:Y:S02]  /*27830*/  SYNCS.PHASECHK.TRANS64.TRYWAIT P0, [R0+URZ+0x36850], R3 ;  /* 0x03685003000075a7 */ /* 0x0022a4000800017f */
[----:B--2---:R-:W-:Y:S05]  /*27840*/  @!P0 NANOSLEEP.SYNCS 0x989680 ;  /* 0x009896800000895d */ /* 0x004fea0003900000 */
[----:B------:R-:W2:Y:S02]  /*27850*/  @!P0 SYNCS.PHASECHK.TRANS64 P0, [R0+URZ+0x36850], R3 ;  /* 0x03685003000085a7 */ /* 0x000ea4000800007f */
[----:B--2---:R-:W-:Y:S05]  /*27860*/  @!P0 BRA `(.L_x_809) ;  /* 0xfffffffc00f08947 */ /* 0x004fea000383ffff */
[----:B------:R-:W-:Y:S05]  /*27870*/  BRA `(.L_x_808) ;  /* 0xffffff4800b07947 */ /* 0x000fea000383ffff */
.L_x_845:
        /* <DEDUP_REMOVED lines=11> */
.L_x_1015:
[----:B------:R-:W-:Y:S05]  /*27930*/  BSYNC B1 ;  /* 0x0000000000017941 */ /* 0x000fea0003800000 */
.L_x_1014:
[----:B------:R-:W-:Y:S05]  /*27940*/  BRA `(.L_x_1016) ;  /* 0xffffff8c00887947 */ /* 0x000fea000383ffff */
.L_x_847:
[----:B------:R-:W-:Y:S01]  /*27950*/  BSSY B1, `(.L_x_1017) ;  /* 0x0000006000017945 */ /* 0x000fe20003800000 */
[----:B------:R-:W-:-:S07]  /*27960*/  IMAD.MOV.U32 R15, RZ, RZ, -0x1 ;  /* 0xffffffffff0f7424 */ /* 0x000fce00078e00ff */
[----:B01----:R-:W-:Y:S05]  /*27970*/  WARPSYNC.COLLECTIVE R15, `(.L_x_1018) ;  /* 0x000000000f0c7348 */ /* 0x003fea0003c00000 */
[----:B------:R-:W-:Y:S02]  /*27980*/  ELECT P6, UR62, PT ;  /* 0x00000000003e782f */ /* 0x000fe400038c0000 */
[----:B------:R-:W-:Y:S01]  /*27990*/  MOV R14, UR62 ;  /* 0x0000003e000e7c02 */ /* 0x000fe20008000f00 */
[----:B01----:R-:W-:Y:S10]  /*279a0*/  ENDCOLLECTIVE ;  /* 0x000000000000791b */ /* 0x003ff40003800000 */
.L_x_1018:
[----:B------:R-:W-:Y:S05]  /*279b0*/  BSYNC B1 ;  /* 0x0000000000017941 */ /* 0x000fea0003800000 */
.L_x_1017:
[----:B------:R-:W-:Y:S05]  /*279c0*/  BRA `(.L_x_846) ;  /* 0xffffff8c00807947 */ /* 0x000fea000383ffff */
.L_x_849:
[----:B0-----:R-:W2:Y:S02]  /*279d0*/  LDL R3, [R1+0x4] ;  /* 0x0000040001037983 */ /* 0x001ea40000100800 */
[----:B--2---:R0:W2:Y:S02]  /*279e0*/  SYNCS.PHASECHK.TRANS64.TRYWAIT P0, [R3+URZ+0x36820], R2 ;  /* 0x03682002030075a7 */ /* 0x0040a4000800017f */
[----:B--2---:R-:W-:Y:S05]  /*279f0*/  @!P0 NANOSLEEP.SYNCS 0x989680 ;  /* 0x009896800000895d */ /* 0x004fea0003900000 */
[----:B------:R-:W2:Y:S02]  /*27a00*/  @!P0 SYNCS.PHASECHK.TRANS64 P0, [R3+URZ+0x36820], R2 ;  /* 0x03682002030085a7 */ /* 0x000ea4000800007f */
[----:B--2---:R-:W-:Y:S05]  /*27a10*/  @!P0 BRA `(.L_x_849) ;  /* 0xfffffffc00ec8947 */ /* 0x004fea000383ffff */
[----:B------:R-:W-:Y:S05]  /*27a20*/  BRA `(.L_x_1019) ;  /* 0xffffff8c00907947 */ /* 0x000fea000383ffff */
.L_x_853:
[----:B0-----:R0:W2:Y:S02]  /*27a30*/  SYNCS.PHASECHK.TRANS64.TRYWAIT P0, [R4+URZ+0x368a0], R8 ;  /* 0x0368a008040075a7 */ /* 0x0010a4000800017f */
[----:B--2---:R-:W-:Y:S05]  /*27a40*/  @!P0 NANOSLEEP.SYNCS 0x989680 ;  /* 0x009896800000895d */ /* 0x004fea0003900000 */
[----:B------:R-:W2:Y:S02]  /*27a50*/  @!P0 SYNCS.PHASECHK.TRANS64 P0, [R4+URZ+0x368a0], R8 ;  /* 0x0368a008040085a7 */ /* 0x000ea4000800007f */
[----:B--2---:R-:W-:Y:S05]  /*27a60*/  @!P0 BRA `(.L_x_853) ;  /* 0xfffffffc00f08947 */ /* 0x004fea000383ffff */
[----:B------:R-:W-:Y:S05]  /*27a70*/  BRA `(.L_x_1020) ;  /* 0xffffff8c00b47947 */ /* 0x000fea000383ffff */
.L_x_860:
[----:B--2---:R2:W3:Y:S02]  /*27a80*/  SYNCS.PHASECHK.TRANS64.TRYWAIT P0, [R4+URZ+0x368c0], R8 ;  /* 0x0368c008040075a7 */ /* 0x0044e4000800017f */
[----:B---3--:R-:W-:Y:S05]  /*27a90*/  @!P0 NANOSLEEP.SYNCS 0x989680 ;  /* 0x009896800000895d */ /* 0x008fea0003900000 */
[----:B------:R-:W3:Y:S02]  /*27aa0*/  @!P0 SYNCS.PHASECHK.TRANS64 P0, [R4+URZ+0x368c0], R8 ;  /* 0x0368c008040085a7 */ /* 0x000ee4000800007f */
[----:B---3--:R-:W-:Y:S05]  /*27ab0*/  @!P0 BRA `(.L_x_860) ;  /* 0xfffffffc00f08947 */ /* 0x008fea000383ffff */
[----:B------:R-:W-:Y:S05]  /*27ac0*/  BRA `(.L_x_1021) ;  /* 0xffffff9000b87947 */ /* 0x000fea000383ffff */
.L_x_869:
[----:B0-----:R0:W2:Y:S02]  /*27ad0*/  SYNCS.PHASECHK.TRANS64.TRYWAIT P1, [R6+URZ+0x368a0], R5 ;  /* 0x0368a005060075a7 */ /* 0x0010a4000802017f */
[----:B--2---:R-:W-:Y:S05]  /*27ae0*/  @!P1 NANOSLEEP.SYNCS 0x989680 ;  /* 0x009896800000995d */ /* 0x004fea0003900000 */
[----:B------:R-:W2:Y:S02]  /*27af0*/  @!P1 SYNCS.PHASECHK.TRANS64 P1, [R6+URZ+0x368a0], R5 ;  /* 0x0368a005060095a7 */ /* 0x000ea4000802007f */
[----:B--2---:R-:W-:Y:S05]  /*27b00*/  @!P1 BRA `(.L_x_869) ;  /* 0xfffffffc00f09947 */ /* 0x004fea000383ffff */
[----:B------:R-:W-:Y:S05]  /*27b10*/  BRA `(.L_x_1022) ;  /* 0xffffff9800087947 */ /* 0x000fea000383ffff */
.L_x_876:
[----:B--2---:R2:W3:Y:S02]  /*27b20*/  SYNCS.PHASECHK.TRANS64.TRYWAIT P1, [R6+URZ+0x368c0], R5 ;  /* 0x0368c005060075a7 */ /* 0x0044e4000802017f */
[----:B---3--:R-:W-:Y:S05]  /*27b30*/  @!P1 NANOSLEEP.SYNCS 0x989680 ;  /* 0x009896800000995d */ /* 0x008fea0003900000 */
[----:B------:R-:W3:Y:S02]  /*27b40*/  @!P1 SYNCS.PHASECHK.TRANS64 P1, [R6+URZ+0x368c0], R5 ;  /* 0x0368c005060095a7 */ /* 0x000ee4000802007f */
[----:B---3--:R-:W-:Y:S05]  /*27b50*/  @!P1 BRA `(.L_x_876) ;  /* 0xfffffffc00f09947 */ /* 0x008fea000383ffff */
[----:B------:R-:W-:Y:S05]  /*27b60*/  BRA `(.L_x_1023) ;  /* 0xffffff9c00087947 */ /* 0x000fea000383ffff */
.L_x_891:
        /* <DEDUP_REMOVED lines=11> */
.L_x_1025:
[----:B------:R-:W-:Y:S05]  /*27c20*/  BSYNC B0 ;  /* 0x0000000000007941 */ /* 0x000fea0003800000 */
.L_x_1024:
[----:B------:R-:W-:Y:S05]  /*27c30*/  BRA `(.L_x_1026) ;  /* 0xffffffa400b47947 */ /* 0x000fea000383ffff */
.L_x_893:
[----:B------:R-:W-:Y:S01]  /*27c40*/  BSSY B0, `(.L_x_1027) ;  /* 0x0000006000007945 */ /* 0x000fe20003800000 */
[----:B------:R-:W-:-:S07]  /*27c50*/  IMAD.MOV.U32 R15, RZ, RZ, -0x1 ;  /* 0xffffffffff0f7424 */ /* 0x000fce00078e00ff */
[----:B01----:R-:W-:Y:S05]  /*27c60*/  WARPSYNC.COLLECTIVE R15, `(.L_x_1028) ;  /* 0x000000000f0c7348 */ /* 0x003fea0003c00000 */
[----:B------:R-:W-:Y:S02]  /*27c70*/  ELECT P6, UR62, PT ;  /* 0x00000000003e782f */ /* 0x000fe400038c0000 */
[----:B------:R-:W-:Y:S01]  /*27c80*/  MOV R14, UR62 ;  /* 0x0000003e000e7c02 */ /* 0x000fe20008000f00 */
[----:B01----:R-:W-:Y:S10]  /*27c90*/  ENDCOLLECTIVE ;  /* 0x000000000000791b */ /* 0x003ff40003800000 */
.L_x_1028:
[----:B------:R-:W-:Y:S05]  /*27ca0*/  BSYNC B0 ;  /* 0x0000000000007941 */ /* 0x000fea0003800000 */
.L_x_1027:
[----:B------:R-:W-:Y:S05]  /*27cb0*/  BRA `(.L_x_1029) ;  /* 0xffffffa400c07947 */ /* 0x000fea000383ffff */
.L_x_895:
[----:B0-----:R0:W2:Y:S02]  /*27cc0*/  SYNCS.PHASECHK.TRANS64.TRYWAIT P0, [R0+URZ+0x36840], R2 ;  /* 0x03684002000075a7 */ /* 0x0010a4000800017f */
[----:B--2---:R-:W-:Y:S05]  /*27cd0*/  @!P0 NANOSLEEP.SYNCS 0x989680 ;  /* 0x009896800000895d */ /* 0x004fea0003900000 */
[----:B------:R-:W2:Y:S02]  /*27ce0*/  @!P0 SYNCS.PHASECHK.TRANS64 P0, [R0+URZ+0x36840], R2 ;  /* 0x03684002000085a7 */ /* 0x000ea4000800007f */
[----:B--2---:R-:W-:Y:S05]  /*27cf0*/  @!P0 BRA `(.L_x_895) ;  /* 0xfffffffc00f08947 */ /* 0x004fea000383ffff */
[----:B------:R-:W-:Y:S05]  /*27d00*/  BRA `(.L_x_1030) ;  /* 0xffffffa8002c7947 */ /* 0x000fea000383ffff */
.L_x_899:
[----:B------:R0:W5:Y:S01]  /*27d10*/  LDL.LU R8, [R1+0x50] ;  /* 0x0000500001087983 */ /* 0x0001620000300800 */
[----:B------:R-:W-:Y:S02]  /*27d20*/  IMAD.MOV.U32 R13, RZ, RZ, R3 ;  /* 0x000000ffff0d7224 */ /* 0x000fe400078e0003 */
[----:B------:R-:W-:Y:S02]  /*27d30*/  IMAD.MOV.U32 R12, RZ, RZ, RZ ;  /* 0x000000ffff0c7224 */ /* 0x000fe400078e00ff */
[----:B------:R-:W-:Y:S02]  /*27d40*/  IMAD.MOV.U32 R11, RZ, RZ, 0x181f ;  /* 0x0000181fff0b7424 */ /* 0x000fe400078e00ff */
[----:B------:R-:W-:-:S07]  /*27d50*/  IMAD.MOV.U32 R15, RZ, RZ, -0x1 ;  /* 0xffffffffff0f7424 */ /* 0x000fce00078e00ff */
[----:B0----5:R-:W-:Y:S05]  /*27d60*/  WARPSYNC.COLLECTIVE R15, `(.L_x_1031) ;  /* 0x000000000f087348 */ /* 0x021fea0003c00000 */
[----:B------:R1:W2:Y:S02]  /*27d70*/  SHFL.IDX P6, R14, R13, R12, R11 ;  /* 0x0000000c0d0e7389 */ /* 0x0002a400000c000b */
[----:B012--5:R-:W-:Y:S01]  /*27d80*/  ENDCOLLECTIVE ;  /* 0x000000000000791b */ /* 0x027fe20003800000 */
.L_x_1031:
[----:B------:R-:W-:Y:S02]  /*27d90*/  IMAD.MOV.U32 R13, RZ, RZ, R4 ;  /* 0x000000ffff0d7224 */ /* 0x000fe400078e0004 */
[----:B------:R-:W-:-:S07]  /*27da0*/  IMAD.MOV.U32 R6, RZ, RZ, R14 ;  /* 0x000000ffff067224 */ /* 0x000fce00078e000e */
[----:B------:R-:W-:Y:S05]  /*27db0*/  WARPSYNC.COLLECTIVE R15, `(.L_x_1032) ;  /* 0x000000000f087348 */ /* 0x000fea0003c00000 */
[----:B------:R0:W1:Y:S02]  /*27dc0*/  SHFL.IDX P6, R14, R13, R12, R11 ;  /* 0x0000000c0d0e7389 */ /* 0x00006400000c000b */
[----:B01----:R-:W-:Y:S01]  /*27dd0*/  ENDCOLLECTIVE ;  /* 0x000000000000791b */ /* 0x003fe20003800000 */
.L_x_1032:
        /* <DEDUP_REMOVED lines=8> */
.L_x_1033:
[----:B------:R-:W-:Y:S02]  /*27e60*/  IMAD.MOV.U32 R13, RZ, RZ, R4 ;  /* 0x000000ffff0d7224 */ /* 0x000fe400078e0004 */
[----:B------:R-:W-:-:S07]  /*27e70*/  IMAD.MOV.U32 R9, RZ, RZ, R14 ;  /* 0x000000ffff097224 */ /* 0x000fce00078e000e */
[----:B------:R-:W-:Y:S05]  /*27e80*/  WARPSYNC.COLLECTIVE R15, `(.L_x_1034) ;  /* 0x000000000f087348 */ /* 0x000fea0003c00000 */
[----:B------:R0:W1:Y:S02]  /*27e90*/  SHFL.IDX P6, R14, R13, R12, R11 ;  /* 0x0000000c0d0e7389 */ /* 0x00006400000c000b */
[----:B01----:R-:W-:Y:S01]  /*27ea0*/  ENDCOLLECTIVE ;  /* 0x000000000000791b */ /* 0x003fe20003800000 */
.L_x_1034:
[----:B------:R-:W-:-:S04]  /*27eb0*/  LOP3.LUT R8, R8, 0x7f, RZ, 0xc0, !PT ;  /* 0x0000007f08087812 */ /* 0x000fc800078ec0ff */
[----:B------:R-:W-:-:S05]  /*27ec0*/  SHF.R.U32.HI R5, RZ, 0x3, R8 ;  /* 0x00000003ff057819 */ /* 0x000fca0000011608 */
[----:B------:R-:W-:Y:S02]  /*27ed0*/  IMAD.IADD R0, R5, 0x1, R17 ;  /* 0x0000000105007824 */ /* 0x000fe400078e0211 */
[----:B------:R-:W0:Y:S01]  /*27ee0*/  S2R R17, SR_TID.X ;  /* 0x0000000000117919 */ /* 0x000e220000002100 */
[----:B------:R-:W-:Y:S02]  /*27ef0*/  IMAD.MOV.U32 R13, RZ, RZ, R3 ;  /* 0x000000ffff0d7224 */ /* 0x000fe400078e0003 */
[C---:B------:R-:W-:Y:S01]  /*27f00*/  ISETP.GE.AND P3, PT, R0.reuse, R2, PT ;  /* 0x000000020000720c */ /* 0x040fe20003f66270 */
[----:B------:R-:W-:Y:S02]  /*27f10*/  VIADD R5, R0, 0x10 ;  /* 0x0000001000057836 */ /* 0x000fe40000000000 */
[----:B------:R-:W-:Y:S02]  /*27f20*/  IMAD.MOV.U32 R12, RZ, RZ, 0x2 ;  /* 0x00000002ff0c7424 */ /* 0x000fe400078e00ff */
[----:B0-----:R-:W-:-:S05]  /*27f30*/  IMAD.SHL.U32 R17, R17, 0x8, RZ ;  /* 0x0000000811117824 */ /* 0x001fca00078e00ff */
[----:B------:R-:W-:-:S04]  /*27f40*/  LOP3.LUT R17, R17, 0x38, RZ, 0xc0, !PT ;  /* 0x0000003811117812 */ /* 0x000fc800078ec0ff */
        /* <DEDUP_REMOVED lines=16> */
.L_x_1035:
[----:B------:R-:W-:Y:S01]  /*28050*/  @!P3 LEA R8, P5, R17, R5, 0x1 ;  /* 0x000000051108b211 */ /* 0x000fe200078a08ff */
[----:B------:R-:W-:-:S04]  /*28060*/  IMAD.MOV.U32 R13, RZ, RZ, R4 ;  /* 0x000000ffff0d7224 */ /* 0x000fc800078e0004 */
[----:B------:R-:W-:Y:S02]  /*28070*/  @!P3 IMAD.MOV.U32 R6, RZ, RZ, R8 ;  /* 0x000000ffff06b224 */ /* 0x000fe400078e0008 */
[----:B------:R-:W-:-:S04]  /*28080*/  @!P3 IMAD.X R5, RZ, RZ, R9, P5 ;  /* 0x000000ffff05b224 */ /* 0x000fc800028e0609 */
[----:B------:R-:W-:Y:S02]  /*28090*/  @!P3 IMAD.MOV.U32 R7, RZ, RZ, R5 ;  /* 0x000000ffff07b224 */ /* 0x000fe400078e0005 */
[----:B------:R-:W-:-:S07]  /*280a0*/  IMAD.MOV.U32 R8, RZ, RZ, R14 ;  /* 0x000000ffff087224 */ /* 0x000fce00078e000e */
[----:B------:R-:W-:Y:S05]  /*280b0*/  WARPSYNC.COLLECTIVE R15, `(.L_x_1036) ;  /* 0x000000000f087348 */ /* 0x000fea0003c00000 */
[----:B------:R0:W1:Y:S02]  /*280c0*/  SHFL.IDX P6, R14, R13, R12, R11 ;  /* 0x0000000c0d0e7389 */ /* 0x00006400000c000b */
[----:B01----:R-:W-:Y:S01]  /*280d0*/  ENDCOLLECTIVE ;  /* 0x000000000000791b */ /* 0x003fe20003800000 */
.L_x_1036:
        /* <DEDUP_REMOVED lines=8> */
[----:B------:R-:W-:-:S02]  /*28160*/  IMAD.MOV.U32 R13, RZ, RZ, R3 ;  /* 0x000000ffff0d7224 */ /* 0x000fc400078e0003 */
[----:B------:R-:W-:Y:S02]  /*28170*/  IMAD.MOV.U32 R12, RZ, RZ, 0x3 ;  /* 0x00000003ff0c7424 */ /* 0x000fe400078e00ff */
[----:B------:R-:W-:-:S08]  /*28180*/  IMAD.MOV.U32 R5, RZ, RZ, R14 ;  /* 0x000000ffff057224 */ /* 0x000fd000078e000e */
[----:B0-----:R-:W-:Y:S05]  /*28190*/  WARPSYNC.COLLECTIVE R15, `(.L_x_1037) ;  /* 0x000000000f087348 */ /* 0x001fea0003c00000 */
[----:B------:R1:W2:Y:S02]  /*281a0*/  SHFL.IDX P6, R14, R13, R12, R11 ;  /* 0x0000000c0d0e7389 */ /* 0x0002a400000c000b */
[----:B012---:R-:W-:Y:S01]  /*281b0*/  ENDCOLLECTIVE ;  /* 0x000000000000791b */ /* 0x007fe20003800000 */
.L_x_1037:
        /* <DEDUP_REMOVED lines=17> */
.L_x_1038:
[----:B------:R-:W-:Y:S02]  /*282d0*/  IMAD.MOV.U32 R13, RZ, RZ, R3 ;  /* 0x000000ffff0d7224 */ /* 0x000fe400078e0003 */
[----:B------:R-:W-:Y:S02]  /*282e0*/  IMAD.MOV.U32 R12, RZ, RZ, 0x4 ;  /* 0x00000004ff0c7424 */ /* 0x000fe400078e00ff */
[----:B------:R-:W-:-:S07]  /*282f0*/  IMAD.MOV.U32 R5, RZ, RZ, R14 ;  /* 0x000000ffff057224 */ /* 0x000fce00078e000e */
[----:B------:R-:W-:Y:S05]  /*28300*/  WARPSYNC.COLLECTIVE R15, `(.L_x_1039) ;  /* 0x000000000f087348 */ /* 0x000fea0003c00000 */
[----:B------:R0:W1:Y:S02]  /*28310*/  SHFL.IDX P6, R14, R13, R12, R11 ;  /* 0x0000000c0d0e7389 */ /* 0x00006400000c000b */
[----:B01----:R-:W-:Y:S01]  /*28320*/  ENDCOLLECTIVE ;  /* 0x000000000000791b */ /* 0x003fe20003800000 */
.L_x_1039:
[----:B------:R-:W-:-:S05]  /*28330*/  @!P3 LEA R5, P4, R17, R5, 0x1 ;  /* 0x000000051105b211 */ /* 0x000fca00078808ff */
[----:B------:R-:W-:-:S04]  /*28340*/  @!P3 IMAD.X R6, RZ, RZ, R6, P4 ;  /* 0x000000ffff06b224 */ /* 0x000fc800020e0606 */
[----:B------:R-:W-:Y:S02]  /*28350*/  @!P3 IMAD.MOV.U32 R7, RZ, RZ, R6 ;  /* 0x000000ffff07b224 */ /* 0x000fe400078e0006 */
[----:B------:R-:W-:Y:S01]  /*28360*/  @!P3 IMAD.MOV.U32 R6, RZ, RZ, R5 ;  /* 0x000000ffff06b224 */ /* 0x000fe200078e0005 */
[----:B------:R-:W-:Y:S01]  /*28370*/  IADD3 R5, R0, 0x40, RZ ;  /* 0x0000004000057810 */ /* 0x000fe20007ffe0ff */
[----:B------:R-:W-:-:S03]  /*28380*/  IMAD.MOV.U32 R13, RZ, RZ, R4 ;  /* 0x000000ffff0d7224 */ /* 0x000fc600078e0004 */
        /* <DEDUP_REMOVED lines=11> */
.L_x_1040:
[----:B------:R-:W-:Y:S02]  /*28440*/  IMAD.MOV.U32 R13, RZ, RZ, R3 ;  /* 0x000000ffff0d7224 */ /* 0x000fe400078e0003 */
[----:B------:R-:W-:Y:S02]  /*28450*/  IMAD.MOV.U32 R12, RZ, RZ, 0x5 ;  /* 0x00000005ff0c7424 */ /* 0x000fe400078e00ff */
[----:B------:R-:W-:-:S07]  /*28460*/  IMAD.MOV.U32 R5, RZ, RZ, R14 ;  /* 0x000000ffff057224 */ /* 0x000fce00078e000e */
[----:B------:R-:W-:Y:S05]  /*28470*/  WARPSYNC.COLLECTIVE R15, `(.L_x_1041) ;  /* 0x000000000f087348 */ /* 0x000fea0003c00000 */
[----:B------:R0:W1:Y:S02]  /*28480*/  SHFL.IDX P6, R14, R13, R12, R11 ;  /* 0x0000000c0d0e7389 */ /* 0x00006400000c000b */
[----:B01----:R-:W-:Y:S01]  /*28490*/  ENDCOLLECTIVE ;  /* 0x000000000000791b */ /* 0x003fe20003800000 */
.L_x_1041:
        /* <DEDUP_REMOVED lines=17> */
.L_x_1042:
[----:B------:R-:W-:Y:S02]  /*285b0*/  IMAD.MOV.U32 R13, RZ, RZ, R3 ;  /* 0x000000ffff0d7224 */ /* 0x000fe400078e0003 */
[----:B------:R-:W-:Y:S02]  /*285c0*/  IMAD.MOV.U32 R12, RZ, RZ, 0x6 ;  /* 0x00000006ff0c7424 */ /* 0x000fe400078e00ff */
[----:B------:R-:W-:-:S07]  /*285d0*/  IMAD.MOV.U32 R5, RZ, RZ, R14 ;  /* 0x000000ffff057224 */ /* 0x000fce00078e000e */
[----:B------:R-:W-:Y:S05]  /*285e0*/  WARPSYNC.COLLECTIVE R15, `(.L_x_1043) ;  /* 0x000000000f087348 */ /* 0x000fea0003c00000 */
[----:B------:R0:W1:Y:S02]  /*285f0*/  SHFL.IDX P6, R14, R13, R12, R11 ;  /* 0x0000000c0d0e7389 */ /* 0x00006400000c000b */
[----:B01----:R-:W-:Y:S01]  /*28600*/  ENDCOLLECTIVE ;  /* 0x000000000000791b */ /* 0x003fe20003800000 */
.L_x_1043:
[----:B------:R-:W-:-:S05]  /*28610*/  @!P3 LEA R5, P4, R17, R5, 0x1 ;  /* 0x000000051105b211 */ /* 0x000fca00078808ff */
[----:B------:R-:W-:-:S04]  /*28620*/  @!P3 IMAD.X R6, RZ, RZ, R6, P4 ;  /* 0x000000ffff06b224 */ /* 0x000fc800020e0606 */
        /* <DEDUP_REMOVED lines=13> */
.L_x_1044:
[----:B------:R-:W-:-:S05]  /*28700*/  VIADD R7, R0, 0x60 ;  /* 0x0000006000077836 */ /* 0x000fca0000000000 */
[----:B------:R-:W-:Y:S01]  /*28710*/  ISETP.GE.AND P4, PT, R7, R2, PT ;  /* 0x000000020700720c */ /* 0x000fe20003f86270 */
[----:B------:R-:W-:Y:S02]  /*28720*/  IMAD.MOV.U32 R13, RZ, RZ, R3 ;  /* 0x000000ffff0d7224 */ /* 0x000fe400078e0003 */
[----:B------:R-:W-:Y:S02]  /*28730*/  IMAD.MOV.U32 R12, RZ, RZ, 0x7 ;  /* 0x00000007ff0c7424 */ /* 0x000fe400078e00ff */
[----:B------:R-:W-:-:S08]  /*28740*/  IMAD.MOV.U32 R5, RZ, RZ, R14 ;  /* 0x000000ffff057224 */ /* 0x000fd000078e000e */
[----:B------:R-:W-:Y:S05]  /*28750*/  WARPSYNC.COLLECTIVE R15, `(.L_x_1045) ;  /* 0x000000000f087348 */ /* 0x000fea0003c00000 */
[----:B------:R0:W1:Y:S02]  /*28760*/  SHFL.IDX P6, R14, R13, R12, R11 ;  /* 0x0000000c0d0e7389 */ /* 0x00006400000c000b */
[----:B01----:R-:W-:Y:S01]  /*28770*/  ENDCOLLECTIVE ;  /* 0x000000000000791b */ /* 0x003fe20003800000 */
.L_x_1045:
        /* <DEDUP_REMOVED lines=14> */
.L_x_1046:
[----:B------:R-:W-:Y:S01]  /*28860*/  @!PT LDS RZ, [RZ] ;  /* 0x00000000fffff984 */ /* 0x000fe20000000800 */
[----:B------:R-:W-:Y:S01]  /*28870*/  @!PT LDS RZ, [RZ] ;  /* 0x00000000fffff984 */ /* 0x000fe20000000800 */
[----:B------:R-:W-:Y:S01]  /*28880*/  @!PT LDS RZ, [RZ] ;  /* 0x00000000fffff984 */ /* 0x000fe20000000800 */
[----:B------:R0:W-:Y:S01]  /*28890*/  @!P4 LDGSTS.E.BYPASS.LTC128B.128 [R10+0x20400], desc[UR60][R6.64+0x100], !P0 ;  /* 0x20400100060acfae */ /* 0x0001e2000c101d7c */
[----:B------:R-:W-:Y:S01]  /*288a0*/  IMAD.MOV.U32 R3, RZ, RZ, R14 ;  /* 0x000000ffff037224 */ /* 0x000fe200078e000e */
[----:B------:R-:W-:Y:S06]  /*288b0*/  BRA `(.L_x_1047) ;  /* 0xffffffac00047947 */ /* 0x000fec000383ffff */
.L_x_904:
[----:B0-----:R-:W3:Y:S02]  /*288c0*/  LDL R2, [R1+0x4] ;  /* 0x0000040001027983 */ /* 0x001ee40000100800 */
[----:B---3--:R0:W1:Y:S02]  /*288d0*/  SYNCS.PHASECHK.TRANS64.TRYWAIT P0, [R2+URZ+0x36820], R0 ;  /* 0x03682000020075a7 */ /* 0x008064000800017f */
[----:B-1----:R-:W-:Y:S05]  /*288e0*/  @!P0 NANOSLEEP.SYNCS 0x989680 ;  /* 0x009896800000895d */ /* 0x002fea0003900000 */
[----:B------:R-:W1:Y:S02]  /*288f0*/  @!P0 SYNCS.PHASECHK.TRANS64 P0, [R2+URZ+0x36820], R0 ;  /* 0x03682000020085a7 */ /* 0x000e64000800007f */
[----:B-1----:R-:W-:Y:S05]  /*28900*/  @!P0 BRA `(.L_x_904) ;  /* 0xfffffffc00ec8947 */ /* 0x002fea000383ffff */
[----:B------:R-:W-:Y:S05]  /*28910*/  BRA `(.L_x_1048) ;  /* 0xffffffac00887947 */ /* 0x000fea000383ffff */
.L_x_913:
[----:B-1----:R1:W3:Y:S02]  /*28920*/  SYNCS.PHASECHK.TRANS64.TRYWAIT P0, [R3+URZ+0x36840], R2 ;  /* 0x03684002030075a7 */ /* 0x0022e4000800017f */
[----:B---3--:R-:W-:Y:S05]  /*28930*/  @!P0 NANOSLEEP.SYNCS 0x989680 ;  /* 0x009896800000895d */ /* 0x008fea0003900000 */
[----:B------:R-:W3:Y:S02]  /*28940*/  @!P0 SYNCS.PHASECHK.TRANS64 P0, [R3+URZ+0x36840], R2 ;  /* 0x03684002030085a7 */ /* 0x000ee4000800007f */
[----:B---3--:R-:W-:Y:S05]  /*28950*/  @!P0 BRA `(.L_x_913) ;  /* 0xfffffffc00f08947 */ /* 0x008fea000383ffff */
[----:B------:R-:W-:Y:S05]  /*28960*/  BRA `(.L_x_1049) ;  /* 0xffffffb000547947 */ /* 0x000fea000383ffff */
.L_x_920:
[----:B0-----:R0:W1:Y:S02]  /*28970*/  SYNCS.PHASECHK.TRANS64.TRYWAIT P0, [R3+URZ+0x60], R2 ;  /* 0x00006002030075a7 */ /* 0x001064000800017f */
[----:B-1----:R-:W-:Y:S05]  /*28980*/  @!P0 NANOSLEEP.SYNCS 0x989680 ;  /* 0x009896800000895d */ /* 0x002fea0003900000 */
[----:B------:R-:W1:Y:S02]  /*28990*/  @!P0 SYNCS.PHASECHK.TRANS64 P0, [R3+URZ+0x60], R2 ;  /* 0x00006002030085a7 */ /* 0x000e64000800007f */
[----:B-1----:R-:W-:Y:S05]  /*289a0*/  @!P0 BRA `(.L_x_920) ;  /* 0xfffffffc00f08947 */ /* 0x002fea000383ffff */
[----:B------:R-:W-:Y:S05]  /*289b0*/  BRA `(.L_x_1050) ;  /* 0xffffffb400707947 */ /* 0x000fea000383ffff */
.L_x_930:
[----:B---3--:R3:W4:Y:S02]  /*289c0*/  SYNCS.PHASECHK.TRANS64.TRYWAIT P0, [R3+URZ+0x36840], R2 ;  /* 0x03684002030075a7 */ /* 0x008724000800017f */
[----:B----4-:R-:W-:Y:S05]  /*289d0*/  @!P0 NANOSLEEP.SYNCS 0x989680 ;  /* 0x009896800000895d */ /* 0x010fea0003900000 */
[----:B------:R-:W4:Y:S02]  /*289e0*/  @!P0 SYNCS.PHASECHK.TRANS64 P0, [R3+URZ+0x36840], R2 ;  /* 0x03684002030085a7 */ /* 0x000f24000800007f */
[----:B----4-:R-:W-:Y:S05]  /*289f0*/  @!P0 BRA `(.L_x_930) ;  /* 0xfffffffc00f08947 */ /* 0x010fea000383ffff */
[----:B------:R-:W-:Y:S05]  /*28a00*/  BRA `(.L_x_1051) ;  /* 0xffffffbc00587947 */ /* 0x000fea000383ffff */
.L_x_937:
[----:B--2---:R2:W3:Y:S02]  /*28a10*/  SYNCS.PHASECHK.TRANS64.TRYWAIT P0, [R2+URZ+0x60], R3 ;  /* 0x00006003020075a7 */ /* 0x0044e4000800017f */
[----:B---3--:R-:W-:Y:S05]  /*28a20*/  @!P0 NANOSLEEP.SYNCS 0x989680 ;  /* 0x009896800000895d */ /* 0x008fea0003900000 */
[----:B------:R-:W3:Y:S02]  /*28a30*/  @!P0 SYNCS.PHASECHK.TRANS64 P0, [R2+URZ+0x60], R3 ;  /* 0x00006003020085a7 */ /* 0x000ee4000800007f */
[----:B---3--:R-:W-:Y:S05]  /*28a40*/  @!P0 BRA `(.L_x_937) ;  /* 0xfffffffc00f08947 */ /* 0x008fea000383ffff */
[----:B------:R-:W-:Y:S05]  /*28a50*/  BRA `(.L_x_1052) ;  /* 0xffffffc000747947 */ /* 0x000fea000383ffff */
.L_x_947:
[----:B----4-:R4:W0:Y:S02]  /*28a60*/  SYNCS.PHASECHK.TRANS64.TRYWAIT P0, [R2+URZ+0x36840], R3 ;  /* 0x03684003020075a7 */ /* 0x010824000800017f */
[----:B0-----:R-:W-:Y:S05]  /*28a70*/  @!P0 NANOSLEEP.SYNCS 0x989680 ;  /* 0x009896800000895d */ /* 0x001fea0003900000 */
[----:B------:R-:W0:Y:S02]  /*28a80*/  @!P0 SYNCS.PHASECHK.TRANS64 P0, [R2+URZ+0x36840], R3 ;  /* 0x03684003020085a7 */ /* 0x000e24000800007f */
[----:B0-----:R-:W-:Y:S05]  /*28a90*/  @!P0 BRA `(.L_x_947) ;  /* 0xfffffffc00f08947 */ /* 0x001fea000383ffff */
[----:B------:R-:W-:Y:S05]  /*28aa0*/  BRA `(.L_x_1053) ;  /* 0xffffffc800287947 */ /* 0x000fea000383ffff */
.L_x_954:
[----:B0-----:R0:W2:Y:S02]  /*28ab0*/  SYNCS.PHASECHK.TRANS64.TRYWAIT P0, [R2+URZ+0x60], R5 ;  /* 0x00006005020075a7 */ /* 0x0010a4000800017f */
[----:B--2---:R-:W-:Y:S05]  /*28ac0*/  @!P0 NANOSLEEP.SYNCS 0x989680 ;  /* 0x009896800000895d */ /* 0x004fea0003900000 */
[----:B------:R-:W2:Y:S02]  /*28ad0*/  @!P0 SYNCS.PHASECHK.TRANS64 P0, [R2+URZ+0x60], R5 ;  /* 0x00006005020085a7 */ /* 0x000ea4000800007f */
[----:B--2---:R-:W-:Y:S05]  /*28ae0*/  @!P0 BRA `(.L_x_954) ;  /* 0xfffffffc00f08947 */ /* 0x004fea000383ffff */
[----:B------:R-:W-:Y:S05]  /*28af0*/  BRA `(.L_x_1054) ;  /* 0xffffffcc00447947 */ /* 0x000fea000383ffff */
.L_x_966:
[----:B0-----:R0:W2:Y:S02]  /*28b00*/  SYNCS.PHASECHK.TRANS64.TRYWAIT P0, [R2+URZ+0x36860], R0 ;  /* 0x03686000020075a7 */ /* 0x0010a4000800017f */
[----:B--2---:R-:W-:Y:S05]  /*28b10*/  @!P0 NANOSLEEP.SYNCS 0x989680 ;  /* 0x009896800000895d */ /* 0x004fea0003900000 */
[----:B------:R-:W2:Y:S02]  /*28b20*/  @!P0 SYNCS.PHASECHK.TRANS64 P0, [R2+URZ+0x36860], R0 ;  /* 0x03686000020085a7 */ /* 0x000ea4000800007f */
[----:B--2---:R-:W-:Y:S05]  /*28b30*/  @!P0 BRA `(.L_x_966) ;  /* 0xfffffffc00f08947 */ /* 0x004fea000383ffff */
[----:B------:R-:W-:Y:S05]  /*28b40*/  BRA `(.L_x_1055) ;  /* 0xffffffd000dc7947 */ /* 0x000fea000383ffff */
.L_x_974:
[----:B------:R-:W-:Y:S01]  /*28b50*/  BSSY B0, `(.L_x_1056) ;  /* 0x0000008000007945 */ /* 0x000fe20003800000 */
[----:B------:R-:W-:Y:S02]  /*28b60*/  IMAD.MOV.U32 R13, RZ, RZ, R16 ;  /* 0x000000ffff0d7224 */ /* 0x000fe400078e0010 */
[----:B------:R-:W-:Y:S02]  /*28b70*/  IMAD.MOV.U32 R12, RZ, RZ, RZ ;  /* 0x000000ffff0c7224 */ /* 0x000fe400078e00ff */
[----:B------:R-:W-:Y:S02]  /*28b80*/  IMAD.MOV.U32 R11, RZ, RZ, 0x1f ;  /* 0x0000001fff0b7424 */ /* 0x000fe400078e00ff */
[----:B------:R-:W-:-:S07]  /*28b90*/  IMAD.MOV.U32 R15, RZ, RZ, -0x1 ;  /* 0xffffffffff0f7424 */ /* 0x000fce00078e00ff */
[----:B-1--45:R-:W-:Y:S05]  /*28ba0*/  WARPSYNC.COLLECTIVE R15, `(.L_x_1057) ;  /* 0x000000000f087348 */ /* 0x032fea0003c00000 */
[----:B------:R0:W2:Y:S02]  /*28bb0*/  SHFL.IDX P6, R14, R13, R12, R11 ;  /* 0x0000000c0d0e7389 */ /* 0x0000a400000c000b */
[----:B012-45:R-:W-:Y:S01]  /*28bc0*/  ENDCOLLECTIVE ;  /* 0x000000000000791b */ /* 0x037fe20003800000 */
.L_x_1057:
[----:B------:R-:W-:Y:S05]  /*28bd0*/  BSYNC B0 ;  /* 0x0000000000007941 */ /* 0x000fea0003800000 */
.L_x_1056:
[----:B------:R-:W-:Y:S02]  /*28be0*/  IMAD.MOV.U32 R13, RZ, RZ, R16 ;  /* 0x000000ffff0d7224 */ /* 0x000fe400078e0010 */
[----:B------:R-:W-:Y:S02]  /*28bf0*/  IMAD.MOV.U32 R12, RZ, RZ, 0x1 ;  /* 0x00000001ff0c7424 */ /* 0x000fe400078e00ff */
[----:B------:R-:W-:Y:S02]  /*28c00*/  IMAD.MOV.U32 R11, RZ, RZ, 0x1f ;  /* 0x0000001fff0b7424 */ /* 0x000fe400078e00ff */
[----:B------:R-:W-:Y:S02]  /*28c10*/  IMAD.MOV.U32 R15, RZ, RZ, -0x1 ;  /* 0xffffffffff0f7424 */ /* 0x000fe400078e00ff */
[----:B------:R-:W-:Y:S02]  /*28c20*/  IMAD.IADD R5, R19, 0x1, R7 ;  /* 0x0000000113057824 */ /* 0x000fe400078e0207 */
[----:B------:R-:W-:-:S07]  /*28c30*/  IMAD.MOV.U32 R0, RZ, RZ, R14 ;  /* 0x000000ffff007224 */ /* 0x000fce00078e000e */
[----:B------:R-:W-:Y:S05]  /*28c40*/  WARPSYNC.COLLECTIVE R15, `(.L_x_1058) ;  /* 0x000000000f087348 */ /* 0x000fea0003c00000 */
[----:B------:R0:W1:Y:S02]  /*28c50*/  SHFL.IDX P6, R14, R13, R12, R11 ;  /* 0x0000000c0d0e7389 */ /* 0x00006400000c000b */
[----:B01----:R-:W-:Y:S01]  /*28c60*/  ENDCOLLECTIVE ;  /* 0x000000000000791b */ /* 0x003fe20003800000 */
.L_x_1058:
        /* <DEDUP_REMOVED lines=18> */
.L_x_1059:
        /* <DEDUP_REMOVED lines=8> */
.L_x_1060:
        /* <DEDUP_REMOVED lines=8> */
.L_x_1061:
        /* <DEDUP_REMOVED lines=8> */
.L_x_1062:
        /* <DEDUP_REMOVED lines=8> */
.L_x_1063:
        /* <DEDUP_REMOVED lines=9> */
.L_x_1064:
[----:B------:R-:W-:Y:S01]  /*29020*/  IMAD.MOV.U32 R6, RZ, RZ, R14 ;  /* 0x000000ffff067224 */ /* 0x000fe200078e000e */
[----:B------:R-:W-:Y:S06]  /*29030*/  BRA `(.L_x_1065) ;  /* 0xffffffd400a07947 */ /* 0x000fec000383ffff */
.L_x_979:
[----:B------:R-:W-:Y:S01]  /*29040*/  BSSY B0, `(.L_x_1066) ;  /* 0x0000008000007945 */ /* 0x000fe20003800000 */
[----:B-----5:R-:W-:Y:S02]  /*29050*/  IMAD.MOV.U32 R13, RZ, RZ, R2 ;  /* 0x000000ffff0d7224 */ /* 0x020fe400078e0002 */
[----:B------:R-:W-:Y:S02]  /*29060*/  IMAD.MOV.U32 R12, RZ, RZ, 0x1 ;  /* 0x00000001ff0c7424 */ /* 0x000fe400078e00ff */
[----:B------:R-:W-:Y:S02]  /*29070*/  IMAD.MOV.U32 R11, RZ, RZ, RZ ;  /* 0x000000ffff0b7224 */ /* 0x000fe400078e00ff */
[----:B------:R-:W-:-:S07]  /*29080*/  IMAD.MOV.U32 R15, RZ, RZ, -0x1 ;  /* 0xffffffffff0f7424 */ /* 0x000fce00078e00ff */
[----:B01----:R-:W-:Y:S05]  /*29090*/  WARPSYNC.COLLECTIVE R15, `(.L_x_1067) ;  /* 0x000000000f087348 */ /* 0x003fea0003c00000 */
[----:B------:R2:W3:Y:S02]  /*290a0*/  SHFL.UP P6, R14, R13, R12, R11 ;  /* 0x0400000c0d0e7389 */ /* 0x0004e400000c000b */
[----:B0123--:R-:W-:Y:S01]  /*290b0*/  ENDCOLLECTIVE ;  /* 0x000000000000791b */ /* 0x00ffe20003800000 */
.L_x_1067:
[----:B------:R-:W-:Y:S05]  /*290c0*/  BSYNC B0 ;  /* 0x0000000000007941 */ /* 0x000fea0003800000 */
.L_x_1066:
[----:B------:R-:W-:Y:S02]  /*290d0*/  IMAD.MOV.U32 R3, RZ, RZ, R14 ;  /* 0x000000ffff037224 */ /* 0x000fe400078e000e */
[----:B------:R-:W-:Y:S02]  /*290e0*/  IMAD.MOV.U32 R12, RZ, RZ, 0x2 ;  /* 0x00000002ff0c7424 */ /* 0x000fe400078e00ff */
[----:B------:R-:W-:Y:S01]  /*290f0*/  IMAD.MOV.U32 R11, RZ, RZ, RZ ;  /* 0x000000ffff0b7224 */ /* 0x000fe200078e00ff */
[----:B------:R-:W-:Y:S01]  /*29100*/  SEL R3, R3, RZ, P1 ;  /* 0x000000ff03037207 */ /* 0x000fe20000800000 */
[----:B------:R-:W-:-:S04]  /*29110*/  IMAD.MOV.U32 R15, RZ, RZ, -0x1 ;  /* 0xffffffffff0f7424 */ /* 0x000fc800078e00ff */
[----:B------:R-:W-:-:S04]  /*29120*/  IMAD.IADD R3, R2, 0x1, R3 ;  /* 0x0000000102037824 */ /* 0x000fc800078e0203 */
[----:B------:R-:W-:-:S07]  /*29130*/  IMAD.MOV.U32 R13, RZ, RZ, R3 ;  /* 0x000000ffff0d7224 */ /* 0x000fce00078e0003 */
[----:B------:R-:W-:Y:S05]  /*29140*/  WARPSYNC.COLLECTIVE R15, `(.L_x_1068) ;  /* 0x000000000f087348 */ /* 0x000fea0003c00000 */
[----:B------:R0:W1:Y:S02]  /*29150*/  SHFL.UP P6, R14, R13, R12, R11 ;  /* 0x0400000c0d0e7389 */ /* 0x00006400000c000b */
[----:B01----:R-:W-:Y:S01]  /*29160*/  ENDCOLLECTIVE ;  /* 0x000000000000791b */ /* 0x003fe20003800000 */
.L_x_1068:
        /* <DEDUP_REMOVED lines=8> */
.L_x_1069:
        /* <DEDUP_REMOVED lines=8> */
.L_x_1070:
        /* <DEDUP_REMOVED lines=8> */
.L_x_1071:
        /* <DEDUP_REMOVED lines=9> */
.L_x_1072:
[----:B------:R-:W-:Y:S01]  /*29380*/  IMAD.MOV.U32 R6, RZ, RZ, R14 ;  /* 0x000000ffff067224 */ /* 0x000fe200078e000e */
[----:B------:R-:W-:Y:S06]  /*29390*/  BRA `(.L_x_1073) ;  /* 0xffffffd400647947 */ /* 0x000fec000383ffff */
.L_x_981:
[----:B------:R-:W-:Y:S01]  /*293a0*/  BSSY B0, `(.L_x_1074) ;  /* 0x0000006000007945 */ /* 0x000fe20003800000 */
[----:B------:R-:W-:Y:S01]  /*293b0*/  PLOP3.LUT P6, PT, P6, PT, PT, 0x8, 0x0 ;  /* 0x000000000000781c */ /* 0x000fe200037ce170 */
[----:B------:R-:W-:-:S12]  /*293c0*/  IMAD.MOV.U32 R15, RZ, RZ, -0x1 ;  /* 0xffffffffff0f7424 */ /* 0x000fd800078e00ff */
[----:B01---5:R-:W-:Y:S05]  /*293d0*/  WARPSYNC.COLLECTIVE R15, `(.L_x_1075) ;  /* 0x000000000f087348 */ /* 0x023fea0003c00000 */
[----:B------:R-:W-:Y:S01]  /*293e0*/  VOTE.ANY R14, PT, P6 ;  /* 0x00000000000e7806 */ /* 0x000fe200030e0100 */
[----:B01---5:R-:W-:Y:S06]  /*293f0*/  ENDCOLLECTIVE ;  /* 0x000000000000791b */ /* 0x023fec0003800000 */
.L_x_1075:
[----:B------:R-:W-:Y:S05]  /*29400*/  BSYNC B0 ;  /* 0x0000000000007941 */ /* 0x000fea0003800000 */
.L_x_1074:
        /* <DEDUP_REMOVED lines=9> */
.L_x_1076:
[----:B------:R-:W-:Y:S01]  /*294a0*/  IMAD.MOV.U32 R17, RZ, RZ, R14 ;  /* 0x000000ffff117224 */ /* 0x000fe200078e000e */
[----:B------:R-:W-:Y:S06]  /*294b0*/  BRA `(.L_x_1077) ;  /* 0xffffffd400547947 */ /* 0x000fec000383ffff */
.L_x_983:
[----:B------:R-:W-:Y:S01]  /*294c0*/  BSSY B0, `(.L_x_1078) ;  /* 0x0000007000007945 */ /* 0x000fe20003800000 */
[----:B------:R-:W-:Y:S02]  /*294d0*/  IMAD.MOV.U32 R13, RZ, RZ, R5 ;  /* 0x000000ffff0d7224 */ /* 0x000fe400078e0005 */
[----:B------:R-:W-:Y:S02]  /*294e0*/  IMAD.MOV.U32 R11, RZ, RZ, 0x1f ;  /* 0x0000001fff0b7424 */ /* 0x000fe400078e00ff */
[----:B------:R-:W-:-:S07]  /*294f0*/  IMAD.MOV.U32 R15, RZ, RZ, -0x1 ;  /* 0xffffffffff0f7424 */ /* 0x000fce00078e00ff */
[----:B01-3-5:R-:W-:Y:S05]  /*29500*/  WARPSYNC.COLLECTIVE R15, `(.L_x_1079) ;  /* 0x000000000f087348 */ /* 0x02bfea0003c00000 */
[----:B------:R2:W4:Y:S02]  /*29510*/  SHFL.IDX P6, R14, R13, R12, R11 ;  /* 0x0000000c0d0e7389 */ /* 0x00052400000c000b */
[----:B012345:R-:W-:Y:S01]  /*29520*/  ENDCOLLECTIVE ;  /* 0x000000000000791b */ /* 0x03ffe20003800000 */
.L_x_1079:
[----:B------:R-:W-:Y:S05]  /*29530*/  BSYNC B0 ;  /* 0x0000000000007941 */ /* 0x000fea0003800000 */
.L_x_1078:
[----:B------:R-:W-:Y:S01]  /*29540*/  IMAD.MOV.U32 R2, RZ, RZ, R14 ;  /* 0x000000ffff027224 */ /* 0x000fe200078e000e */
[----:B------:R-:W-:Y:S06]  /*29550*/  BRA `(.L_x_982) ;  /* 0xffffffd400487947 */ /* 0x000fec000383ffff */
.L_x_987:
[----:B0-----:R0:W2:Y:S02]  /*29560*/  SYNCS.PHASECHK.TRANS64.TRYWAIT P0, [R0+URZ+0x36820], R3 ;  /* 0x03682003000075a7 */ /* 0x0010a4000800017f */
[----:B--2---:R-:W-:Y:S05]  /*29570*/  @!P0 NANOSLEEP.SYNCS 0x989680 ;  /* 0x009896800000895d */ /* 0x004fea0003900000 */
[----:B------:R-:W2:Y:S02]  /*29580*/  @!P0 SYNCS.PHASECHK.TRANS64 P0, [R0+URZ+0x36820], R3 ;  /* 0x03682003000085a7 */ /* 0x000ea4000800007f */
[----:B--2---:R-:W-:Y:S05]  /*29590*/  @!P0 BRA `(.L_x_987) ;  /* 0xfffffffc00f08947 */ /* 0x004fea000383ffff */
[----:B------:R-:W-:Y:S05]  /*295a0*/  BRA `(.L_x_1080) ;  /* 0xffffffd8003c7947 */ /* 0x000fea000383ffff */
.L_x_988:
        /* <DEDUP_REMOVED lines=11> */
.L_x_1082:
[----:B------:R-:W-:Y:S05]  /*29660*/  BSYNC B0 ;  /* 0x0000000000007941 */ /* 0x000fea0003800000 */
.L_x_1081:
[----:B------:R-:W-:Y:S05]  /*29670*/  BRA `(.L_x_1083) ;  /* 0xffffffd800247947 */ /* 0x000fea000383ffff */
.L_x_989:
[----:B------:R-:W-:Y:S01]  /*29680*/  BSSY B0, `(.L_x_1084) ;  /* 0x0000006000007945 */ /* 0x000fe20003800000 */
[----:B------:R-:W-:-:S07]  /*29690*/  IMAD.MOV.U32 R15, RZ, RZ, -0x1 ;  /* 0xffffffffff0f7424 */ /* 0x000fce00078e00ff */
[----:B012-45:R-:W-:Y:S05]  /*296a0*/  WARPSYNC.COLLECTIVE R15, `(.L_x_1085) ;  /* 0x000000000f0c7348 */ /* 0x037fea0003c00000 */
[----:B------:R-:W-:Y:S02]  /*296b0*/  ELECT P6, UR62, PT ;  /* 0x00000000003e782f */ /* 0x000fe400038c0000 */
[----:B------:R-:W-:Y:S01]  /*296c0*/  MOV R14, UR62 ;  /* 0x0000003e000e7c02 */ /* 0x000fe20008000f00 */
[----:B012-45:R-:W-:Y:S10]  /*296d0*/  ENDCOLLECTIVE ;  /* 0x000000000000791b */ /* 0x037ff40003800000 */
.L_x_1085:
[----:B------:R-:W-:Y:S05]  /*296e0*/  BSYNC B0 ;  /* 0x0000000000007941 */ /* 0x000fea0003800000 */
.L_x_1084:
[----:B------:R-:W-:Y:S05]  /*296f0*/  BRA `(.L_x_1086) ;  /* 0xffffffd800187947 */ /* 0x000fea000383ffff */
.L_x_991:
[----:B0-----:R0:W2:Y:S02]  /*29700*/  SYNCS.PHASECHK.TRANS64.TRYWAIT P0, [R6+URZ], R5 ;  /* 0x00000005060075a7 */ /* 0x0010a4000800017f */
[----:B--2---:R-:W-:Y:S05]  /*29710*/  @!P0 NANOSLEEP.SYNCS 0x989680 ;  /* 0x009896800000895d */ /* 0x004fea0003900000 */
[----:B------:R-:W2:Y:S02]  /*29720*/  @!P0 SYNCS.PHASECHK.TRANS64 P0, [R6+URZ], R5 ;  /* 0x00000005060085a7 */ /* 0x000ea4000800007f */
[----:B--2---:R-:W-:Y:S05]  /*29730*/  @!P0 BRA `(.L_x_991) ;  /* 0xfffffffc00f08947 */ /* 0x004fea000383ffff */
[----:B------:R-:W-:Y:S05]  /*29740*/  BRA `(.L_x_1087) ;  /* 0xffffffd8005c7947 */ /* 0x000fea000383ffff */
.L_x_992:
[----:B--2---:R2:W3:Y:S02]  /*29750*/  SYNCS.PHASECHK.TRANS64.TRYWAIT P0, [R7+URZ], R2 ;  /* 0x00000002070075a7 */ /* 0x0044e4000800017f */
[----:B---3--:R-:W-:Y:S05]  /*29760*/  @!P0 NANOSLEEP.SYNCS 0x989680 ;  /* 0x009896800000895d */ /* 0x008fea0003900000 */
[----:B------:R-:W3:Y:S02]  /*29770*/  @!P0 SYNCS.PHASECHK.TRANS64 P0, [R7+URZ], R2 ;  /* 0x00000002070085a7 */ /* 0x000ee4000800007f */
[----:B---3--:R-:W-:Y:S05]  /*29780*/  @!P0 BRA `(.L_x_992) ;  /* 0xfffffffc00f08947 */ /* 0x008fea000383ffff */
[----:B------:R-:W-:Y:S05]  /*29790*/  BRA `(.L_x_1088) ;  /* 0xffffffd800507947 */ /* 0x000fea000383ffff */
.L_x_994:
[----:B---3--:R3:W4:Y:S02]  /*297a0*/  SYNCS.PHASECHK.TRANS64.TRYWAIT P0, [R4+URZ], R5 ;  /* 0x00000005040075a7 */ /* 0x008724000800017f */
[----:B----4-:R-:W-:Y:S05]  /*297b0*/  @!P0 NANOSLEEP.SYNCS 0x989680 ;  /* 0x009896800000895d */ /* 0x010fea0003900000 */
[----:B------:R-:W4:Y:S02]  /*297c0*/  @!P0 SYNCS.PHASECHK.TRANS64 P0, [R4+URZ], R5 ;  /* 0x00000005040085a7 */ /* 0x000f24000800007f */
[----:B----4-:R-:W-:Y:S05]  /*297d0*/  @!P0 BRA `(.L_x_994) ;  /* 0xfffffffc00f08947 */ /* 0x010fea000383ffff */
[----:B------:R-:W-:Y:S05]  /*297e0*/  BRA `(.L_x_1089) ;  /* 0xffffffd800587947 */ /* 0x000fea000383ffff */
.L_x_1090:
        /* <DEDUP_REMOVED lines=9> */
.L_x_3238:


//--------------------- .text._ZN7cutlass13device_kernelIN5flash11enable_sm90INS1_16FlashAttnFwdSm90INS1_25CollectiveMainloopFwdSm90ILi2EN4cute5tupleIJNS5_1CILi1EEES8_S8_EEENS6_IJNS7_ILi128EEENS7_ILi96EEENS7_ILi192EEEEEELi192ENS_10bfloat16_tEfNS_4arch4Sm90ELb0ELb1ELb1ELb0ELb0ELb0ELb0ELb1ELb1ELb1ELb0ELb0EEENS1_21CollectiveEpilogueFwdINS6_IJSA_SC_SB_EEES9_SE_SG_Li256ELb0ELb1ELb0ELb0EEENS1_30DynamicPersistentTileSchedulerILi256ELi128ELb0ELb1ELb1EEEEEEEEEvNT_6ParamsE --------------------------
	.section	.text._ZN7cutlass13device_kernelIN5flash11enable_sm90INS1_16FlashAttnFwdSm90INS1_25CollectiveMainloopFwdSm90ILi2EN4cute5tupleIJNS5_1CILi1EEES8_S8_EEENS6_IJNS7_ILi128EEENS7_ILi96EEENS7_ILi192EEEEEELi192ENS_10bfloat16_tEfNS_4arch4Sm90ELb0ELb1ELb1ELb0ELb0ELb0ELb0ELb1ELb1ELb1ELb0ELb0EEENS1_21CollectiveEpilogueFwdINS6_IJSA_SC_SB_EEES9_SE_SG_Li256ELb0ELb1ELb0ELb0EEENS1_30DynamicPersistentTileSchedulerILi256ELi128ELb0ELb1ELb1EEEEEEEEEvNT_6ParamsE,"ax",@progbits
	.align	128
.text._ZN7cutlass13device_kernelIN5flash11enable_sm90INS1_16FlashAttnFwdSm90INS1_25CollectiveMainloopFwdSm90ILi2EN4cute5tupleIJNS5_1CILi1EEES8_S8_EEENS6_IJNS7_ILi128EEENS7_ILi96EEENS7_ILi192EEEEEELi192ENS_10bfloat16_tEfNS_4arch4Sm90ELb0ELb1ELb1ELb0ELb0ELb0ELb0ELb1ELb1ELb1ELb0ELb0EEENS1_21CollectiveEpilogueFwdINS6_IJSA_SC_SB_EEES9_SE_SG_Li256ELb0ELb1ELb0ELb0EEENS1_30DynamicPersistentTileSchedulerILi256ELi128ELb0ELb1ELb1EEEEEEEEEvNT_6ParamsE:
        .type           _ZN7cutlass13device_kernelIN5flash11enable_sm90INS1_16FlashAttnFwdSm90INS1_25CollectiveMainloopFwdSm90ILi2EN4cute5tupleIJNS5_1CILi1EEES8_S8_EEENS6_IJNS7_ILi128EEENS7_ILi96EEENS7_ILi192EEEEEELi192ENS_10bfloat16_tEfNS_4arch4Sm90ELb0ELb1ELb1ELb0ELb0ELb0ELb0ELb1ELb1ELb1ELb0ELb0EEENS1_21CollectiveEpilogueFwdINS6_IJSA_SC_SB_EEES9_SE_SG_Li256ELb0ELb1ELb0ELb0EEENS1_30DynamicPersistentTileSchedulerILi256ELi128ELb0ELb1ELb1EEEEEEEEEvNT_6ParamsE,@function
        .size           _ZN7cutlass13device_kernelIN5flash11enable_sm90INS1_16FlashAttnFwdSm90INS1_25CollectiveMainloopFwdSm90ILi2EN4cute5tupleIJNS5_1CILi1EEES8_S8_EEENS6_IJNS7_ILi128EEENS7_ILi96EEENS7_ILi192EEEEEELi192ENS_10bfloat16_tEfNS_4arch4Sm90ELb0ELb1ELb1ELb0ELb0ELb0ELb0ELb1ELb1ELb1ELb0ELb0EEENS1_21CollectiveEpilogueFwdINS6_IJSA_SC_SB_EEES9_SE_SG_Li256ELb0ELb1ELb0ELb0EEENS1_30DynamicPersistentTileSchedulerILi256ELi128ELb0ELb1ELb1EEEEEEEEEvNT_6ParamsE,(.L_x_3239 - _ZN7cutlass13device_kernelIN5flash11enable_sm90INS1_16FlashAttnFwdSm90INS1_25CollectiveMainloopFwdSm90ILi2EN4cute5tupleIJNS5_1CILi1EEES8_S8_EEENS6_IJNS7_ILi128EEENS7_ILi96EEENS7_ILi192EEEEEELi192ENS_10bfloat16_tEfNS_4arch4Sm90ELb0ELb1ELb1ELb0ELb0ELb0ELb0ELb1ELb1ELb1ELb0ELb0EEENS1_21CollectiveEpilogueFwdINS6_IJSA_SC_SB_EEES9_SE_SG_Li256ELb0ELb1ELb0ELb0EEENS1_30DynamicPersistentTileSchedulerILi256ELi128ELb0ELb1ELb1EEEEEEEEEvNT_6ParamsE)
        .other          _ZN7cutlass13device_kernelIN5flash11enable_sm90INS1_16FlashAttnFwdSm90INS1_25CollectiveMainloopFwdSm90ILi2EN4cute5tupleIJNS5_1CILi1EEES8_S8_EEENS6_IJNS7_ILi128EEENS7_ILi96EEENS7_ILi192EEEEEELi192ENS_10bfloat16_tEfNS_4arch4Sm90ELb0ELb1ELb1ELb0ELb0ELb0ELb0ELb1ELb1ELb1ELb0ELb0EEENS1_21CollectiveEpilogueFwdINS6_IJSA_SC_SB_EEES9_SE_SG_Li256ELb0ELb1ELb0ELb0EEENS1_30DynamicPersistentTileSchedulerILi256ELi128ELb0ELb1ELb1EEEEEEEEEvNT_6ParamsE,@"STO_CUDA_ENTRY STV_DEFAULT"
_ZN7cutlass13device_kernelIN5flash11enable_sm90INS1_16FlashAttnFwdSm90INS1_25CollectiveMainloopFwdSm90ILi2EN4cute5tupleIJNS5_1CILi1EEES8_S8_EEENS6_IJNS7_ILi128EEENS7_ILi96EEENS7_ILi192EEEEEELi192ENS_10bfloat16_tEfNS_4arch4Sm90ELb0ELb1ELb1ELb0ELb0ELb0ELb0ELb1ELb1ELb1ELb0ELb0EEENS1_21CollectiveEpilogueFwdINS6_IJSA_SC_SB_EEES9_SE_SG_Li256ELb0ELb1ELb0ELb0EEENS1_30DynamicPersistentTileSchedulerILi256ELi128ELb0ELb1ELb1EEEEEEEEEvNT_6ParamsE:
        /* <DEDUP_REMOVED lines=18> */
.L_x_1092:
[----:B------:R-:W-:Y:S05]  /*0120*/  BSYNC B0 ;  /* 0x0000000000007941 */ /* 0x000fea0003800000 */
.L_x_1091:
        /* <DEDUP_REMOVED lines=41> */
.L_x_1093:
        /* <DEDUP_REMOVED lines=22> */
.L_x_1094:
        /* <DEDUP_REMOVED lines=18> */
.L_x_1095:
        /* <DEDUP_REMOVED lines=22> */
.L_x_1096:
        /* <DEDUP_REMOVED lines=22> */
.L_x_1097:
[----:B0-----:R-:W-:Y:S01]  /*0900*/  UMOV UR4, 0x1 ;  /* 0x0000000100047882 */ /* 0x001fe20000000000 */
[----:B------:R-:W-:Y:S01]  /*0910*/  PLOP3.LUT P0, PT, PT, PT, UP0, 0x80, 0x0 ;  /* 0x000000000000781c */ /* 0x000fe20003f0f008 */
[----:B------:R-:W-:Y:S01]  /*0920*/  USEL UR4, UR4, 0x2, !UP0 ;  /* 0x0000000204047887 */ /* 0x000fe2000c000000 */
[----:B------:R-:W-:-:S05]  /*0930*/  NOP ;  /* 0x0000000000007918 */ /* 0x000fca0000000000 */
[----:B------:R-:W-:-:S05]  /*0940*/  IMAD.U32 R2, RZ, RZ, UR4 ;  /* 0x00000004ff027e24 */ /* 0x000fca000f8e00ff */
[----:B------:R0:W-:Y:S01]  /*0950*/  STL [R1+0x1c], R2 ;  /* 0x00001c0201007387 */ /* 0x0001e20000100800 */
[----:B-12-4-:R-:W-:Y:S06]  /*0960*/  BAR.SYNC.DEFER_BLOCKING 0x0 ;  /* 0x0000000000007b1d */ /* 0x016fec0000010000 */
[----:B------:R-:W-:Y:S05]  /*0970*/  @!P0 BRA `(.L_x_1098) ;  /* 0x0000010c006c8947 */ /* 0x000fea0003800000 */
.L_x_1099:
[----:B------:R-:W-:-:S08]  /*0980*/  NOP ;  /* 0x0000000000007918 */ /* 0x000fd00000000000 */
[----:B------:R-:W1:Y:S02]  /*0990*/  USETMAXREG.TRY_ALLOC.CTAPOOL UP0, 0xf0 ;  /* 0x000000f0000079c8 */ /* 0x000e640008000600 */
[----:B-1----:R-:W-:-:S13]  /*09a0*/  PLOP3.LUT P0, PT, PT, PT, UP0, 0x80, 0x0 ;  /* 0x000000000000781c */ /* 0x002fda0003f0f008 */
[----:B------:R-:W-:Y:S05]  /*09b0*/  @!P0 BRA `(.L_x_1099) ;  /* 0xfffffffc00f08947 */ /* 0x000fea000383ffff */
[----:B------:R-:W1:Y:S08]  /*09c0*/  S2UR UR4, SR_CTAID.X ;  /* 0x00000000000479c3 */ /* 0x000e700000002500 */
[----:B------:R-:W-:Y:S08]  /*09d0*/  BAR.ARV 0x4, 0x180 ;  /* 0x0106000000007b1d */ /* 0x000ff00000002000 */
[----:B------:R-:W1:Y:S08]  /*09e0*/  LDC R0, c[0x0][0xc38] ;  /* 0x00030e00ff007b82 */ /* 0x000e700000000800 */
[----:B------:R-:W-:Y:S06]  /*09f0*/  BAR.ARV 0x8, 0x180 ;  /* 0x0206000000007b1d */ /* 0x000fec0000002000 */
[----:B-1----:R-:W-:-:S13]  /*0a00*/  ISETP.LE.AND P0, PT, R0, UR4, PT ;  /* 0x0000000400007c0c */ /* 0x002fda000bf03270 */
[----:B------:R-:W-:Y:S05]  /*0a10*/  @P0 EXIT ;  /* 0x000000000000094d */ /* 0x000fea0003800000 */
[----:B------:R-:W2:Y:S01]  /*0a20*/  LDL R3, [R1+0x1c] ;  /* 0x00001c0001037983 */ /* 0x000ea20000100800 */
[----:B------:R-:W-:Y:S01]  /*0a30*/  UMOV UR36, URZ ;  /* 0x0000003f00247c82 */ /* 0x000fe20008000000 */
[----:B------:R-:W-:Y:S01]  /*0a40*/  UMOV UR37, URZ ;  /* 0x0000003f00257c82 */ /* 0x000fe20008000000 */
[----:B0-----:R-:W0:Y:S02]  /*0a50*/  S2R R2, SR_TID.X ;  /* 0x0000000000027919 */ /* 0x001e240000002100 */
[----:B0-----:R-:W-:Y:S01]  /*0a60*/  VIADD R206, R2, 0xffffff80 ;  /* 0xffffff8002ce7836 */ /* 0x001fe20000000000 */
[----:B--2---:R-:W-:-:S04]  /*0a70*/  R2UR UR5, R3 ;  /* 0x00000000030572ca */ /* 0x004fc800000e0000 */
[----:B------:R-:W-:-:S04]  /*0a80*/  SHF.R.S32.HI R3, RZ, 0x1f, R206 ;  /* 0x0000001fff037819 */ /* 0x000fc800000114ce */
[CC--:B------:R-:W-:Y:S02]  /*0a90*/  LEA.HI R0, R3.reuse, R206.reuse, RZ, 0x7 ;  /* 0x000000ce03007211 */ /* 0x0c0fe400078f38ff */
[CC--:B------:R-:W-:Y:S02]  /*0aa0*/  LEA.HI R2, R3.reuse, R206.reuse, RZ, 0x4 ;  /* 0x000000ce03027211 */ /* 0x0c0fe400078f20ff */
[----:B------:R-:W-:Y:S02]  /*0ab0*/  LOP3.LUT R5, R0, 0xffffff80, RZ, 0xc0, !PT ;  /* 0xffffff8000057812 */ /* 0x000fe400078ec0ff */
[----:B------:R-:W-:Y:S01]  /*0ac0*/  SHF.R.S32.HI R7, RZ, 0x4, R2 ;  /* 0x00000004ff077819 */ /* 0x000fe20000011402 */
[----:B------:R-:W-:Y:S01]  /*0ad0*/  ULOP3.LUT UR6, UR5, 0x1, URZ, 0xfc, !UPT ;  /* 0x0000000105067892 */ /* 0x000fe2000f8efc3f */
[----:B------:R-:W-:Y:S01]  /*0ae0*/  LEA.HI R4, R3, R206, RZ, 0x5 ;  /* 0x000000ce03047211 */ /* 0x000fe200078f28ff */
[----:B------:R-:W-:Y:S01]  /*0af0*/  IMAD.IADD R198, R206, 0x1, -R5 ;  /* 0x00000001cec67824 */ /* 0x000fe200078e0a05 */
[C---:B------:R-:W-:Y:S01]  /*0b00*/  LOP3.LUT R5, R2.reuse, 0x3fffff0, RZ, 0xc0, !PT ;  /* 0x03fffff002057812 */ /* 0x040fe200078ec0ff */
[----:B------:R-:W-:Y:S01]  /*0b10*/  UMOV UR5, URZ ;  /* 0x0000003f00057c82 */ /* 0x000fe20008000000 */
[----:B------:R-:W-:Y:S01]  /*0b20*/  LEA.HI R2, R2, R7, RZ, 0x1 ;  /* 0x0000000702027211 */ /* 0x000fe200078f08ff */
[----:B------:R-:W-:Y:S01]  /*0b30*/  IMAD.SHL.U32 R4, R4, 0x20, RZ ;  /* 0x0000002004047824 */ /* 0x000fe200078e00ff */
[----:B------:R-:W-:Y:S01]  /*0b40*/  SHF.R.S32.HI R9, RZ, 0x1f, R198 ;  /* 0x0000001fff097819 */ /* 0x000fe200000114c6 */
[----:B------:R-:W-:Y:S01]  /*0b50*/  IMAD.IADD R5, R206, 0x1, -R5 ;  /* 0x00000001ce057824 */ /* 0x000fe200078e0a05 */
[----:B------:R-:W-:Y:S01]  /*0b60*/  LOP3.LUT R2, R2, 0x1ffffffe, RZ, 0xc0, !PT ;  /* 0x1ffffffe02027812 */ /* 0x000fe200078ec0ff */
[----:B------:R-:W-:Y:S01]  /*0b70*/  IMAD.U32 R202, RZ, RZ, UR6 ;  /* 0x00000006ffca7e24 */ /* 0x000fe2000f8e00ff */
[----:B------:R-:W-:Y:S01]  /*0b80*/  LEA.HI R6, R9, R198, RZ, 0x2 ;  /* 0x000000c609067211 */ /* 0x000fe200078f10ff */
[----:B------:R-:W-:Y:S01]  /*0b90*/  IMAD.U32 R197, RZ, RZ, UR5 ;  /* 0x00000005ffc57e24 */ /* 0x000fe2000f8e00ff */
[----:B------:R-:W-:Y:S01]  /*0ba0*/  LEA.HI R10, R3, R206, RZ, 0x2 ;  /* 0x000000ce030a7211 */ /* 0x000fe200078f10ff */
[----:B------:R-:W-:Y:S01]  /*0bb0*/  IMAD.IADD R2, R7, 0x1, -R2 ;  /* 0x0000000107027824 */ /* 0x000fe200078e0a02 */
[----:B------:R-:W-:-:S02]  /*0bc0*/  SHF.R.S32.HI R8, RZ, 0x2, R6 ;  /* 0x00000002ff087819 */ /* 0x000fc40000011406 */
[----:B------:R-:W-:Y:S02]  /*0bd0*/  SHF.R.S32.HI R11, RZ, 0x1f, R6 ;  /* 0x0000001fff0b7819 */ /* 0x000fe40000011406 */
[----:B------:R-:W-:Y:S02]  /*0be0*/  LOP3.LUT R7, R10, 0xfffffffc, RZ, 0xc0, !PT ;  /* 0xfffffffc0a077812 */ /* 0x000fe400078ec0ff */
[----:B------:R-:W-:Y:S02]  /*0bf0*/  LEA.HI R3, R3, R206, RZ, 0x3 ;  /* 0x000000ce03037211 */ /* 0x000fe400078f18ff */
[----:B------:R-:W-:Y:S01]  /*0c00*/  LEA.HI R11, R11, R8, RZ, 0x3 ;  /* 0x000000080b0b7211 */ /* 0x000fe200078f18ff */
[----:B------:R-:W-:Y:S01]  /*0c10*/  IMAD.IADD R7, R206, 0x1, -R7 ;  /* 0x00000001ce077824 */ /* 0x000fe200078e0a07 */
[----:B------:R-:W-:Y:S02]  /*0c20*/  SHF.R.S32.HI R199, RZ, 0x7, R0 ;  /* 0x00000007ffc77819 */ /* 0x000fe40000011400 */
[----:B------:R-:W-:-:S02]  /*0c30*/  LOP3.LUT R4, R4, 0xfffffc00, RZ, 0xc0, !PT ;  /* 0xfffffc0004047812 */ /* 0x000fc400078ec0ff */
[----:B------:R-:W-:Y:S02]  /*0c40*/  LOP3.LUT R193, R3, 0xfffffff8, RZ, 0xc0, !PT ;  /* 0xfffffff803c17812 */ /* 0x000fe400078ec0ff */
[----:B------:R-:W-:Y:S01]  /*0c50*/  LOP3.LUT R11, R11, 0xfffffff8, RZ, 0xc0, !PT ;  /* 0xfffffff80b0b7812 */ /* 0x000fe200078ec0ff */
[----:B------:R-:W-:Y:S01]  /*0c60*/  IMAD R5, R5, 0x40, R4 ;  /* 0x0000004005057824 */ /* 0x000fe200078e0204 */
[----:B------:R-:W-:Y:S01]  /*0c70*/  LEA.HI R9, R9, R198, RZ, 0x5 ;  /* 0x000000c609097211 */ /* 0x000fe200078f28ff */
[----:B------:R-:W-:Y:S01]  /*0c80*/  IMAD.IADD R193, R206, 0x1, -R193 ;  /* 0x00000001cec17824 */ /* 0x000fe200078e0ac1 */
[----:B------:R-:W-:Y:S01]  /*0c90*/  LEA.HI R0, R0, R199, RZ, 0x1 ;  /* 0x000000c700007211 */ /* 0x000fe200078f08ff */
[----:B------:R-:W-:Y:S01]  /*0ca0*/  IMAD.IADD R8, R8, 0x1, -R11 ;  /* 0x0000000108087824 */ /* 0x000fe200078e0a0b */
[----:B------:R-:W-:Y:S01]  /*0cb0*/  SHF.R.S32.HI R9, RZ, 0x5, R9 ;  /* 0x00000005ff097819 */ /* 0x000fe20000011409 */
[----:B------:R-:W-:Y:S01]  /*0cc0*/  IMAD.SHL.U32 R19, R193, 0x8, RZ ;  /* 0x00000008c1137824 */ /* 0x000fe200078e00ff */
[----:B------:R-:W-:Y:S01]  /*0cd0*/  LEA.HI R4, R7, R7, RZ, 0x1 ;  /* 0x0000000707047211 */ /* 0x000fe200078f08ff */
[----:B------:R-:W-:Y:S01]  /*0ce0*/  IMAD R201, R2, 0x8, R5 ;  /* 0x0000000802c97824 */ /* 0x000fe200078e0205 */
[----:B------:R-:W-:Y:S01]  /*0cf0*/  LOP3.LUT R0, R0, 0x3fffffe, RZ, 0xc0, !PT ;  /* 0x03fffffe00007812 */ /* 0x000fe200078ec0ff */
[----:B------:R-:W-:Y:S01]  /*0d00*/  IMAD R9, R9, 0x10, R8 ;  /* 0x0000001009097824 */ /* 0x000fe200078e0208 */
[----:B------:R-:W-:Y:S01]  /*0d10*/  LOP3.LUT R4, R4, 0x1ffffffe, RZ, 0xc0, !PT ;  /* 0x1ffffffe04047812 */ /* 0x000fe200078ec0ff */
[----:B------:R-:W-:Y:S01]  /*0d20*/  VIADD R23, R19, 0x40 ;  /* 0x0000004013177836 */ /* 0x000fe20000000000 */
[----:B------:R-:W-:Y:S01]  /*0d30*/  LOP3.LUT R17, R6, 0x7ffffffc, RZ, 0xc0, !PT ;  /* 0x7ffffffc06117812 */ /* 0x000fe200078ec0ff */
[----:B------:R-:W-:Y:S01]  /*0d40*/  IMAD.IADD R0, R199, 0x1, -R0 ;  /* 0x00000001c7007824 */ /* 0x000fe200078e0a00 */
[----:B------:R-:W-:Y:S01]  /*0d50*/  SHF.R.S32.HI R196, RZ, 0x3, R3 ;  /* 0x00000003ffc47819 */ /* 0x000fe20000011403 */
[----:B------:R-:W-:Y:S01]  /*0d60*/  VIADD R192, R19, 0x80 ;  /* 0x0000008013c07836 */ /* 0x000fe20000000000 */
[----:B------:R-:W-:Y:S01]  /*0d70*/  SHF.R.S32.HI R205, RZ, 0x1f, R19 ;  /* 0x0000001fffcd7819 */ /* 0x000fe20000011413 */
[----:B------:R-:W-:Y:S01]  /*0d80*/  IMAD.IADD R7, R7, 0x1, -R4 ;  /* 0x0000000107077824 */ /* 0x000fe200078e0a04 */
[----:B------:R-:W-:Y:S01]  /*0d90*/  SHF.R.S32.HI R204, RZ, 0x1f, R23 ;  /* 0x0000001fffcc7819 */ /* 0x000fe20000011417 */
[----:B------:R-:W-:Y:S01]  /*0da0*/  IMAD R200, R0, 0x40, R9 ;  /* 0x0000004000c87824 */ /* 0x000fe200078e0209 */
[----:B------:R-:W-:Y:S01]  /*0db0*/  SHF.R.S32.HI R203, RZ, 0x1f, R192 ;  /* 0x0000001fffcb7819 */ /* 0x000fe200000114c0 */
[----:B------:R-:W-:-:S02]  /*0dc0*/  IMAD.IADD R17, R198, 0x1, -R17 ;  /* 0x00000001c6117824 */ /* 0x000fc400078e0a11 */
[----:B------:R-:W-:-:S07]  /*0dd0*/  IMAD R18, R7, 0x8, R200 ;  /* 0x0000000807127824 */ /* 0x000fce00078e02c8 */
.L_x_1196:
[----:B------:R-:W-:Y:S01]  /*0de0*/  ULDC UR5, c[0x0][0xc60] ;  /* 0x0003180000057ab9 */ /* 0x000fe20000000800 */
[----:B------:R-:W-:Y:S01]  /*0df0*/  UMOV UR8, UR4 ;  /* 0x0000000400087c82 */ /* 0x000fe20008000000 */
[----:B------:R-:W-:-:S11]  /*0e00*/  UISETP.NE.AND UP0, UPT, UR5, 0x1, UPT ;  /* 0x000000010500788c */ /* 0x000fd6000bf05270 */
[----:B------:R-:W-:Y:S01]  /*0e10*/  @UP0 ULDC UR6, c[0x0][0xc64] ;  /* 0x0003190000060ab9 */ /* 0x000fe20000000800 */
[----:B------:R-:W-:Y:S01]  /*0e20*/  @UP0 ULDC UR9, c[0x0][0xc68] ;  /* 0x00031a0000090ab9 */ /* 0x000fe20000000800 */
[----:B------:R-:W-:-:S04]  /*0e30*/  UIMAD.WIDE.U32 UR6, UR4, UR6, URZ ;  /* 0x00000006040672a5 */ /* 0x000fc8000f8e003f */
[----:B------:R-:W-:-:S03]  /*0e40*/  @UP0 USHF.R.U32.HI UR8, URZ, UR9, UR7 ;  /* 0x000000093f080299 */ /* 0x000fc60008011607 */
[----:B------:R-:W-:Y:S02]  /*0e50*/  ULDC UR6, c[0x0][0xc78] ;  /* 0x00031e0000067ab9 */ /* 0x000fe40000000800 */
[----:B------:R-:W-:Y:S02]  /*0e60*/  UISETP.GE.AND UP0, UPT, UR8, UR6, UPT ;  /* 0x000000060800728c */ /* 0x000fe4000bf06270 */
[----:B------:R-:W-:-:S04]  /*0e70*/  UIADD3 UR6, -UR8, URZ, URZ ;  /* 0x0000003f08067290 */ /* 0x000fc8000fffe13f */
[----:B------:R-:W-:Y:S01]  /*0e80*/  PLOP3.LUT P0, PT, PT, PT, UP0, 0x80, 0x0 ;  /* 0x000000000000781c */ /* 0x000fe20003f0f008 */
[----:B------:R-:W-:-:S12]  /*0e90*/  UIMAD UR9, UR5, UR6, UR4 ;  /* 0x00000006050972a4 */ /* 0x000fd8000f8e0204 */
[----:B01234-:R-:W-:Y:S05]  /*0ea0*/  @!P0 BRA `(.L_x_1100) ;  /* 0x0000000000208947 */ /* 0x01ffea0003800000 */
[----:B------:R-:W-:Y:S01]  /*0eb0*/  ULDC UR7, c[0x0][0xc6c] ;  /* 0x00031b0000077ab9 */ /* 0x000fe20000000800 */
[----:B------:R-:W-:Y:S01]  /*0ec0*/  UMOV UR6, UR9 ;  /* 0x0000000900067c82 */ /* 0x000fe20008000000 */
[----:B------:R-:W-:-:S11]  /*0ed0*/  UISETP.NE.AND UP0, UPT, UR7, 0x1, UPT ;  /* 0x000000010700788c */ /* 0x000fd6000bf05270 */
[----:B------:R-:W-:Y:S02]  /*0ee0*/  @UP0 ULDC.64 UR10, c[0x0][0xc70] ;  /* 0x00031c00000a0ab9 */ /* 0x000fe40000000a00 */
[----:B------:R-:W-:-:S04]  /*0ef0*/  UIMAD.WIDE.U32 UR4, UR9, UR10, URZ ;  /* 0x0000000a090472a5 */ /* 0x000fc8000f8e003f */
[----:B------:R-:W-:-:S04]  /*0f00*/  @UP0 USHF.R.U32.HI UR6, URZ, UR11, UR5 ;  /* 0x0000000b3f060299 */ /* 0x000fc80008011605 */
[----:B------:R-:W-:Y:S01]  /*0f10*/  UIMAD UR4, UR6, UR7, URZ ;  /* 0x00000007060472a4 */ /* 0x000fe2000f8e023f */
[----:B------:R-:W-:Y:S11]  /*0f20*/  BRA `(.L_x_1101) ;  /* 0x00000000001c7947 */ /* 0x000ff60003800000 */
.L_x_1100:
[----:B------:R-:W-:Y:S01]  /*0f30*/  ULDC UR7, c[0x0][0xc54] ;  /* 0x0003150000077ab9 */ /* 0x000fe20000000800 */
[----:B------:R-:W-:Y:S01]  /*0f40*/  UMOV UR6, UR9 ;  /* 0x0000000900067c82 */ /* 0x000fe20008000000 */
[----:B------:R-:W-:-:S11]  /*0f50*/  UISETP.NE.AND UP0, UPT, UR7, 0x1, UPT ;  /* 0x000000010700788c */ /* 0x000fd6000bf05270 */
[----:B------:R-:W-:Y:S02]  /*0f60*/  @UP0 ULDC.64 UR10, c[0x0][0xc58] ;  /* 0x00031600000a0ab9 */ /* 0x000fe40000000a00 */
[----:B------:R-:W-:-:S04]  /*0f70*/  UIMAD.WIDE.U32 UR4, UR9, UR10, URZ ;  /* 0x0000000a090472a5 */ /* 0x000fc8000f8e003f */
[----:B------:R-:W-:-:S04]  /*0f80*/  @UP0 USHF.R.U32.HI UR6, URZ, UR11, UR5 ;  /* 0x0000000b3f060299 */ /* 0x000fc80008011605 */
[----:B------:R-:W-:-:S12]  /*0f90*/  UIMAD UR4, UR6, UR7, URZ ;  /* 0x00000007060472a4 */ /* 0x000fd8000f8e023f */
.L_x_1101:
[----:B------:R-:W0:Y:S01]  /*0fa0*/  LDC R0, c[0x0][0x448] ;  /* 0x00011200ff007b82 */ /* 0x000e220000000800 */
[----:B------:R-:W-:Y:S01]  /*0fb0*/  ULDC UR7, c[0x0][0xc48] ;  /* 0x0003120000077ab9 */ /* 0x000fe20000000800 */
[----:B------:R-:W-:Y:S02]  /*0fc0*/  ULOP3.LUT UR6, URZ, UR6, URZ, 0x33, !UPT ;  /* 0x000000063f067292 */ /* 0x000fe4000f8e333f */
[----:B------:R-:W-:Y:S02]  /*0fd0*/  UISETP.NE.AND UP0, UPT, UR7, 0x1, UPT ;  /* 0x000000010700788c */ /* 0x000fe4000bf05270 */
[----:B------:R-:W-:Y:S02]  /*0fe0*/  UIADD3 UR4, UR9, -UR4, URZ ;  /* 0x8000000409047290 */ /* 0x000fe4000fffe03f */
[----:B------:R-:W1:Y:S01]  /*0ff0*/  LDC.64 R8, c[0x0][0x9e0] ;  /* 0x00027800ff087b82 */ /* 0x000e620000000a00 */
[----:B------:R-:W-:Y:S01]  /*1000*/  ULDC UR5, c[0x0][0xc3c] ;  /* 0x00030f0000057ab9 */ /* 0x000fe20000000800 */
[----:B------:R-:W-:Y:S01]  /*1010*/  ULDC UR9, c[0x0][0xc54] ;  /* 0x0003150000097ab9 */ /* 0x000fe20000000800 */
[----:B------:R-:W-:-:S02]  /*1020*/  UIADD3 UR6, UR6, UR5, URZ ;  /* 0x0000000506067290 */ /* 0x000fc4000fffe03f */
[----:B------:R-:W-:Y:S02]  /*1030*/  UIMAD UR8, UR8, UR9, UR4 ;  /* 0x00000009080872a4 */ /* 0x000fe4000f8e0204 */
[----:B------:R-:W-:Y:S01]  /*1040*/  USHF.L.U32 UR60, UR6, 0x7, URZ ;  /* 0x00000007063c7899 */ /* 0x000fe2000800063f */
[----:B------:R-:W2:Y:S01]  /*1050*/  LDC R74, c[0x0][0x288] ;  /* 0x0000a200ff4a7b82 */ /* 0x000ea20000000800 */
[----:B------:R-:W-:Y:S01]  /*1060*/  ULDC.64 UR10, c[0x0][0x418] ;  /* 0x00010600000a7ab9 */ /* 0x000fe20000000a00 */
[----:B------:R-:W-:Y:S01]  /*1070*/  @UP0 ULDC UR4, c[0x0][0xc4c] ;  /* 0x0003130000040ab9 */ /* 0x000fe20000000800 */
[----:B------:R-:W-:Y:S01]  /*1080*/  ISETP.NE.U32.AND P0, PT, RZ, UR10, PT ;  /* 0x0000000aff007c0c */ /* 0x000fe2000bf05070 */
[----:B------:R-:W-:Y:S02]  /*1090*/  UIMAD.WIDE.U32 UR4, UR8, UR4, URZ ;  /* 0x00000004080472a5 */ /* 0x000fe4000f8e003f */
[----:B------:R-:W-:Y:S01]  /*10a0*/  UIADD3 UR6, UR60, 0x7f, URZ ;  /* 0x0000007f3c067890 */ /* 0x000fe2000fffe03f */
[----:B------:R-:W-:Y:S01]  /*10b0*/  ISETP.NE.AND.EX P0, PT, RZ, UR11, PT, P0 ;  /* 0x0000000bff007c0c */ /* 0x000fe2000bf05300 */
[----:B------:R-:W3:Y:S01]  /*10c0*/  LDC R7, c[0x0][0x2f0] ;  /* 0x0000bc00ff077b82 */ /* 0x000ee20000000800 */
[----:B0-----:R-:W-:Y:S01]  /*10d0*/  ISETP.NE.AND P1, PT, R0, 0x1, PT ;  /* 0x000000010000780c */ /* 0x001fe20003f25270 */
[----:B------:R-:W-:Y:S01]  /*10e0*/  @UP0 ULDC UR9, c[0x0][0xc50] ;  /* 0x0003140000090ab9 */ /* 0x000fe20000000800 */
[----:B------:R-:W-:Y:S01]  /*10f0*/  UMOV UR12, UR8 ;  /* 0x00000008000c7c82 */ /* 0x000fe20008000000 */
[----:B------:R-:W-:Y:S01]  /*1100*/  @UP0 USHF.R.U32.HI UR12, URZ, UR9, UR5 ;  /* 0x000000093f0c0299 */ /* 0x000fe20008011605 */
[----:B------:R-:W-:-:S03]  /*1110*/  IMAD.U32 R2, RZ, RZ, UR6 ;  /* 0x00000006ff027e24 */ /* 0x000fc6000f8e00ff */
[----:B------:R-:W0:Y:S01]  /*1120*/  LDC R0, c[0x0][0x424] ;  /* 0x00010900ff007b82 */ /* 0x000e220000000800 */
[----:B-1----:R-:W-:Y:S01]  /*1130*/  ISETP.GE.AND P2, PT, R9, 0x1, PT ;  /* 0x000000010900780c */ /* 0x002fe20003f46270 */
[----:B------:R-:W-:Y:S02]  /*1140*/  UIADD3 UR4, -UR12, URZ, URZ ;  /* 0x0000003f0c047290 */ /* 0x000fe4000fffe13f */
[----:B------:R-:W-:Y:S02]  /*1150*/  IMAD.U32 R195, RZ, RZ, UR12 ;  /* 0x0000000cffc37e24 */ /* 0x000fe4000f8e00ff */
[----:B------:R-:W-:Y:S02]  /*1160*/  UIMAD UR4, UR7, UR4, UR8 ;  /* 0x00000004070472a4 */ /* 0x000fe4000f8e0208 */
[----:B------:R-:W1:Y:S01]  /*1170*/  @P1 LDC R3, c[0x0][0x44c] ;  /* 0x00011300ff031b82 */ /* 0x000e620000000800 */
[----:B--2---:R-:W-:-:S03]  /*1180*/  IADD3 R5, -R74, 0x1, RZ ;  /* 0x000000014a057810 */ /* 0x004fc60007ffe1ff */
[----:B------:R-:W-:-:S04]  /*1190*/  IMAD.U32 R194, RZ, RZ, UR4 ;  /* 0x00000004ffc27e24 */ /* 0x000fc8000f8e00ff */
[----:B------:R-:W2:Y:S01]  /*11a0*/  @P1 LDC R4, c[0x0][0x450] ;  /* 0x00011400ff041b82 */ /* 0x000ea20000000800 */
[----:B0-----:R-:W-:-:S05]  /*11b0*/  SEL R0, R0, 0x1, P0 ;  /* 0x0000000100007807 */ /* 0x001fca0000000000 */
[CC--:B---3--:R-:W-:Y:S02]  /*11c0*/  IMAD R5, R0.reuse, R7.reuse, R5 ;  /* 0x0000000700057224 */ /* 0x0c8fe400078e0205 */
[----:B------:R-:W-:Y:S02]  /*11d0*/  IMAD R16, R0, R7, RZ ;  /* 0x0000000700107224 */ /* 0x000fe400078e02ff */
[----:B-1----:R-:W-:-:S05]  /*11e0*/  @P1 IMAD.HI.U32 R3, R3, UR6, RZ ;  /* 0x0000000603031c27 */ /* 0x002fca000f8e00ff */
[----:B--2---:R-:W-:-:S05]  /*11f0*/  @P1 SHF.R.U32.HI R2, RZ, R4, R3 ;  /* 0x00000004ff021219 */ /* 0x004fca0000011603 */
[----:B------:R-:W-:-:S04]  /*1200*/  IMAD.IADD R11, R5, 0x1, R2 ;  /* 0x00000001050b7824 */ /* 0x000fc800078e0202 */
[----:B------:R-:W-:Y:S01]  /*1210*/  IMAD.IADD R2, R11, 0x1, R8 ;  /* 0x000000010b027824 */ /* 0x000fe200078e0208 */
[----:B------:R-:W-:Y:S06]  /*1220*/  @!P2 BRA `(.L_x_1102) ;  /* 0x000000000040a947 */ /* 0x000fec0003800000 */
[C---:B------:R-:W-:Y:S01]  /*1230*/  ISETP.GT.AND P0, PT, R11.reuse, RZ, PT ;  /* 0x000000ff0b00720c */ /* 0x040fe20003f04270 */
[----:B------:R-:W-:-:S12]  /*1240*/  VIADD R3, R11, 0xffffffff ;  /* 0xffffffff0b037836 */ /* 0x000fd80000000000 */
[----:B------:R-:W-:Y:S05]  /*1250*/  @P0 BRA `(.L_x_1103) ;  /* 0x00000000001c0947 */ /* 0x000fea0003800000 */
[----:B------:R-:W-:Y:S01]  /*1260*/  ISETP.NE.AND P0, PT, R9, 0x1, PT ;  /* 0x000000010900780c */ /* 0x000fe20003f05270 */
[----:B------:R-:W-:-:S12]  /*1270*/  IMAD.MOV R3, RZ, RZ, -R11 ;  /* 0x000000ffff037224 */ /* 0x000fd800078e0a0b */
[----:B------:R-:W0:Y:S02]  /*1280*/  @P0 LDC.64 R4, c[0x0][0x9e8] ;  /* 0x00027a00ff040b82 */ /* 0x000e240000000a00 */
[----:B0-----:R-:W-:-:S05]  /*1290*/  @P0 IMAD.HI.U32 R4, R3, R4, RZ ;  /* 0x0000000403040227 */ /* 0x001fca00078e00ff */
[----:B------:R-:W-:-:S04]  /*12a0*/  @P0 SHF.R.U32.HI R3, RZ, R5, R4 ;  /* 0x00000005ff030219 */ /* 0x000fc80000011604 */
[----:B------:R-:W-:Y:S01]  /*12b0*/  LOP3.LUT R3, RZ, R3, RZ, 0x33, !PT ;  /* 0x00000003ff037212 */ /* 0x000fe200078e33ff */
[----:B------:R-:W-:Y:S06]  /*12c0*/  BRA `(.L_x_1104) ;  /* 0x0000000000107947 */ /* 0x000fec0003800000 */
.L_x_1103:
[----:B------:R-:W-:-:S13]  /*12d0*/  ISETP.NE.AND P0, PT, R9, 0x1, PT ;  /* 0x000000010900780c */ /* 0x000fda0003f05270 */
[----:B------:R-:W0:Y:S02]  /*12e0*/  @P0 LDC.64 R4, c[0x0][0x9e8] ;  /* 0x00027a00ff040b82 */ /* 0x000e240000000a00 */
[----:B0-----:R-:W-:-:S05]  /*12f0*/  @P0 IMAD.HI.U32 R4, R3, R4, RZ ;  /* 0x0000000403040227 */ /* 0x001fca00078e00ff */
[----:B------:R-:W-:-:S07]  /*1300*/  @P0 SHF.R.U32.HI R3, RZ, R5, R4 ;  /* 0x00000005ff030219 */ /* 0x000fce0000011604 */
.L_x_1104:
[----:B------:R-:W-:-:S05]  /*1310*/  IMAD R3, R3, R9, R9 ;  /* 0x0000000903037224 */ /* 0x000fca00078e0209 */
[----:B------:R-:W-:-:S07]  /*1320*/  VIMNMX R2, R2, R3, PT ;  /* 0x0000000302027248 */ /* 0x000fce0003fe0100 */
.L_x_1102:
[----:B------:R-:W0:Y:S01]  /*1330*/  @P1 LDC R4, c[0x0][0x44c] ;  /* 0x00011300ff041b82 */ /* 0x000e220000000800 */
[----:B------:R-:W-:Y:S01]  /*1340*/  IMAD.U32 R3, RZ, RZ, UR60 ;  /* 0x0000003cff037e24 */ /* 0x000fe2000f8e00ff */
[----:B------:R-:W-:Y:S01]  /*1350*/  ULDC UR4, c[0x0][0x9dc] ;  /* 0x0002770000047ab9 */ /* 0x000fe20000000800 */
[-C--:B------:R-:W-:Y:S02]  /*1360*/  IMAD R74, R0, R7.reuse, -R74 ;  /* 0x00000007004a7224 */ /* 0x080fe400078e0a4a */
[----:B------:R-:W-:Y:S02]  /*1370*/  VIADD R2, R2, 0x5f ;  /* 0x0000005f02027836 */ /* 0x000fe40000000000 */
[----:B------:R-:W-:Y:S01]  /*1380*/  IMAD R0, R0, R7, 0x5f ;  /* 0x0000005f00007424 */ /* 0x000fe200078e0207 */
[----:B------:R-:W1:Y:S01]  /*1390*/  @P1 LDC R5, c[0x0][0x450] ;  /* 0x00011400ff051b82 */ /* 0x000e620000000800 */
[----:B------:R-:W-:-:S04]  /*13a0*/  IMAD.HI R2, R2, 0x2aaaaaab, RZ ;  /* 0x2aaaaaab02027827 */ /* 0x000fc800078e02ff */
[----:B------:R-:W-:-:S04]  /*13b0*/  IMAD.HI R0, R0, 0x2aaaaaab, RZ ;  /* 0x2aaaaaab00007827 */ /* 0x000fc800078e02ff */
[----:B0-----:R-:W-:-:S05]  /*13c0*/  @P1 IMAD.HI.U32 R4, R4, UR60, RZ ;  /* 0x0000003c04041c27 */ /* 0x001fca000f8e00ff */
[----:B-1----:R-:W-:Y:S02]  /*13d0*/  @P1 SHF.R.U32.HI R3, RZ, R5, R4 ;  /* 0x00000005ff031219 */ /* 0x002fe40000011604 */
[----:B------:R-:W-:-:S03]  /*13e0*/  SHF.R.U32.HI R5, RZ, 0x1f, R2 ;  /* 0x0000001fff057819 */ /* 0x000fc60000011602 */
[----:B------:R-:W-:Y:S01]  /*13f0*/  IMAD.IADD R4, R74, 0x1, R3 ;  /* 0x000000014a047824 */ /* 0x000fe200078e0203 */
[----:B------:R-:W-:Y:S02]  /*1400*/  SHF.R.U32.HI R3, RZ, 0x1f, R0 ;  /* 0x0000001fff037819 */ /* 0x000fe40000011600 */
[----:B------:R-:W-:Y:S01]  /*1410*/  LEA.HI.SX32 R2, R2, R5, 0x1c ;  /* 0x0000000502027211 */ /* 0x000fe200078fe2ff */
[----:B------:R-:W-:Y:S01]  /*1420*/  VIADD R6, R4, -UR4 ;  /* 0x8000000404067c36 */ /* 0x000fe20008000000 */
[----:B------:R-:W-:-:S04]  /*1430*/  LEA.HI.SX32 R3, R0, R3, 0x1c ;  /* 0x0000000300037211 */ /* 0x000fc800078fe2ff */
[----:B------:R-:W-:Y:S02]  /*1440*/  R2UR UR4, R6 ;  /* 0x00000000060472ca */ /* 0x000fe400000e0000 */
[----:B------:R-:W-:Y:S01]  /*1450*/  VIMNMX R75, R3, R2, PT ;  /* 0x00000002034b7248 */ /* 0x000fe20003fe0100 */
[----:B------:R-:W-:-:S12]  /*1460*/  @!P2 BRA `(.L_x_1105) ;  /* 0x000000000044a947 */ /* 0x000fd80003800000 */
[----:B------:R-:W-:-:S13]  /*1470*/  ISETP.GT.AND P0, PT, R4, -0x1, PT ;  /* 0xffffffff0400780c */ /* 0x000fda0003f04270 */
[----:B------:R-:W-:Y:S05]  /*1480*/  @P0 BRA `(.L_x_1106) ;  /* 0x00000000001c0947 */ /* 0x000fea0003800000 */
[----:B------:R-:W-:Y:S02]  /*1490*/  ISETP.NE.AND P0, PT, R9, 0x1, PT ;  /* 0x000000010900780c */ /* 0x000fe40003f05270 */
[----:B------:R-:W-:-:S11]  /*14a0*/  LOP3.LUT R3, RZ, R4, RZ, 0x33, !PT ;  /* 0x00000004ff037212 */ /* 0x000fd600078e33ff */
[----:B------:R-:W0:Y:S02]  /*14b0*/  @P0 LDC.64 R6, c[0x0][0x9e8] ;  /* 0x00027a00ff060b82 */ /* 0x000e240000000a00 */
[----:B0-----:R-:W-:-:S05]  /*14c0*/  @P0 IMAD.HI.U32 R0, R3, R6, RZ ;  /* 0x0000000603000227 */ /* 0x001fca00078e00ff */
[----:B------:R-:W-:-:S04]  /*14d0*/  @P0 SHF.R.U32.HI R3, RZ, R7, R0 ;  /* 0x00000007ff030219 */ /* 0x000fc80000011600 */
[----:B------:R-:W-:Y:S01]  /*14e0*/  LOP3.LUT R4, RZ, R3, RZ, 0x33, !PT ;  /* 0x00000003ff047212 */ /* 0x000fe200078e33ff */
[----:B------:R-:W-:Y:S06]  /*14f0*/  BRA `(.L_x_1107) ;  /* 0x0000000000107947 */ /* 0x000fec0003800000 */
.L_x_1106:
[----:B------:R-:W-:-:S13]  /*1500*/  ISETP.NE.AND P0, PT, R9, 0x1, PT ;  /* 0x000000010900780c */ /* 0x000fda0003f05270 */
[----:B------:R-:W0:Y:S02]  /*1510*/  @P0 LDC.64 R2, c[0x0][0x9e8] ;  /* 0x00027a00ff020b82 */ /* 0x000e240000000a00 */
[----:B0-----:R-:W-:-:S05]  /*1520*/  @P0 IMAD.HI.U32 R0, R4, R2, RZ ;  /* 0x0000000204000227 */ /* 0x001fca00078e00ff */
[----:B------:R-:W-:-:S07]  /*1530*/  @P0 SHF.R.U32.HI R4, RZ, R3, R0 ;  /* 0x00000003ff040219 */ /* 0x000fce0000011600 */
.L_x_1107:
[----:B------:R-:W-:-:S05]  /*1540*/  IMAD R4, R4, R9, RZ ;  /* 0x0000000904047224 */ /* 0x000fca00078e02ff */
[----:B------:R-:W-:-:S13]  /*1550*/  R2UR UR5, R4 ;  /* 0x00000000040572ca */ /* 0x000fda00000e0000 */
[----:B------:R-:W-:-:S04]  /*1560*/  UISETP.LT.AND UP0, UPT, UR4, UR5, UPT ;  /* 0x000000050400728c */ /* 0x000fc8000bf01270 */
[----:B------:R-:W-:-:S12]  /*1570*/  USEL UR4, UR4, UR5, !UP0 ;  /* 0x0000000504047287 */ /* 0x000fd8000c000000 */
.L_x_1105:
[----:B------:R-:W-:Y:S01]  /*1580*/  UIMAD.WIDE UR4, UR4, 0x2aaaaaab, URZ ;  /* 0x2aaaaaab040478a5 */ /* 0x000fe2000f8e023f */
[----:B------:R-:W-:Y:S01]  /*1590*/  PLOP3.LUT P0, PT, PT, PT, PT, 0x80, 0x0 ;  /* 0x000000000000781c */ /* 0x000fe20003f0f070 */
[----:B------:R-:W-:Y:S01]  /*15a0*/  IMAD.MOV.U32 R0, RZ, RZ, RZ ;  /* 0x000000ffff007224 */ /* 0x000fe200078e00ff */
[----:B------:R-:W-:Y:S01]  /*15b0*/  CS2R R2, SRZ ;  /* 0x0000000000027805 */ /* 0x000fe2000001ff00 */
[----:B------:R-:W-:Y:S01]  /*15c0*/  USHF.R.U32.HI UR4, URZ, 0x1f, UR5 ;  /* 0x0000001f3f047899 */ /* 0x000fe20008011605 */
[----:B------:R-:W-:Y:S02]  /*15d0*/  CS2R R118, SRZ ;  /* 0x0000000000767805 */ /* 0x000fe4000001ff00 */
[----:B------:R-:W-:Y:S02]  /*15e0*/  CS2R R116, SRZ ;  /* 0x0000000000747805 */ /* 0x000fe4000001ff00 */
[----:B------:R-:W-:Y:S01]  /*15f0*/  CS2R R114, SRZ ;  /* 0x0000000000727805 */ /* 0x000fe2000001ff00 */
[----:B------:R-:W-:Y:S01]  /*1600*/  ULEA.HI.SX32 UR4, UR5, UR4, 0x1c ;  /* 0x0000000405047291 */ /* 0x000fe2000f8fe23f */
[----:B------:R-:W-:-:S02]  /*1610*/  CS2R R112, SRZ ;  /* 0x0000000000707805 */ /* 0x000fc4000001ff00 */
[----:B------:R-:W-:Y:S02]  /*1620*/  CS2R R110, SRZ ;  /* 0x00000000006e7805 */ /* 0x000fe4000001ff00 */
[----:B------:R-:W-:Y:S01]  /*1630*/  CS2R R108, SRZ ;  /* 0x00000000006c7805 */ /* 0x000fe2000001ff00 */
[----:B------:R-:W-:Y:S01]  /*1640*/  UISETP.LT.AND UP0, UPT, URZ, UR4, UPT ;  /* 0x000000043f00728c */ /* 0x000fe2000bf01270 */
[----:B------:R-:W-:Y:S02]  /*1650*/  CS2R R106, SRZ ;  /* 0x00000000006a7805 */ /* 0x000fe4000001ff00 */
[----:B------:R-:W-:Y:S02]  /*1660*/  CS2R R104, SRZ ;  /* 0x0000000000687805 */ /* 0x000fe4000001ff00 */
[----:B------:R-:W-:Y:S01]  /*1670*/  CS2R R52, SRZ ;  /* 0x0000000000347805 */ /* 0x000fe2000001ff00 */
[----:B------:R-:W-:Y:S01]  /*1680*/  USEL UR6, URZ, UR4, !UP0 ;  /* 0x000000043f067287 */ /* 0x000fe2000c000000 */
[----:B------:R-:W-:-:S02]  /*1690*/  CS2R R98, SRZ ;  /* 0x0000000000627805 */ /* 0x000fc4000001ff00 */
[----:B------:R-:W-:Y:S02]  /*16a0*/  CS2R R100, SRZ ;  /* 0x0000000000647805 */ /* 0x000fe4000001ff00 */
[----:B------:R-:W-:Y:S02]  /*16b0*/  CS2R R90, SRZ ;  /* 0x00000000005a7805 */ /* 0x000fe4000001ff00 */
[----:B------:R-:W-:Y:S02]  /*16c0*/  CS2R R96, SRZ ;  /* 0x0000000000607805 */ /* 0x000fe4000001ff00 */
[----:B------:R-:W-:Y:S02]  /*16d0*/  CS2R R94, SRZ ;  /* 0x00000000005e7805 */ /* 0x000fe4000001ff00 */
[----:B------:R-:W-:Y:S01]  /*16e0*/  ISETP.GT.AND P1, PT, R75, UR6, PT ;  /* 0x000000064b007c0c */ /* 0x000fe2000bf24270 */
[----:B------:R-:W-:Y:S01]  /*16f0*/  IMAD.U32 R22, RZ, RZ, UR6 ;  /* 0x00000006ff167e24 */ /* 0x000fe2000f8e00ff */
        /* <DEDUP_REMOVED lines=67> */
.L_x_1109:
[----:B------:R-:W-:Y:S02]  /*1b30*/  R2UR UR6, R197 ;  /* 0x00000000c50672ca */ /* 0x000fe400000e0000 */
[----:B------:R-:W-:-:S11]  /*1b40*/  R2UR UR5, R202 ;  /* 0x00000000ca0572ca */ /* 0x000fd600000e0000 */
[----:B------:R-:W-:Y:S02]  /*1b50*/  ULEA.HI UR4, UR6, UR6, URZ, 0x1 ;  /* 0x0000000606047291 */ /* 0x000fe4000f8f083f */
[----:B------:R-:W-:Y:S02]  /*1b60*/  IMAD.U32 R2, RZ, RZ, UR5 ;  /* 0x00000005ff027e24 */ /* 0x000fe4000f8e00ff */
[----:B------:R-:W-:-:S03]  /*1b70*/  ULOP3.LUT UR4, UR4, 0xfffffffe, URZ, 0xc0, !UPT ;  /* 0xfffffffe04047892 */ /* 0x000fc6000f8ec03f */
[----:B------:R-:W-:Y:S01]  /*1b80*/  ISETP.NE.AND P0, PT, R2, 0x3, PT ;  /* 0x000000030200780c */ /* 0x000fe20003f05270 */
[----:B------:R-:W-:-:S06]  /*1b90*/  UIADD3 UR4, UR6, -UR4, URZ ;  /* 0x8000000406047290 */ /* 0x000fcc000fffe03f */
[----:B------:R-:W-:-:S05]  /*1ba0*/  IMAD.U32 R0, RZ, RZ, UR4 ;  /* 0x00000004ff007e24 */ /* 0x000fca000f8e00ff */
[----:B------:R-:W-:-:S04]  /*1bb0*/  SHF.L.U32 R0, R0, 0x1f, RZ ;  /* 0x0000001f00007819 */ /* 0x000fc800000006ff */
[----:B------:R-:W0:Y:S02]  /*1bc0*/  SYNCS.PHASECHK.TRANS64.TRYWAIT P1, [UR38+0x30800], R0 ;  /* 0x03080000ff0075a7 */ /* 0x000e240008020166 */
[----:B0-----:R-:W-:Y:S05]  /*1bd0*/  @!P1 BRA `(.L_x_1110) ;  /* 0x0000014c00a09947 */ /* 0x001fea0003800000 */
.L_x_1310:
[----:B------:R-:W-:Y:S05]  /*1be0*/  @!P0 BRA `(.L_x_1111) ;  /* 0x0000000000048947 */ /* 0x000fea0003800000 */
[----:B------:R-:W-:Y:S01]  /*1bf0*/  BPT.TRAP 0x1 ;  /* 0x000000040000795c */ /* 0x000fe20000300000 */
.L_x_1111:
[----:B------:R-:W-:Y:S02]  /*1c00*/  IMAD.U32 R11, RZ, RZ, UR37 ;  /* 0x00000025ff0b7e24 */ /* 0x000fe4000f8e00ff */
[----:B0-----:R-:W-:-:S03]  /*1c10*/  IMAD.U32 R0, RZ, RZ, UR36 ;  /* 0x00000024ff007e24 */ /* 0x001fc6000f8e00ff */
[----:B------:R-:W-:Y:S02]  /*1c20*/  LEA R11, R11, UR38, 0x3 ;  /* 0x000000260b0b7c11 */ /* 0x000fe4000f8e18ff */
[----:B------:R-:W-:-:S04]  /*1c30*/  SHF.L.U32 R0, R0, 0x1f, RZ ;  /* 0x0000001f00007819 */ /* 0x000fc800000006ff */
[----:B------:R0:W1:Y:S01]  /*1c40*/  SYNCS.PHASECHK.TRANS64.TRYWAIT P1, [R11+URZ+0x30830], R0 ;  /* 0x030830000b0075a7 */ /* 0x000062000802017f */
[----:B------:R-:W-:Y:S05]  /*1c50*/  @!P0 BRA `(.L_x_1112) ;  /* 0x0000000000048947 */ /* 0x000fea0003800000 */
[----:B------:R-:W-:Y:S01]  /*1c60*/  BPT.TRAP 0x1 ;  /* 0x000000040000795c */ /* 0x000fe20000300000 */
.L_x_1112:
[----:B------:R-:W2:Y:S01]  /*1c70*/  LDL.LU R2, [R1+0xc] ;  /* 0x00000c0001027983 */ /* 0x000ea20000300800 */
[----:B------:R-:W3:Y:S02]  /*1c80*/  S2R R3, SR_TID.X ;  /* 0x0000000000037919 */ /* 0x000ee40000002100 */
[----:B---3--:R-:W-:Y:S02]  /*1c90*/  LOP3.LUT P2, RZ, R3, 0x7f, RZ, 0xc0, !PT ;  /* 0x0000007f03ff7812 */ /* 0x008fe4000784c0ff */
[----:B--2---:R-:W-:-:S11]  /*1ca0*/  LOP3.LUT R2, R2, 0xfff7ffff, RZ, 0xc0, !PT ;  /* 0xfff7ffff02027812 */ /* 0x004fd600078ec0ff */
[----:B------:R-:W-:-:S05]  /*1cb0*/  @P2 LOP3.LUT R2, R2, 0x80000, RZ, 0xfc, !PT ;  /* 0x0008000002022812 */ /* 0x000fca00078efcff */
[----:B------:R2:W-:Y:S01]  /*1cc0*/  STL [R1+0xc], R2 ;  /* 0x00000c0201007387 */ /* 0x0005e20000100800 */
[----:B-1----:R-:W-:Y:S05]  /*1cd0*/  @P1 BRA `(.L_x_1113) ;  /* 0x0000000000081947 */ /* 0x002fea0003800000 */
[----:B------:R-:W1:Y:S02]  /*1ce0*/  SYNCS.PHASECHK.TRANS64.TRYWAIT P1, [R11+URZ+0x30830], R0 ;  /* 0x030830000b0075a7 */ /* 0x000e64000802017f */
[----:B-1----:R-:W-:Y:S05]  /*1cf0*/  @!P1 BRA `(.L_x_1114) ;  /* 0x0000014c00709947 */ /* 0x002fea0003800000 */
.L_x_1113:
[----:B------:R-:W-:Y:S05]  /*1d00*/  WARPSYNC.ALL ;  /* 0x0000000000007948 */ /* 0x000fea0003800000 */
[----:B------:R-:W-:Y:S01]  /*1d10*/  UIADD3 UR4, UR38, 0x1e400, URZ ;  /* 0x0001e40026047890 */ /* 0x000fe2000fffe03f */
[----:B------:R-:W-:Y:S01]  /*1d20*/  WARPGROUP.ARRIVE ;  /* 0x00000000000079c5 */ /* 0x000fe20000000000 */
[----:B------:R-:W-:Y:S01]  /*1d30*/  UMOV UR9, 0x40000040 ;  /* 0x4000004000097882 */ /* 0x000fe20000000000 */
[----:B------:R-:W-:Y:S01]  /*1d40*/  UMOV UR11, 0x40000040 ;  /* 0x40000040000b7882 */ /* 0x000fe20000000000 */
[----:B------:R-:W-:Y:S01]  /*1d50*/  USHF.R.U32.HI UR4, URZ, 0x4, UR4 ;  /* 0x000000043f047899 */ /* 0x000fe20008011604 */
[----:B------:R-:W-:Y:S01]  /*1d60*/  IMAD.U32 R7, RZ, RZ, UR9 ;  /* 0x00000009ff077e24 */ /* 0x000fe2000f8e00ff */
[----:B------:R-:W-:Y:S01]  /*1d70*/  UMOV UR57, 0x40000040 ;  /* 0x4000004000397882 */ /* 0x000fe20000000000 */
[----:B------:R-:W-:Y:S01]  /*1d80*/  UMOV UR59, 0x40000040 ;  /* 0x40000040003b7882 */ /* 0x000fe20000000000 */
[----:B------:R-:W-:Y:S01]  /*1d90*/  ULOP3.LUT UR4, UR4, 0x3fff, URZ, 0xc0, !UPT ;  /* 0x00003fff04047892 */ /* 0x000fe2000f8ec03f */
[----:B------:R-:W3:Y:S01]  /*1da0*/  S2R R12, SR_TID.X ;  /* 0x00000000000c7919 */ /* 0x000ee20000002100 */
[----:B------:R-:W-:Y:S01]  /*1db0*/  UMOV UR53, 0x40000040 ;  /* 0x4000004000357882 */ /* 0x000fe20000000000 */
[----:B------:R-:W-:Y:S01]  /*1dc0*/  UMOV UR55, 0x40000040 ;  /* 0x4000004000377882 */ /* 0x000fe20000000000 */
[----:B------:R-:W-:Y:S01]  /*1dd0*/  ULOP3.LUT UR61, UR4, 0x10000, URZ, 0xfc, !UPT ;  /* 0x00010000043d7892 */ /* 0x000fe2000f8efc3f */
[----:B------:R-:W-:Y:S01]  /*1de0*/  VIADD R4, R18, UR60 ;  /* 0x0000003c12047c36 */ /* 0x000fe20008000000 */
[----:B------:R-:W-:Y:S01]  /*1df0*/  ULOP3.LUT UR4, UR39, 0x10000, URZ, 0xfc, !UPT ;  /* 0x0001000027047892 */ /* 0x000fe2000f8efc3f */
[----:B------:R-:W4:Y:S01]  /*1e00*/  LDC R121, c[0x0][0x288] ;  /* 0x0000a200ff797b82 */ /* 0x000f220000000800 */
[----:B------:R-:W-:Y:S01]  /*1e10*/  UIMAD UR5, UR37, 0x900, UR61 ;  /* 0x00000900250578a4 */ /* 0x000fe2000f8e023d */
[----:B------:R-:W-:Y:S01]  /*1e20*/  IMAD.MOV.U32 R9, RZ, RZ, R4 ;  /* 0x000000ffff097224 */ /* 0x000fe200078e0004 */
[----:B------:R-:W-:-:S02]  /*1e30*/  UIADD3 UR56, UR4, 0x2, URZ ;  /* 0x0000000204387890 */ /* 0x000fc4000fffe03f */
[----:B------:R-:W-:Y:S01]  /*1e40*/  UIADD3 UR58, UR5, 0x2, URZ ;  /* 0x00000002053a7890 */ /* 0x000fe2000fffe03f */
[----:B------:R-:W-:Y:S02]  /*1e50*/  UMOV UR8, UR4 ;  /* 0x0000000400087c82 */ /* 0x000fe40008000000 */
[----:B------:R-:W-:Y:S01]  /*1e60*/  UMOV UR10, UR5 ;  /* 0x00000005000a7c82 */ /* 0x000fe20008000000 */
[----:B------:R-:W-:Y:S01]  /*1e70*/  UIADD3 UR52, UR4, 0x4, URZ ;  /* 0x0000000404347890 */ /* 0x000fe2000fffe03f */
[----:B------:R-:W-:Y:S01]  /*1e80*/  HGMMA.64x96x16.F32.BF16 R24, gdesc[UR8], RZ, !UPT, gsb0 ;  /* 0x01600000081879f0 */ /* 0x000fe2000c0018ff */
[----:B------:R-:W-:Y:S01]  /*1e90*/  UIADD3 UR54, UR5, 0x4, URZ ;  /* 0x0000000405367890 */ /* 0x000fe2000fffe03f */
[----:B------:R-:W-:Y:S01]  /*1ea0*/  IMAD.U32 R6, RZ, RZ, UR8 ;  /* 0x00000008ff067e24 */ /* 0x000fe2000f8e00ff */
[----:B------:R-:W-:Y:S02]  /*1eb0*/  UIADD3 UR8, UR4, 0x6, URZ ;  /* 0x0000000604087890 */ /* 0x000fe4000fffe03f */
[----:B------:R-:W-:Y:S01]  /*1ec0*/  UIADD3 UR10, UR5, 0x6, URZ ;  /* 0x00000006050a7890 */ /* 0x000fe2000fffe03f */
[----:B------:R-:W-:Y:S01]  /*1ed0*/  UMOV UR9, 0x40000040 ;  /* 0x4000004000097882 */ /* 0x000fe20000000000 */
[----:B------:R-:W-:Y:S01]  /*1ee0*/  UMOV UR11, 0x40000040 ;  /* 0x40000040000b7882 */ /* 0x000fe20000000000 */
[----:B------:R-:W-:-:S02]  /*1ef0*/  UIADD3 UR12, UR4, 0x400, URZ ;  /* 0x00000400040c7890 */ /* 0x000fc4000fffe03f */
[----:B------:R-:W-:Y:S01]  /*1f00*/  UIADD3 UR14, UR5, 0x300, URZ ;  /* 0x00000300050e7890 */ /* 0x000fe2000fffe03f */
[----:B------:R-:W-:Y:S01]  /*1f10*/  UMOV UR13, 0x40000040 ;  /* 0x40000040000d7882 */ /* 0x000fe20000000000 */
[----:B------:R-:W-:Y:S01]  /*1f20*/  UMOV UR15, 0x40000040 ;  /* 0x40000040000f7882 */ /* 0x000fe20000000000 */
[----:B------:R-:W-:Y:S01]  /*1f30*/  UIADD3 UR16, UR4, 0x402, URZ ;  /* 0x0000040204107890 */ /* 0x000fe2000fffe03f */
[----:B---3--:R-:W-:Y:S01]  /*1f40*/  LOP3.LUT P3, RZ, R12, 0x7f, RZ, 0xc0, !PT ;  /* 0x0000007f0cff7812 */ /* 0x008fe2000786c0ff */
[----:B------:R-:W-:Y:S01]  /*1f50*/  UIADD3 UR18, UR5, 0x302, URZ ;  /* 0x0000030205127890 */ /* 0x000fe2000fffe03f */
[----:B------:R-:W-:Y:S01]  /*1f60*/  UMOV UR17, 0x40000040 ;  /* 0x4000004000117882 */ /* 0x000fe20000000000 */
[----:B------:R-:W-:Y:S01]  /*1f70*/  UMOV UR19, 0x40000040 ;  /* 0x4000004000137882 */ /* 0x000fe20000000000 */
        /* <DEDUP_REMOVED lines=8> */
[----:B------:R-:W-:Y:S02]  /*2000*/  UIADD3 UR28, UR4, 0x800, URZ ;  /* 0x00000800041c7890 */ /* 0x000fe4000fffe03f */
        /* <DEDUP_REMOVED lines=15> */
[----:B------:R-:W-:Y:S01]  /*2100*/  ULDC UR5, c[0x0][0x448] ;  /* 0x0001120000057ab9 */ /* 0x000fe20000000800 */
[----:B------:R-:W-:Y:S01]  /*2110*/  ULDC UR4, c[0x0][0x9d8] ;  /* 0x0002760000047ab9 */ /* 0x000fe20000000800 */
[----:B------:R-:W-:-:S06]  /*2120*/  UISETP.NE.AND UP0, UPT, UR5, 0x1, UPT ;  /* 0x000000010500788c */ /* 0x000fcc000bf05270 */
[----:B------:R-:W-:Y:S02]  /*2130*/  PLOP3.LUT P1, PT, PT, PT, UP0, 0x80, 0x0 ;  /* 0x000000000000781c */ /* 0x000fe40003f2f008 */
[----:B------:R-:W-:-:S03]  /*2140*/  PLOP3.LUT P2, PT, PT, PT, UP0, 0x80, 0x0 ;  /* 0x000000000000781c */ /* 0x000fc60003f4f008 */
[----:B------:R-:W-:-:S08]  /*2150*/  @UP0 ULDC UR5, c[0x0][0x44c] ;  /* 0x0001130000050ab9 */ /* 0x000fd00000000800 */
[----:B------:R-:W-:Y:S01]  /*2160*/  @P1 IMAD.HI.U32 R10, R4, UR5, RZ ;  /* 0x00000005040a1c27 */ /* 0x000fe2000f8e00ff */
[----:B------:R-:W-:-:S03]  /*2170*/  @UP0 ULDC UR5, c[0x0][0x450] ;  /* 0x0001140000050ab9 */ /* 0x000fc60000000800 */
[----:B------:R-:W-:Y:S01]  /*2180*/  @!P3 VIADD R4, R11, 0x30840 ;  /* 0x000308400b04b836 */ /* 0x000fe20000000000 */
[----:B------:R-:W-:Y:S01]  /*2190*/  @P2 SHF.R.U32.HI R9, RZ, UR5, R10 ;  /* 0x00000005ff092c19 */ /* 0x000fe2000801160a */
[----:B------:R-:W-:-:S03]  /*21a0*/  IMAD.MOV.U32 R10, RZ, RZ, -0x60 ;  /* 0xffffffa0ff0a7424 */ /* 0x000fc600078e00ff */
[----:B------:R-:W-:Y:S01]  /*21b0*/  @!P3 PRMT R4, RZ, 0x654, R4 ;  /* 0x00000654ff04b816 */ /* 0x000fe20000000004 */
[----:B------:R-:W-:-:S04]  /*21c0*/  IMAD R10, R75, R10, 0x61 ;  /* 0x000000614b0a7424 */ /* 0x000fc800078e020a */
[----:B------:R-:W-:-:S05]  /*21d0*/  IMAD R12, R17, -0x2, R10 ;  /* 0xfffffffe110c7824 */ /* 0x000fca00078e020a */
[----:B----4-:R-:W-:Y:S01]  /*21e0*/  IADD3 R14, R12, -R121, R16 ;  /* 0x800000790c0e7210 */ /* 0x010fe20007ffe010 */
[----:B------:R-:W-:Y:S02]  /*21f0*/  WARPGROUP.DEPBAR.LE gsb0, 0x0 ;  /* 0x00008000000079c5 */ /* 0x000fe40000010000 */
[----:B------:R-:W-:-:S06]  /*2200*/  WARPGROUP.ARRIVE ;  /* 0x00000000000079c5 */ /* 0x000fcc0000000000 */
[----:B------:R-:W-:Y:S03]  /*2210*/  HGMMA.64x96x16.F32.BF16 R24, gdesc[UR56], R24, gsb0 ;  /* 0x01600000381879f0 */ /* 0x000fe60008001818 */
[----:B------:R-:W-:Y:S02]  /*2220*/  WARPGROUP.DEPBAR.LE gsb0, 0x0 ;  /* 0x00008000000079c5 */ /* 0x000fe40000010000 */
[----:B------:R-:W-:-:S06]  /*2230*/  WARPGROUP.ARRIVE ;  /* 0x00000000000079c5 */ /* 0x000fcc0000000000 */
[----:B------:R-:W-:Y:S01]  /*2240*/  HGMMA.64x96x16.F32.BF16 R24, gdesc[UR52], R24, gsb0 ;  /* 0x01600000341879f0 */ /* 0x000fe20008001818 */
[----:B------:R-:W-:Y:S02]  /*2250*/  ULDC UR54, c[0x0][0x9dc] ;  /* 0x0002770000367ab9 */ /* 0x000fe40000000800 */
[----:B------:R-:W-:Y:S01]  /*2260*/  ULOP3.LUT UR54, URZ, UR54, URZ, 0x33, !UPT ;  /* 0x000000363f367292 */ /* 0x000fe2000f8e333f */
[----:B------:R-:W-:Y:S02]  /*2270*/  WARPGROUP.DEPBAR.LE gsb0, 0x0 ;  /* 0x00008000000079c5 */ /* 0x000fe40000010000 */
[----:B------:R-:W-:-:S06]  /*2280*/  WARPGROUP.ARRIVE ;  /* 0x00000000000079c5 */ /* 0x000fcc0000000000 */
[----:B------:R-:W-:Y:S03]  /*2290*/  HGMMA.64x96x16.F32.BF16 R24, gdesc[UR8], R24, gsb0 ;  /* 0x01600000081879f0 */ /* 0x000fe60008001818 */
        /* <DEDUP_REMOVED lines=25> */
[----:B------:R-:W-:Y:S01]  /*2430*/  FMUL.FTZ R8, R66, UR4 ;  /* 0x0000000442087c20 */ /* 0x000fe20008410000 */
[----:B------:R-:W-:Y:S01]  /*2440*/  FMUL.FTZ R24, R24, UR4 ;  /* 0x0000000418187c20 */ /* 0x000fe20008410000 */
[----:B------:R-:W-:Y:S01]  /*2450*/  FMUL.FTZ R25, R25, UR4 ;  /* 0x0000000419197c20 */ /* 0x000fe20008410000 */
[----:B--2---:R-:W-:Y:S01]  /*2460*/  FMUL.FTZ R2, R26, UR4 ;  /* 0x000000041a027c20 */ /* 0x004fe20008410000 */
[----:B01----:R-:W-:Y:S01]  /*2470*/  FMUL.FTZ R0, R27, UR4 ;  /* 0x000000041b007c20 */ /* 0x003fe20008410000 */
[----:B------:R-:W-:Y:S01]  /*2480*/  FMUL.FTZ R28, R28, UR4 ;  /* 0x000000041c1c7c20 */ /* 0x000fe20008410000 */
        /* <DEDUP_REMOVED lines=40> */
[----:B------:R-:W0:Y:S01]  /*2710*/  SHFL.IDX PT, R66, R9, RZ, 0x1c1f ;  /* 0x001c1fff09427589 */ /* 0x000e2200000e0000 */
[----:B------:R-:W-:Y:S01]  /*2720*/  FMUL.FTZ R13, R70, UR4 ;  /* 0x00000004460d7c20 */ /* 0x000fe20008410000 */
[----:B------:R-:W-:Y:S01]  /*2730*/  FMUL.FTZ R11, R71, UR4 ;  /* 0x00000004470b7c20 */ /* 0x000fe20008410000 */
[----:B------:R-:W-:Y:S01]  /*2740*/  ULDC.64 UR4, c[0x0][0x9e0] ;  /* 0x0002780000047ab9 */ /* 0x000fe20000000a00 */
[----:B------:R1:W-:Y:S01]  /*2750*/  @!P3 SYNCS.ARRIVE.TRANS64.RED.A1T0 RZ, [R4+URZ], RZ ;  /* 0x000000ff04ffb9a7 */ /* 0x0003e2000810043f */
[----:B------:R-:W-:Y:S01]  /*2760*/  UISETP.GE.AND UP1, UPT, UR5, 0x1, UPT ;  /* 0x000000010500788c */ /* 0x000fe2000bf26270 */
[----:B------:R-:W2:Y:S01]  /*2770*/  MUFU.TANH R24, R24 ;  /* 0x0000001800187308 */ /* 0x000ea20000002400 */
[----:B------:R-:W-:-:S02]  /*2780*/  VIADD R21, R14, UR4 ;  /* 0x000000040e157c36 */ /* 0x000fc40008000000 */
[----:B------:R-:W-:Y:S02]  /*2790*/  VIADD R27, R14, UR54 ;  /* 0x000000360e1b7c36 */ /* 0x000fe40008000000 */
[----:B------:R-:W-:Y:S01]  /*27a0*/  PLOP3.LUT P1, PT, PT, PT, UP1, 0x40, 0x0 ;  /* 0x000000000000781c */ /* 0x000fe20003f2e818 */
[----:B-1----:R-:W-:Y:S02]  /*27b0*/  IMAD R4, R75, -0x60, R16 ;  /* 0xffffffa04b047824 */ /* 0x002fe400078e0210 */
[----:B------:R-:W1:Y:S01]  /*27c0*/  MUFU.TANH R25, R25 ;  /* 0x0000001900197308 */ /* 0x000e620000002400 */
[----:B------:R-:W-:Y:S02]  /*27d0*/  VIADD R63, R12, 0xffffffff ;  /* 0xffffffff0c3f7836 */ /* 0x000fe40000000000 */
[----:B------:R-:W-:-:S04]  /*27e0*/  VIADD R4, R4, 0x60 ;  /* 0x0000006004047836 */ /* 0x000fc80000000000 */
[----:B------:R-:W-:Y:S01]  /*27f0*/  IMAD R20, R17, -0x2, R4 ;  /* 0xfffffffe11147824 */ /* 0x000fe200078e0204 */
[----:B------:R-:W3:Y:S04]  /*2800*/  MUFU.TANH R2, R2 ;  /* 0x0000000200027308 */ /* 0x000ee80000002400 */
[----:B0-----:R-:W-:-:S04]  /*2810*/  VIADDMNMX R4, R66, R21, R20, PT ;  /* 0x0000001542047246 */ /* 0x001fc80003800114 */
[----:B------:R-:W0:Y:S08]  /*2820*/  MUFU.TANH R0, R0 ;  /* 0x0000000000007308 */ /* 0x000e300000002400 */
[----:B------:R-:W4:Y:S08]  /*2830*/  MUFU.TANH R28, R28 ;  /* 0x0000001c001c7308 */ /* 0x000f300000002400 */
[----:B------:R-:W0:Y:S08]  /*2840*/  MUFU.TANH R29, R29 ;  /* 0x0000001d001d7308 */ /* 0x000e300000002400 */
        /* <DEDUP_REMOVED lines=41> */
[----:B------:R5:W0:Y:S02]  /*2ae0*/  MUFU.TANH R26, R31 ;  /* 0x0000001f001a7308 */ /* 0x000a240000002400 */
[----:B-----5:R-:W-:-:S02]  /*2af0*/  VIADD R31, R10, 0xffffffff ;  /* 0xffffffff0a1f7836 */ /* 0x020fc40000000000 */
[----:B------:R-:W-:Y:S01]  /*2b00*/  IMAD.IADD R10, R27, 0x1, R66 ;  /* 0x000000011b0a7824 */ /* 0x000fe200078e0242 */
[----:B-1234-:R-:W-:Y:S06]  /*2b10*/  @P1 BRA `(.L_x_1115) ;  /* 0x0000000000541947 */ /* 0x01efec0003800000 */
[----:B------:R-:W-:Y:S01]  /*2b20*/  IADD3 R12, R16, -R121, R66 ;  /* 0x80000079100c7210 */ /* 0x000fe20007ffe042 */
[----:B------:R-:W-:Y:S03]  /*2b30*/  BSSY B0, `(.L_x_1116) ;  /* 0x0000010000007945 */ /* 0x000fe60003800000 */
[----:B------:R-:W-:-:S13]  /*2b40*/  ISETP.GT.AND P1, PT, R12, -0x1, PT ;  /* 0xffffffff0c00780c */ /* 0x000fda0003f24270 */
[----:B------:R-:W-:Y:S05]  /*2b50*/  @P1 BRA `(.L_x_1117) ;  /* 0x0000000000201947 */ /* 0x000fea0003800000 */
[----:B------:R-:W-:Y:S01]  /*2b60*/  UISETP.NE.AND UP2, UPT, UR5, 0x1, UPT ;  /* 0x000000010500788c */ /* 0x000fe2000bf45270 */
[----:B------:R-:W-:-:S05]  /*2b70*/  LOP3.LUT R12, RZ, R12, RZ, 0x33, !PT ;  /* 0x0000000cff0c7212 */ /* 0x000fca00078e33ff */
[----:B------:R-:W-:-:S05]  /*2b80*/  PLOP3.LUT P1, PT, PT, PT, UP2, 0x80, 0x0 ;  /* 0x000000000000781c */ /* 0x000fca0003f2f028 */
[----:B------:R-:W-:-:S08]  /*2b90*/  @UP2 ULDC.64 UR6, c[0x0][0x9e8] ;  /* 0x00027a0000062ab9 */ /* 0x000fd00000000a00 */
[----:B------:R-:W-:-:S05]  /*2ba0*/  @P1 IMAD.HI.U32 R14, R12, UR6, RZ ;  /* 0x000000060c0e1c27 */ /* 0x000fca000f8e00ff */
[----:B------:R-:W-:-:S04]  /*2bb0*/  @P1 SHF.R.U32.HI R12, RZ, UR7, R14 ;  /* 0x00000007ff0c1c19 */ /* 0x000fc8000801160e */
[----:B------:R-:W-:Y:S01]  /*2bc0*/  LOP3.LUT R12, RZ, R12, RZ, 0x33, !PT ;  /* 0x0000000cff0c7212 */ /* 0x000fe200078e33ff */
[----:B------:R-:W-:Y:S06]  /*2bd0*/  BRA `(.L_x_1118) ;  /* 0x0000000000147947 */ /* 0x000fec0003800000 */
.L_x_1117:
[----:B------:R-:W-:-:S06]  /*2be0*/  UISETP.NE.AND UP2, UPT, UR5, 0x1, UPT ;  /* 0x000000010500788c */ /* 0x000fcc000bf45270 */
[----:B------:R-:W-:-:S05]  /*2bf0*/  PLOP3.LUT P1, PT, PT, PT, UP2, 0x80, 0x0 ;  /* 0x000000000000781c */ /* 0x000fca0003f2f028 */
[----:B------:R-:W-:-:S08]  /*2c00*/  @UP2 ULDC.64 UR6, c[0x0][0x9e8] ;  /* 0x00027a0000062ab9 */ /* 0x000fd00000000a00 */
[----:B------:R-:W-:-:S05]  /*2c10*/  @P1 IMAD.HI.U32 R14, R12, UR6, RZ ;  /* 0x000000060c0e1c27 */ /* 0x000fca000f8e00ff */
[----:B------:R-:W-:-:S07]  /*2c20*/  @P1 SHF.R.U32.HI R12, RZ, UR7, R14 ;  /* 0x00000007ff0c1c19 */ /* 0x000fce000801160e */
.L_x_1118:
[----:B------:R-:W-:Y:S05]  /*2c30*/  BSYNC B0 ;  /* 0x0000000000007941 */ /* 0x000fea0003800000 */
.L_x_1116:
[----:B------:R-:W-:-:S05]  /*2c40*/  IMAD R15, R12, UR5, R63 ;  /* 0x000000050c0f7c24 */ /* 0x000fca000f8e023f */
[----:B------:R-:W-:Y:S02]  /*2c50*/  VIMNMX R10, R10, R15, !PT ;  /* 0x0000000f0a0a7248 */ /* 0x000fe40007fe0100 */
[----:B------:R-:W-:-:S07]  /*2c60*/  VIADDMNMX R4, R15, UR5, R4, PT ;  /* 0x000000050f047c46 */ /* 0x000fce000b800104 */
.L_x_1115:
[C---:B------:R-:W-:Y:S02]  /*2c70*/  ISETP.GE.AND P1, PT, R31.reuse, 0x2, PT ;  /* 0x000000021f00780c */ /* 0x040fe40003f26270 */
[C---:B------:R-:W-:Y:S02]  /*2c80*/  ISETP.GE.AND P5, PT, R31.reuse, 0xa, PT ;  /* 0x0000000a1f00780c */ /* 0x040fe40003fa6270 */
[----:B------:R-:W-:Y:S02]  /*2c90*/  ISETP.GT.AND P3, PT, R10, 0x1, !P1 ;  /* 0x000000010a00780c */ /* 0x000fe40004f64270 */
[----:B------:R-:W-:Y:S02]  /*2ca0*/  ISETP.GE.AND P2, PT, R31, 0x9, PT ;  /* 0x000000091f00780c */ /* 0x000fe40003f46270 */
[----:B------:R-:W-:Y:S02]  /*2cb0*/  ISETP.LT.OR P3, PT, R4, 0x2, P3 ;  /* 0x000000020400780c */ /* 0x000fe40001f61670 */
[----:B------:R-:W-:-:S02]  /*2cc0*/  P2R R12, PR, RZ, 0x20 ;  /* 0x00000020ff0c7803 */ /* 0x000fc40000000000 */
[----:B------:R-:W-:Y:S02]  /*2cd0*/  FSEL R67, R25, -INF , !P3 ;  /* 0xff80000019437808 */ /* 0x000fe40005800000 */
[C---:B------:R-:W-:Y:S02]  /*2ce0*/  ISETP.GT.AND P3, PT, R10.reuse, 0x9, !P5 ;  /* 0x000000090a00780c */ /* 0x040fe40006f64270 */
[----:B------:R-:W-:Y:S02]  /*2cf0*/  ISETP.GT.AND P4, PT, R10, 0x8, !P2 ;  /* 0x000000080a00780c */ /* 0x000fe40005784270 */
[----:B------:R-:W-:Y:S02]  /*2d00*/  ISETP.LT.OR P3, PT, R4, 0xa, P3 ;  /* 0x0000000a0400780c */ /* 0x000fe40001f61670 */
[----:B------:R-:W-:Y:S02]  /*2d10*/  ISETP.GE.AND P5, PT, R31, 0x11, PT ;  /* 0x000000111f00780c */ /* 0x000fe40003fa6270 */
[----:B0-----:R-:W-:-:S02]  /*2d20*/  FSEL R73, R29, -INF , !P3 ;  /* 0xff8000001d497808 */ /* 0x001fc40005800000 */
[----:B------:R-:W-:Y:S02]  /*2d30*/  ISETP.LT.OR P4, PT, R4, 0x9, P4 ;  /* 0x000000090400780c */ /* 0x000fe40002781670 */
[----:B------:R-:W-:Y:S02]  /*2d40*/  ISETP.GT.AND P3, PT, R10, 0x10, !P5 ;  /* 0x000000100a00780c */ /* 0x000fe40006f64270 */
[----:B------:R-:W-:Y:S02]  /*2d50*/  FSEL R71, R28, -INF , !P4 ;  /* 0xff8000001c477808 */ /* 0x000fe40006000000 */
[----:B------:R-:W-:Y:S02]  /*2d60*/  ISETP.LT.OR P3, PT, R4, 0x11, P3 ;  /* 0x000000110400780c */ /* 0x000fe40001f61670 */
[----:B------:R-:W-:Y:S02]  /*2d70*/  ISETP.GE.AND P4, PT, R31, 0x12, PT ;  /* 0x000000121f00780c */ /* 0x000fe40003f86270 */
[----:B------:R-:W-:-:S02]  /*2d80*/  FSEL R77, R32, -INF , !P3 ;  /* 0xff800000204d7808 */ /* 0x000fc40005800000 */
[----:B------:R-:W-:Y:S02]  /*2d90*/  ISETP.GT.AND P3, PT, R10, 0x11, !P4 ;  /* 0x000000110a00780c */ /* 0x000fe40006764270 */
[----:B------:R-:W-:Y:S02]  /*2da0*/  P2R R28, PR, RZ, 0x10 ;  /* 0x00000010ff1c7803 */ /* 0x000fe40000000000 */
[----:B------:R-:W-:Y:S02]  /*2db0*/  ISETP.LT.OR P3, PT, R4, 0x12, P3 ;  /* 0x000000120400780c */ /* 0x000fe40001f61670 */
[----:B------:R-:W-:Y:S02]  /*2dc0*/  ISETP.GE.AND P4, PT, R31, 0x19, PT ;  /* 0x000000191f00780c */ /* 0x000fe40003f86270 */
[----:B------:R-:W-:Y:S02]  /*2dd0*/  FSEL R79, R33, -INF , !P3 ;  /* 0xff800000214f7808 */ /* 0x000fe40005800000 */
[----:B------:R-:W-:-:S02]  /*2de0*/  ISETP.GT.AND P3, PT, R10, 0x18, !P4 ;  /* 0x000000180a00780c */ /* 0x000fc40006764270 */
[----:B------:R-:W-:Y:S02]  /*2df0*/  P2R R29, PR, RZ, 0x10 ;  /* 0x00000010ff1d7803 */ /* 0x000fe40000000000 */
[----:B------:R-:W-:Y:S02]  /*2e00*/  ISETP.LT.OR P3, PT, R4, 0x19, P3 ;  /* 0x000000190400780c */ /* 0x000fe40001f61670 */
[----:B------:R-:W-:Y:S02]  /*2e10*/  ISETP.GE.AND P4, PT, R31, 0x1a, PT ;  /* 0x0000001a1f00780c */ /* 0x000fe40003f86270 */
[----:B------:R-:W-:Y:S02]  /*2e20*/  FSEL R81, R36, -INF , !P3 ;  /* 0xff80000024517808 */ /* 0x000fe40005800000 */
[----:B------:R-:W-:Y:S02]  /*2e30*/  ISETP.GT.AND P3, PT, R10, 0x19, !P4 ;  /* 0x000000190a00780c */ /* 0x000fe40006764270 */
[----:B------:R-:W-:-:S02]  /*2e40*/  P2R R36, PR, RZ, 0x10 ;  /* 0x00000010ff247803 */ /* 0x000fc40000000000 */
[----:B------:R-:W-:Y:S02]  /*2e50*/  ISETP.LT.OR P3, PT, R4, 0x1a, P3 ;  /* 0x0000001a0400780c */ /* 0x000fe40001f61670 */
[----:B------:R-:W-:Y:S02]  /*2e60*/  ISETP.GE.AND P4, PT, R31, 0x21, PT ;  /* 0x000000211f00780c */ /* 0x000fe40003f86270 */
[----:B------:R-:W-:Y:S02]  /*2e70*/  FSEL R83, R37, -INF , !P3 ;  /* 0xff80000025537808 */ /* 0x000fe40005800000 */
[----:B------:R-:W-:Y:S02]  /*2e80*/  ISETP.GT.AND P3, PT, R10, 0x20, !P4 ;  /* 0x000000200a00780c */ /* 0x000fe40006764270 */
[----:B------:R-:W-:Y:S02]  /*2e90*/  P2R R37, PR, RZ, 0x10 ;  /* 0x00000010ff257803 */ /* 0x000fe40000000000 */
[----:B------:R-:W-:-:S02]  /*2ea0*/  ISETP.LT.OR P3, PT, R4, 0x21, P3 ;  /* 0x000000210400780c */ /* 0x000fc40001f61670 */
[C---:B------:R-:W-:Y:S02]  /*2eb0*/  ISETP.GE.AND P4, PT, R31.reuse, 0x22, PT ;  /* 0x000000221f00780c */ /* 0x040fe40003f86270 */
[----:B------:R-:W-:Y:S02]  /*2ec0*/  FSEL R85, R40, -INF , !P3 ;  /* 0xff80000028557808 */ /* 0x000fe40005800000 */
[----:B------:R-:W-:Y:S02]  /*2ed0*/  ISETP.GT.AND P3, PT, R10, 0x21, !P4 ;  /* 0x000000210a00780c */ /* 0x000fe40006764270 */
[----:B------:R-:W-:Y:S02]  /*2ee0*/  P2R R40, PR, RZ, 0x10 ;  /* 0x00000010ff287803 */ /* 0x000fe40000000000 */
[----:B------:R-:W-:Y:S02]  /*2ef0*/  ISETP.LT.OR P3, PT, R4, 0x22, P3 ;  /* 0x000000220400780c */ /* 0x000fe40001f61670 */
[----:B------:R-:W-:-:S02]  /*2f00*/  ISETP.GE.AND P4, PT, R31, 0x29, PT ;  /* 0x000000291f00780c */ /* 0x000fc40003f86270 */
[----:B------:R-:W-:Y:S02]  /*2f10*/  FSEL R41, R41, -INF , !P3 ;  /* 0xff80000029297808 */ /* 0x000fe40005800000 */
[----:B------:R-:W-:Y:S02]  /*2f20*/  ISETP.GT.AND P3, PT, R10, 0x28, !P4 ;  /* 0x000000280a00780c */ /* 0x000fe40006764270 */
[----:B------:R-:W-:Y:S02]  /*2f30*/  P2R R66, PR, RZ, 0x10 ;  /* 0x00000010ff427803 */ /* 0x000fe40000000000 */
        /* <DEDUP_REMOVED lines=51> */
[----:B------:R-:W-:Y:S02]  /*3270*/  P2R R25, PR, RZ, 0x20 ;  /* 0x00000020ff197803 */ /* 0x000fe40000000000 */
[----:B------:R-:W-:Y:S02]  /*3280*/  FSEL R97, R64, -INF , !P3 ;  /* 0xff80000040617808 */ /* 0x000fe40005800000 */
[C---:B------:R-:W-:Y:S02]  /*3290*/  ISETP.GE.AND P3, PT, R31.reuse, 0x52, PT ;  /* 0x000000521f00780c */ /* 0x040fe40003f66270 */
[----:B------:R-:W-:Y:S02]  /*32a0*/  ISETP.GE.AND P6, PT, R31, 0x1, PT ;  /* 0x000000011f00780c */ /* 0x000fe40003fc6270 */
[----:B------:R-:W-:-:S04]  /*32b0*/  ISETP.GT.AND P4, PT, R10, 0x51, !P3 ;  /* 0x000000510a00780c */ /* 0x000fc80005f84270 */
[----:B------:R-:W-:-:S04]  /*32c0*/  ISETP.LT.OR P4, PT, R4, 0x52, P4 ;  /* 0x000000520400780c */ /* 0x000fc80002781670 */
[----:B------:R-:W-:Y:S02]  /*32d0*/  FSEL R65, R65, -INF , !P4 ;  /* 0xff80000041417808 */ /* 0x000fe40006000000 */
[----:B------:R-:W-:-:S04]  /*32e0*/  ISETP.GE.AND P4, PT, R31, 0x59, PT ;  /* 0x000000591f00780c */ /* 0x000fc80003f86270 */
[----:B------:R-:W-:-:S04]  /*32f0*/  ISETP.GT.AND P5, PT, R10, 0x58, !P4 ;  /* 0x000000580a00780c */ /* 0x000fc800067a4270 */
[----:B------:R-:W-:-:S04]  /*3300*/  ISETP.LT.OR P5, PT, R4, 0x59, P5 ;  /* 0x000000590400780c */ /* 0x000fc80002fa1670 */
[----:B------:R-:W-:Y:S02]  /*3310*/  FSEL R14, R68, -INF , !P5 ;  /* 0xff800000440e7808 */ /* 0x000fe40006800000 */
[----:B------:R-:W-:-:S04]  /*3320*/  ISETP.GT.AND P5, PT, R10, RZ, !P6 ;  /* 0x000000ff0a00720c */ /* 0x000fc800077a4270 */
[----:B------:R-:W-:-:S04]  /*3330*/  ISETP.LT.OR P5, PT, R4, 0x1, P5 ;  /* 0x000000010400780c */ /* 0x000fc80002fa1670 */
[----:B------:R-:W-:Y:S02]  /*3340*/  FSEL R33, R24, -INF , !P5 ;  /* 0xff80000018217808 */ /* 0x000fe40006800000 */
[----:B------:R-:W-:-:S04]  /*3350*/  ISETP.GE.AND P5, PT, R31, 0x5a, PT ;  /* 0x0000005a1f00780c */ /* 0x000fc80003fa6270 */
[----:B------:R-:W-:Y:S02]  /*3360*/  P2R R31, PR, RZ, 0x20 ;  /* 0x00000020ff1f7803 */ /* 0x000fe40000000000 */
[----:B------:R-:W-:-:S04]  /*3370*/  ISETP.GT.AND P5, PT, R10, 0x59, !P5 ;  /* 0x000000590a00780c */ /* 0x000fc80006fa4270 */
[----:B------:R-:W-:Y:S02]  /*3380*/  ISETP.LT.OR P5, PT, R4, 0x5a, P5 ;  /* 0x0000005a0400780c */ /* 0x000fe40002fa1670 */
[----:B------:R-:W0:Y:S02]  /*3390*/  SHFL.IDX PT, R4, R9, 0x1, 0x1c1f ;  /* 0x003c1f0009047f89 */ /* 0x000e2400000e0000 */
[----:B------:R-:W-:Y:S02]  /*33a0*/  FSEL R69, R69, -INF , !P5 ;  /* 0xff80000045457808 */ /* 0x000fe40006800000 */
[----:B------:R-:W-:Y:S02]  /*33b0*/  PLOP3.LUT P5, PT, PT, PT, UP1, 0x40, 0x0 ;  /* 0x000000000000781c */ /* 0x000fe40003fae818 */
[----:B0-----:R-:W-:Y:S01]  /*33c0*/  VIADDMNMX R15, R4, R21, R20, PT ;  /* 0x00000015040f7246 */ /* 0x001fe20003800114 */
[----:B------:R-:W-:-:S10]  /*33d0*/  IMAD.IADD R20, R27, 0x1, R4 ;  /* 0x000000011b147824 */ /* 0x000fd400078e0204 */
[----:B------:R-:W-:Y:S05]  /*33e0*/  @P5 BRA `(.L_x_1119) ;  /* 0x00000000005c5947 */ /* 0x000fea0003800000 */
        /* <DEDUP_REMOVED lines=8> */
[----:B------:R-:W-:Y:S01]  /*3470*/  @P5 IMAD.HI.U32 R9, R4, UR6, RZ ;  /* 0x0000000604095c27 */ /* 0x000fe2000f8e00ff */
[----:B------:R-:W-:-:S13]  /*3480*/  PLOP3.LUT P5, PT, PT, PT, UP2, 0x80, 0x0 ;  /* 0x000000000000781c */ /* 0x000fda0003faf028 */
[----:B------:R-:W-:-:S04]  /*3490*/  @P5 SHF.R.U32.HI R4, RZ, UR7, R9 ;  /* 0x00000007ff045c19 */ /* 0x000fc80008011609 */
[----:B------:R-:W-:Y:S01]  /*34a0*/  LOP3.LUT R4, RZ, R4, RZ, 0x33, !PT ;  /* 0x00000004ff047212 */ /* 0x000fe200078e33ff */
[----:B------:R-:W-:Y:S06]  /*34b0*/  BRA `(.L_x_1122) ;  /* 0x0000000000187947 */ /* 0x000fec0003800000 */
.L_x_1121:
[----:B------:R-:W-:-:S06]  /*34c0*/  UISETP.NE.AND UP2, UPT, UR5, 0x1, UPT ;  /* 0x000000010500788c */ /* 0x000fcc000bf45270 */
[----:B------:R-:W-:-:S05]  /*34d0*/  PLOP3.LUT P5, PT, PT, PT, UP2, 0x80, 0x0 ;  /* 0x000000000000781c */ /* 0x000fca0003faf028 */
[----:B------:R-:W-:-:S08]  /*34e0*/  @UP2 ULDC.64 UR6, c[0x0][0x9e8] ;  /* 0x00027a0000062ab9 */ /* 0x000fd00000000a00 */
[----:B------:R-:W-:Y:S01]  /*34f0*/  @P5 IMAD.HI.U32 R9, R4, UR6, RZ ;  /* 0x0000000604095c27 */ /* 0x000fe2000f8e00ff */
[----:B------:R-:W-:-:S13]  /*3500*/  PLOP3.LUT P5, PT, PT, PT, UP2, 0x80, 0x0 ;  /* 0x000000000000781c */ /* 0x000fda0003faf028 */
[----:B------:R-:W-:-:S07]  /*3510*/  @P5 SHF.R.U32.HI R4, RZ, UR7, R9 ;  /* 0x00000007ff045c19 */ /* 0x000fce0008011609 */
.L_x_1122:
[----:B------:R-:W-:Y:S05]  /*3520*/  BSYNC B0 ;  /* 0x0000000000007941 */ /* 0x000fea0003800000 */
.L_x_1120:
[----:B------:R-:W-:-:S05]  /*3530*/  IMAD R4, R4, UR5, R63 ;  /* 0x0000000504047c24 */ /* 0x000fca000f8e023f */
[----:B------:R-:W-:Y:S02]  /*3540*/  VIMNMX R20, R20, R4, !PT ;  /* 0x0000000414147248 */ /* 0x000fe40007fe0100 */
[----:B------:R-:W-:-:S07]  /*3550*/  VIADDMNMX R15, R4, UR5, R15, PT ;  /* 0x00000005040f7c46 */ /* 0x000fce000b80010f */
.L_x_1119:
[C---:B------:R-:W-:Y:S01]  /*3560*/  ISETP.GT.AND P1, PT, R20.reuse, 0x1, !P1 ;  /* 0x000000011400780c */ /* 0x040fe20004f24270 */
[----:B------:R-:W-:Y:S01]  /*3570*/  ULDC UR6, c[0x0][0x988] ;  /* 0x0002620000067ab9 */ /* 0x000fe20000000800 */
[----:B------:R-:W-:Y:S01]  /*3580*/  ISETP.GT.AND P2, PT, R20, 0x8, !P2 ;  /* 0x000000081400780c */ /* 0x000fe20005744270 */
[----:B------:R-:W-:Y:S01]  /*3590*/  @UP0 ULDC UR14, c[0x0][0x450] ;  /* 0x00011400000e0ab9 */ /* 0x000fe20000000800 */
[----:B------:R-:W-:Y:S01]  /*35a0*/  ISETP.LT.OR P1, PT, R15, 0x2, P1 ;  /* 0x000000020f00780c */ /* 0x000fe20000f21670 */
[----:B------:R-:W-:Y:S01]  /*35b0*/  UMOV UR10, UR60 ;  /* 0x0000003c000a7c82 */ /* 0x000fe20008000000 */
[----:B------:R-:W-:Y:S02]  /*35c0*/  FMNMX.FTZ R4, R33, R67, !PT ;  /* 0x0000004321047209 */ /* 0x000fe40007810000 */
[----:B------:R-:W-:Y:S02]  /*35d0*/  FSEL R21, R0, -INF , !P1 ;  /* 0xff80000000157808 */ /* 0x000fe40004800000 */
[----:B------:R-:W-:-:S02]  /*35e0*/  ISETP.NE.AND P1, PT, R12, RZ, PT ;  /* 0x000000ff0c00720c */ /* 0x000fc40003f25270 */
[----:B------:R-:W-:Y:S02]  /*35f0*/  ISETP.LT.OR P2, PT, R15, 0x9, P2 ;  /* 0x000000090f00780c */ /* 0x000fe40001741670 */
[----:B------:R-:W-:Y:S02]  /*3600*/  ISETP.GT.AND P1, PT, R20, 0x9, !P1 ;  /* 0x000000091400780c */ /* 0x000fe40004f24270 */
[----:B------:R-:W-:Y:S02]  /*3610*/  FMNMX.FTZ R4, R71, R4, !PT ;  /* 0x0000000447047209 */ /* 0x000fe40007810000 */
[----:B------:R-:W-:Y:S02]  /*3620*/  ISETP.LT.OR P1, PT, R15, 0xa, P1 ;  /* 0x0000000a0f00780c */ /* 0x000fe40000f21670 */
[----:B------:R-:W-:Y:S02]  /*3630*/  FSEL R24, R30, -INF , !P2 ;  /* 0xff8000001e187808 */ /* 0x000fe40005000000 */
[----:B------:R-:W-:-:S02]  /*3640*/  FSEL R26, R26, -INF , !P1 ;  /* 0xff8000001a1a7808 */ /* 0x000fc40004800000 */
[----:B------:R-:W-:Y:S02]  /*3650*/  ISETP.NE.AND P1, PT, R25, RZ, PT ;  /* 0x000000ff1900720c */ /* 0x000fe40003f25270 */
[----:B------:R-:W-:Y:S02]  /*3660*/  ISETP.NE.AND P2, PT, R28, RZ, PT ;  /* 0x000000ff1c00720c */ /* 0x000fe40003f45270 */
[----:B------:R-:W-:Y:S02]  /*3670*/  ISETP.GT.AND P1, PT, R20, 0x10, !P1 ;  /* 0x000000101400780c */ /* 0x000fe40004f24270 */
[----:B------:R-:W-:Y:S02]  /*3680*/  FMNMX.FTZ R4, R73, R4, !PT ;  /* 0x0000000449047209 */ /* 0x000fe40007810000 */
[----:B------:R-:W-:Y:S02]  /*3690*/  ISETP.LT.OR P1, PT, R15, 0x11, P1 ;  /* 0x000000110f00780c */ /* 0x000fe40000f21670 */
[----:B------:R-:W-:-:S02]  /*36a0*/  FMNMX.FTZ R4, R77, R4, !PT ;  /* 0x000000044d047209 */ /* 0x000fc40007810000 */
[----:B------:R-:W-:Y:S02]  /*36b0*/  FSEL R28, R34, -INF , !P1 ;  /* 0xff800000221c7808 */ /* 0x000fe40004800000 */
[----:B------:R-:W-:Y:S02]  /*36c0*/  ISETP.GT.AND P1, PT, R20, 0x11, !P2 ;  /* 0x000000111400780c */ /* 0x000fe40005724270 */
[----:B------:R-:W-:Y:S02]  /*36d0*/  ISETP.NE.AND P5, PT, R29, RZ, PT ;  /* 0x000000ff1d00720c */ /* 0x000fe40003fa5270 */
[----:B------:R-:W-:Y:S02]  /*36e0*/  ISETP.LT.OR P1, PT, R15, 0x12, P1 ;  /* 0x000000120f00780c */ /* 0x000fe40000f21670 */
[----:B------:R-:W-:Y:S02]  /*36f0*/  FMNMX.FTZ R4, R79, R4, !PT ;  /* 0x000000044f047209 */ /* 0x000fe40007810000 */
[----:B------:R-:W-:-:S02]  /*3700*/  FSEL R30, R35, -INF , !P1 ;  /* 0xff800000231e7808 */ /* 0x000fc40004800000 */
[----:B------:R-:W-:Y:S02]  /*3710*/  ISETP.GT.AND P1, PT, R20, 0x18, !P5 ;  /* 0x000000181400780c */ /* 0x000fe40006f24270 */
[----:B------:R-:W-:Y:S02]  /*3720*/  FMNMX.FTZ R4, R81, R4, !PT ;  /* 0x0000000451047209 */ /* 0x000fe40007810000 */
[----:B------:R-:W-:Y:S02]  /*3730*/  ISETP.LT.OR P1, PT, R15, 0x19, P1 ;  /* 0x000000190f00780c */ /* 0x000fe40000f21670 */
[----:B------:R-:W-:Y:S02]  /*3740*/  FMNMX.FTZ R4, R83, R4, !PT ;  /* 0x0000000453047209 */ /* 0x000fe40007810000 */
[----:B------:R-:W-:Y:S02]  /*3750*/  ISETP.NE.AND P2, PT, R32, RZ, PT ;  /* 0x000000ff2000720c */ /* 0x000fe40003f45270 */
[----:B------:R-:W-:-:S02]  /*3760*/  FSEL R32, R38, -INF , !P1 ;  /* 0xff80000026207808 */ /* 0x000fc40004800000 */
[----:B------:R-:W-:Y:S02]  /*3770*/  FMNMX.FTZ R4, R85, R4, !PT ;  /* 0x0000000455047209 */ /* 0x000fe40007810000 */
[----:B------:R-:W-:Y:S02]  /*3780*/  ISETP.NE.AND P1, PT, R36, RZ, PT ;  /* 0x000000ff2400720c */ /* 0x000fe40003f25270 */
[----:B------:R-:W-:Y:S02]  /*3790*/  FMNMX.FTZ R4, R41, R4, !PT ;  /* 0x0000000429047209 */ /* 0x000fe40007810000 */
[----:B------:R-:W-:Y:S02]  /*37a0*/  ISETP.GT.AND P1, PT, R20, 0x19, !P1 ;  /* 0x000000191400780c */ /* 0x000fe40004f24270 */
[----:B------:R-:W-:Y:S02]  /*37b0*/  FMNMX.FTZ R4, R87, R4, !PT ;  /* 0x0000000457047209 */ /* 0x000fe40007810000 */
[----:B------:R-:W-:-:S02]  /*37c0*/  ISETP.LT.OR P1, PT, R15, 0x1a, P1 ;  /* 0x0000001a0f00780c */ /* 0x000fc40000f21670 */
[----:B------:R-:W-:Y:S02]  /*37d0*/  FMNMX.FTZ R4, R45, R4, !PT ;  /* 0x000000042d047209 */ /* 0x000fe40007810000 */
[----:B------:R-:W-:Y:S02]  /*37e0*/  FSEL R34, R39, -INF , !P1 ;  /* 0xff80000027227808 */ /* 0x000fe40004800000 */
[----:B------:R-:W-:Y:S02]  /*37f0*/  ISETP.NE.AND P1, PT, R37, RZ, PT ;  /* 0x000000ff2500720c */ /* 0x000fe40003f25270 */
[----:B------:R-:W-:Y:S02]  /*3800*/  FMNMX.FTZ R4, R89, R4, !PT ;  /* 0x0000000459047209 */ /* 0x000fe40007810000 */
[----:B------:R-:W-:Y:S02]  /*3810*/  ISETP.GT.AND P1, PT, R20, 0x20, !P1 ;  /* 0x000000201400780c */ /* 0x000fe40004f24270 */
[----:B------:R-:W-:-:S02]  /*3820*/  FMNMX.FTZ R4, R49, R4, !PT ;  /* 0x0000000431047209 */ /* 0x000fc40007810000 */
[----:B------:R-:W-:Y:S02]  /*3830*/  ISETP.LT.OR P1, PT, R15, 0x21, P1 ;  /* 0x000000210f00780c */ /* 0x000fe40000f21670 */
[----:B------:R-:W-:Y:S02]  /*3840*/  FMNMX.FTZ R4, R91, R4, !PT ;  /* 0x000000045b047209 */ /* 0x000fe40007810000 */
[----:B------:R-:W-:Y:S02]  /*3850*/  FSEL R36, R42, -INF , !P1 ;  /* 0xff8000002a247808 */ /* 0x000fe40004800000 */
[----:B------:R-:W-:Y:S02]  /*3860*/  ISETP.NE.AND P1, PT, R40, RZ, PT ;  /* 0x000000ff2800720c */ /* 0x000fe40003f25270 */
[----:B------:R-:W-:Y:S02]  /*3870*/  FMNMX.FTZ R4, R53, R4, !PT ;  /* 0x0000000435047209 */ /* 0x000fe40007810000 */
[----:B------:R-:W-:-:S02]  /*3880*/  ISETP.GT.AND P1, PT, R20, 0x21, !P1 ;  /* 0x000000211400780c */ /* 0x000fc40004f24270 */
[----:B------:R-:W-:Y:S02]  /*3890*/  FMNMX.FTZ R4, R93, R4, !PT ;  /* 0x000000045d047209 */ /* 0x000fe40007810000 */
[----:B------:R-:W-:Y:S02]  /*38a0*/  ISETP.LT.OR P1, PT, R15, 0x22, P1 ;  /* 0x000000220f00780c */ /* 0x000fe40000f21670 */
[----:B------:R-:W-:Y:S02]  /*38b0*/  FMNMX.FTZ R4, R57, R4, !PT ;  /* 0x0000000439047209 */ /* 0x000fe40007810000 */
[----:B------:R-:W-:Y:S02]  /*38c0*/  FSEL R38, R43, -INF , !P1 ;  /* 0xff8000002b267808 */ /* 0x000fe40004800000 */
[----:B------:R-:W-:Y:S02]  /*38d0*/  ISETP.NE.AND P1, PT, R66, RZ, PT ;  /* 0x000000ff4200720c */ /* 0x000fe40003f25270 */
[----:B------:R-:W-:-:S02]  /*38e0*/  FMNMX.FTZ R4, R95, R4, !PT ;  /* 0x000000045f047209 */ /* 0x000fc40007810000 */
[----:B------:R-:W-:Y:S02]  /*38f0*/  ISETP.GT.AND P1, PT, R20, 0x28, !P1 ;  /* 0x000000281400780c */ /* 0x000fe40004f24270 */
[----:B------:R-:W-:Y:S02]  /*3900*/  FMNMX.FTZ R4, R61, R4, !PT ;  /* 0x000000043d047209 */ /* 0x000fe40007810000 */
[----:B------:R-:W-:Y:S02]  /*3910*/  ISETP.LT.OR P1, PT, R15, 0x29, P1 ;  /* 0x000000290f00780c */ /* 0x000fe40000f21670 */
[----:B------:R-:W-:Y:S02]  /*3920*/  FMNMX.FTZ R4, R97, R4, !PT ;  /* 0x0000000461047209 */ /* 0x000fe40007810000 */
[----:B------:R-:W-:Y:S02]  /*3930*/  FSEL R40, R46, -INF , !P1 ;  /* 0xff8000002e287808 */ /* 0x000fe40004800000 */
[----:B------:R-:W-:-:S02]  /*3940*/  FMNMX.FTZ R9, R65, R4, !PT ;  /* 0x0000000441097209 */ /* 0x000fc40007810000 */
[----:B------:R-:W-:Y:S02]  /*3950*/  ISETP.NE.AND P1, PT, R44, RZ, PT ;  /* 0x000000ff2c00720c */ /* 0x000fe40003f25270 */
[----:B------:R-:W-:Y:S02]  /*3960*/  FMNMX.FTZ R9, R14, R9, !PT ;  /* 0x000000090e097209 */ /* 0x000fe40007810000 */
[C---:B------:R-:W-:Y:S02]  /*3970*/  ISETP.GT.AND P1, PT, R20.reuse, 0x29, !P1 ;  /* 0x000000291400780c */ /* 0x040fe40004f24270 */
[----:B------:R-:W-:Y:S01]  /*3980*/  FMNMX.FTZ R25, R69, R9, !PT ;  /* 0x0000000945197209 */ /* 0x000fe20007810000 */
[----:B------:R-:W-:Y:S01]  /*3990*/  IMAD.U32 R9, RZ, RZ, UR6 ;  /* 0x00000006ff097e24 */ /* 0x000fe2000f8e00ff */
[----:B------:R-:W-:Y:S01]  /*39a0*/  ISETP.LT.OR P1, PT, R15, 0x2a, P1 ;  /* 0x0000002a0f00780c */ /* 0x000fe20000f21670 */
[----:B------:R-:W-:Y:S01]  /*39b0*/  @UP0 ULDC UR6, c[0x0][0x44c] ;  /* 0x0001130000060ab9 */ /* 0x000fe20000000800 */
[----:B------:R-:W-:Y:S01]  /*39c0*/  ISETP.GT.AND P6, PT, R20, RZ, !P6 ;  /* 0x000000ff1400720c */ /* 0x000fe200077c4270 */
[----:B------:R-:W0:Y:S01]  /*39d0*/  SHFL.BFLY PT, R4, R25, 0x2, 0x1f ;  /* 0x0c401f0019047f89 */ /* 0x000e2200000e0000 */
[----:B------:R-:W-:Y:S01]  /*39e0*/  FSEL R42, R47, -INF , !P1 ;  /* 0xff8000002f2a7808 */ /* 0x000fe20004800000 */
[----:B------:R-:W-:Y:S01]  /*39f0*/  UIMAD.WIDE.U32 UR6, UR60, UR6, URZ ;  /* 0x000000063c0672a5 */ /* 0x000fe2000f8e003f */
[----:B------:R-:W-:-:S02]  /*3a00*/  ISETP.NE.AND P1, PT, R70, RZ, PT ;  /* 0x000000ff4600720c */ /* 0x000fc40003f25270 */
[C---:B------:R-:W-:Y:S01]  /*3a10*/  ISETP.LT.OR P6, PT, R15.reuse, 0x1, P6 ;  /* 0x000000010f00780c */ /* 0x040fe200037c1670 */
[----:B------:R-:W-:Y:S01]  /*3a20*/  @UP0 USHF.R.U32.HI UR10, URZ, UR14, UR7 ;  /* 0x0000000e3f0a0299 */ /* 0x000fe20008011607 */
[----:B------:R-:W-:Y:S02]  /*3a30*/  ISETP.GT.AND P1, PT, R20, 0x30, !P1 ;  /* 0x000000301400780c */ /* 0x000fe40004f24270 */
[----:B------:R-:W-:Y:S02]  /*3a40*/  FSEL R2, R2, -INF , !P6 ;  /* 0xff80000002027808 */ /* 0x000fe40007000000 */
[----:B------:R-:W-:Y:S02]  /*3a50*/  ISETP.LT.OR P1, PT, R15, 0x31, P1 ;  /* 0x000000310f00780c */ /* 0x000fe40000f21670 */
[----:B------:R-:W-:Y:S02]  /*3a60*/  ISETP.NE.AND P5, PT, R56, RZ, PT ;  /* 0x000000ff3800720c */ /* 0x000fe40003fa5270 */
[----:B------:R-:W-:-:S02]  /*3a70*/  FSEL R44, R50, -INF , !P1 ;  /* 0xff800000322c7808 */ /* 0x000fc40004800000 */
[----:B------:R-:W-:Y:S02]  /*3a80*/  ISETP.NE.AND P1, PT, R48, RZ, PT ;  /* 0x000000ff3000720c */ /* 0x000fe40003f25270 */
[----:B------:R-:W-:Y:S02]  /*3a90*/  ISETP.NE.AND P6, PT, R78, RZ, PT ;  /* 0x000000ff4e00720c */ /* 0x000fe40003fc5270 */
[C---:B------:R-:W-:Y:S02]  /*3aa0*/  ISETP.GT.AND P1, PT, R20.reuse, 0x31, !P1 ;  /* 0x000000311400780c */ /* 0x040fe40004f24270 */
[----:B------:R-:W-:Y:S02]  /*3ab0*/  ISETP.GT.AND P3, PT, R20, 0x51, !P3 ;  /* 0x000000511400780c */ /* 0x000fe40005f64270 */
[----:B------:R-:W-:Y:S02]  /*3ac0*/  ISETP.LT.OR P1, PT, R15, 0x32, P1 ;  /* 0x000000320f00780c */ /* 0x000fe40000f21670 */
[----:B0-----:R-:W-:-:S02]  /*3ad0*/  FMNMX.FTZ R27, R25, R4, !PT ;  /* 0x00000004191b7209 */ /* 0x001fc40007810000 */
[----:B------:R-:W-:Y:S02]  /*3ae0*/  FMNMX.FTZ R25, R2, R21, !PT ;  /* 0x0000001502197209 */ /* 0x000fe40007810000 */
[----:B------:R-:W-:Y:S01]  /*3af0*/  FSEL R46, R51, -INF , !P1 ;  /* 0xff800000332e7808 */ /* 0x000fe20004800000 */
[----:B------:R-:W0:Y:S01]  /*3b00*/  SHFL.BFLY PT, R4, R27, 0x1, 0x1f ;  /* 0x0c201f001b047f89 */ /* 0x000e2200000e0000 */
        /* <DEDUP_REMOVED lines=14> */
[----:B------:R-:W-:Y:S02]  /*3bf0*/  ISETP.GT.AND P1, PT, R20, 0x40, !P2 ;  /* 0x000000401400780c */ /* 0x000fe40005724270 */
[----:B------:R-:W-:-:S02]  /*3c00*/  FMNMX.FTZ R25, R36, R25, !PT ;  /* 0x0000001924197209 */ /* 0x000fc40007810000 */
[----:B------:R-:W-:Y:S02]  /*3c10*/  ISETP.LT.OR P1, PT, R15, 0x41, P1 ;  /* 0x000000410f00780c */ /* 0x000fe40000f21670 */
[----:B------:R-:W-:Y:S02]  /*3c20*/  FMNMX.FTZ R25, R38, R25, !PT ;  /* 0x0000001926197209 */ /* 0x000fe40007810000 */
[----:B------:R-:W-:Y:S02]  /*3c30*/  FSEL R10, R58, -INF , !P1 ;  /* 0xff8000003a0a7808 */ /* 0x000fe40004800000 */
[----:B------:R-:W-:Y:S02]  /*3c40*/  FMNMX.FTZ R25, R40, R25, !PT ;  /* 0x0000001928197209 */ /* 0x000fe40007810000 */
[----:B------:R-:W-:Y:S02]  /*3c50*/  ISETP.GT.AND P1, PT, R20, 0x41, !P5 ;  /* 0x000000411400780c */ /* 0x000fe40006f24270 */
[----:B0-----:R-:W-:-:S02]  /*3c60*/  FMNMX.FTZ R4, R27, R4, !PT ;  /* 0x000000041b047209 */ /* 0x001fc40007810000 */
[----:B------:R-:W-:Y:S02]  /*3c70*/  FMNMX.FTZ R25, R42, R25, !PT ;  /* 0x000000192a197209 */ /* 0x000fe40007810000 */
[----:B------:R-:W-:Y:S01]  /*3c80*/  ISETP.LT.OR P1, PT, R15, 0x42, P1 ;  /* 0x000000420f00780c */ /* 0x000fe20000f21670 */
[----:B------:R-:W-:Y:S01]  /*3c90*/  FMUL.FTZ R29, R4, R9 ;  /* 0x00000009041d7220 */ /* 0x000fe20000410000 */
[----:B------:R-:W-:Y:S02]  /*3ca0*/  FMNMX.FTZ R25, R44, R25, !PT ;  /* 0x000000192c197209 */ /* 0x000fe40007810000 */
[----:B------:R-:W-:Y:S02]  /*3cb0*/  FSEL R0, R59, -INF , !P1 ;  /* 0xff8000003b007808 */ /* 0x000fe40004800000 */
[----:B------:R-:W-:Y:S02]  /*3cc0*/  FSETP.NEU.FTZ.AND P1, PT, R4, -INF , PT ;  /* 0xff8000000400780b */ /* 0x000fe40003f3d000 */
[----:B------:R-:W-:-:S02]  /*3cd0*/  ISETP.NE.AND P5, PT, R76, RZ, PT ;  /* 0x000000ff4c00720c */ /* 0x000fc40003fa5270 */
[----:B------:R-:W-:Y:S02]  /*3ce0*/  FMNMX.FTZ R25, R46, R25, !PT ;  /* 0x000000192e197209 */ /* 0x000fe40007810000 */
[----:B------:R-:W-:Y:S02]  /*3cf0*/  FSEL R60, R29, RZ, P1 ;  /* 0x000000ff1d3c7208 */ /* 0x000fe40000800000 */
[----:B------:R-:W-:Y:S02]  /*3d00*/  ISETP.GT.AND P1, PT, R20, 0x48, !P5 ;  /* 0x000000481400780c */ /* 0x000fe40006f24270 */
[----:B------:R-:W-:Y:S01]  /*3d10*/  FMNMX.FTZ R25, R48, R25, !PT ;  /* 0x0000001930197209 */ /* 0x000fe20007810000 */
[-CC-:B------:R-:W-:Y:S01]  /*3d20*/  FFMA.FTZ R27, R33, R9.reuse, -R60.reuse ;  /* 0x00000009211b7223 */ /* 0x180fe2000001083c */
[----:B------:R-:W-:Y:S01]  /*3d30*/  ISETP.LT.OR P1, PT, R15, 0x49, P1 ;  /* 0x000000490f00780c */ /* 0x000fe20000f21670 */
[--C-:B------:R-:W-:Y:S01]  /*3d40*/  FFMA.FTZ R29, R67, R9, -R60.reuse ;  /* 0x00000009431d7223 */ /* 0x100fe2000001083c */
[----:B------:R-:W-:Y:S01]  /*3d50*/  FMNMX.FTZ R25, R12, R25, !PT ;  /* 0x000000190c197209 */ /* 0x000fe20007810000 */
[-CC-:B------:R-:W-:Y:S01]  /*3d60*/  FFMA.FTZ R33, R73, R9.reuse, -R60.reuse ;  /* 0x0000000949217223 */ /* 0x180fe2000001083c */
[----:B------:R-:W-:Y:S01]  /*3d70*/  FSEL R50, R62, -INF , !P1 ;  /* 0xff8000003e327808 */ /* 0x000fe20004800000 */
[----:B------:R-:W-:Y:S01]  /*3d80*/  MUFU.EX2 R27, R27 ;  /* 0x0000001b001b7308 */ /* 0x000fe20000000800 */
[----:B------:R-:W-:Y:S01]  /*3d90*/  ISETP.NE.AND P2, PT, R80, RZ, PT ;  /* 0x000000ff5000720c */ /* 0x000fe20003f45270 */
[-CC-:B------:R-:W-:Y:S01]  /*3da0*/  FFMA.FTZ R35, R77, R9.reuse, -R60.reuse ;  /* 0x000000094d237223 */ /* 0x180fe2000001083c */
[----:B------:R-:W-:Y:S01]  /*3db0*/  ISETP.GT.AND P1, PT, R20, 0x49, !P6 ;  /* 0x000000491400780c */ /* 0x000fe20007724270 */
[--C-:B------:R-:W-:Y:S01]  /*3dc0*/  FFMA.FTZ R37, R81, R9, -R60.reuse ;  /* 0x0000000951257223 */ /* 0x100fe2000001083c */
[----:B------:R-:W-:Y:S01]  /*3dd0*/  FMNMX.FTZ R25, R10, R25, !PT ;  /* 0x000000190a197209 */ /* 0x000fe20007810000 */
[-CC-:B------:R-:W-:Y:S01]  /*3de0*/  FFMA.FTZ R43, R65, R9.reuse, -R60.reuse ;  /* 0x00000009412b7223 */ /* 0x180fe2000001083c */
[----:B------:R-:W-:Y:S01]  /*3df0*/  ISETP.NE.AND P5, PT, R31, RZ, PT ;  /* 0x000000ff1f00720c */ /* 0x000fe20003fa5270 */
[-CC-:B------:R-:W-:Y:S01]  /*3e00*/  FFMA.FTZ R31, R71, R9.reuse, -R60.reuse ;  /* 0x00000009471f7223 */ /* 0x180fe2000001083c */
[----:B------:R-:W-:Y:S01]  /*3e10*/  ISETP.GT.AND P2, PT, R20, 0x50, !P2 ;  /* 0x000000501400780c */ /* 0x000fe20005744270 */
[----:B------:R0:W1:Y:S01]  /*3e20*/  MUFU.EX2 R188, R29 ;  /* 0x0000001d00bc7308 */ /* 0x0000620000000800 */
[----:B------:R-:W-:Y:S01]  /*3e30*/  ISETP.LT.OR P1, PT, R15, 0x4a, P1 ;  /* 0x0000004a0f00780c */ /* 0x000fe20000f21670 */
[--C-:B------:R-:W-:Y:S01]  /*3e40*/  FFMA.FTZ R39, R93, R9, -R60.reuse ;  /* 0x000000095d277223 */ /* 0x100fe2000001083c */
[----:B------:R-:W-:Y:S01]  /*3e50*/  FMNMX.FTZ R25, R0, R25, !PT ;  /* 0x0000001900197209 */ /* 0x000fe20007810000 */
[----:B------:R-:W-:Y:S01]  /*3e60*/  FFMA.FTZ R14, R14, R9, -R60 ;  /* 0x000000090e0e7223 */ /* 0x000fe2000001083c */
[----:B------:R-:W-:-:S02]  /*3e70*/  ISETP.GT.AND P4, PT, R20, 0x58, !P4 ;  /* 0x000000581400780c */ /* 0x000fc40006784270 */
[----:B------:R-:W-:Y:S01]  /*3e80*/  ISETP.GT.AND P5, PT, R20, 0x59, !P5 ;  /* 0x000000591400780c */ /* 0x000fe20006fa4270 */
[----:B------:R-:W2:Y:S01]  /*3e90*/  MUFU.EX2 R31, R31 ;  /* 0x0000001f001f7308 */ /* 0x000ea20000000800 */
[----:B------:R-:W-:Y:S01]  /*3ea0*/  ISETP.LT.OR P2, PT, R15, 0x51, P2 ;  /* 0x000000510f00780c */ /* 0x000fe20001741670 */
[-CC-:B0-----:R-:W-:Y:S01]  /*3eb0*/  FFMA.FTZ R29, R79, R9.reuse, -R60.reuse ;  /* 0x000000094f1d7223 */ /* 0x181fe2000001083c */
[----:B------:R-:W-:Y:S01]  /*3ec0*/  FSEL R20, R3, -INF , !P1 ;  /* 0xff80000003147808 */ /* 0x000fe20004800000 */
[----:B------:R-:W-:Y:S01]  /*3ed0*/  FFMA.FTZ R3, R85, R9, -R60 ;  /* 0x0000000955037223 */ /* 0x000fe2000001083c */
[----:B------:R-:W-:Y:S02]  /*3ee0*/  FMNMX.FTZ R25, R50, R25, !PT ;  /* 0x0000001932197209 */ /* 0x000fe40007810000 */
[----:B------:R-:W-:Y:S01]  /*3ef0*/  ISETP.LT.OR P3, PT, R15, 0x52, P3 ;  /* 0x000000520f00780c */ /* 0x000fe20001f61670 */
[----:B------:R0:W-:Y:S01]  /*3f00*/  MUFU.EX2 R180, R3 ;  /* 0x0000000300b47308 */ /* 0x0001e20000000800 */
[----:B------:R-:W-:-:S02]  /*3f10*/  FSEL R8, R8, -INF , !P2 ;  /* 0xff80000008087808 */ /* 0x000fc40005000000 */
[----:B------:R-:W-:Y:S02]  /*3f20*/  FMNMX.FTZ R25, R20, R25, !PT ;  /* 0x0000001914197209 */ /* 0x000fe40007810000 */
[----:B------:R-:W-:Y:S02]  /*3f30*/  ISETP.LT.OR P4, PT, R15, 0x59, P4 ;  /* 0x000000590f00780c */ /* 0x000fe40002781670 */
[----:B------:R-:W-:Y:S01]  /*3f40*/  FSEL R52, R5, -INF , !P3 ;  /* 0xff80000005347808 */ /* 0x000fe20005800000 */
[--C-:B------:R-:W-:Y:S01]  /*3f50*/  FFMA.FTZ R5, R41, R9, -R60.reuse ;  /* 0x0000000929057223 */ /* 0x100fe2000001083c */
[----:B------:R-:W-:Y:S01]  /*3f60*/  FMNMX.FTZ R25, R8, R25, !PT ;  /* 0x0000001908197209 */ /* 0x000fe20007810000 */
[-CC-:B0-----:R-:W-:Y:S01]  /*3f70*/  FFMA.FTZ R3, R87, R9.reuse, -R60.reuse ;  /* 0x0000000957037223 */ /* 0x181fe2000001083c */
[----:B------:R-:W-:Y:S01]  /*3f80*/  ISETP.LT.OR P5, PT, R15, 0x5a, P5 ;  /* 0x0000005a0f00780c */ /* 0x000fe20002fa1670 */
[--C-:B------:R-:W-:Y:S01]  /*3f90*/  FFMA.FTZ R41, R61, R9, -R60.reuse ;  /* 0x000000093d297223 */ /* 0x100fe2000001083c */
[----:B------:R-:W-:Y:S01]  /*3fa0*/  FSEL R54, R13, -INF , !P4 ;  /* 0xff8000000d367808 */ /* 0x000fe20006000000 */
[----:B------:R-:W-:Y:S01]  /*3fb0*/  MUFU.EX2 R182, R3 ;  /* 0x0000000300b67308 */ /* 0x000fe20000000800 */
[----:B------:R-:W-:Y:S01]  /*3fc0*/  FMNMX.FTZ R25, R52, R25, !PT ;  /* 0x0000001934197209 */ /* 0x000fe20007810000 */
[-CC-:B------:R-:W-:Y:S01]  /*3fd0*/  FFMA.FTZ R13, R89, R9.reuse, -R60.reuse ;  /* 0x00000009590d7223 */ /* 0x180fe2000001083c */
[----:B------:R-:W-:Y:S01]  /*3fe0*/  FSEL R56, R11, -INF , !P5 ;  /* 0xff8000000b387808 */ /* 0x000fe20006800000 */
[--C-:B------:R-:W-:Y:S01]  /*3ff0*/  FFMA.FTZ R11, R45, R9, -R60.reuse ;  /* 0x000000092d0b7223 */ /* 0x100fe2000001083c */
[----:B------:R-:W-:Y:S01]  /*4000*/  FMNMX.FTZ R25, R54, R25, !PT ;  /* 0x0000001936197209 */ /* 0x000fe20007810000 */
[----:B------:R-:W-:Y:S01]  /*4010*/  FFMA.FTZ R15, R49, R9, -R60 ;  /* 0x00000009310f7223 */ /* 0x000fe2000001083c */
[----:B------:R-:W-:Y:S01]  /*4020*/  R2UR UR11, R74 ;  /* 0x000000004a0b72ca */ /* 0x000fe200000e0000 */
[----:B------:R-:W-:Y:S01]  /*4030*/  MUFU.EX2 R174, R41 ;  /* 0x0000002900ae7308 */ /* 0x000fe20000000800 */
[----:B------:R-:W-:-:S05]  /*4040*/  FMNMX.FTZ R25, R56, R25, !PT ;  /* 0x0000001938197209 */ /* 0x000fca0007810000 */
[----:B------:R-:W0:Y:S02]  /*4050*/  SHFL.BFLY PT, R58, R25, 0x2, 0x1f ;  /* 0x0c401f00193a7f89 */ /* 0x000e2400000e0000 */
[----:B------:R3:W4:Y:S04]  /*4060*/  MUFU.EX2 R190, R33 ;  /* 0x0000002100be7308 */ /* 0x0007280000000800 */
[----:B------:R-:W-:-:S04]  /*4070*/  UIADD3 UR6, UR11, UR10, URZ ;  /* 0x0000000a0b067290 */ /* 0x000fc8000fffe03f */
[----:B------:R-:W5:Y:S01]  /*4080*/  MUFU.EX2 R35, R35 ;  /* 0x0000002300237308 */ /* 0x000f620000000800 */
[----:B---3--:R-:W-:Y:S01]  /*4090*/  FFMA.FTZ R33, R83, R9, -R60 ;  /* 0x0000000953217223 */ /* 0x008fe2000001083c */
[----:B------:R-:W-:-:S06]  /*40a0*/  UIADD3 UR4, UR6, UR4, URZ ;  /* 0x0000000406047290 */ /* 0x000fcc000fffe03f */
[----:B------:R3:W5:Y:S01]  /*40b0*/  MUFU.EX2 R184, R29 ;  /* 0x0000001d00b87308 */ /* 0x0007620000000800 */
[----:B0-----:R-:W-:Y:S01]  /*40c0*/  FMNMX.FTZ R58, R25, R58, !PT ;  /* 0x0000003a193a7209 */ /* 0x001fe20007810000 */
[----:B------:R-:W-:-:S06]  /*40d0*/  FFMA.FTZ R25, R57, R9, -R60 ;  /* 0x0000000939197223 */ /* 0x000fcc000001083c */
[----:B------:R-:W0:Y:S01]  /*40e0*/  MUFU.EX2 R37, R37 ;  /* 0x0000002500257308 */ /* 0x000e220000000800 */
[----:B---3--:R-:W-:Y:S01]  /*40f0*/  FFMA.FTZ R29, R91, R9, -R60 ;  /* 0x000000095b1d7223 */ /* 0x008fe2000001083c */
[----:B------:R-:W3:Y:S06]  /*4100*/  SHFL.BFLY PT, R3, R58, 0x1, 0x1f ;  /* 0x0c201f003a037f89 */ /* 0x000eec00000e0000 */
[----:B------:R1:W-:Y:S08]  /*4110*/  MUFU.EX2 R172, R25 ;  /* 0x0000001900ac7308 */ /* 0x0003f00000000800 */
[----:B------:R-:W-:Y:S08]  /*4120*/  MUFU.EX2 R168, R43 ;  /* 0x0000002b00a87308 */ /* 0x000ff00000000800 */
[----:B------:R2:W0:Y:S01]  /*4130*/  MUFU.EX2 R186, R33 ;  /* 0x0000002100ba7308 */ /* 0x0004220000000800 */
[----:B---3--:R-:W-:-:S04]  /*4140*/  FMNMX.FTZ R3, R58, R3, !PT ;  /* 0x000000033a037209 */ /* 0x008fc80007810000 */
[C---:B------:R-:W-:Y:S01]  /*4150*/  FSETP.NEU.FTZ.AND P1, PT, R3.reuse, -INF , PT ;  /* 0xff8000000300780b */ /* 0x040fe20003f3d000 */
[-C--:B-1----:R-:W-:Y:S02]  /*4160*/  FMUL.FTZ R25, R3, R9.reuse ;  /* 0x0000000903197220 */ /* 0x082fe40000410000 */
[----:B------:R-:W-:Y:S01]  /*4170*/  MUFU.EX2 R5, R5 ;  /* 0x0000000500057308 */ /* 0x000fe20000000800 */
[----:B--2---:R-:W-:Y:S02]  /*4180*/  FFMA.FTZ R33, R53, R9, -R60 ;  /* 0x0000000935217223 */ /* 0x004fe4000001083c */
[----:B------:R-:W-:Y:S02]  /*4190*/  FSEL R41, R25, RZ, P1 ;  /* 0x000000ff19297208 */ /* 0x000fe40000800000 */
[----:B------:R-:W-:-:S03]  /*41a0*/  PLOP3.LUT P1, PT, PT, PT, UP1, 0x40, 0x0 ;  /* 0x000000000000781c */ /* 0x000fc60003f2e818 */
        /* <DEDUP_REMOVED lines=17> */
[----:B-1----:R-:W-:Y:S01]  /*42c0*/  FADD.FTZ R26, R27, R188 ;  /* 0x000000bc1b1a7221 */ /* 0x002fe20000010000 */
[-CC-:B------:R-:W-:Y:S01]  /*42d0*/  FFMA.FTZ R46, R46, R9.reuse, -R41.reuse ;  /* 0x000000092e2e7223 */ /* 0x180fe20000010829 */
[-CC-:B------:R-:W-:Y:S01]  /*42e0*/  FFMA.FTZ R48, R48, R9.reuse, -R41.reuse ;  /* 0x0000000930307223 */ /* 0x180fe20000010829 */
[--C-:B------:R-:W-:Y:S01]  /*42f0*/  FFMA.FTZ R0, R0, R9, -R41.reuse ;  /* 0x0000000900007223 */ /* 0x100fe20000010829 */
[----:B------:R-:W-:Y:S01]  /*4300*/  FADD.FTZ R43, R31, R26 ;  /* 0x0000001a1f2b7221 */ /* 0x000fe20000010000 */
[----:B------:R-:W-:Y:S01]  /*4310*/  F2FP.BF16.F32.PACK_AB R188, R188, R27 ;  /* 0x0000001bbcbc723e */ /* 0x000fe200000010ff */
[-C--:B------:R-:W-:Y:S01]  /*4320*/  FFMA.FTZ R10, R10, R9.reuse, -R41 ;  /* 0x000000090a0a7223 */ /* 0x080fe20000010829 */
[----:B------:R-:W1:Y:S01]  /*4330*/  MUFU.EX2 R21, R21 ;  /* 0x0000001500157308 */ /* 0x000e620000000800 */
[----:B----4-:R-:W-:Y:S01]  /*4340*/  FADD.FTZ R26, R190, R43 ;  /* 0x0000002bbe1a7221 */ /* 0x010fe20000010000 */
[-CC-:B------:R-:W-:Y:S01]  /*4350*/  FFMA.FTZ R50, R50, R9.reuse, -R41.reuse ;  /* 0x0000000932327223 */ /* 0x180fe20000010829 */
[-CC-:B------:R-:W-:Y:S01]  /*4360*/  FFMA.FTZ R20, R20, R9.reuse, -R41.reuse ;  /* 0x0000000914147223 */ /* 0x180fe20000010829 */
[-CC-:B------:R-:W-:Y:S01]  /*4370*/  FFMA.FTZ R52, R52, R9.reuse, -R41.reuse ;  /* 0x0000000934347223 */ /* 0x180fe20000010829 */
[----:B-----5:R-:W-:Y:S01]  /*4380*/  FADD.FTZ R43, R35, R26 ;  /* 0x0000001a232b7221 */ /* 0x020fe20000010000 */
[----:B------:R-:W-:Y:S01]  /*4390*/  FFMA.FTZ R54, R54, R9, -R41 ;  /* 0x0000000936367223 */ /* 0x000fe20000010829 */
[----:B------:R-:W-:Y:S01]  /*43a0*/  F2FP.BF16.F32.PACK_AB R190, R190, R31 ;  /* 0x0000001fbebe723e */ /* 0x000fe200000010ff */
[----:B------:R-:W2:Y:S01]  /*43b0*/  MUFU.EX2 R24, R24 ;  /* 0x0000001800187308 */ /* 0x000ea20000000800 */
[C---:B------:R-:W-:Y:S01]  /*43c0*/  FADD.FTZ R26, R184.reuse, R43 ;  /* 0x0000002bb81a7221 */ /* 0x040fe20000010000 */
[----:B------:R-:W-:-:S03]  /*43d0*/  F2FP.BF16.F32.PACK_AB R184, R184, R35 ;  /* 0x00000023b8b8723e */ /* 0x000fc600000010ff */
[----:B0-----:R-:W-:-:S03]  /*43e0*/  FADD.FTZ R43, R37, R26 ;  /* 0x0000001a252b7221 */ /* 0x001fc60000010000 */
[----:B------:R-:W0:Y:S01]  /*43f0*/  MUFU.EX2 R28, R28 ;  /* 0x0000001c001c7308 */ /* 0x000e220000000800 */
[C---:B------:R-:W-:Y:S01]  /*4400*/  FADD.FTZ R43, R186.reuse, R43 ;  /* 0x0000002bba2b7221 */ /* 0x040fe20000010000 */
[----:B------:R-:W-:Y:S02]  /*4410*/  F2FP.BF16.F32.PACK_AB R186, R186, R37 ;  /* 0x00000025baba723e */ /* 0x000fe400000010ff */
[----:B-1----:R-:W-:Y:S01]  /*4420*/  F2FP.BF16.F32.PACK_AB R189, R21, R2 ;  /* 0x0000000215bd723e */ /* 0x002fe200000010ff */
[----:B------:R-:W-:Y:S01]  /*4430*/  FADD.FTZ R26, R180, R43 ;  /* 0x0000002bb41a7221 */ /* 0x000fe20000010000 */
[----:B------:R-:W-:Y:S01]  /*4440*/  FADD.FTZ R43, R2, R21 ;  /* 0x00000015022b7221 */ /* 0x000fe20000010000 */
[C---:B------:R-:W-:Y:S01]  /*4450*/  F2FP.BF16.F32.PACK_AB R180, R5.reuse, R180 ;  /* 0x000000b405b4723e */ /* 0x040fe200000010ff */
[----:B------:R1:W3:Y:S01]  /*4460*/  MUFU.EX2 R185, R30 ;  /* 0x0000001e00b97308 */ /* 0x0002e20000000800 */
[----:B------:R-:W-:Y:S01]  /*4470*/  FADD.FTZ R45, R5, R26 ;  /* 0x0000001a052d7221 */ /* 0x000fe20000010000 */
[----:B--2---:R-:W-:-:S04]  /*4480*/  FADD.FTZ R26, R24, R43 ;  /* 0x0000002b181a7221 */ /* 0x004fc80000010000 */
[C---:B------:R-:W-:Y:S01]  /*4490*/  FADD.FTZ R43, R191.reuse, R26 ;  /* 0x0000001abf2b7221 */ /* 0x040fe20000010000 */
[----:B------:R-:W-:Y:S01]  /*44a0*/  F2FP.BF16.F32.PACK_AB R191, R191, R24 ;  /* 0x00000018bfbf723e */ /* 0x000fe200000010ff */
[----:B------:R-:W2:Y:S01]  /*44b0*/  MUFU.EX2 R32, R32 ;  /* 0x0000002000207308 */ /* 0x000ea20000000800 */
[----:B-1----:R-:W-:Y:S01]  /*44c0*/  FADD.FTZ R30, R182, R45 ;  /* 0x0000002db61e7221 */ /* 0x002fe20000010000 */
[----:B0-----:R-:W-:Y:S01]  /*44d0*/  FADD.FTZ R26, R28, R43 ;  /* 0x0000002b1c1a7221 */ /* 0x001fe20000010000 */
[C---:B------:R-:W-:Y:S02]  /*44e0*/  F2FP.BF16.F32.PACK_AB R182, R11.reuse, R182 ;  /* 0x000000b60bb6723e */ /* 0x040fe400000010ff */
[----:B------:R-:W-:-:S03]  /*44f0*/  FADD.FTZ R30, R11, R30 ;  /* 0x0000001e0b1e7221 */ /* 0x000fc60000010000 */
[----:B------:R-:W0:Y:S01]  /*4500*/  MUFU.EX2 R187, R34 ;  /* 0x0000002200bb7308 */ /* 0x000e220000000800 */
[C---:B---3--:R-:W-:Y:S01]  /*4510*/  FADD.FTZ R43, R185.reuse, R26 ;  /* 0x0000001ab92b7221 */ /* 0x048fe20000010000 */
[----:B------:R-:W-:-:S06]  /*4520*/  F2FP.BF16.F32.PACK_AB R185, R185, R28 ;  /* 0x0000001cb9b9723e */ /* 0x000fcc00000010ff */
[----:B------:R-:W1:Y:S08]  /*4530*/  MUFU.EX2 R36, R36 ;  /* 0x0000002400247308 */ /* 0x000e700000000800 */
[----:B------:R-:W3:Y:S08]  /*4540*/  MUFU.EX2 R181, R38 ;  /* 0x0000002600b57308 */ /* 0x000ef00000000800 */
[----:B------:R4:W-:Y:S08]  /*4550*/  MUFU.EX2 R179, R12 ;  /* 0x0000000c00b37308 */ /* 0x0009f00000000800 */
[----:B------:R-:W-:Y:S01]  /*4560*/  MUFU.EX2 R40, R40 ;  /* 0x0000002800287308 */ /* 0x000fe20000000800 */
[-C--:B----4-:R-:W-:Y:S01]  /*4570*/  FFMA.FTZ R12, R8, R9.reuse, -R41 ;  /* 0x00000009080c7223 */ /* 0x090fe20000010829 */
[----:B--2---:R-:W-:Y:S01]  /*4580*/  FADD.FTZ R8, R32, R43 ;  /* 0x0000002b20087221 */ /* 0x004fe20000010000 */
[----:B------:R-:W-:-:S03]  /*4590*/  FFMA.FTZ R41, R56, R9, -R41 ;  /* 0x0000000938297223 */ /* 0x000fc60000010829 */
[C---:B0-----:R-:W-:Y:S01]  /*45a0*/  FADD.FTZ R43, R187.reuse, R8 ;  /* 0x00000008bb2b7221 */ /* 0x041fe20000010000 */
[----:B------:R-:W-:Y:S01]  /*45b0*/  F2FP.BF16.F32.PACK_AB R187, R187, R32 ;  /* 0x00000020bbbb723e */ /* 0x000fe200000010ff */
[----:B------:R-:W-:Y:S02]  /*45c0*/  MUFU.EX2 R183, R42 ;  /* 0x0000002a00b77308 */ /* 0x000fe40000000800 */
[----:B-1----:R-:W-:-:S04]  /*45d0*/  FADD.FTZ R8, R36, R43 ;  /* 0x0000002b24087221 */ /* 0x002fc80000010000 */
[C---:B---3--:R-:W-:Y:S01]  /*45e0*/  FADD.FTZ R27, R181.reuse, R8 ;  /* 0x00000008b51b7221 */ /* 0x048fe20000010000 */
[----:B------:R-:W-:Y:S01]  /*45f0*/  F2FP.BF16.F32.PACK_AB R181, R181, R36 ;  /* 0x00000024b5b5723e */ /* 0x000fe200000010ff */
[----:B------:R-:W0:Y:S08]  /*4600*/  MUFU.EX2 R13, R13 ;  /* 0x0000000d000d7308 */ /* 0x000e300000000800 */
[----:B------:R-:W-:Y:S08]  /*4610*/  MUFU.EX2 R44, R44 ;  /* 0x0000002c002c7308 */ /* 0x000ff00000000800 */
[----:B------:R1:W2:Y:S01]  /*4620*/  MUFU.EX2 R176, R15 ;  /* 0x0000000f00b07308 */ /* 0x0002a20000000800 */
[----:B0-----:R-:W-:-:S07]  /*4630*/  FADD.FTZ R45, R13, R30 ;  /* 0x0000001e0d2d7221 */ /* 0x001fce0000010000 */
[----:B------:R-:W-:Y:S01]  /*4640*/  MUFU.EX2 R177, R46 ;  /* 0x0000002e00b17308 */ /* 0x000fe20000000800 */
[----:B-1----:R-:W-:-:S07]  /*4650*/  FFMA.FTZ R15, R95, R9, -R60 ;  /* 0x000000095f0f7223 */ /* 0x002fce000001083c */
[----:B------:R-:W0:Y:S01]  /*4660*/  MUFU.EX2 R29, R29 ;  /* 0x0000001d001d7308 */ /* 0x000e220000000800 */
[C---:B--2---:R-:W-:Y:S01]  /*4670*/  FADD.FTZ R26, R176.reuse, R45 ;  /* 0x0000002db01a7221 */ /* 0x044fe20000010000 */
[----:B------:R-:W-:-:S06]  /*4680*/  F2FP.BF16.F32.PACK_AB R176, R176, R13 ;  /* 0x0000000db0b0723e */ /* 0x000fcc00000010ff */
[----:B------:R-:W1:Y:S08]  /*4690*/  MUFU.EX2 R48, R48 ;  /* 0x0000003000307308 */ /* 0x000e700000000800 */
[----:B------:R2:W-:Y:S01]  /*46a0*/  MUFU.EX2 R173, R0 ;  /* 0x0000000000ad7308 */ /* 0x0005e20000000800 */
[----:B0-----:R-:W-:-:S07]  /*46b0*/  FADD.FTZ R45, R29, R26 ;  /* 0x0000001a1d2d7221 */ /* 0x001fce0000010000 */
[----:B------:R0:W3:Y:S01]  /*46c0*/  MUFU.EX2 R178, R33 ;  /* 0x0000002100b27308 */ /* 0x0000e20000000800 */
[----:B--2---:R-:W-:-:S04]  /*46d0*/  FADD.FTZ R0, R40, R27 ;  /* 0x0000001b28007221 */ /* 0x004fc80000010000 */
[C---:B------:R-:W-:Y:S01]  /*46e0*/  FADD.FTZ R5, R183.reuse, R0 ;  /* 0x00000000b7057221 */ /* 0x040fe20000010000 */
[----:B------:R-:W-:Y:S02]  /*46f0*/  F2FP.BF16.F32.PACK_AB R183, R183, R40 ;  /* 0x00000028b7b7723e */ /* 0x000fe400000010ff */
[----:B------:R-:W2:Y:S01]  /*4700*/  MUFU.EX2 R39, R39 ;  /* 0x0000002700277308 */ /* 0x000ea20000000800 */
[----:B------:R-:W-:Y:S01]  /*4710*/  FADD.FTZ R0, R44, R5 ;  /* 0x000000052c007221 */ /* 0x000fe20000010000 */
[-CC-:B0-----:R-:W-:Y:S01]  /*4720*/  FFMA.FTZ R33, R97, R9.reuse, -R60.reuse ;  /* 0x0000000961217223 */ /* 0x181fe2000001083c */
[----:B------:R-:W-:Y:S02]  /*4730*/  FFMA.FTZ R60, R69, R9, -R60 ;  /* 0x00000009453c7223 */ /* 0x000fe4000001083c */
[C---:B------:R-:W-:Y:S01]  /*4740*/  FADD.FTZ R5, R177.reuse, R0 ;  /* 0x00000000b1057221 */ /* 0x040fe20000010000 */
[----:B------:R-:W-:Y:S02]  /*4750*/  F2FP.BF16.F32.PACK_AB R177, R177, R44 ;  /* 0x0000002cb1b1723e */ /* 0x000fe400000010ff */
[----:B------:R-:W0:Y:S01]  /*4760*/  MUFU.EX2 R10, R10 ;  /* 0x0000000a000a7308 */ /* 0x000e220000000800 */
[----:B-1----:R-:W-:Y:S01]  /*4770*/  FADD.FTZ R0, R48, R5 ;  /* 0x0000000530007221 */ /* 0x002fe20000010000 */
[C---:B---3--:R-:W-:Y:S01]  /*4780*/  FADD.FTZ R26, R178.reuse, R45 ;  /* 0x0000002db21a7221 */ /* 0x048fe20000010000 */
[----:B------:R-:W-:-:S02]  /*4790*/  F2FP.BF16.F32.PACK_AB R178, R178, R29 ;  /* 0x0000001db2b2723e */ /* 0x000fc400000010ff */
[C---:B------:R-:W-:Y:S01]  /*47a0*/  FADD.FTZ R5, R179.reuse, R0 ;  /* 0x00000000b3057221 */ /* 0x040fe20000010000 */
[----:B------:R-:W-:Y:S02]  /*47b0*/  F2FP.BF16.F32.PACK_AB R179, R179, R48 ;  /* 0x00000030b3b3723e */ /* 0x000fe400000010ff */
[----:B------:R-:W1:Y:S01]  /*47c0*/  MUFU.EX2 R15, R15 ;  /* 0x0000000f000f7308 */ /* 0x000e620000000800 */
[----:B--2---:R-:W-:-:S04]  /*47d0*/  FADD.FTZ R43, R39, R26 ;  /* 0x0000001a272b7221 */ /* 0x004fc80000010000 */
[C---:B------:R-:W-:Y:S01]  /*47e0*/  FADD.FTZ R8, R172.reuse, R43 ;  /* 0x0000002bac087221 */ /* 0x040fe20000010000 */
[----:B------:R-:W-:Y:S02]  /*47f0*/  F2FP.BF16.F32.PACK_AB R172, R172, R39 ;  /* 0x00000027acac723e */ /* 0x000fe400000010ff */
[----:B------:R-:W2:Y:S01]  /*4800*/  MUFU.EX2 R50, R50 ;  /* 0x0000003200327308 */ /* 0x000ea20000000800 */
[----:B0-----:R-:W-:-:S04]  /*4810*/  FADD.FTZ R0, R10, R5 ;  /* 0x000000050a007221 */ /* 0x001fc80000010000 */
[C---:B------:R-:W-:Y:S01]  /*4820*/  FADD.FTZ R5, R173.reuse, R0 ;  /* 0x00000000ad057221 */ /* 0x040fe20000010000 */
[----:B------:R-:W-:Y:S01]  /*4830*/  F2FP.BF16.F32.PACK_AB R173, R173, R10 ;  /* 0x0000000aadad723e */ /* 0x000fe200000010ff */
[----:B------:R-:W-:Y:S01]  /*4840*/  VIADD R10, R75, 0xfffffffe ;  /* 0xfffffffe4b0a7836 */ /* 0x000fe20000000000 */
[----:B------:R-:W0:Y:S01]  /*4850*/  MUFU.EX2 R175, R20 ;  /* 0x0000001400af7308 */ /* 0x000e220000000800 */
[----:B-1----:R-:W-:-:S04]  /*4860*/  FADD.FTZ R27, R15, R8 ;  /* 0x000000080f1b7221 */ /* 0x002fc80000010000 */
[C---:B------:R-:W-:Y:S01]  /*4870*/  FADD.FTZ R8, R174.reuse, R27 ;  /* 0x0000001bae087221 */ /* 0x040fe20000010000 */
[----:B------:R-:W-:Y:S02]  /*4880*/  F2FP.BF16.F32.PACK_AB R174, R174, R15 ;  /* 0x0000000faeae723e */ /* 0x000fe400000010ff */
[----:B------:R-:W1:Y:S01]  /*4890*/  MUFU.EX2 R33, R33 ;  /* 0x0000002100217308 */ /* 0x000e620000000800 */
[----:B--2---:R-:W-:-:S07]  /*48a0*/  FADD.FTZ R0, R50, R5 ;  /* 0x0000000532007221 */ /* 0x004fce0000010000 */
[----:B------:R-:W2:Y:S01]  /*48b0*/  MUFU.EX2 R12, R12 ;  /* 0x0000000c000c7308 */ /* 0x000ea20000000800 */
[C---:B0-----:R-:W-:Y:S01]  /*48c0*/  FADD.FTZ R5, R175.reuse, R0 ;  /* 0x00000000af057221 */ /* 0x041fe20000010000 */
[----:B------:R-:W-:-:S06]  /*48d0*/  F2FP.BF16.F32.PACK_AB R175, R175, R50 ;  /* 0x00000032afaf723e */ /* 0x000fcc00000010ff */
        /* <DEDUP_REMOVED lines=10> */
[----:B-1----:R-:W-:-:S07]  /*4980*/  FADD.FTZ R8, R14, R11 ;  /* 0x0000000b0e087221 */ /* 0x002fce0000010000 */
[----:B------:R-:W1:Y:S01]  /*4990*/  MUFU.EX2 R41, R41 ;  /* 0x0000002900297308 */ /* 0x000e620000000800 */
[----:B--2---:R-:W-:Y:S01]  /*49a0*/  FADD.FTZ R0, R54, R5 ;  /* 0x0000000536007221 */ /* 0x004fe20000010000 */
[C---:B0-----:R-:W-:Y:S01]  /*49b0*/  FADD.FTZ R8, R25.reuse, R8 ;  /* 0x0000000819087221 */ /* 0x041fe20000010000 */
[----:B------:R-:W-:Y:S02]  /*49c0*/  F2FP.BF16.F32.PACK_AB R170, R25, R14 ;  /* 0x0000000e19aa723e */ /* 0x000fe400000010ff */
[C---:B-1----:R-:W-:Y:S01]  /*49d0*/  FADD.FTZ R5, R41.reuse, R0 ;  /* 0x0000000029057221 */ /* 0x042fe20000010000 */
[----:B------:R-:W-:Y:S01]  /*49e0*/  F2FP.BF16.F32.PACK_AB R171, R41, R54 ;  /* 0x0000003629ab723e */ /* 0x000fe200000010ff */
[----:B------:R-:W-:Y:S06]  /*49f0*/  @P1 BRA `(.L_x_1123) ;  /* 0x0000000000441947 */ /* 0x000fec0003800000 */
[----:B------:R-:W-:Y:S01]  /*4a00*/  ISETP.LT.AND P1, PT, RZ, UR6, PT ;  /* 0x00000006ff007c0c */ /* 0x000fe2000bf21270 */
[----:B------:R-:W-:-:S12]  /*4a10*/  UIADD3 UR14, UR6, -0x1, URZ ;  /* 0xffffffff060e7890 */ /* 0x000fd8000fffe03f */
[----:B------:R-:W-:Y:S05]  /*4a20*/  @P1 BRA `(.L_x_1124) ;  /* 0x00000000001c1947 */ /* 0x000fea0003800000 */
[----:B------:R-:W-:Y:S02]  /*4a30*/  UISETP.NE.AND UP2, UPT, UR5, 0x1, UPT ;  /* 0x000000010500788c */ /* 0x000fe4000bf45270 */
[----:B------:R-:W-:-:S09]  /*4a40*/  UIADD3 UR14, -UR6, URZ, URZ ;  /* 0x0000003f060e7290 */ /* 0x000fd2000fffe13f */
[----:B------:R-:W-:Y:S02]  /*4a50*/  @UP2 ULDC.64 UR6, c[0x0][0x9e8] ;  /* 0x00027a0000062ab9 */ /* 0x000fe40000000a00 */
[----:B------:R-:W-:-:S04]  /*4a60*/  UIMAD.WIDE.U32 UR10, UR14, UR6, URZ ;  /* 0x000000060e0a72a5 */ /* 0x000fc8000f8e003f */
[----:B------:R-:W-:-:S04]  /*4a70*/  @UP2 USHF.R.U32.HI UR14, URZ, UR7, UR11 ;  /* 0x000000073f0e2299 */ /* 0x000fc8000801160b */
[----:B------:R-:W-:Y:S01]  /*4a80*/  ULOP3.LUT UR14, URZ, UR14, URZ, 0x33, !UPT ;  /* 0x0000000e3f0e7292 */ /* 0x000fe2000f8e333f */
[----:B------:R-:W-:Y:S11]  /*4a90*/  BRA `(.L_x_1125) ;  /* 0x0000000000107947 */ /* 0x000ff60003800000 */
.L_x_1124:
[----:B------:R-:W-:-:S11]  /*4aa0*/  UISETP.NE.AND UP2, UPT, UR5, 0x1, UPT ;  /* 0x000000010500788c */ /* 0x000fd6000bf45270 */
[----:B------:R-:W-:Y:S02]  /*4ab0*/  @UP2 ULDC.64 UR6, c[0x0][0x9e8] ;  /* 0x00027a0000062ab9 */ /* 0x000fe40000000a00 */
[----:B------:R-:W-:-:S04]  /*4ac0*/  UIMAD.WIDE.U32 UR10, UR14, UR6, URZ ;  /* 0x000000060e0a72a5 */ /* 0x000fc8000f8e003f */
[----:B------:R-:W-:-:S12]  /*4ad0*/  @UP2 USHF.R.U32.HI UR14, URZ, UR7, UR11 ;  /* 0x000000073f0e2299 */ /* 0x000fd8000801160b */
.L_x_1125:
[----:B------:R-:W-:-:S04]  /*4ae0*/  UIMAD UR5, UR14, UR5, UR5 ;  /* 0x000000050e0572a4 */ /* 0x000fc8000f8e0205 */
[----:B------:R-:W-:-:S04]  /*4af0*/  UISETP.LT.AND UP2, UPT, UR4, UR5, UPT ;  /* 0x000000050400728c */ /* 0x000fc8000bf41270 */
[----:B------:R-:W-:-:S12]  /*4b00*/  USEL UR4, UR4, UR5, UP2 ;  /* 0x0000000504047287 */ /* 0x000fd80009000000 */
.L_x_1123:
[----:B------:R-:W-:Y:S01]  /*4b10*/  R2UR UR6, R22 ;  /* 0x00000000160672ca */ /* 0x000fe200000e0000 */
[----:B------:R-:W-:Y:S01]  /*4b20*/  UIMAD.WIDE UR4, UR4, 0x2aaaaaab, URZ ;  /* 0x2aaaaaab040478a5 */ /* 0x000fe2000f8e023f */
[----:B------:R-:W-:Y:S01]  /*4b30*/  IMAD.MOV.U32 R2, RZ, RZ, 0x3f800000 ;  /* 0x3f800000ff027424 */ /* 0x000fe200078e00ff */
[----:B------:R-:W-:Y:S01]  /*4b40*/  CS2R R118, SRZ ;  /* 0x0000000000767805 */ /* 0x000fe2000001ff00 */
[----:B------:R-:W-:Y:S01]  /*4b50*/  IMAD.MOV.U32 R0, RZ, RZ, 0x3f800000 ;  /* 0x3f800000ff007424 */ /* 0x000fe200078e00ff */
        /* <DEDUP_REMOVED lines=8> */
[----:B------:R-:W-:Y:S01]  /*4be0*/  UISETP.LT.AND UP2, UPT, UR6, UR4, UPT ;  /* 0x000000040600728c */ /* 0x000fe2000bf41270 */
[----:B------:R-:W-:Y:S02]  /*4bf0*/  CS2R R104, SRZ ;  /* 0x0000000000687805 */ /* 0x000fe4000001ff00 */
[----:B------:R-:W-:Y:S02]  /*4c00*/  CS2R R102, SRZ ;  /* 0x0000000000667805 */ /* 0x000fe4000001ff00 */
[----:B------:R-:W-:Y:S01]  /*4c10*/  CS2R R100, SRZ ;  /* 0x0000000000647805 */ /* 0x000fe2000001ff00 */
[----:B------:R-:W-:Y:S01]  /*4c20*/  USEL UR50, UR6, UR4, !UP2 ;  /* 0x0000000406327287 */ /* 0x000fe2000d000000 */
[----:B------:R-:W-:-:S02]  /*4c30*/  CS2R R98, SRZ ;  /* 0x0000000000627805 */ /* 0x000fc4000001ff00 */
[----:B------:R-:W-:Y:S02]  /*4c40*/  CS2R R96, SRZ ;  /* 0x0000000000607805 */ /* 0x000fe4000001ff00 */
[----:B------:R-:W-:Y:S02]  /*4c50*/  CS2R R94, SRZ ;  /* 0x00000000005e7805 */ /* 0x000fe4000001ff00 */
[----:B------:R-:W-:Y:S02]  /*4c60*/  CS2R R92, SRZ ;  /* 0x00000000005c7805 */ /* 0x000fe4000001ff00 */
[----:B------:R-:W-:Y:S02]  /*4c70*/  CS2R R90, SRZ ;  /* 0x00000000005a7805 */ /* 0x000fe4000001ff00 */
[----:B------:R-:W-:Y:S02]  /*4c80*/  ISETP.GE.AND P1, PT, R10, UR50, PT ;  /* 0x000000320a007c0c */ /* 0x000fe4000bf26270 */
        /* <DEDUP_REMOVED lines=33> */
[----:B------:R-:W-:Y:S06]  /*4ea0*/  @!P1 BRA `(.L_x_1126) ;  /* 0x0000003400789947 */ /* 0x000fec0003800000 */
[----:B------:R-:W-:Y:S01]  /*4eb0*/  IMAD.MOV.U32 R2, RZ, RZ, 0x3f800000 ;  /* 0x3f800000ff027424 */ /* 0x000fe200078e00ff */
[----:B------:R-:W-:Y:S01]  /*4ec0*/  ULDC UR51, c[0x0][0x9e4] ;  /* 0x0002790000337ab9 */ /* 0x000fe20000000800 */
[----:B------:R-:W-:Y:S01]  /*4ed0*/  IMAD.MOV.U32 R119, RZ, RZ, RZ ;  /* 0x000000ffff777224 */ /* 0x000fe200078e00ff */
[----:B------:R-:W-:Y:S01]  /*4ee0*/  ULDC UR4, c[0x0][0x9d8] ;  /* 0x0002760000047ab9 */ /* 0x000fe20000000800 */
[----:B------:R-:W-:-:S05]  /*4ef0*/  ULDC UR55, c[0x0][0x9e0] ;  /* 0x0002780000377ab9 */ /* 0x000fca0000000800 */
.L_x_1143:
[----:B------:R-:W-:-:S04]  /*4f00*/  UIADD3 UR5, UR37, 0x1, URZ ;  /* 0x0000000125057890 */ /* 0x000fc8000fffe03f */
[----:B------:R-:W-:-:S04]  /*4f10*/  UISETP.NE.AND UP2, UPT, UR5, 0x2, UPT ;  /* 0x000000020500788c */ /* 0x000fc8000bf45270 */
[----:B------:R-:W-:Y:S02]  /*4f20*/  USEL UR39, URZ, 0x1, UP2 ;  /* 0x000000013f277887 */ /* 0x000fe40009000000 */
[----:B------:R-:W-:Y:S02]  /*4f30*/  USEL UR5, UR5, URZ, UP2 ;  /* 0x0000003f05057287 */ /* 0x000fe40009000000 */
[----:B------:R-:W-:Y:S01]  /*4f40*/  ULOP3.LUT UR39, UR36, UR39, URZ, 0x3c, !UPT ;  /* 0x0000002724277292 */ /* 0x000fe2000f8e3c3f */
[----:B------:R-:W-:Y:S11]  /*4f50*/  @!P0 BRA `(.L_x_1127) ;  /* 0x0000000000048947 */ /* 0x000ff60003800000 */
[----:B------:R-:W-:Y:S01]  /*4f60*/  BPT.TRAP 0x1 ;  /* 0x000000040000795c */ /* 0x000fe20000300000 */
.L_x_1127:
[----:B------:R-:W-:Y:S01]  /*4f70*/  ULEA UR7, UR5, UR38, 0x3 ;  /* 0x0000002605077291 */ /* 0x000fe2000f8e183f */
[----:B------:R-:W-:-:S05]  /*4f80*/  IMAD.U32 R9, RZ, RZ, UR39 ;  /* 0x00000027ff097e24 */ /* 0x000fca000f8e00ff */
[----:B------:R-:W-:-:S04]  /*4f90*/  SHF.L.U32 R9, R9, 0x1f, RZ ;  /* 0x0000001f09097819 */ /* 0x000fc800000006ff */
[----:B------:R0:W1:Y:S01]  /*4fa0*/  SYNCS.PHASECHK.TRANS64.TRYWAIT P1, [UR7+0x30830], R9 ;  /* 0x03083009ff0075a7 */ /* 0x0000620008020147 */
[----:B------:R-:W-:Y:S05]  /*4fb0*/  @!P0 BRA `(.L_x_1128) ;  /* 0x0000000000048947 */ /* 0x000fea0003800000 */
[----:B------:R-:W-:Y:S01]  /*4fc0*/  BPT.TRAP 0x1 ;  /* 0x000000040000795c */ /* 0x000fe20000300000 */
.L_x_1128:
[----:B-1----:R-:W-:Y:S05]  /*4fd0*/  @P1 BRA `(.L_x_1129) ;  /* 0x0000000000081947 */ /* 0x002fea0003800000 */
[----:B------:R-:W1:Y:S02]  /*4fe0*/  SYNCS.PHASECHK.TRANS64.TRYWAIT P1, [UR7+0x30830], R9 ;  /* 0x03083009ff0075a7 */ /* 0x000e640008020147 */
[----:B-1----:R-:W-:Y:S05]  /*4ff0*/  @!P1 BRA `(.L_x_1130) ;  /* 0x0000011800c49947 */ /* 0x002fea0003800000 */
.L_x_1129:
[----:B------:R-:W-:Y:S01]  /*5000*/  R2UR UR44, R6 ;  /* 0x00000000062c72ca */ /* 0x000fe200000e0000 */
[----:B------:R-:W-:Y:S01]  /*5010*/  UIMAD UR6, UR5, 0x900, UR61 ;  /* 0x00000900050678a4 */ /* 0x000fe2000f8e023d */
[----:B------:R-:W-:Y:S01]  /*5020*/  R2UR UR45, R7 ;  /* 0x00000000072d72ca */ /* 0x000fe200000e0000 */
[----:B------:R-:W-:Y:S01]  /*5030*/  WARPGROUP.ARRIVE ;  /* 0x00000000000079c5 */ /* 0x000fe20000000000 */
[----:B------:R-:W-:Y:S01]  /*5040*/  UMOV UR47, 0x40000040 ;  /* 0x40000040002f7882 */ /* 0x000fe20000000000 */
[----:B------:R-:W-:Y:S01]  /*5050*/  UIADD3 UR10, UR6, 0x6, URZ ;  /* 0x00000006060a7890 */ /* 0x000fe2000fffe03f */
[-C--:B------:R-:W-:Y:S01]  /*5060*/  FMUL.FTZ R24, R24, R0.reuse ;  /* 0x0000000018187220 */ /* 0x080fe20000410000 */
[----:B------:R-:W-:Y:S01]  /*5070*/  UMOV UR11, 0x40000040 ;  /* 0x40000040000b7882 */ /* 0x000fe20000000000 */
[----:B------:R-:W-:Y:S01]  /*5080*/  UMOV UR46, UR6 ;  /* 0x00000006002e7c82 */ /* 0x000fe20008000000 */
[----:B------:R-:W-:Y:S01]  /*5090*/  UIADD3 UR14, UR6, 0x300, URZ ;  /* 0x00000300060e7890 */ /* 0x000fe2000fffe03f */
[-C--:B------:R-:W-:Y:S01]  /*50a0*/  FMUL.FTZ R25, R25, R0.reuse ;  /* 0x0000000019197220 */ /* 0x080fe20000410000 */
[----:B------:R-:W-:Y:S01]  /*50b0*/  UMOV UR15, 0x40000040 ;  /* 0x40000040000f7882 */ /* 0x000fe20000000000 */
[----:B------:R-:W-:Y:S01]  /*50c0*/  UIADD3 UR18, UR6, 0x302, URZ ;  /* 0x0000030206127890 */ /* 0x000fe2000fffe03f */
[-C--:B------:R-:W-:Y:S01]  /*50d0*/  FMUL.FTZ R28, R28, R0.reuse ;  /* 0x000000001c1c7220 */ /* 0x080fe20000410000 */
[----:B------:R-:W-:Y:S01]  /*50e0*/  UMOV UR19, 0x40000040 ;  /* 0x4000004000137882 */ /* 0x000fe20000000000 */
[----:B------:R-:W-:Y:S01]  /*50f0*/  HGMMA.64x96x16.F32.BF16 R120, gdesc[UR44], RZ, !UPT, gsb0 ;  /* 0x016000002c7879f0 */ /* 0x000fe2000c0018ff */
[----:B------:R-:W-:Y:S01]  /*5100*/  UIADD3 UR46, UR6, 0x2, URZ ;  /* 0x00000002062e7890 */ /* 0x000fe2000fffe03f */
[-C--:B------:R-:W-:Y:S01]  /*5110*/  FMUL.FTZ R29, R29, R0.reuse ;  /* 0x000000001d1d7220 */ /* 0x080fe20000410000 */
[----:B------:R-:W-:Y:S01]  /*5120*/  UMOV UR44, UR56 ;  /* 0x00000038002c7c82 */ /* 0x000fe20008000000 */
[----:B------:R-:W-:Y:S01]  /*5130*/  UMOV UR45, UR57 ;  /* 0x00000039002d7c82 */ /* 0x000fe20008000000 */
[----:B------:R-:W-:Y:S01]  /*5140*/  UMOV UR47, 0x40000040 ;  /* 0x40000040002f7882 */ /* 0x000fe20000000000 */
[----:B------:R-:W-:Y:S01]  /*5150*/  UIADD3 UR22, UR6, 0x304, URZ ;  /* 0x0000030406167890 */ /* 0x000fe2000fffe03f */
[-C--:B------:R-:W-:Y:S01]  /*5160*/  FMUL.FTZ R32, R32, R0.reuse ;  /* 0x0000000020207220 */ /* 0x080fe20000410000 */
        /* <DEDUP_REMOVED lines=101> */
[----:B------:R-:W-:Y:S01]  /*57c0*/  HGMMA.64x96x16.F32.BF16 R120, gdesc[UR44], R120, gsb0 ;  /* 0x016000002c7879f0 */ /* 0x000fe20008001878 */
[----:B------:R-:W-:Y:S01]  /*57d0*/  UIADD3 UR46, UR6, 0x4, URZ ;  /* 0x00000004062e7890 */ /* 0x000fe2000fffe03f */
[----:B------:R-:W-:Y:S01]  /*57e0*/  FMUL.FTZ R119, R119, R2 ;  /* 0x0000000277777220 */ /* 0x000fe20000410000 */
[----:B------:R-:W-:Y:S01]  /*57f0*/  UMOV UR44, UR52 ;  /* 0x00000034002c7c82 */ /* 0x000fe20008000000 */
[----:B------:R-:W-:Y:S01]  /*5800*/  UMOV UR45, UR53 ;  /* 0x00000035002d7c82 */ /* 0x000fe20008000000 */
[----:B------:R-:W-:Y:S01]  /*5810*/  UMOV UR47, 0x40000040 ;  /* 0x40000040002f7882 */ /* 0x000fe20000000000 */
[----:B------:R-:W-:-:S02]  /*5820*/  WARPGROUP.DEPBAR.LE gsb0, 0x0 ;  /* 0x00008000000079c5 */ /* 0x000fc40000010000 */
[----:B------:R-:W-:-:S06]  /*5830*/  WARPGROUP.ARRIVE ;  /* 0x00000000000079c5 */ /* 0x000fcc0000000000 */
[----:B------:R-:W-:Y:S01]  /*5840*/  HGMMA.64x96x16.F32.BF16 R120, gdesc[UR44], R120, gsb0 ;  /* 0x016000002c7879f0 */ /* 0x000fe20008001878 */
[----:B------:R-:W-:Y:S01]  /*5850*/  UIADD3 UR46, UR6, 0x606, URZ ;  /* 0x00000606062e7890 */ /* 0x000fe2000fffe03f */
[----:B------:R-:W-:Y:S01]  /*5860*/  UMOV UR44, UR48 ;  /* 0x00000030002c7c82 */ /* 0x000fe20008000000 */
[----:B------:R-:W-:Y:S01]  /*5870*/  UMOV UR45, UR49 ;  /* 0x00000031002d7c82 */ /* 0x000fe20008000000 */
[----:B------:R-:W-:Y:S01]  /*5880*/  UMOV UR47, 0x40000040 ;  /* 0x40000040002f7882 */ /* 0x000fe20000000000 */
        /* <DEDUP_REMOVED lines=28> */
[----:B------:R-:W-:Y:S05]  /*5a50*/  @!P0 BRA `(.L_x_1131) ;  /* 0x0000000000048947 */ /* 0x000fea0003800000 */
[----:B------:R-:W-:Y:S01]  /*5a60*/  BPT.TRAP 0x1 ;  /* 0x000000040000795c */ /* 0x000fe20000300000 */
.L_x_1131:
[----:B------:R-:W-:Y:S01]  /*5a70*/  ULEA UR6, UR37, UR38, 0x3 ;  /* 0x0000002625067291 */ /* 0x000fe2000f8e183f */
[----:B------:R-:W-:-:S05]  /*5a80*/  IMAD.U32 R0, RZ, RZ, UR36 ;  /* 0x00000024ff007e24 */ /* 0x000fca000f8e00ff */
[----:B------:R-:W-:-:S04]  /*5a90*/  SHF.L.U32 R0, R0, 0x1f, RZ ;  /* 0x0000001f00007819 */ /* 0x000fc800000006ff */
[----:B------:R2:W3:Y:S01]  /*5aa0*/  SYNCS.PHASECHK.TRANS64.TRYWAIT P1, [UR6+0x30850], R0 ;  /* 0x03085000ff0075a7 */ /* 0x0004e20008020146 */
[----:B------:R-:W-:Y:S05]  /*5ab0*/  @!P0 BRA `(.L_x_1132) ;  /* 0x0000000000048947 */ /* 0x000fea0003800000 */
[----:B------:R-:W-:Y:S01]  /*5ac0*/  BPT.TRAP 0x1 ;  /* 0x000000040000795c */ /* 0x000fe20000300000 */
.L_x_1132:
[----:B---3--:R-:W-:Y:S05]  /*5ad0*/  @P1 BRA `(.L_x_1133) ;  /* 0x0000000000081947 */ /* 0x008fea0003800000 */
[----:B------:R-:W3:Y:S02]  /*5ae0*/  SYNCS.PHASECHK.TRANS64.TRYWAIT P1, [UR6+0x30850], R0 ;  /* 0x03085000ff0075a7 */ /* 0x000ee40008020146 */
[----:B---3--:R-:W-:Y:S05]  /*5af0*/  @!P1 BRA `(.L_x_1134) ;  /* 0x00000110001c9947 */ /* 0x008fea0003800000 */
.L_x_1133:
[----:B------:R-:W-:Y:S01]  /*5b00*/  UIADD3 UR10, UR38, 0x400, URZ ;  /* 0x00000400260a7890 */ /* 0x000fe2000fffe03f */
[----:B------:R-:W-:Y:S01]  /*5b10*/  WARPGROUP.ARRIVE ;  /* 0x00000000000079c5 */ /* 0x000fe20000000000 */
[----:B------:R-:W-:-:S05]  /*5b20*/  UMOV UR11, 0x40000040 ;  /* 0x40000040000b7882 */ /* 0x000fca0000000000 */
[----:B------:R-:W3:Y:S01]  /*5b30*/  S2R R207, SR_TID.X ;  /* 0x0000000000cf7919 */ /* 0x000ee20000002100 */
[----:B------:R-:W-:Y:S01]  /*5b40*/  USHF.R.U32.HI UR10, URZ, 0x4, UR10 ;  /* 0x000000043f0a7899 */ /* 0x000fe2000801160a */
[----:B------:R-:W-:Y:S01]  /*5b50*/  PLOP3.LUT P1, PT, PT, PT, UP0, 0x80, 0x0 ;  /* 0x000000000000781c */ /* 0x000fe20003f2f008 */
[----:B------:R-:W-:Y:S01]  /*5b60*/  FMUL.FTZ R2, R123, UR4 ;  /* 0x000000047b027c20 */ /* 0x000fe20008410000 */
[----:B------:R-:W-:Y:S01]  /*5b70*/  PLOP3.LUT P2, PT, PT, PT, UP0, 0x80, 0x0 ;  /* 0x000000000000781c */ /* 0x000fe20003f4f008 */
[----:B------:R-:W-:Y:S01]  /*5b80*/  ULOP3.LUT UR10, UR10, 0x3fff, URZ, 0xc0, !UPT ;  /* 0x00003fff0a0a7892 */ /* 0x000fe2000f8ec03f */
[----:B0-2---:R-:W-:Y:S01]  /*5b90*/  FMUL.FTZ R0, R122, UR4 ;  /* 0x000000047a007c20 */ /* 0x005fe20008410000 */
[----:B------:R-:W-:Y:S01]  /*5ba0*/  FMUL.FTZ R123, R138, UR4 ;  /* 0x000000048a7b7c20 */ /* 0x000fe20008410000 */
[----:B------:R-:W-:Y:S01]  /*5bb0*/  FMUL.FTZ R122, R139, UR4 ;  /* 0x000000048b7a7c20 */ /* 0x000fe20008410000 */
[----:B------:R-:W-:Y:S01]  /*5bc0*/  ULOP3.LUT UR10, UR10, 0x3000000, URZ, 0xfc, !UPT ;  /* 0x030000000a0a7892 */ /* 0x000fe2000f8efc3f */
[----:B------:R-:W-:Y:S01]  /*5bd0*/  FMUL.FTZ R138, R140, UR4 ;  /* 0x000000048c8a7c20 */ /* 0x000fe20008410000 */
[----:B------:R-:W-:Y:S01]  /*5be0*/  FMUL.FTZ R139, R141, UR4 ;  /* 0x000000048d8b7c20 */ /* 0x000fe20008410000 */
[----:B------:R-:W-:Y:S01]  /*5bf0*/  FMUL.FTZ R140, R144, UR4 ;  /* 0x00000004908c7c20 */ /* 0x000fe20008410000 */
[----:B------:R-:W-:Y:S01]  /*5c00*/  UIMAD UR14, UR37, 0x900, UR10 ;  /* 0x00000900250e78a4 */ /* 0x000fe2000f8e020a */
[----:B------:R-:W-:Y:S01]  /*5c10*/  FMUL.FTZ R144, R148, UR4 ;  /* 0x0000000494907c20 */ /* 0x000fe20008410000 */
[----:B------:R-:W-:-:S02]  /*5c20*/  IMAD R141, R10, -0x60, RZ ;  /* 0xffffffa00a8d7824 */ /* 0x000fc400078e02ff */
[----:B------:R-:W-:Y:S01]  /*5c30*/  FMUL.FTZ R148, R152, UR4 ;  /* 0x0000000498947c20 */ /* 0x000fe20008410000 */
[----:B-1----:R-:W-:Y:S01]  /*5c40*/  FMUL.FTZ R9, R120, UR4 ;  /* 0x0000000478097c20 */ /* 0x002fe20008410000 */
[----:B------:R-:W-:Y:S01]  /*5c50*/  FMUL.FTZ R152, R156, UR4 ;  /* 0x000000049c987c20 */ /* 0x000fe20008410000 */
[----:B------:R-:W-:Y:S01]  /*5c60*/  FMUL.FTZ R14, R127, UR4 ;  /* 0x000000047f0e7c20 */ /* 0x000fe20008410000 */
[----:B------:R-:W-:Y:S01]  /*5c70*/  UMOV UR10, UR14 ;  /* 0x0000000e000a7c82 */ /* 0x000fe20008000000 */
[----:B------:R-:W-:Y:S01]  /*5c80*/  FMUL.FTZ R120, R135, UR4 ;  /* 0x0000000487787c20 */ /* 0x000fe20008410000 */
[----:B------:R-:W-:Y:S01]  /*5c90*/  HGMMA.64x192x16.F32.BF16 R24, R188, gdesc[UR8].tnspB, R24, gsb0 ;  /* 0x42e00008bc187df0 */ /* 0x000fe20008001818 */
[----:B------:R-:W-:Y:S01]  /*5ca0*/  UIADD3 UR10, UR14, 0x80, URZ ;  /* 0x000000800e0a7890 */ /* 0x000fe2000fffe03f */
[----:B------:R-:W-:Y:S01]  /*5cb0*/  FMUL.FTZ R156, R160, UR4 ;  /* 0x00000004a09c7c20 */ /* 0x000fe20008410000 */
[----:B------:R-:W-:Y:S01]  /*5cc0*/  UMOV UR11, 0x40000040 ;  /* 0x40000040000b7882 */ /* 0x000fe20000000000 */
[----:B------:R-:W-:Y:S01]  /*5cd0*/  FMUL.FTZ R11, R126, UR4 ;  /* 0x000000047e0b7c20 */ /* 0x000fe20008410000 */
[----:B------:R-:W-:Y:S01]  /*5ce0*/  FMUL.FTZ R15, R130, UR4 ;  /* 0x00000004820f7c20 */ /* 0x000fe20008410000 */
[----:B------:R-:W-:Y:S01]  /*5cf0*/  FMUL.FTZ R20, R131, UR4 ;  /* 0x0000000483147c20 */ /* 0x000fe20008410000 */
[----:B------:R-:W-:Y:S01]  /*5d00*/  FMUL.FTZ R21, R134, UR4 ;  /* 0x0000000486157c20 */ /* 0x000fe20008410000 */
[----:B------:R-:W-:Y:S01]  /*5d10*/  FMUL.FTZ R127, R146, UR4 ;  /* 0x00000004927f7c20 */ /* 0x000fe20008410000 */
[----:B------:R-:W-:Y:S01]  /*5d20*/  FMUL.FTZ R135, R154, UR4 ;  /* 0x000000049a877c20 */ /* 0x000fe20008410000 */
[----:B---3--:R-:W-:Y:S01]  /*5d30*/  LOP3.LUT P3, RZ, R207, 0x7f, RZ, 0xc0, !PT ;  /* 0x0000007fcfff7812 */ /* 0x008fe2000786c0ff */
        /* <DEDUP_REMOVED lines=8> */
[----:B------:R-:W0:Y:S08]  /*5dc0*/  MUFU.TANH R9, R9 ;  /* 0x0000000900097308 */ /* 0x000e300000002400 */
[----:B------:R-:W1:Y:S08]  /*5dd0*/  MUFU.TANH R0, R0 ;  /* 0x0000000000007308 */ /* 0x000e700000002400 */
[----:B------:R-:W2:Y:S08]  /*5de0*/  MUFU.TANH R2, R2 ;  /* 0x0000000200027308 */ /* 0x000eb00000002400 */
[----:B------:R-:W3:Y:S08]  /*5df0*/  MUFU.TANH R11, R11 ;  /* 0x0000000b000b7308 */ /* 0x000ef00000002400 */
        /* <DEDUP_REMOVED lines=19> */
[----:B------:R-:W0:Y:S01]  /*5f30*/  MUFU.TANH R156, R156 ;  /* 0x0000009c009c7308 */ /* 0x000e220000002400 */
[----:B------:R-:W-:-:S02]  /*5f40*/  WARPGROUP.DEPBAR.LE gsb0, 0x0 ;  /* 0x00008000000079c5 */ /* 0x000fc40000010000 */
[----:B------:R-:W-:-:S05]  /*5f50*/  WARPGROUP.ARRIVE ;  /* 0x00000000000079c5 */ /* 0x000fca0000000000 */
[----:B------:R-:W0:Y:S01]  /*5f60*/  MUFU.TANH R160, R160 ;  /* 0x000000a000a07308 */ /* 0x000e220000002400 */
[----:B------:R-:W-:Y:S01]  /*5f70*/  HGMMA.64x192x16.F32.BF16 R24, R184, gdesc[UR8].tnspB, R24, gsb0 ;  /* 0x42e00008b8187df0 */ /* 0x000fe20008001818 */
[----:B------:R-:W-:Y:S01]  /*5f80*/  UIADD3 UR10, UR14, 0x100, URZ ;  /* 0x000001000e0a7890 */ /* 0x000fe2000fffe03f */
[----:B------:R-:W-:-:S05]  /*5f90*/  UMOV UR11, 0x40000040 ;  /* 0x40000040000b7882 */ /* 0x000fca0000000000 */
[----:B------:R-:W0:Y:S08]  /*5fa0*/  MUFU.TANH R164, R164 ;  /* 0x000000a400a47308 */ /* 0x000e300000002400 */
[----:B------:R-:W0:Y:S08]  /*5fb0*/  MUFU.TANH R130, R130 ;  /* 0x0000008200827308 */ /* 0x000e300000002400 */
[----:B------:R-:W0:Y:S01]  /*5fc0*/  MUFU.TANH R131, R131 ;  /* 0x0000008300837308 */ /* 0x000e220000002400 */
[----:B------:R-:W-:-:S02]  /*5fd0*/  WARPGROUP.DEPBAR.LE gsb0, 0x0 ;  /* 0x00008000000079c5 */ /* 0x000fc40000010000 */
[----:B------:R-:W-:-:S06]  /*5fe0*/  WARPGROUP.ARRIVE ;  /* 0x00000000000079c5 */ /* 0x000fcc0000000000 */
[----:B------:R-:W-:Y:S01]  /*5ff0*/  HGMMA.64x192x16.F32.BF16 R24, R180, gdesc[UR8].tnspB, R24, gsb0 ;  /* 0x42e00008b4187df0 */ /* 0x000fe20008001818 */
[----:B------:R-:W-:Y:S01]  /*6000*/  UIADD3 UR10, UR14, 0x180, URZ ;  /* 0x000001800e0a7890 */ /* 0x000fe2000fffe03f */
[----:B------:R-:W-:Y:S01]  /*6010*/  UMOV UR11, 0x40000040 ;  /* 0x40000040000b7882 */ /* 0x000fe20000000000 */
[----:B------:R-:W-:Y:S02]  /*6020*/  WARPGROUP.DEPBAR.LE gsb0, 0x0 ;  /* 0x00008000000079c5 */ /* 0x000fe40000010000 */
[----:B------:R-:W-:Y:S01]  /*6030*/  WARPGROUP.ARRIVE ;  /* 0x00000000000079c5 */ /* 0x000fe20000000000 */
[----:B------:R-:W-:Y:S01]  /*6040*/  FMUL.FTZ R180, R137, UR4 ;  /* 0x0000000489b47c20 */ /* 0x000fe20008410000 */
[----:B------:R-:W-:Y:S01]  /*6050*/  FMUL.FTZ R137, R158, UR4 ;  /* 0x000000049e897c20 */ /* 0x000fe20008410000 */
[----:B------:R-:W-:-:S12]  /*6060*/  FMUL.FTZ R158, R161, UR4 ;  /* 0x00000004a19e7c20 */ /* 0x000fd80008410000 */
[----:B------:R-:W-:Y:S01]  /*6070*/  HGMMA.64x192x16.F32.BF16 R24, R176, gdesc[UR8].tnspB, R24, gsb0 ;  /* 0x42e00008b0187df0 */ /* 0x000fe20008001818 */
[----:B------:R-:W-:Y:S01]  /*6080*/  UIADD3 UR10, UR14, 0x200, URZ ;  /* 0x000002000e0a7890 */ /* 0x000fe2000fffe03f */
[----:B------:R-:W0:Y:S01]  /*6090*/  MUFU.TANH R180, R180 ;  /* 0x000000b400b47308 */ /* 0x000e220000002400 */
[----:B------:R-:W-:-:S07]  /*60a0*/  UMOV UR11, 0x40000040 ;  /* 0x40000040000b7882 */ /* 0x000fce0000000000 */
[----:B------:R-:W0:Y:S08]  /*60b0*/  MUFU.TANH R137, R137 ;  /* 0x0000008900897308 */ /* 0x000e300000002400 */
[----:B------:R-:W0:Y:S01]  /*60c0*/  MUFU.TANH R158, R158 ;  /* 0x0000009e009e7308 */ /* 0x000e220000002400 */
[----:B------:R-:W-:Y:S02]  /*60d0*/  WARPGROUP.DEPBAR.LE gsb0, 0x0 ;  /* 0x00008000000079c5 */ /* 0x000fe40000010000 */
[----:B------:R-:W-:Y:S01]  /*60e0*/  WARPGROUP.ARRIVE ;  /* 0x00000000000079c5 */ /* 0x000fe20000000000 */
[----:B------:R-:W-:Y:S01]  /*60f0*/  FMUL.FTZ R176, R121, UR4 ;  /* 0x0000000479b07c20 */ /* 0x000fe20008410000 */
[----:B------:R-:W-:Y:S01]  /*6100*/  FMUL.FTZ R178, R133, UR4 ;  /* 0x0000000485b27c20 */ /* 0x000fe20008410000 */
[----:B------:R-:W5:Y:S01]  /*6110*/  LDC R121, c[0x0][0x288] ;  /* 0x0000a200ff797b82 */ /* 0x000f620000000800 */
[----:B------:R-:W-:Y:S01]  /*6120*/  FMUL.FTZ R177, R132, UR4 ;  /* 0x0000000484b17c20 */ /* 0x000fe20008410000 */
        /* <DEDUP_REMOVED lines=17> */
[----:B------:R-:W-:Y:S01]  /*6240*/  WARPGROUP.ARRIVE ;  /* 0x00000000000079c5 */ /* 0x000fe20000000000 */
[----:B------:R-:W-:Y:S01]  /*6250*/  FMUL.FTZ R173, R125, UR4 ;  /* 0x000000047dad7c20 */ /* 0x000fe20008410000 */
[----:B------:R-:W-:Y:S01]  /*6260*/  FMUL.FTZ R125, R142, UR4 ;  /* 0x000000048e7d7c20 */ /* 0x000fe20008410000 */
[----:B------:R-:W-:Y:S01]  /*6270*/  FMUL.FTZ R142, R145, UR4 ;  /* 0x00000004918e7c20 */ /* 0x000fe20008410000 */
[----:B------:R-:W-:Y:S02]  /*6280*/  VIADD R145, R18, UR60 ;  /* 0x0000003c12917c36 */ /* 0x000fe40008000000 */
[----:B------:R-:W-:Y:S01]  /*6290*/  FMUL.FTZ R174, R128, UR4 ;  /* 0x0000000480ae7c20 */ /* 0x000fe20008410000 */
[----:B------:R-:W-:Y:S01]  /*62a0*/  HGMMA.64x192x16.F32.BF16 R24, R168, gdesc[UR8].tnspB, R24, gsb0 ;  /* 0x42e00008a8187df0 */ /* 0x000fe20008001818 */
[----:B------:R-:W-:Y:S01]  /*62b0*/  @UP0 ULDC UR10, c[0x0][0x44c] ;  /* 0x00011300000a0ab9 */ /* 0x000fe20000000800 */
[----:B------:R-:W-:Y:S01]  /*62c0*/  FMUL.FTZ R128, R162, UR4 ;  /* 0x00000004a2807c20 */ /* 0x000fe20008410000 */
[----:B------:R-:W-:Y:S01]  /*62d0*/  @P1 IMAD.HI.U32 R12, R145, UR10, RZ ;  /* 0x0000000a910c1c27 */ /* 0x000fe2000f8e00ff */
[----:B------:R-:W-:-:S03]  /*62e0*/  @UP0 ULDC UR10, c[0x0][0x450] ;  /* 0x00011400000a0ab9 */ /* 0x000fc60000000800 */
[----:B------:R-:W-:Y:S01]  /*62f0*/  FMUL.FTZ R172, R124, UR4 ;  /* 0x000000047cac7c20 */ /* 0x000fe20008410000 */
[----:B------:R-:W-:Y:S01]  /*6300*/  FMUL.FTZ R175, R129, UR4 ;  /* 0x0000000481af7c20 */ /* 0x000fe20008410000 */
[----:B------:R-:W-:Y:S01]  /*6310*/  VIADD R162, R141, 0x1 ;  /* 0x000000018da27836 */ /* 0x000fe20000000000 */
[----:B------:R-:W-:Y:S01]  /*6320*/  @P2 SHF.R.U32.HI R145, RZ, UR10, R12 ;  /* 0x0000000aff912c19 */ /* 0x000fe2000801160c */
[----:B------:R-:W-:Y:S01]  /*6330*/  FMUL.FTZ R124, R143, UR4 ;  /* 0x000000048f7c7c20 */ /* 0x000fe20008410000 */
[----:B------:R-:W-:Y:S01]  /*6340*/  FMUL.FTZ R129, R163, UR4 ;  /* 0x00000004a3817c20 */ /* 0x000fe20008410000 */
[----:B------:R-:W-:Y:S01]  /*6350*/  IMAD.U32 R12, RZ, RZ, UR7 ;  /* 0x00000007ff0c7e24 */ /* 0x000fe2000f8e00ff */
[----:B------:R-:W-:Y:S01]  /*6360*/  PLOP3.LUT P1, PT, PT, PT, UP1, 0x40, 0x0 ;  /* 0x000000000000781c */ /* 0x000fe20003f2e818 */
[----:B------:R-:W-:Y:S01]  /*6370*/  IMAD R162, R17, -0x2, R162 ;  /* 0xfffffffe11a27824 */ /* 0x000fe200078e02a2 */
[----:B------:R-:W0:Y:S01]  /*6380*/  MUFU.TANH R172, R172 ;  /* 0x000000ac00ac7308 */ /* 0x000e220000002400 */
[----:B------:R-:W-:-:S02]  /*6390*/  @!P3 VIADD R12, R12, 0x30840 ;  /* 0x000308400c0cb836 */ /* 0x000fc40000000000 */
[C---:B------:R-:W-:Y:S01]  /*63a0*/  VIADD R147, R162.reuse, 0xffffffff ;  /* 0xffffffffa2937836 */ /* 0x040fe20000000000 */
[----:B-----5:R-:W-:Y:S02]  /*63b0*/  IADD3 R149, R162, -R121, R16 ;  /* 0x80000079a2957210 */ /* 0x020fe40007ffe010 */
[----:B------:R-:W-:Y:S02]  /*63c0*/  @!P3 PRMT R12, RZ, 0x654, R12 ;  /* 0x00000654ff0cb816 */ /* 0x000fe4000000000c */
[----:B------:R-:W0:Y:S01]  /*63d0*/  MUFU.TANH R173, R173 ;  /* 0x000000ad00ad7308 */ /* 0x000e220000002400 */
[C---:B------:R-:W-:Y:S02]  /*63e0*/  VIADD R151, R149.reuse, UR55 ;  /* 0x0000003795977c36 */ /* 0x040fe40008000000 */
[----:B------:R-:W-:-:S05]  /*63f0*/  VIADD R149, R149, UR54 ;  /* 0x0000003695957c36 */ /* 0x000fca0008000000 */
        /* <DEDUP_REMOVED lines=8> */
[----:B------:R-:W5:Y:S01]  /*6480*/  SHFL.IDX PT, R168, R145, RZ, 0x1c1f ;  /* 0x001c1fff91a87589 */ /* 0x000f6200000e0000 */
[----:B------:R0:W-:Y:S01]  /*6490*/  @!P3 SYNCS.ARRIVE.TRANS64.RED.A1T0 RZ, [R12+URZ], RZ ;  /* 0x000000ff0cffb9a7 */ /* 0x0001e2000810043f */
[--C-:B-----5:R-:W-:Y:S02]  /*64a0*/  IMAD.IADD R153, R151, 0x1, R168.reuse ;  /* 0x0000000197997824 */ /* 0x120fe400078e02a8 */
[----:B------:R-:W-:Y:S01]  /*64b0*/  IMAD.IADD R155, R149, 0x1, R168 ;  /* 0x00000001959b7824 */ /* 0x000fe200078e02a8 */
[----:B01234-:R-:W-:Y:S06]  /*64c0*/  @P1 BRA `(.L_x_1135) ;  /* 0x0000000000541947 */ /* 0x01ffec0003800000 */
[----:B------:R-:W-:Y:S01]  /*64d0*/  IADD3 R143, R16, -R121, R168 ;  /* 0x80000079108f7210 */ /* 0x000fe20007ffe0a8 */
[----:B------:R-:W-:Y:S03]  /*64e0*/  BSSY B0, `(.L_x_1136) ;  /* 0x0000010000007945 */ /* 0x000fe60003800000 */
[----:B------:R-:W-:-:S13]  /*64f0*/  ISETP.GT.AND P1, PT, R143, -0x1, PT ;  /* 0xffffffff8f00780c */ /* 0x000fda0003f24270 */
[----:B------:R-:W-:Y:S05]  /*6500*/  @P1 BRA `(.L_x_1137) ;  /* 0x0000000000201947 */ /* 0x000fea0003800000 */
[----:B------:R-:W-:Y:S01]  /*6510*/  IMAD.U32 R162, RZ, RZ, UR51 ;  /* 0x00000033ffa27e24 */ /* 0x000fe2000f8e00ff */
[----:B------:R-:W-:-:S04]  /*6520*/  LOP3.LUT R143, RZ, R143, RZ, 0x33, !PT ;  /* 0x0000008fff8f7212 */ /* 0x000fc800078e33ff */
[----:B------:R-:W-:-:S13]  /*6530*/  ISETP.NE.AND P1, PT, R162, 0x1, PT ;  /* 0x00000001a200780c */ /* 0x000fda0003f25270 */
[----:B------:R-:W0:Y:S02]  /*6540*/  @P1 LDC.64 R12, c[0x0][0x9e8] ;  /* 0x00027a00ff0c1b82 */ /* 0x000e240000000a00 */
[----:B0-----:R-:W-:-:S05]  /*6550*/  @P1 IMAD.HI.U32 R12, R143, R12, RZ ;  /* 0x0000000c8f0c1227 */ /* 0x001fca00078e00ff */
[----:B------:R-:W-:-:S04]  /*6560*/  @P1 SHF.R.U32.HI R143, RZ, R13, R12 ;  /* 0x0000000dff8f1219 */ /* 0x000fc8000001160c */
[----:B------:R-:W-:Y:S01]  /*6570*/  LOP3.LUT R143, RZ, R143, RZ, 0x33, !PT ;  /* 0x0000008fff8f7212 */ /* 0x000fe200078e33ff */
[----:B------:R-:W-:Y:S06]  /*6580*/  BRA `(.L_x_1138) ;  /* 0x0000000000147947 */ /* 0x000fec0003800000 */
.L_x_1137:
[----:B------:R-:W-:-:S05]  /*6590*/  IMAD.U32 R162, RZ, RZ, UR51 ;  /* 0x00000033ffa27e24 */ /* 0x000fca000f8e00ff */
[----:B------:R-:W-:-:S13]  /*65a0*/  ISETP.NE.AND P1, PT, R162, 0x1, PT ;  /* 0x00000001a200780c */ /* 0x000fda0003f25270 */
[----:B------:R-:W0:Y:S02]  /*65b0*/  @P1 LDC.64 R12, c[0x0][0x9e8] ;  /* 0x00027a00ff0c1b82 */ /* 0x000e240000000a00 */
[----:B0-----:R-:W-:-:S05]  /*65c0*/  @P1 IMAD.HI.U32 R12, R143, R12, RZ ;  /* 0x0000000c8f0c1227 */ /* 0x001fca00078e00ff */
[----:B------:R-:W-:-:S07]  /*65d0*/  @P1 SHF.R.U32.HI R143, RZ, R13, R12 ;  /* 0x0000000dff8f1219 */ /* 0x000fce000001160c */
.L_x_1138:
[----:B------:R-:W-:Y:S05]  /*65e0*/  BSYNC B0 ;  /* 0x0000000000007941 */ /* 0x000fea0003800000 */
.L_x_1136:
[----:B------:R-:W-:-:S05]  /*65f0*/  IMAD R12, R143, R162, R147 ;  /* 0x000000a28f0c7224 */ /* 0x000fca00078e0293 */
[----:B------:R-:W-:Y:S02]  /*6600*/  VIADDMNMX R153, R12, R162, R153, PT ;  /* 0x000000a20c997246 */ /* 0x000fe40003800199 */
[----:B------:R-:W-:-:S07]  /*6610*/  VIMNMX R155, R155, R12, !PT ;  /* 0x0000000c9b9b7248 */ /* 0x000fce0007fe0100 */
.L_x_1135:
[C---:B------:R-:W-:Y:S01]  /*6620*/  ISETP.GE.AND P1, PT, R141.reuse, 0x2, PT ;  /* 0x000000028d00780c */ /* 0x040fe20003f26270 */
[----:B------:R-:W0:Y:S01]  /*6630*/  SHFL.IDX PT, R12, R145, 0x1, 0x1c1f ;  /* 0x003c1f00910c7f89 */ /* 0x000e2200000e0000 */
[----:B------:R-:W-:Y:S02]  /*6640*/  ISETP.GE.AND P5, PT, R141, 0xa, PT ;  /* 0x0000000a8d00780c */ /* 0x000fe40003fa6270 */
        /* <DEDUP_REMOVED lines=9> */
[----:B------:R-:W-:-:S02]  /*66e0*/  FSEL R166, R173, -INF , !P3 ;  /* 0xff800000ada67808 */ /* 0x000fc40005800000 */
        /* <DEDUP_REMOVED lines=24> */
[----:B------:R-:W-:Y:S02]  /*6870*/  ISETP.GE.AND P4, PT, R141, 0x22, PT ;  /* 0x000000228d00780c */ /* 0x000fe40003f86270 */
        /* <DEDUP_REMOVED lines=15> */
[----:B------:R-:W-:Y:S01]  /*6970*/  FSEL R138, R139, -INF , !P3 ;  /* 0xff8000008b8a7808 */ /* 0x000fe20005800000 */
[----:B0-----:R-:W-:Y:S01]  /*6980*/  IMAD.IADD R139, R151, 0x1, R12 ;  /* 0x00000001978b7824 */ /* 0x001fe200078e020c */
        /* <DEDUP_REMOVED lines=38> */
[----:B------:R-:W-:Y:S02]  /*6bf0*/  P2R R163, PR, RZ, 0x20 ;  /* 0x00000020ffa37803 */ /* 0x000fe40000000000 */
[----:B------:R-:W-:Y:S02]  /*6c00*/  FSEL R154, R154, -INF , !P3 ;  /* 0xff8000009a9a7808 */ /* 0x000fe40005800000 */
[----:B------:R-:W-:-:S04]  /*6c10*/  ISETP.GE.AND P3, PT, R141, 0x51, PT ;  /* 0x000000518d00780c */ /* 0x000fc80003f66270 */
[----:B------:R-:W-:-:S04]  /*6c20*/  ISETP.GT.AND P4, PT, R155, 0x50, !P3 ;  /* 0x000000509b00780c */ /* 0x000fc80005f84270 */
[----:B------:R-:W-:-:S04]  /*6c30*/  ISETP.LT.OR P4, PT, R153, 0x51, P4 ;  /* 0x000000519900780c */ /* 0x000fc80002781670 */
        /* <DEDUP_REMOVED lines=10> */
[----:B------:R-:W-:Y:S02]  /*6ce0*/  P2R R185, PR, RZ, 0x40 ;  /* 0x00000040ffb97803 */ /* 0x000fe40000000000 */
[----:B------:R-:W-:-:S04]  /*6cf0*/  ISETP.GT.AND P6, PT, R155, RZ, !P6 ;  /* 0x000000ff9b00720c */ /* 0x000fc800077c4270 */
[----:B------:R-:W-:-:S04]  /*6d00*/  ISETP.LT.OR P6, PT, R153, 0x1, P6 ;  /* 0x000000019900780c */ /* 0x000fc800037c1670 */
[----:B------:R-:W-:Y:S02]  /*6d10*/  FSEL R143, R9, -INF , !P6 ;  /* 0xff800000098f7808 */ /* 0x000fe40007000000 */
[----:B------:R-:W-:Y:S01]  /*6d20*/  ISETP.GE.AND P6, PT, R141, 0x5a, PT ;  /* 0x0000005a8d00780c */ /* 0x000fe20003fc6270 */
[----:B------:R-:W-:-:S03]  /*6d30*/  IMAD.IADD R141, R149, 0x1, R12 ;  /* 0x00000001958d7824 */ /* 0x000fc600078e020c */
[----:B------:R-:W-:Y:S02]  /*6d40*/  P2R R157, PR, RZ, 0x40 ;  /* 0x00000040ff9d7803 */ /* 0x000fe40000000000 */
[----:B------:R-:W-:-:S04]  /*6d50*/  ISETP.GT.AND P6, PT, R155, 0x59, !P6 ;  /* 0x000000599b00780c */ /* 0x000fc800077c4270 */
[----:B------:R-:W-:-:S04]  /*6d60*/  ISETP.LT.OR P6, PT, R153, 0x5a, P6 ;  /* 0x0000005a9900780c */ /* 0x000fc800037c1670 */
[----:B------:R-:W-:Y:S02]  /*6d70*/  FSEL R164, R164, -INF , !P6 ;  /* 0xff800000a4a47808 */ /* 0x000fe40007000000 */
[----:B------:R-:W-:-:S13]  /*6d80*/  PLOP3.LUT P6, PT, PT, PT, UP1, 0x40, 0x0 ;  /* 0x000000000000781c */ /* 0x000fda0003fce818 */
[----:B------:R-:W-:Y:S05]  /*6d90*/  @P6 BRA `(.L_x_1139) ;  /* 0x0000000000546947 */ /* 0x000fea0003800000 */
        /* <DEDUP_REMOVED lines=12> */
.L_x_1141:
[----:B------:R-:W-:-:S05]  /*6e60*/  IMAD.U32 R184, RZ, RZ, UR51 ;  /* 0x00000033ffb87e24 */ /* 0x000fca000f8e00ff */
[----:B------:R-:W-:-:S13]  /*6e70*/  ISETP.NE.AND P6, PT, R184, 0x1, PT ;  /* 0x00000001b800780c */ /* 0x000fda0003fc5270 */
[----:B------:R-:W0:Y:S02]  /*6e80*/  @P6 LDC.64 R12, c[0x0][0x9e8] ;  /* 0x00027a00ff0c6b82 */ /* 0x000e240000000a00 */
[----:B0-----:R-:W-:-:S05]  /*6e90*/  @P6 IMAD.HI.U32 R12, R9, R12, RZ ;  /* 0x0000000c090c6227 */ /* 0x001fca00078e00ff */
[----:B------:R-:W-:-:S07]  /*6ea0*/  @P6 SHF.R.U32.HI R9, RZ, R13, R12 ;  /* 0x0000000dff096219 */ /* 0x000fce000001160c */
.L_x_1142:
[----:B------:R-:W-:Y:S05]  /*6eb0*/  BSYNC B0 ;  /* 0x0000000000007941 */ /* 0x000fea0003800000 */
.L_x_1140:
[----:B------:R-:W-:-:S05]  /*6ec0*/  IMAD R12, R9, R184, R147 ;  /* 0x000000b8090c7224 */ /* 0x000fca00078e0293 */
[----:B------:R-:W-:Y:S02]  /*6ed0*/  VIADDMNMX R139, R12, R184, R139, PT ;  /* 0x000000b80c8b7246 */ /* 0x000fe4000380018b */
[----:B------:R-:W-:-:S07]  /*6ee0*/  VIMNMX R141, R141, R12, !PT ;  /* 0x0000000c8d8d7248 */ /* 0x000fce0007fe0100 */
.L_x_1139:
[C---:B------:R-:W-:Y:S01]  /*6ef0*/  ISETP.GT.AND P1, PT, R141.reuse, 0x1, !P1 ;  /* 0x000000018d00780c */ /* 0x040fe20004f24270 */
[----:B------:R-:W-:Y:S01]  /*6f00*/  UMOV UR36, UR39 ;  /* 0x0000002700247c82 */ /* 0x000fe20008000000 */
[----:B------:R-:W-:Y:S01]  /*6f10*/  ISETP.GT.AND P2, PT, R141, 0x8, !P2 ;  /* 0x000000088d00780c */ /* 0x000fe20005744270 */
[----:B------:R-:W-:Y:S01]  /*6f20*/  UMOV UR37, UR5 ;  /* 0x0000000500257c82 */ /* 0x000fe20008000000 */
[C---:B------:R-:W-:Y:S02]  /*6f30*/  ISETP.LT.OR P1, PT, R139.reuse, 0x2, P1 ;  /* 0x000000028b00780c */ /* 0x040fe40000f21670 */
[----:B------:R-:W-:Y:S02]  /*6f40*/  ISETP.LT.OR P2, PT, R139, 0x9, P2 ;  /* 0x000000098b00780c */ /* 0x000fe40001741670 */
[----:B------:R-:W-:Y:S02]  /*6f50*/  FSEL R216, R2, -INF , !P1 ;  /* 0xff80000002d87808 */ /* 0x000fe40004800000 */
[----:B------:R-:W-:-:S02]  /*6f60*/  ISETP.NE.AND P1, PT, R165, RZ, PT ;  /* 0x000000ffa500720c */ /* 0x000fc40003f25270 */
[----:B------:R-:W-:Y:S02]  /*6f70*/  FSEL R2, R11, -INF , !P2 ;  /* 0xff8000000b027808 */ /* 0x000fe40005000000 */
[----:B------:R-:W-:Y:S02]  /*6f80*/  ISETP.GT.AND P1, PT, R141, 0x9, !P1 ;  /* 0x000000098d00780c */ /* 0x000fe40004f24270 */
[----:B------:R-:W-:Y:S02]  /*6f90*/  ISETP.NE.AND P2, PT, R186, RZ, PT ;  /* 0x000000ffba00720c */ /* 0x000fe40003f45270 */
[----:B------:R-:W-:Y:S02]  /*6fa0*/  ISETP.LT.OR P1, PT, R139, 0xa, P1 ;  /* 0x0000000a8b00780c */ /* 0x000fe40000f21670 */
[----:B------:R-:W-:Y:S02]  /*6fb0*/  ISETP.NE.AND P6, PT, R187, RZ, PT ;  /* 0x000000ffbb00720c */ /* 0x000fe40003fc5270 */
[----:B------:R-:W-:-:S02]  /*6fc0*/  FSEL R214, R14, -INF , !P1 ;  /* 0xff8000000ed67808 */ /* 0x000fc40004800000 */
[----:B------:R-:W-:Y:S02]  /*6fd0*/  ISETP.NE.AND P1, PT, R163, RZ, PT ;  /* 0x000000ffa300720c */ /* 0x000fe40003f25270 */
[----:B------:R-:W-:Y:S02]  /*6fe0*/  FMNMX.FTZ R9, R143, R4, !PT ;  /* 0x000000048f097209 */ /* 0x000fe40007810000 */
[----:B------:R-:W-:Y:S02]  /*6ff0*/  ISETP.GT.AND P1, PT, R141, 0x10, !P1 ;  /* 0x000000108d00780c */ /* 0x000fe40004f24270 */
[----:B------:R-:W-:Y:S02]  /*7000*/  FMNMX.FTZ R9, R176, R9, !PT ;  /* 0x00000009b0097209 */ /* 0x000fe40007810000 */
[----:B------:R-:W-:Y:S02]  /*7010*/  ISETP.LT.OR P1, PT, R139, 0x11, P1 ;  /* 0x000000118b00780c */ /* 0x000fe40000f21670 */
[----:B------:R-:W-:-:S02]  /*7020*/  FMNMX.FTZ R9, R172, R9, !PT ;  /* 0x00000009ac097209 */ /* 0x000fc40007810000 */
[----:B------:R-:W-:Y:S02]  /*7030*/  FSEL R188, R15, -INF , !P1 ;  /* 0xff8000000fbc7808 */ /* 0x000fe40004800000 */
        /* <DEDUP_REMOVED lines=14> */
[----:B------:R-:W-:Y:S02]  /*7120*/  ISETP.GT.AND P1, PT, R141, 0x19, !P2 ;  /* 0x000000198d00780c */ /* 0x000fe40005724270 */
[----:B------:R-:W-:Y:S02]  /*7130*/  FMNMX.FTZ R9, R180, R9, !PT ;  /* 0x00000009b4097209 */ /* 0x000fe40007810000 */
[----:B------:R-:W-:-:S02]  /*7140*/  ISETP.LT.OR P1, PT, R139, 0x1a, P1 ;  /* 0x0000001a8b00780c */ /* 0x000fc40000f21670 */
[----:B------:R-:W-:Y:S02]  /*7150*/  FMNMX.FTZ R9, R162, R9, !PT ;  /* 0x00000009a2097209 */ /* 0x000fe40007810000 */
[----:B------:R-:W-:Y:S02]  /*7160*/  FSEL R210, R120, -INF , !P1 ;  /* 0xff80000078d27808 */ /* 0x000fe40004800000 */
[----:B------:R-:W-:Y:S02]  /*7170*/  ISETP.GT.AND P1, PT, R141, 0x20, !P6 ;  /* 0x000000208d00780c */ /* 0x000fe40007724270 */
[----:B------:R-:W-:Y:S02]  /*7180*/  ISETP.NE.AND P6, PT, R190, RZ, PT ;  /* 0x000000ffbe00720c */ /* 0x000fe40003fc5270 */
        /* <DEDUP_REMOVED lines=30> */
[----:B------:R-:W-:Y:S01]  /*7370*/  FSEL R122, R127, -INF , !P1 ;  /* 0xff8000007f7a7808 */ /* 0x000fe20004800000 */
[----:B------:R-:W0:Y:S01]  /*7380*/  LDC R9, c[0x0][0x988] ;  /* 0x00026200ff097b82 */ /* 0x000e220000000800 */
[----:B------:R-:W-:Y:S01]  /*7390*/  ISETP.NE.AND P1, PT, R175, RZ, PT ;  /* 0x000000ffaf00720c */ /* 0x000fe20003f25270 */
[----:B------:R-:W1:Y:S01]  /*73a0*/  SHFL.BFLY PT, R12, R11, 0x2, 0x1f ;  /* 0x0c401f000b0c7f89 */ /* 0x000e6200000e0000 */
[----:B------:R-:W-:-:S02]  /*73b0*/  ISETP.NE.AND P2, PT, R189, RZ, PT ;  /* 0x000000ffbd00720c */ /* 0x000fc40003f45270 */
[C---:B------:R-:W-:Y:S02]  /*73c0*/  ISETP.GT.AND P1, PT, R141.reuse, 0x31, !P1 ;  /* 0x000000318d00780c */ /* 0x040fe40004f24270 */
[----:B------:R-:W-:Y:S02]  /*73d0*/  ISETP.GT.AND P3, PT, R141, 0x50, !P3 ;  /* 0x000000508d00780c */ /* 0x000fe40005f64270 */
[----:B------:R-:W-:Y:S02]  /*73e0*/  ISETP.LT.OR P1, PT, R139, 0x32, P1 ;  /* 0x000000328b00780c */ /* 0x000fe40000f21670 */
[----:B------:R-:W-:Y:S02]  /*73f0*/  ISETP.GT.AND P4, PT, R141, 0x51, !P4 ;  /* 0x000000518d00780c */ /* 0x000fe40006784270 */
[----:B------:R-:W-:Y:S02]  /*7400*/  FSEL R126, R126, -INF , !P1 ;  /* 0xff8000007e7e7808 */ /* 0x000fe40004800000 */
[----:B------:R-:W-:-:S02]  /*7410*/  ISETP.NE.AND P1, PT, R177, RZ, PT ;  /* 0x000000ffb100720c */ /* 0x000fc40003f25270 */
[----:B------:R-:W-:Y:S02]  /*7420*/  ISETP.LT.OR P3, PT, R139, 0x51, P3 ;  /* 0x000000518b00780c */ /* 0x000fe40001f61670 */
[C---:B------:R-:W-:Y:S02]  /*7430*/  ISETP.GT.AND P1, PT, R141.reuse, 0x38, !P1 ;  /* 0x000000388d00780c */ /* 0x040fe40004f24270 */
[----:B------:R-:W-:Y:S02]  /*7440*/  ISETP.GT.AND P5, PT, R141, 0x58, !P5 ;  /* 0x000000588d00780c */ /* 0x000fe40006fa4270 */
[C---:B------:R-:W-:Y:S02]  /*7450*/  ISETP.LT.OR P1, PT, R139.reuse, 0x39, P1 ;  /* 0x000000398b00780c */ /* 0x040fe40000f21670 */
[----:B------:R-:W-:Y:S02]  /*7460*/  ISETP.LT.OR P4, PT, R139, 0x52, P4 ;  /* 0x000000528b00780c */ /* 0x000fe40002781670 */
[----:B------:R-:W-:-:S02]  /*7470*/  FSEL R120, R133, -INF , !P1 ;  /* 0xff80000085787808 */ /* 0x000fc40004800000 */
[----:B------:R-:W-:Y:S02]  /*7480*/  ISETP.NE.AND P1, PT, R179, RZ, PT ;  /* 0x000000ffb300720c */ /* 0x000fe40003f25270 */
[----:B-1----:R-:W-:Y:S02]  /*7490*/  FMNMX.FTZ R13, R11, R12, !PT ;  /* 0x0000000c0b0d7209 */ /* 0x002fe40007810000 */
[----:B------:R-:W-:Y:S02]  /*74a0*/  ISETP.GT.AND P1, PT, R141, 0x39, !P1 ;  /* 0x000000398d00780c */ /* 0x000fe40004f24270 */
[----:B------:R-:W-:Y:S01]  /*74b0*/  FSEL R128, R128, -INF , !P3 ;  /* 0xff80000080807808 */ /* 0x000fe20005800000 */
[----:B------:R-:W1:Y:S01]  /*74c0*/  SHFL.BFLY PT, R12, R13, 0x1, 0x1f ;  /* 0x0c201f000d0c7f89 */ /* 0x000e6200000e0000 */
[C---:B------:R-:W-:Y:S02]  /*74d0*/  ISETP.LT.OR P1, PT, R139.reuse, 0x3a, P1 ;  /* 0x0000003a8b00780c */ /* 0x040fe40000f21670 */
[----:B------:R-:W-:-:S02]  /*74e0*/  ISETP.LT.OR P5, PT, R139, 0x59, P5 ;  /* 0x000000598b00780c */ /* 0x000fc40002fa1670 */
[----:B------:R-:W-:Y:S02]  /*74f0*/  FSEL R132, R132, -INF , !P1 ;  /* 0xff80000084847808 */ /* 0x000fe40004800000 */
[----:B------:R-:W-:Y:S02]  /*7500*/  ISETP.NE.AND P1, PT, R181, RZ, PT ;  /* 0x000000ffb500720c */ /* 0x000fe40003f25270 */
[----:B------:R-:W-:Y:S02]  /*7510*/  FSEL R130, R130, -INF , !P5 ;  /* 0xff80000082827808 */ /* 0x000fe40006800000 */
[----:B------:R-:W-:-:S04]  /*7520*/  ISETP.GT.AND P1, PT, R141, 0x40, !P1 ;  /* 0x000000408d00780c */ /* 0x000fc80004f24270 */
[----:B------:R-:W-:-:S04]  /*7530*/  ISETP.LT.OR P1, PT, R139, 0x41, P1 ;  /* 0x000000418b00780c */ /* 0x000fc80000f21670 */
[----:B------:R-:W-:Y:S02]  /*7540*/  FSEL R20, R135, -INF , !P1 ;  /* 0xff80000087147808 */ /* 0x000fe40004800000 */
[----:B------:R-:W-:Y:S02]  /*7550*/  ISETP.NE.AND P1, PT, R183, RZ, PT ;  /* 0x000000ffb700720c */ /* 0x000fe40003f25270 */
[----:B-1----:R-:W-:Y:S02]  /*7560*/  FMNMX.FTZ R12, R13, R12, !PT ;  /* 0x0000000c0d0c7209 */ /* 0x002fe40007810000 */
[----:B------:R-:W-:-:S03]  /*7570*/  ISETP.GT.AND P1, PT, R141, 0x41, !P1 ;  /* 0x000000418d00780c */ /* 0x000fc60004f24270 */
[----:B0-----:R-:W-:Y:S01]  /*7580*/  FMUL.FTZ R123, R12, R9 ;  /* 0x000000090c7b7220 */ /* 0x001fe20000410000 */
[----:B------:R-:W-:-:S04]  /*7590*/  ISETP.LT.OR P1, PT, R139, 0x42, P1 ;  /* 0x000000428b00780c */ /* 0x000fc80000f21670 */
[----:B------:R-:W-:Y:S02]  /*75a0*/  FSEL R134, R134, -INF , !P1 ;  /* 0xff80000086867808 */ /* 0x000fe40004800000 */
[----:B------:R-:W-:-:S04]  /*75b0*/  ISETP.GT.AND P1, PT, R141, 0x48, !P2 ;  /* 0x000000488d00780c */ /* 0x000fc80005724270 */
[----:B------:R-:W-:-:S04]  /*75c0*/  ISETP.LT.OR P1, PT, R139, 0x49, P1 ;  /* 0x000000498b00780c */ /* 0x000fc80000f21670 */
[----:B------:R-:W-:Y:S02]  /*75d0*/  FSEL R14, R137, -INF , !P1 ;  /* 0xff800000890e7808 */ /* 0x000fe40004800000 */
[----:B------:R-:W-:Y:S02]  /*75e0*/  ISETP.GT.AND P1, PT, R141, 0x49, !P6 ;  /* 0x000000498d00780c */ /* 0x000fe40007724270 */
[----:B------:R-:W-:Y:S02]  /*75f0*/  ISETP.NE.AND P6, PT, R185, RZ, PT ;  /* 0x000000ffb900720c */ /* 0x000fe40003fc5270 */
[----:B------:R-:W-:-:S04]  /*7600*/  ISETP.LT.OR P1, PT, R139, 0x4a, P1 ;  /* 0x0000004a8b00780c */ /* 0x000fc80000f21670 */
[----:B------:R-:W-:Y:S02]  /*7610*/  FSEL R136, R136, -INF , !P1 ;  /* 0xff80000088887808 */ /* 0x000fe40004800000 */
[----:B------:R-:W-:Y:S02]  /*7620*/  ISETP.GT.AND P1, PT, R141, RZ, !P6 ;  /* 0x000000ff8d00720c */ /* 0x000fe40007724270 */
[----:B------:R-:W-:Y:S02]  /*7630*/  ISETP.NE.AND P6, PT, R157, RZ, PT ;  /* 0x000000ff9d00720c */ /* 0x000fe40003fc5270 */
[----:B------:R-:W-:Y:S02]  /*7640*/  ISETP.LT.OR P1, PT, R139, 0x1, P1 ;  /* 0x000000018b00780c */ /* 0x000fe40000f21670 */
[----:B------:R-:W-:Y:S02]  /*7650*/  ISETP.GT.AND P2, PT, R141, 0x59, !P6 ;  /* 0x000000598d00780c */ /* 0x000fe40007744270 */
[----:B------:R-:W-:-:S02]  /*7660*/  FSEL R218, R0, -INF , !P1 ;  /* 0xff80000000da7808 */ /* 0x000fc40004800000 */
[----:B------:R-:W-:Y:S02]  /*7670*/  FSETP.NEU.FTZ.AND P1, PT, R12, -INF , PT ;  /* 0xff8000000c00780b */ /* 0x000fe40003f3d000 */
[----:B------:R-:W-:Y:S02]  /*7680*/  FMNMX.FTZ R11, R218, R3, !PT ;  /* 0x00000003da0b7209 */ /* 0x000fe40007810000 */
[----:B------:R-:W-:Y:S02]  /*7690*/  FSEL R123, R123, RZ, P1 ;  /* 0x000000ff7b7b7208 */ /* 0x000fe40000800000 */
[----:B------:R-:W-:Y:S02]  /*76a0*/  FMNMX.FTZ R13, R216, R11, !PT ;  /* 0x0000000bd80d7209 */ /* 0x000fe40007810000 */
[----:B------:R-:W-:Y:S01]  /*76b0*/  ISETP.LT.OR P2, PT, R139, 0x5a, P2 ;  /* 0x0000005a8b00780c */ /* 0x000fe20001741670 */
[--C-:B------:R-:W-:Y:S01]  /*76c0*/  FFMA.FTZ R172, R172, R9, -R123.reuse ;  /* 0x00000009acac7223 */ /* 0x100fe2000001087b */
[----:B------:R-:W-:Y:S01]  /*76d0*/  FMNMX.FTZ R13, R2, R13, !PT ;  /* 0x0000000d020d7209 */ /* 0x000fe20007810000 */
[-CC-:B------:R-:W-:Y:S01]  /*76e0*/  FFMA.FTZ R182, R182, R9.reuse, -R123.reuse ;  /* 0x00000009b6b67223 */ /* 0x180fe2000001087b */
[-CC-:B------:R-:W-:Y:S01]  /*76f0*/  FFMA.FTZ R0, R170, R9.reuse, -R123.reuse ;  /* 0x00000009aa007223 */ /* 0x180fe2000001087b */
[----:B------:R-:W-:Y:S01]  /*7700*/  FSEL R141, R12, RZ, P1 ;  /* 0x000000ff0c8d7208 */ /* 0x000fe20000800000 */
        /* <DEDUP_REMOVED lines=11> */
[----:B------:R0:W-:Y:S01]  /*77c0*/  MUFU.EX2 R13, R172 ;  /* 0x000000ac000d7308 */ /* 0x0001e20000000800 */
        /* <DEDUP_REMOVED lines=8> */
[----:B0-----:R-:W-:Y:S01]  /*7850*/  FSEL R172, R129, -INF , !P4 ;  /* 0xff80000081ac7808 */ /* 0x001fe20006000000 */
[--C-:B------:R-:W-:Y:S01]  /*7860*/  FFMA.FTZ R129, R140, R9, -R123.reuse ;  /* 0x000000098c817223 */ /* 0x100fe2000001087b */
[----:B------:R-:W-:Y:S01]  /*7870*/  FMNMX.FTZ R15, R186, R15, !PT ;  /* 0x0000000fba0f7209 */ /* 0x000fe20007810000 */
[----:B------:R-:W-:Y:S01]  /*7880*/  FFMA.FTZ R160, R160, R9, -R123 ;  /* 0x00000009a0a07223 */ /* 0x000fe2000001087b */
[----:B------:R-:W-:Y:S01]  /*7890*/  MUFU.EX2 R11, R143 ;  /* 0x0000008f000b7308 */ /* 0x000fe20000000800 */
[----:B------:R-:W-:-:S02]  /*78a0*/  LOP3.LUT P6, RZ, R207, 0x7f, RZ, 0xc0, !PT ;  /* 0x0000007fcfff7812 */ /* 0x000fc400078cc0ff */
[----:B------:R-:W-:-:S04]  /*78b0*/  FMNMX.FTZ R21, R208, R15, !PT ;  /* 0x0000000fd0157209 */ /* 0x000fc80007810000 */
[----:B------:R-:W-:Y:S01]  /*78c0*/  FMNMX.FTZ R21, R190, R21, !PT ;  /* 0x00000015be157209 */ /* 0x000fe20007810000 */
[----:B------:R0:W-:Y:S03]  /*78d0*/  MUFU.EX2 R15, R174 ;  /* 0x000000ae000f7308 */ /* 0x0001e60000000800 */
[----:B------:R-:W-:-:S04]  /*78e0*/  FMNMX.FTZ R21, R124, R21, !PT ;  /* 0x000000157c157209 */ /* 0x000fc80007810000 */
[----:B------:R-:W-:Y:S01]  /*78f0*/  FMNMX.FTZ R21, R122, R21, !PT ;  /* 0x000000157a157209 */ /* 0x000fe20007810000 */
[----:B------:R-:W-:Y:S01]  /*7900*/  MUFU.EX2 R176, R176 ;  /* 0x000000b000b07308 */ /* 0x000fe20000000800 */
[----:B0-----:R-:W-:Y:S02]  /*7910*/  FFMA.FTZ R174, R152, R9, -R123 ;  /* 0x0000000998ae7223 */ /* 0x001fe4000001087b */
[----:B------:R-:W-:-:S04]  /*7920*/  FMNMX.FTZ R125, R126, R21, !PT ;  /* 0x000000157e7d7209 */ /* 0x000fc80007810000 */
[----:B------:R-:W-:Y:S01]  /*7930*/  FMNMX.FTZ R125, R120, R125, !PT ;  /* 0x0000007d787d7209 */ /* 0x000fe20007810000 */
[----:B------:R-:W-:Y:S03]  /*7940*/  MUFU.EX2 R21, R0 ;  /* 0x0000000000157308 */ /* 0x000fe60000000800 */
[----:B------:R-:W-:-:S04]  /*7950*/  FMNMX.FTZ R125, R132, R125, !PT ;  /* 0x0000007d847d7209 */ /* 0x000fc80007810000 */
[----:B------:R-:W-:Y:S01]  /*7960*/  FMNMX.FTZ R125, R20, R125, !PT ;  /* 0x0000007d147d7209 */ /* 0x000fe20007810000 */
[----:B------:R-:W-:Y:S03]  /*7970*/  MUFU.EX2 R166, R166 ;  /* 0x000000a600a67308 */ /* 0x000fe60000000800 */
[----:B------:R-:W-:-:S04]  /*7980*/  FMNMX.FTZ R127, R134, R125, !PT ;  /* 0x0000007d867f7209 */ /* 0x000fc80007810000 */
[----:B------:R-:W-:Y:S01]  /*7990*/  FMNMX.FTZ R127, R14, R127, !PT ;  /* 0x0000007f0e7f7209 */ /* 0x000fe20007810000 */
[----:B------:R0:W-:Y:S03]  /*79a0*/  MUFU.EX2 R125, R182 ;  /* 0x000000b6007d7308 */ /* 0x0001e60000000800 */
[----:B------:R-:W-:-:S04]  /*79b0*/  FMNMX.FTZ R127, R136, R127, !PT ;  /* 0x0000007f887f7209 */ /* 0x000fc80007810000 */
[----:B------:R-:W-:Y:S01]  /*79c0*/  FMNMX.FTZ R127, R128, R127, !PT ;  /* 0x0000007f807f7209 */ /* 0x000fe20007810000 */
[----:B------:R-:W-:Y:S01]  /*79d0*/  MUFU.EX2 R168, R168 ;  /* 0x000000a800a87308 */ /* 0x000fe20000000800 */
[-CC-:B0-----:R-:W-:Y:S01]  /*79e0*/  FFMA.FTZ R182, R162, R9.reuse, -R123.reuse ;  /* 0x00000009a2b67223 */ /* 0x181fe2000001087b */
[----:B------:R-:W-:Y:S01]  /*79f0*/  FSEL R162, R131, -INF , !P2 ;  /* 0xff80000083a27808 */ /* 0x000fe20005000000 */
[----:B------:R-:W-:Y:S01]  /*7a00*/  FFMA.FTZ R131, R146, R9, -R123 ;  /* 0x0000000992837223 */ /* 0x000fe2000001087b */
[----:B------:R-:W-:-:S04]  /*7a10*/  FMNMX.FTZ R127, R172, R127, !PT ;  /* 0x0000007fac7f7209 */ /* 0x000fc80007810000 */
[----:B------:R-:W-:Y:S01]  /*7a20*/  FMNMX.FTZ R127, R130, R127, !PT ;  /* 0x0000007f827f7209 */ /* 0x000fe20007810000 */
[----:B------:R-:W-:Y:S03]  /*7a30*/  MUFU.EX2 R170, R170 ;  /* 0x000000aa00aa7308 */ /* 0x000fe60000000800 */
[----:B------:R-:W-:-:S05]  /*7a40*/  FMNMX.FTZ R0, R162, R127, !PT ;  /* 0x0000007fa2007209 */ /* 0x000fca0007810000 */
[----:B------:R-:W0:Y:S01]  /*7a50*/  SHFL.BFLY PT, R135, R0, 0x2, 0x1f ;  /* 0x0c401f0000877f89 */ /* 0x000e2200000e0000 */
[----:B------:R-:W-:Y:S08]  /*7a60*/  MUFU.EX2 R127, R133 ;  /* 0x00000085007f7308 */ /* 0x000ff00000000800 */
[----:B------:R1:W-:Y:S08]  /*7a70*/  MUFU.EX2 R133, R148 ;  /* 0x0000009400857308 */ /* 0x0003f00000000800 */
[----:B------:R-:W-:Y:S01]  /*7a80*/  MUFU.EX2 R180, R180 ;  /* 0x000000b400b47308 */ /* 0x000fe20000000800 */
[----:B0-----:R-:W-:Y:S01]  /*7a90*/  FMNMX.FTZ R140, R0, R135, !PT ;  /* 0x00000087008c7209 */ /* 0x001fe20007810000 */
[----:B------:R-:W-:Y:S01]  /*7aa0*/  FADD.FTZ R0, -R141, R4 ;  /* 0x000000048d007221 */ /* 0x000fe20000010100 */
[-CC-:B------:R-:W-:Y:S01]  /*7ab0*/  FFMA.FTZ R135, R154, R9.reuse, -R123.reuse ;  /* 0x000000099a877223 */ /* 0x180fe2000001087b */
[----:B------:R-:W-:-:S04]  /*7ac0*/  FFMA.FTZ R4, R164, R9, -R123 ;  /* 0x00000009a4047223 */ /* 0x000fc8000001087b */
[----:B------:R-:W-:Y:S01]  /*7ad0*/  MUFU.EX2 R182, R182 ;  /* 0x000000b600b67308 */ /* 0x000fe20000000800 */
[----:B------:R-:W0:Y:S01]  /*7ae0*/  SHFL.BFLY PT, R139, R140, 0x1, 0x1f ;  /* 0x0c201f008c8b7f89 */ /* 0x000e2200000e0000 */
[----:B------:R-:W-:-:S06]  /*7af0*/  FMUL.FTZ R0, R0, R9 ;  /* 0x0000000900007220 */ /* 0x000fcc0000410000 */
[----:B------:R-:W2:Y:S08]  /*7b00*/  MUFU.EX2 R0, R0 ;  /* 0x0000000000007308 */ /* 0x000eb00000000800 */
[----:B------:R-:W-:Y:S08]  /*7b10*/  MUFU.EX2 R129, R129 ;  /* 0x0000008100817308 */ /* 0x000ff00000000800 */
[----:B------:R-:W-:Y:S01]  /*7b20*/  MUFU.EX2 R138, R138 ;  /* 0x0000008a008a7308 */ /* 0x000fe20000000800 */
[----:B0-----:R-:W-:-:S04]  /*7b30*/  FMNMX.FTZ R140, R140, R139, !PT ;  /* 0x0000008b8c8c7209 */ /* 0x001fc80007810000 */
[C---:B------:R-:W-:Y:S01]  /*7b40*/  FSETP.NEU.FTZ.AND P1, PT, R140.reuse, -INF , PT ;  /* 0xff8000008c00780b */ /* 0x040fe20003f3d000 */
[----:B------:R-:W-:Y:S02]  /*7b50*/  FMUL.FTZ R123, R140, R9 ;  /* 0x000000098c7b7220 */ /* 0x000fe40000410000 */
[----:B------:R-:W-:Y:S03]  /*7b60*/  MUFU.EX2 R178, R178 ;  /* 0x000000b200b27308 */ /* 0x000fe60000000800 */
[----:B------:R-:W-:-:S05]  /*7b70*/  FSEL R123, R123, RZ, P1 ;  /* 0x000000ff7b7b7208 */ /* 0x000fca0000800000 */
[-CC-:B------:R-:W-:Y:S01]  /*7b80*/  FFMA.FTZ R191, R2, R9.reuse, -R123.reuse ;  /* 0x0000000902bf7223 */ /* 0x180fe2000001087b */
[----:B------:R-:W-:Y:S01]  /*7b90*/  FSEL R2, R140, RZ, P1 ;  /* 0x000000ff8c027208 */ /* 0x000fe20000800000 */
[-CC-:B------:R-:W-:Y:S01]  /*7ba0*/  FFMA.FTZ R189, R218, R9.reuse, -R123.reuse ;  /* 0x00000009dabd7223 */ /* 0x180fe2000001087b */
[-CC-:B------:R-:W-:Y:S01]  /*7bb0*/  FFMA.FTZ R146, R216, R9.reuse, -R123.reuse ;  /* 0x00000009d8927223 */ /* 0x180fe2000001087b */
[-CC-:B-1----:R-:W-:Y:S01]  /*7bc0*/  FFMA.FTZ R148, R214, R9.reuse, -R123.reuse ;  /* 0x00000009d6947223 */ /* 0x182fe2000001087b */
[-C--:B------:R-:W-:Y:S01]  /*7bd0*/  FFMA.FTZ R185, R188, R9.reuse, -R123 ;  /* 0x00000009bcb97223 */ /* 0x080fe2000001087b */
[----:B------:R-:W-:Y:S01]  /*7be0*/  FADD.FTZ R2, -R2, R3 ;  /* 0x0000000302027221 */ /* 0x000fe20000010100 */
[----:B--2---:R-:W-:Y:S01]  /*7bf0*/  FFMA.FTZ R3, R0, R8, R11 ;  /* 0x0000000800037223 */ /* 0x004fe2000001000b */
[----:B------:R-:W-:Y:S01]  /*7c00*/  MUFU.EX2 R189, R189 ;  /* 0x000000bd00bd7308 */ /* 0x000fe20000000800 */
[-C--:B------:R-:W-:Y:S01]  /*7c10*/  FFMA.FTZ R150, R212, R9.reuse, -R123 ;  /* 0x00000009d4967223 */ /* 0x080fe2000001087b */
[-C--:B------:R-:W-:Y:S01]  /*7c20*/  FMUL.FTZ R2, R2, R9.reuse ;  /* 0x0000000902027220 */ /* 0x080fe20000410000 */
[----:B------:R-:W-:Y:S01]  /*7c30*/  FADD.FTZ R8, R176, R3 ;  /* 0x00000003b0087221 */ /* 0x000fe20000010000 */
[-CC-:B------:R-:W-:Y:S01]  /*7c40*/  FFMA.FTZ R187, R184, R9.reuse, -R123.reuse ;  /* 0x00000009b8bb7223 */ /* 0x180fe2000001087b */
[-CC-:B------:R-:W-:Y:S01]  /*7c50*/  FFMA.FTZ R179, R120, R9.reuse, -R123.reuse ;  /* 0x0000000978b37223 */ /* 0x180fe2000001087b */
[-CC-:B------:R-:W-:Y:S01]  /*7c60*/  FFMA.FTZ R152, R210, R9.reuse, -R123.reuse ;  /* 0x00000009d2987223 */ /* 0x180fe2000001087b */
[----:B------:R-:W-:Y:S01]  /*7c70*/  FADD.FTZ R3, R13, R8 ;  /* 0x000000080d037221 */ /* 0x000fe20000010000 */
[----:B------:R-:W0:Y:S01]  /*7c80*/  MUFU.EX2 R2, R2 ;  /* 0x0000000200027308 */ /* 0x000e220000000800 */
[-CC-:B------:R-:W-:Y:S01]  /*7c90*/  FFMA.FTZ R181, R186, R9.reuse, -R123.reuse ;  /* 0x00000009bab57223 */ /* 0x180fe2000001087b */
[-C--:B------:R-:W-:Y:S01]  /*7ca0*/  FFMA.FTZ R177, R122, R9.reuse, -R123 ;  /* 0x000000097ab17223 */ /* 0x080fe2000001087b */
[----:B------:R-:W-:Y:S01]  /*7cb0*/  FADD.FTZ R8, R166, R3 ;  /* 0x00000003a6087221 */ /* 0x000fe20000010000 */
[-CC-:B------:R-:W-:Y:S01]  /*7cc0*/  FFMA.FTZ R122, R126, R9.reuse, -R123.reuse ;  /* 0x000000097e7a7223 */ /* 0x180fe2000001087b */
[-CC-:B------:R-:W-:Y:S01]  /*7cd0*/  FFMA.FTZ R154, R208, R9.reuse, -R123.reuse ;  /* 0x00000009d09a7223 */ /* 0x180fe2000001087b */
[-CC-:B------:R-:W-:Y:S01]  /*7ce0*/  FFMA.FTZ R183, R190, R9.reuse, -R123.reuse ;  /* 0x00000009beb77223 */ /* 0x180fe2000001087b */
[----:B------:R-:W-:Y:S01]  /*7cf0*/  FADD.FTZ R3, R15, R8 ;  /* 0x000000080f037221 */ /* 0x000fe20000010000 */
[----:B------:R-:W1:Y:S01]  /*7d00*/  MUFU.EX2 R146, R146 ;  /* 0x0000009200927308 */ /* 0x000e620000000800 */
[-CC-:B------:R-:W-:Y:S01]  /*7d10*/  FFMA.FTZ R173, R20, R9.reuse, -R123.reuse ;  /* 0x0000000914ad7223 */ /* 0x180fe2000001087b */
[-C--:B------:R-:W-:Y:S01]  /*7d20*/  FFMA.FTZ R124, R124, R9.reuse, -R123 ;  /* 0x000000097c7c7223 */ /* 0x080fe2000001087b */
[----:B------:R-:W-:Y:S01]  /*7d30*/  FADD.FTZ R120, R168, R3 ;  /* 0x00000003a8787221 */ /* 0x000fe20000010000 */
[-CC-:B------:R-:W-:Y:S01]  /*7d40*/  FFMA.FTZ R14, R14, R9.reuse, -R123.reuse ;  /* 0x000000090e0e7223 */ /* 0x180fe2000001087b */
[-CC-:B------:R-:W-:Y:S01]  /*7d50*/  FFMA.FTZ R136, R136, R9.reuse, -R123.reuse ;  /* 0x0000000988887223 */ /* 0x180fe2000001087b */
[-CC-:B------:R-:W-:Y:S01]  /*7d60*/  FFMA.FTZ R128, R128, R9.reuse, -R123.reuse ;  /* 0x0000000980807223 */ /* 0x180fe2000001087b */
[----:B------:R-:W-:Y:S01]  /*7d70*/  FFMA.FTZ R130, R130, R9, -R123 ;  /* 0x0000000982827223 */ /* 0x000fe2000001087b */
[----:B------:R-:W2:Y:S01]  /*7d80*/  MUFU.EX2 R191, R191 ;  /* 0x000000bf00bf7308 */ /* 0x000ea20000000800 */
[----:B0-----:R-:W-:Y:S01]  /*7d90*/  FFMA.FTZ R5, R2, R5, R189 ;  /* 0x0000000502057223 */ /* 0x001fe200000100bd */
[C---:B------:R-:W-:Y:S01]  /*7da0*/  ISETP.GT.AND P1, PT, R10.reuse, UR50, PT ;  /* 0x000000320a007c0c */ /* 0x040fe2000bf24270 */
[----:B------:R-:W-:Y:S01]  /*7db0*/  VIADD R10, R10, 0xffffffff ;  /* 0xffffffff0a0a7836 */ /* 0x000fe20000000000 */
[----:B------:R-:W-:-:S02]  /*7dc0*/  F2FP.BF16.F32.PACK_AB R188, R176, R11 ;  /* 0x0000000bb0bc723e */ /* 0x000fc400000010ff */
[----:B------:R-:W-:Y:S02]  /*7dd0*/  F2FP.BF16.F32.PACK_AB R186, R170, R21 ;  /* 0x00000015aaba723e */ /* 0x000fe400000010ff */
[----:B------:R-:W0:Y:S01]  /*7de0*/  MUFU.EX2 R148, R148 ;  /* 0x0000009400947308 */ /* 0x000e220000000800 */
[----:B-1----:R-:W-:Y:S01]  /*7df0*/  FADD.FTZ R8, R146, R5 ;  /* 0x0000000592087221 */ /* 0x002fe20000010000 */
[----:B------:R-:W-:Y:S01]  /*7e00*/  FADD.FTZ R5, R21, R120 ;  /* 0x0000007815057221 */ /* 0x000fe20000010000 */
[----:B------:R-:W-:Y:S01]  /*7e10*/  FFMA.FTZ R120, R132, R9, -R123 ;  /* 0x0000000984787223 */ /* 0x000fe2000001087b */
[----:B------:R-:W-:Y:S02]  /*7e20*/  F2FP.BF16.F32.PACK_AB R184, R168, R15 ;  /* 0x0000000fa8b8723e */ /* 0x000fe400000010ff */
[----:B------:R-:W-:Y:S01]  /*7e30*/  FADD.FTZ R126, R170, R5 ;  /* 0x00000005aa7e7221 */ /* 0x000fe20000010000 */
[----:B------:R-:W-:Y:S01]  /*7e40*/  F2FP.BF16.F32.PACK_AB R190, R166, R13 ;  /* 0x0000000da6be723e */ /* 0x000fe200000010ff */
[----:B------:R-:W1:Y:S01]  /*7e50*/  MUFU.EX2 R185, R185 ;  /* 0x000000b900b97308 */ /* 0x000e620000000800 */
[----:B--2---:R-:W-:Y:S01]  /*7e60*/  FADD.FTZ R3, R191, R8 ;  /* 0x00000008bf037221 */ /* 0x004fe20000010000 */
[----:B------:R-:W-:Y:S01]  /*7e70*/  FADD.FTZ R5, R125, R126 ;  /* 0x0000007e7d057221 */ /* 0x000fe20000010000 */
[----:B------:R-:W-:Y:S01]  /*7e80*/  IMAD.U32 R126, RZ, RZ, UR6 ;  /* 0x00000006ff7e7e24 */ /* 0x000fe2000f8e00ff */
[----:B------:R-:W-:-:S02]  /*7e90*/  F2FP.BF16.F32.PACK_AB R176, R138, R129 ;  /* 0x000000818ab0723e */ /* 0x000fc400000010ff */
[----:B------:R-:W-:Y:S01]  /*7ea0*/  FADD.FTZ R5, R180, R5 ;  /* 0x00000005b4057221 */ /* 0x000fe20000010000 */
[----:B------:R-:W-:Y:S01]  /*7eb0*/  @!P6 VIADD R20, R126, 0x30860 ;  /* 0x000308607e14e836 */ /* 0x000fe20000000000 */
[----:B------:R-:W2:Y:S01]  /*7ec0*/  MUFU.EX2 R150, R150 ;  /* 0x0000009600967308 */ /* 0x000ea20000000800 */
[----:B0-----:R-:W-:Y:S01]  /*7ed0*/  FADD.FTZ R8, R148, R3 ;  /* 0x0000000394087221 */ /* 0x001fe20000010000 */
[----:B------:R-:W-:Y:S01]  /*7ee0*/  FADD.FTZ R126, R182, R5 ;  /* 0x00000005b67e7221 */ /* 0x000fe20000010000 */
[----:B------:R-:W-:Y:S02]  /*7ef0*/  F2FP.BF16.F32.PACK_AB R180, R180, R125 ;  /* 0x0000007db4b4723e */ /* 0x000fe400000010ff */
[----:B------:R-:W-:Y:S01]  /*7f00*/  @!P6 PRMT R5, RZ, 0x654, R20 ;  /* 0x00000654ff05e816 */ /* 0x000fe20000000014 */
[----:B------:R-:W-:Y:S01]  /*7f10*/  FADD.FTZ R126, R127, R126 ;  /* 0x0000007e7f7e7221 */ /* 0x000fe20000010000 */
[----:B------:R-:W-:Y:S01]  /*7f20*/  FFMA.FTZ R20, R134, R9, -R123 ;  /* 0x0000000986147223 */ /* 0x000fe2000001087b */
[----:B------:R-:W0:Y:S01]  /*7f30*/  MUFU.EX2 R187, R187 ;  /* 0x000000bb00bb7308 */ /* 0x000e220000000800 */
[----:B-1----:R-:W-:Y:S01]  /*7f40*/  FADD.FTZ R3, R185, R8 ;  /* 0x00000008b9037221 */ /* 0x002fe20000010000 */
[----:B------:R1:W-:Y:S01]  /*7f50*/  @!P6 SYNCS.ARRIVE.TRANS64.RED.A1T0 RZ, [R5+URZ], RZ ;  /* 0x000000ff05ffe9a7 */ /* 0x0003e2000810043f */
[----:B------:R-:W-:-:S02]  /*7f60*/  F2FP.BF16.F32.PACK_AB R182, R127, R182 ;  /* 0x000000b67fb6723e */ /* 0x000fc400000010ff */
[----:B------:R-:W-:Y:S02]  /*7f70*/  F2FP.BF16.F32.PACK_AB R189, R146, R189 ;  /* 0x000000bd92bd723e */ /* 0x000fe400000010ff */
[----:B------:R-:W-:Y:S01]  /*7f80*/  F2FP.BF16.F32.PACK_AB R191, R148, R191 ;  /* 0x000000bf94bf723e */ /* 0x000fe200000010ff */
[----:B------:R-:W3:Y:S01]  /*7f90*/  MUFU.EX2 R152, R152 ;  /* 0x0000009800987308 */ /* 0x000ee20000000800 */
[C---:B--2---:R-:W-:Y:S01]  /*7fa0*/  FADD.FTZ R8, R150.reuse, R3 ;  /* 0x0000000396087221 */ /* 0x044fe20000010000 */
[----:B-1----:R-:W-:Y:S01]  /*7fb0*/  FADD.FTZ R5, R129, R126 ;  /* 0x0000007e81057221 */ /* 0x002fe20000010000 */
[----:B------:R-:W-:-:S03]  /*7fc0*/  F2FP.BF16.F32.PACK_AB R185, R150, R185 ;  /* 0x000000b996b9723e */ /* 0x000fc600000010ff */
[----:B------:R-:W-:Y:S02]  /*7fd0*/  FADD.FTZ R5, R138, R5 ;  /* 0x000000058a057221 */ /* 0x000fe40000010000 */
[----:B------:R-:W1:Y:S01]  /*7fe0*/  MUFU.EX2 R181, R181 ;  /* 0x000000b500b57308 */ /* 0x000e620000000800 */
[----:B0-----:R-:W-:Y:S01]  /*7ff0*/  FADD.FTZ R3, R187, R8 ;  /* 0x00000008bb037221 */ /* 0x001fe20000010000 */
[----:B------:R-:W-:-:S06]  /*8000*/  FADD.FTZ R126, R178, R5 ;  /* 0x00000005b27e7221 */ /* 0x000fcc0000010000 */
[----:B------:R-:W0:Y:S01]  /*8010*/  MUFU.EX2 R154, R154 ;  /* 0x0000009a009a7308 */ /* 0x000e220000000800 */
[C---:B---3--:R-:W-:Y:S01]  /*8020*/  FADD.FTZ R8, R152.reuse, R3 ;  /* 0x0000000398087221 */ /* 0x048fe20000010000 */
[----:B------:R-:W-:-:S06]  /*8030*/  F2FP.BF16.F32.PACK_AB R187, R152, R187 ;  /* 0x000000bb98bb723e */ /* 0x000fcc00000010ff */
[----:B------:R-:W2:Y:S01]  /*8040*/  MUFU.EX2 R183, R183 ;  /* 0x000000b700b77308 */ /* 0x000ea20000000800 */
[----:B-1----:R-:W-:-:S07]  /*8050*/  FADD.FTZ R3, R181, R8 ;  /* 0x00000008b5037221 */ /* 0x002fce0000010000 */
[----:B------:R-:W1:Y:S01]  /*8060*/  MUFU.EX2 R124, R124 ;  /* 0x0000007c007c7308 */ /* 0x000e620000000800 */
[----:B0-----:R-:W-:Y:S01]  /*8070*/  FADD.FTZ R8, R154, R3 ;  /* 0x000000039a087221 */ /* 0x001fe20000010000 */
[-CC-:B------:R-:W-:Y:S01]  /*8080*/  FFMA.FTZ R3, R172, R9.reuse, -R123.reuse ;  /* 0x00000009ac037223 */ /* 0x180fe2000001087b */
[----:B------:R-:W-:Y:S01]  /*8090*/  FFMA.FTZ R123, R162, R9, -R123 ;  /* 0x00000009a27b7223 */ /* 0x000fe2000001087b */
[----:B------:R-:W-:-:S04]  /*80a0*/  F2FP.BF16.F32.PACK_AB R181, R154, R181 ;  /* 0x000000b59ab5723e */ /* 0x000fc800000010ff */
[----:B------:R-:W0:Y:S01]  /*80b0*/  MUFU.EX2 R177, R177 ;  /* 0x000000b100b17308 */ /* 0x000e220000000800 */
[----:B--2---:R-:W-:-:S07]  /*80c0*/  FADD.FTZ R5, R183, R8 ;  /* 0x00000008b7057221 */ /* 0x004fce0000010000 */
[----:B------:R-:W2:Y:S01]  /*80d0*/  MUFU.EX2 R122, R122 ;  /* 0x0000007a007a7308 */ /* 0x000ea20000000800 */
[C---:B-1----:R-:W-:Y:S01]  /*80e0*/  FADD.FTZ R8, R124.reuse, R5 ;  /* 0x000000057c087221 */ /* 0x042fe20000010000 */
[----:B------:R-:W-:-:S06]  /*80f0*/  F2FP.BF16.F32.PACK_AB R183, R124, R183 ;  /* 0x000000b77cb7723e */ /* 0x000fcc00000010ff */
[----:B------:R-:W1:Y:S01]  /*8100*/  MUFU.EX2 R179, R179 ;  /* 0x000000b300b37308 */ /* 0x000e620000000800 */
[----:B0-----:R-:W-:-:S07]  /*8110*/  FADD.FTZ R5, R177, R8 ;  /* 0x00000008b1057221 */ /* 0x001fce0000010000 */
[----:B------:R-:W0:Y:S01]  /*8120*/  MUFU.EX2 R131, R131 ;  /* 0x0000008300837308 */ /* 0x000e220000000800 */
[C---:B--2---:R-:W-:Y:S01]  /*8130*/  FADD.FTZ R8, R122.reuse, R5 ;  /* 0x000000057a087221 */ /* 0x044fe20000010000 */
[----:B------:R-:W-:-:S06]  /*8140*/  F2FP.BF16.F32.PACK_AB R177, R122, R177 ;  /* 0x000000b17ab1723e */ /* 0x000fcc00000010ff */
[----:B------:R-:W2:Y:S01]  /*8150*/  MUFU.EX2 R120, R120 ;  /* 0x0000007800787308 */ /* 0x000ea20000000800 */
[----:B-1----:R-:W-:-:S07]  /*8160*/  FADD.FTZ R5, R179, R8 ;  /* 0x00000008b3057221 */ /* 0x002fce0000010000 */
[----:B------:R-:W1:Y:S01]  /*8170*/  MUFU.EX2 R173, R173 ;  /* 0x000000ad00ad7308 */ /* 0x000e620000000800 */
[C---:B0-----:R-:W-:Y:S01]  /*8180*/  FADD.FTZ R126, R131.reuse, R126 ;  /* 0x0000007e837e7221 */ /* 0x041fe20000010000 */
[----:B------:R-:W-:-:S03]  /*8190*/  F2FP.BF16.F32.PACK_AB R178, R131, R178 ;  /* 0x000000b283b2723e */ /* 0x000fc600000010ff */
[----:B------:R-:W-:-:S03]  /*81a0*/  FADD.FTZ R141, R133, R126 ;  /* 0x0000007e858d7221 */ /* 0x000fc60000010000 */
[----:B------:R-:W0:Y:S01]  /*81b0*/  MUFU.EX2 R142, R142 ;  /* 0x0000008e008e7308 */ /* 0x000e220000000800 */
[C---:B--2---:R-:W-:Y:S01]  /*81c0*/  FADD.FTZ R8, R120.reuse, R5 ;  /* 0x0000000578087221 */ /* 0x044fe20000010000 */
[----:B------:R-:W-:-:S06]  /*81d0*/  F2FP.BF16.F32.PACK_AB R179, R120, R179 ;  /* 0x000000b378b3723e */ /* 0x000fcc00000010ff */
[----:B------:R-:W2:Y:S01]  /*81e0*/  MUFU.EX2 R20, R20 ;  /* 0x0000001400147308 */ /* 0x000ea20000000800 */
[----:B-1----:R-:W-:-:S07]  /*81f0*/  FADD.FTZ R5, R173, R8 ;  /* 0x00000008ad057221 */ /* 0x002fce0000010000 */
[----:B------:R-:W1:Y:S01]  /*8200*/  MUFU.EX2 R174, R174 ;  /* 0x000000ae00ae7308 */ /* 0x000e620000000800 */
[C---:B0-----:R-:W-:Y:S01]  /*8210*/  FADD.FTZ R141, R142.reuse, R141 ;  /* 0x0000008d8e8d7221 */ /* 0x041fe20000010000 */
[----:B------:R-:W-:-:S06]  /*8220*/  F2FP.BF16.F32.PACK_AB R172, R142, R133 ;  /* 0x000000858eac723e */ /* 0x000fcc00000010ff */
[----:B------:R1:W0:Y:S01]  /*8230*/  MUFU.EX2 R132, R14 ;  /* 0x0000000e00847308 */ /* 0x0002220000000800 */
[C---:B--2---:R-:W-:Y:S01]  /*8240*/  FADD.FTZ R5, R20.reuse, R5 ;  /* 0x0000000514057221 */ /* 0x044fe20000010000 */
[----:B------:R-:W-:-:S06]  /*8250*/  F2FP.BF16.F32.PACK_AB R173, R20, R173 ;  /* 0x000000ad14ad723e */ /* 0x000fcc00000010ff */
[----:B------:R-:W2:Y:S01]  /*8260*/  MUFU.EX2 R135, R135 ;  /* 0x0000008700877308 */ /* 0x000ea20000000800 */
[----:B-1----:R-:W-:-:S07]  /*8270*/  FADD.FTZ R14, R174, R141 ;  /* 0x0000008dae0e7221 */ /* 0x002fce0000010000 */
[----:B------:R-:W1:Y:S01]  /*8280*/  MUFU.EX2 R136, R136 ;  /* 0x0000008800887308 */ /* 0x000e620000000800 */
[----:B0-----:R-:W-:-:S07]  /*8290*/  FADD.FTZ R5, R132, R5 ;  /* 0x0000000584057221 */ /* 0x001fce0000010000 */
[----:B------:R-:W0:Y:S01]  /*82a0*/  MUFU.EX2 R137, R137 ;  /* 0x0000008900897308 */ /* 0x000e220000000800 */
[C---:B--2---:R-:W-:Y:S01]  /*82b0*/  FADD.FTZ R14, R135.reuse, R14 ;  /* 0x0000000e870e7221 */ /* 0x044fe20000010000 */
[----:B------:R-:W-:-:S06]  /*82c0*/  F2FP.BF16.F32.PACK_AB R174, R135, R174 ;  /* 0x000000ae87ae723e */ /* 0x000fcc00000010ff */
[----:B------:R-:W2:Y:S01]  /*82d0*/  MUFU.EX2 R128, R128 ;  /* 0x0000008000807308 */ /* 0x000ea20000000800 */
[C---:B-1----:R-:W-:Y:S01]  /*82e0*/  FADD.FTZ R5, R136.reuse, R5 ;  /* 0x0000000588057221 */ /* 0x042fe20000010000 */
[----:B------:R-:W-:-:S06]  /*82f0*/  F2FP.BF16.F32.PACK_AB R175, R136, R132 ;  /* 0x0000008488af723e */ /* 0x000fcc00000010ff */
[----:B------:R-:W1:Y:S01]  /*8300*/  MUFU.EX2 R144, R144 ;  /* 0x0000009000907308 */ /* 0x000e620000000800 */
[----:B0-----:R-:W-:-:S07]  /*8310*/  FADD.FTZ R11, R137, R14 ;  /* 0x0000000e890b7221 */ /* 0x001fce0000010000 */
[----:B------:R-:W0:Y:S01]  /*8320*/  MUFU.EX2 R3, R3 ;  /* 0x0000000300037308 */ /* 0x000e220000000800 */
[----:B--2---:R-:W-:-:S07]  /*8330*/  FADD.FTZ R5, R128, R5 ;  /* 0x0000000580057221 */ /* 0x004fce0000010000 */
[----:B------:R-:W2:Y:S01]  /*8340*/  MUFU.EX2 R139, R160 ;  /* 0x000000a0008b7308 */ /* 0x000ea20000000800 */
[C---:B-1----:R-:W-:Y:S01]  /*8350*/  FADD.FTZ R8, R144.reuse, R11 ;  /* 0x0000000b90087221 */ /* 0x042fe20000010000 */
[----:B------:R-:W-:-:S06]  /*8360*/  F2FP.BF16.F32.PACK_AB R168, R144, R137 ;  /* 0x0000008990a8723e */ /* 0x000fcc00000010ff */
[----:B------:R-:W1:Y:S01]  /*8370*/  MUFU.EX2 R130, R130 ;  /* 0x0000008200827308 */ /* 0x000e620000000800 */
[C---:B0-----:R-:W-:Y:S01]  /*8380*/  FADD.FTZ R5, R3.reuse, R5 ;  /* 0x0000000503057221 */ /* 0x041fe20000010000 */
[----:B------:R-:W-:Y:S01]  /*8390*/  F2FP.BF16.F32.PACK_AB R169, R3, R128 ;  /* 0x0000008003a9723e */ /* 0x000fe200000010ff */
[----:B------:R-:W-:-:S05]  /*83a0*/  IMAD.MOV.U32 R3, RZ, RZ, R140 ;  /* 0x000000ffff037224 */ /* 0x000fca00078e008c */
[----:B------:R-:W0:Y:S01]  /*83b0*/  MUFU.EX2 R4, R4 ;  /* 0x0000000400047308 */ /* 0x000e220000000800 */
[----:B--2---:R-:W-:-:S07]  /*83c0*/  FADD.FTZ R11, R139, R8 ;  /* 0x000000088b0b7221 */ /* 0x004fce0000010000 */
[----:B------:R-:W2:Y:S01]  /*83d0*/  MUFU.EX2 R123, R123 ;  /* 0x0000007b007b7308 */ /* 0x000ea20000000800 */
[----:B-1----:R-:W-:Y:S01]  /*83e0*/  FADD.FTZ R5, R130, R5 ;  /* 0x0000000582057221 */ /* 0x002fe20000010000 */
[C---:B0-----:R-:W-:Y:S01]  /*83f0*/  FADD.FTZ R8, R4.reuse, R11 ;  /* 0x0000000b04087221 */ /* 0x041fe20000010000 */
[----:B------:R-:W-:Y:S01]  /*8400*/  F2FP.BF16.F32.PACK_AB R170, R4, R139 ;  /* 0x0000008b04aa723e */ /* 0x000fe200000010ff */
[----:B------:R-:W-:Y:S02]  /*8410*/  IMAD.MOV.U32 R4, RZ, RZ, R12 ;  /* 0x000000ffff047224 */ /* 0x000fe400078e000c */
[C---:B--2---:R-:W-:Y:S01]  /*8420*/  FADD.FTZ R5, R123.reuse, R5 ;  /* 0x000000057b057221 */ /* 0x044fe20000010000 */
[----:B------:R-:W-:Y:S01]  /*8430*/  F2FP.BF16.F32.PACK_AB R171, R123, R130 ;  /* 0x000000827bab723e */ /* 0x000fe200000010ff */
[----:B------:R-:W-:Y:S06]  /*8440*/  @P1 BRA `(.L_x_1143) ;  /* 0xffffffc800ac1947 */ /* 0x000fec000383ffff */
[----:B------:R-:W-:Y:S01]  /*8450*/  IMAD.MOV.U32 R3, RZ, RZ, R140 ;  /* 0x000000ffff037224 */ /* 0x000fe200078e008c */
[----:B------:R-:W-:Y:S01]  /*8460*/  UMOV UR37, UR5 ;  /* 0x0000000500257c82 */ /* 0x000fe20008000000 */
[----:B------:R-:W-:Y:S01]  /*8470*/  IMAD.MOV.U32 R4, RZ, RZ, R12 ;  /* 0x000000ffff047224 */ /* 0x000fe200078e000c */
[----:B------:R-:W-:-:S06]  /*8480*/  UMOV UR36, UR39 ;  /* 0x0000002700247c82 */ /* 0x000fcc0008000000 */
.L_x_1126:
[----:B------:R-:W-:Y:S01]  /*8490*/  ULDC UR4, c[0x0][0x448] ;  /* 0x0001120000047ab9 */ /* 0x000fe20000000800 */
[----:B------:R-:W-:Y:S01]  /*84a0*/  IADD3 R121, R16, 0x1, -R121 ;  /* 0x0000000110797810 */ /* 0x000fe20007ffe879 */
[----:B------:R-:W-:Y:S01]  /*84b0*/  UISETP.NE.AND UP0, UPT, UR4, 0x1, UPT ;  /* 0x000000010400788c */ /* 0x000fe2000bf05270 */
[----:B------:R-:W-:Y:S02]  /*84c0*/  ULDC UR10, c[0x0][0x9e4] ;  /* 0x00027900000a7ab9 */ /* 0x000fe40000000800 */
[----:B------:R-:W-:Y:S01]  /*84d0*/  R2UR UR7, R121 ;  /* 0x00000000790772ca */ /* 0x000fe200000e0000 */
[----:B------:R-:W-:Y:S02]  /*84e0*/  UISETP.GE.AND UP1, UPT, UR10, 0x1, UPT ;  /* 0x000000010a00788c */ /* 0x000fe4000bf26270 */
[----:B------:R-:W-:Y:S01]  /*84f0*/  UIADD3 UR6, UR60, 0x7f, URZ ;  /* 0x0000007f3c067890 */ /* 0x000fe2000fffe03f */
[----:B------:R-:W-:-:S03]  /*8500*/  ULDC UR14, c[0x0][0x9dc] ;  /* 0x00027700000e7ab9 */ /* 0x000fc60000000800 */
[----:B------:R-:W-:Y:S01]  /*8510*/  PLOP3.LUT P1, PT, PT, PT, UP1, 0x40, 0x0 ;  /* 0x000000000000781c */ /* 0x000fe20003f2e818 */
[----:B------:R-:W-:Y:S01]  /*8520*/  @UP0 ULDC UR4, c[0x0][0x44c] ;  /* 0x0001130000040ab9 */ /* 0x000fe20000000800 */
[----:B------:R-:W-:Y:S01]  /*8530*/  @UP0 ULDC UR11, c[0x0][0x450] ;  /* 0x00011400000b0ab9 */ /* 0x000fe20000000800 */
[----:B------:R-:W-:-:S04]  /*8540*/  UIMAD.WIDE.U32 UR4, UR6, UR4, URZ ;  /* 0x00000004060472a5 */ /* 0x000fc8000f8e003f */
[----:B------:R-:W-:-:S04]  /*8550*/  @UP0 USHF.R.U32.HI UR6, URZ, UR11, UR5 ;  /* 0x0000000b3f060299 */ /* 0x000fc80008011605 */
[----:B------:R-:W-:-:S04]  /*8560*/  UIADD3 UR6, UR7, UR6, URZ ;  /* 0x0000000607067290 */ /* 0x000fc8000fffe03f */
[----:B------:R-:W-:Y:S01]  /*8570*/  UIADD3 UR14, UR6, -UR14, URZ ;  /* 0x8000000e060e7290 */ /* 0x000fe2000fffe03f */
[----:B------:R-:W-:Y:S11]  /*8580*/  @P1 BRA `(.L_x_1144) ;  /* 0x0000000000481947 */ /* 0x000ff60003800000 */
[----:B------:R-:W-:Y:S02]  /*8590*/  UMOV UR11, UR6 ;  /* 0x00000006000b7c82 */ /* 0x000fe40008000000 */
[----:B------:R-:W-:-:S06]  /*85a0*/  UISETP.GT.AND UP2, UPT, UR11, -0x1, UPT ;  /* 0xffffffff0b00788c */ /* 0x000fcc000bf44270 */
[----:B------:R-:W-:-:S13]  /*85b0*/  PLOP3.LUT P1, PT, PT, PT, UP2, 0x80, 0x0 ;  /* 0x000000000000781c */ /* 0x000fda0003f2f028 */
[----:B------:R-:W-:Y:S05]  /*85c0*/  @P1 BRA `(.L_x_1145) ;  /* 0x00000000001c1947 */ /* 0x000fea0003800000 */
[----:B------:R-:W-:Y:S02]  /*85d0*/  UISETP.NE.AND UP2, UPT, UR10, 0x1, UPT ;  /* 0x000000010a00788c */ /* 0x000fe4000bf45270 */
[----:B------:R-:W-:-:S09]  /*85e0*/  ULOP3.LUT UR11, URZ, UR11, URZ, 0x33, !UPT ;  /* 0x0000000b3f0b7292 */ /* 0x000fd2000f8e333f */
[----:B------:R-:W-:Y:S02]  /*85f0*/  @UP2 ULDC.64 UR4, c[0x0][0x9e8] ;  /* 0x00027a0000042ab9 */ /* 0x000fe40000000a00 */
[----:B------:R-:W-:-:S04]  /*8600*/  UIMAD.WIDE.U32 UR6, UR11, UR4, URZ ;  /* 0x000000040b0672a5 */ /* 0x000fc8000f8e003f */
[----:B------:R-:W-:-:S04]  /*8610*/  @UP2 USHF.R.U32.HI UR11, URZ, UR5, UR7 ;  /* 0x000000053f0b2299 */ /* 0x000fc80008011607 */
[----:B------:R-:W-:Y:S01]  /*8620*/  ULOP3.LUT UR11, URZ, UR11, URZ, 0x33, !UPT ;  /* 0x0000000b3f0b7292 */ /* 0x000fe2000f8e333f */
[----:B------:R-:W-:Y:S11]  /*8630*/  BRA `(.L_x_1146) ;  /* 0x0000000000107947 */ /* 0x000ff60003800000 */
.L_x_1145:
[----:B------:R-:W-:-:S11]  /*8640*/  UISETP.NE.AND UP2, UPT, UR10, 0x1, UPT ;  /* 0x000000010a00788c */ /* 0x000fd6000bf45270 */
[----:B------:R-:W-:Y:S02]  /*8650*/  @UP2 ULDC.64 UR4, c[0x0][0x9e8] ;  /* 0x00027a0000042ab9 */ /* 0x000fe40000000a00 */
[----:B------:R-:W-:-:S04]  /*8660*/  UIMAD.WIDE.U32 UR6, UR11, UR4, URZ ;  /* 0x000000040b0672a5 */ /* 0x000fc8000f8e003f */
[----:B------:R-:W-:-:S12]  /*8670*/  @UP2 USHF.R.U32.HI UR11, URZ, UR5, UR7 ;  /* 0x000000053f0b2299 */ /* 0x000fd80008011607 */
.L_x_1146:
[----:B------:R-:W-:-:S04]  /*8680*/  UIMAD UR10, UR11, UR10, URZ ;  /* 0x0000000a0b0a72a4 */ /* 0x000fc8000f8e023f */
[----:B------:R-:W-:-:S04]  /*8690*/  UISETP.LT.AND UP2, UPT, UR14, UR10, UPT ;  /* 0x0000000a0e00728c */ /* 0x000fc8000bf41270 */
[----:B------:R-:W-:-:S12]  /*86a0*/  USEL UR14, UR14, UR10, !UP2 ;  /* 0x0000000a0e0e7287 */ /* 0x000fd8000d000000 */
.L_x_1144:
[----:B------:R-:W-:Y:S01]  /*86b0*/  UIADD3 UR4, UR14, 0x5f, URZ ;  /* 0x0000005f0e047890 */ /* 0x000fe2000fffe03f */
[----:B------:R-:W-:-:S03]  /*86c0*/  R2UR UR6, R22 ;  /* 0x00000000160672ca */ /* 0x000fc600000e0000 */
[----:B------:R-:W-:-:S04]  /*86d0*/  UIMAD.WIDE UR4, UR4, 0x2aaaaaab, URZ ;  /* 0x2aaaaaab040478a5 */ /* 0x000fc8000f8e023f */
[----:B------:R-:W-:-:S04]  /*86e0*/  USHF.R.U32.HI UR4, URZ, 0x1f, UR5 ;  /* 0x0000001f3f047899 */ /* 0x000fc80008011605 */
[----:B------:R-:W-:-:S04]  /*86f0*/  ULEA.HI.SX32 UR4, UR5, UR4, 0x1c ;  /* 0x0000000405047291 */ /* 0x000fc8000f8fe23f */
[----:B------:R-:W-:-:S04]  /*8700*/  UISETP.LT.AND UP2, UPT, UR6, UR4, UPT ;  /* 0x000000040600728c */ /* 0x000fc8000bf41270 */
[----:B------:R-:W-:-:S06]  /*8710*/  USEL UR39, UR6, UR4, !UP2 ;  /* 0x0000000406277287 */ /* 0x000fcc000d000000 */
[----:B------:R-:W-:-:S13]  /*8720*/  ISETP.GE.AND P1, PT, R10, UR39, PT ;  /* 0x000000270a007c0c */ /* 0x000fda000bf26270 */
[----:B------:R-:W-:Y:S05]  /*8730*/  @!P1 BRA `(.L_x_1147) ;  /* 0x00000024000c9947 */ /* 0x000fea0003800000 */
[----:B------:R-:W-:Y:S01]  /*8740*/  IMAD.MOV.U32 R12, RZ, RZ, R3 ;  /* 0x000000ffff0c7224 */ /* 0x000fe200078e0003 */
[----:B------:R-:W-:Y:S01]  /*8750*/  UMOV UR7, UR36 ;  /* 0x0000002400077c82 */ /* 0x000fe20008000000 */
[----:B------:R-:W-:Y:S01]  /*8760*/  IMAD.MOV.U32 R11, RZ, RZ, R4 ;  /* 0x000000ffff0b7224 */ /* 0x000fe200078e0004 */
[----:B------:R-:W-:Y:S01]  /*8770*/  UMOV UR4, UR37 ;  /* 0x0000002500047c82 */ /* 0x000fe20008000000 */
[----:B------:R-:W-:-:S05]  /*8780*/  ULDC UR5, c[0x0][0x9d8] ;  /* 0x0002760000057ab9 */ /* 0x000fca0000000800 */
.L_x_1156:
[----:B------:R-:W-:-:S04]  /*8790*/  UIADD3 UR37, UR4, 0x1, URZ ;  /* 0x0000000104257890 */ /* 0x000fc8000fffe03f */
[----:B------:R-:W-:-:S04]  /*87a0*/  UISETP.NE.AND UP2, UPT, UR37, 0x2, UPT ;  /* 0x000000022500788c */ /* 0x000fc8000bf45270 */
[----:B------:R-:W-:Y:S02]  /*87b0*/  USEL UR36, URZ, 0x1, UP2 ;  /* 0x000000013f247887 */ /* 0x000fe40009000000 */
[----:B------:R-:W-:Y:S02]  /*87c0*/  USEL UR37, UR37, URZ, UP2 ;  /* 0x0000003f25257287 */ /* 0x000fe40009000000 */
[----:B------:R-:W-:Y:S01]  /*87d0*/  ULOP3.LUT UR36, UR7, UR36, URZ, 0x3c, !UPT ;  /* 0x0000002407247292 */ /* 0x000fe2000f8e3c3f */
[----:B------:R-:W-:Y:S11]  /*87e0*/  @!P0 BRA `(.L_x_1148) ;  /* 0x0000000000048947 */ /* 0x000ff60003800000 */
[----:B------:R-:W-:Y:S01]  /*87f0*/  BPT.TRAP 0x1 ;  /* 0x000000040000795c */ /* 0x000fe20000300000 */
.L_x_1148:
[----:B------:R-:W-:Y:S01]  /*8800*/  ULEA UR6, UR37, UR38, 0x3 ;  /* 0x0000002625067291 */ /* 0x000fe2000f8e183f */
[----:B------:R-:W-:-:S05]  /*8810*/  IMAD.U32 R3, RZ, RZ, UR36 ;  /* 0x00000024ff037e24 */ /* 0x000fca000f8e00ff */
[----:B------:R-:W-:-:S04]  /*8820*/  SHF.L.U32 R3, R3, 0x1f, RZ ;  /* 0x0000001f03037819 */ /* 0x000fc800000006ff */
[----:B------:R0:W1:Y:S01]  /*8830*/  SYNCS.PHASECHK.TRANS64.TRYWAIT P1, [UR6+0x30830], R3 ;  /* 0x03083003ff0075a7 */ /* 0x0000620008020146 */
[----:B------:R-:W-:Y:S05]  /*8840*/  @!P0 BRA `(.L_x_1149) ;  /* 0x0000000000048947 */ /* 0x000fea0003800000 */
[----:B------:R-:W-:Y:S01]  /*8850*/  BPT.TRAP 0x1 ;  /* 0x000000040000795c */ /* 0x000fe20000300000 */
.L_x_1149:
[----:B-1----:R-:W-:Y:S05]  /*8860*/  @P1 BRA `(.L_x_1150) ;  /* 0x0000000000081947 */ /* 0x002fea0003800000 */
[----:B------:R-:W1:Y:S02]  /*8870*/  SYNCS.PHASECHK.TRANS64.TRYWAIT P1, [UR6+0x30830], R3 ;  /* 0x03083003ff0075a7 */ /* 0x000e640008020146 */
[----:B-1----:R-:W-:Y:S05]  /*8880*/  @!P1 BRA `(.L_x_1151) ;  /* 0x000000e000d09947 */ /* 0x002fea0003800000 */
.L_x_1150:
        /* <DEDUP_REMOVED lines=167> */
.L_x_1152:
[----:B------:R-:W-:Y:S01]  /*9300*/  ULEA UR10, UR4, UR38, 0x3 ;  /* 0x00000026040a7291 */ /* 0x000fe2000f8e183f */
[----:B------:R-:W-:-:S05]  /*9310*/  IMAD.U32 R0, RZ, RZ, UR7 ;  /* 0x00000007ff007e24 */ /* 0x000fca000f8e00ff */
[----:B------:R-:W-:-:S04]  /*9320*/  SHF.L.U32 R0, R0, 0x1f, RZ ;  /* 0x0000001f00007819 */ /* 0x000fc800000006ff */
[----:B------:R2:W3:Y:S01]  /*9330*/  SYNCS.PHASECHK.TRANS64.TRYWAIT P1, [UR10+0x30850], R0 ;  /* 0x03085000ff0075a7 */ /* 0x0004e2000802014a */
[----:B------:R-:W-:Y:S05]  /*9340*/  @!P0 BRA `(.L_x_1153) ;  /* 0x0000000000048947 */ /* 0x000fea0003800000 */
[----:B------:R-:W-:Y:S01]  /*9350*/  BPT.TRAP 0x1 ;  /* 0x000000040000795c */ /* 0x000fe20000300000 */
.L_x_1153:
[----:B---3--:R-:W-:Y:S05]  /*9360*/  @P1 BRA `(.L_x_1154) ;  /* 0x0000000000081947 */ /* 0x008fea0003800000 */
[----:B------:R-:W3:Y:S02]  /*9370*/  SYNCS.PHASECHK.TRANS64.TRYWAIT P1, [UR10+0x30850], R0 ;  /* 0x03085000ff0075a7 */ /* 0x000ee4000802014a */
[----:B---3--:R-:W-:Y:S05]  /*9380*/  @!P1 BRA `(.L_x_1155) ;  /* 0x000000d800289947 */ /* 0x008fea0003800000 */
.L_x_1154:
[----:B------:R-:W-:Y:S01]  /*9390*/  UIADD3 UR6, UR38, 0x400, URZ ;  /* 0x0000040026067890 */ /* 0x000fe2000fffe03f */
[----:B------:R-:W-:Y:S01]  /*93a0*/  WARPGROUP.ARRIVE ;  /* 0x00000000000079c5 */ /* 0x000fe20000000000 */
[----:B------:R-:W-:Y:S01]  /*93b0*/  UMOV UR7, 0x40000040 ;  /* 0x4000004000077882 */ /* 0x000fe20000000000 */
[----:B------:R-:W-:Y:S01]  /*93c0*/  FMUL.FTZ R2, R120, UR5 ;  /* 0x0000000578027c20 */ /* 0x000fe20008410000 */
[----:B------:R-:W-:Y:S01]  /*93d0*/  USHF.R.U32.HI UR6, URZ, 0x4, UR6 ;  /* 0x000000043f067899 */ /* 0x000fe20008011606 */
[----:B------:R-:W-:Y:S01]  /*93e0*/  FMUL.FTZ R14, R121, UR5 ;  /* 0x00000005790e7c20 */ /* 0x000fe20008410000 */
        /* <DEDUP_REMOVED lines=11> */
[----:B------:R-:W3:Y:S01]  /*94a0*/  MUFU.TANH R14, R14 ;  /* 0x0000000e000e7308 */ /* 0x000ee20000002400 */
[----:B------:R-:W-:Y:S01]  /*94b0*/  FMUL.FTZ R218, R144, UR5 ;  /* 0x0000000590da7c20 */ /* 0x000fe20008410000 */
[----:B------:R-:W-:Y:S01]  /*94c0*/  FMUL.FTZ R220, R145, UR5 ;  /* 0x0000000591dc7c20 */ /* 0x000fe20008410000 */
[----:B------:R-:W-:Y:S01]  /*94d0*/  FMUL.FTZ R222, R152, UR5 ;  /* 0x0000000598de7c20 */ /* 0x000fe20008410000 */
[----:B------:R-:W-:Y:S01]  /*94e0*/  FMUL.FTZ R224, R153, UR5 ;  /* 0x0000000599e07c20 */ /* 0x000fe20008410000 */
[----:B------:R-:W-:Y:S01]  /*94f0*/  FMUL.FTZ R156, R156, UR5 ;  /* 0x000000059c9c7c20 */ /* 0x000fe20008410000 */
[----:B------:R-:W-:Y:S01]  /*9500*/  UMOV UR6, UR4 ;  /* 0x0000000400067c82 */ /* 0x000fe20008000000 */
[----:B------:R-:W-:Y:S01]  /*9510*/  FMUL.FTZ R226, R157, UR5 ;  /* 0x000000059de27c20 */ /* 0x000fe20008410000 */
[----:B------:R-:W-:Y:S01]  /*9520*/  HGMMA.64x192x16.F32.BF16 R24, R188, gdesc[UR4].tnspB, R24, gsb0 ;  /* 0x42e00004bc187df0 */ /* 0x000fe20008001818 */
[----:B------:R-:W-:Y:S01]  /*9530*/  UIADD3 UR6, UR4, 0x80, URZ ;  /* 0x0000008004067890 */ /* 0x000fe2000fffe03f */
[----:B------:R-:W4:Y:S01]  /*9540*/  MUFU.TANH R122, R122 ;  /* 0x0000007a007a7308 */ /* 0x000f220000002400 */
[----:B------:R-:W-:Y:S01]  /*9550*/  UMOV UR7, 0x40000040 ;  /* 0x4000004000077882 */ /* 0x000fe20000000000 */
[----:B01----:R-:W-:Y:S01]  /*9560*/  FMNMX.FTZ R3, R2, R11, !PT ;  /* 0x0000000b02037209 */ /* 0x003fe20007810000 */
[----:B------:R-:W-:Y:S01]  /*9570*/  FMUL.FTZ R228, R160, UR5 ;  /* 0x00000005a0e47c20 */ /* 0x000fe20008410000 */
[----:B------:R-:W-:Y:S01]  /*9580*/  FMUL.FTZ R230, R161, UR5 ;  /* 0x00000005a1e67c20 */ /* 0x000fe20008410000 */
[----:B------:R-:W-:Y:S01]  /*9590*/  FMUL.FTZ R164, R164, UR5 ;  /* 0x00000005a4a47c20 */ /* 0x000fe20008410000 */
[----:B------:R-:W-:Y:S01]  /*95a0*/  FMUL.FTZ R160, R165, UR5 ;  /* 0x00000005a5a07c20 */ /* 0x000fe20008410000 */
[----:B---3--:R-:W-:Y:S01]  /*95b0*/  FMNMX.FTZ R3, R14, R3, !PT ;  /* 0x000000030e037209 */ /* 0x008fe20007810000 */
[----:B------:R-:W-:Y:S01]  /*95c0*/  MUFU.TANH R208, R208 ;  /* 0x000000d000d07308 */ /* 0x000fe20000002400 */
[----:B------:R-:W-:Y:S01]  /*95d0*/  FMUL.FTZ R20, R123, UR5 ;  /* 0x000000057b147c20 */ /* 0x000fe20008410000 */
[----:B------:R-:W-:Y:S01]  /*95e0*/  FMUL.FTZ R120, R126, UR5 ;  /* 0x000000057e787c20 */ /* 0x000fe20008410000 */
[----:B------:R-:W-:Y:S01]  /*95f0*/  FMUL.FTZ R124, R127, UR5 ;  /* 0x000000057f7c7c20 */ /* 0x000fe20008410000 */
[----:B------:R-:W-:Y:S01]  /*9600*/  FMUL.FTZ R126, R130, UR5 ;  /* 0x00000005827e7c20 */ /* 0x000fe20008410000 */
        /* <DEDUP_REMOVED lines=12> */
[----:B------:R-:W-:Y:S01]  /*96d0*/  FMUL.FTZ R152, R155, UR5 ;  /* 0x000000059b987c20 */ /* 0x000fe20008410000 */
[----:B------:R-:W-:Y:S01]  /*96e0*/  FMUL.FTZ R154, R158, UR5 ;  /* 0x000000059e9a7c20 */ /* 0x000fe20008410000 */
[----:B------:R-:W-:Y:S01]  /*96f0*/  FMUL.FTZ R158, R159, UR5 ;  /* 0x000000059f9e7c20 */ /* 0x000fe20008410000 */
[----:B------:R-:W-:Y:S01]  /*9700*/  FMUL.FTZ R162, R162, UR5 ;  /* 0x00000005a2a27c20 */ /* 0x000fe20008410000 */
[----:B------:R-:W-:Y:S01]  /*9710*/  FMUL.FTZ R166, R166, UR5 ;  /* 0x00000005a6a67c20 */ /* 0x000fe20008410000 */
[----:B------:R-:W0:Y:S01]  /*9720*/  LDC R9, c[0x0][0x988] ;  /* 0x00026200ff097b82 */ /* 0x000e220000000800 */
[----:B------:R-:W1:Y:S01]  /*9730*/  S2R R207, SR_TID.X ;  /* 0x0000000000cf7919 */ /* 0x000e620000002100 */
[----:B------:R-:W-:Y:S08]  /*9740*/  MUFU.TANH R214, R214 ;  /* 0x000000d600d67308 */ /* 0x000ff00000002400 */
[----:B------:R-:W-:Y:S08]  /*9750*/  MUFU.TANH R216, R216 ;  /* 0x000000d800d87308 */ /* 0x000ff00000002400 */
[----:B------:R-:W-:Y:S08]  /*9760*/  MUFU.TANH R218, R218 ;  /* 0x000000da00da7308 */ /* 0x000ff00000002400 */
[----:B------:R-:W-:Y:S01]  /*9770*/  MUFU.TANH R220, R220 ;  /* 0x000000dc00dc7308 */ /* 0x000fe20000002400 */
[----:B-1----:R-:W-:-:S07]  /*9780*/  LOP3.LUT P1, RZ, R207, 0x7f, RZ, 0xc0, !PT ;  /* 0x0000007fcfff7812 */ /* 0x002fce000782c0ff */
        /* <DEDUP_REMOVED lines=23> */
[----:B------:R-:W-:Y:S01]  /*9900*/  FMUL.FTZ R132, R135, UR5 ;  /* 0x0000000587847c20 */ /* 0x000fe20008410000 */
        /* <DEDUP_REMOVED lines=19> */
[----:B------:R-:W-:-:S04]  /*9a40*/  FMUL.FTZ R186, R129, UR5 ;  /* 0x0000000581ba7c20 */ /* 0x000fc80008410000 */
[----:B------:R-:W-:Y:S01]  /*9a50*/  HGMMA.64x192x16.F32.BF16 R24, R180, gdesc[UR4].tnspB, R24, gsb0 ;  /* 0x42e00004b4187df0 */ /* 0x000fe20008001818 */
[----:B------:R-:W-:Y:S01]  /*9a60*/  UIADD3 UR6, UR4, 0x180, URZ ;  /* 0x0000018004067890 */ /* 0x000fe2000fffe03f */
[----:B------:R-:W1:Y:S01]  /*9a70*/  MUFU.TANH R184, R184 ;  /* 0x000000b800b87308 */ /* 0x000e620000002400 */
[----:B------:R-:W-:-:S07]  /*9a80*/  UMOV UR7, 0x40000040 ;  /* 0x4000004000077882 */ /* 0x000fce0000000000 */
[----:B------:R-:W3:Y:S01]  /*9a90*/  MUFU.TANH R186, R186 ;  /* 0x000000ba00ba7308 */ /* 0x000ee20000002400 */
[----:B-1----:R-:W-:-:S04]  /*9aa0*/  FMNMX.FTZ R3, R184, R3, !PT ;  /* 0x00000003b8037209 */ /* 0x002fc80007810000 */
[----:B------:R-:W-:-:S04]  /*9ab0*/  FMNMX.FTZ R3, R188, R3, !PT ;  /* 0x00000003bc037209 */ /* 0x000fc80007810000 */
[----:B---3--:R-:W-:-:S04]  /*9ac0*/  FMNMX.FTZ R3, R186, R3, !PT ;  /* 0x00000003ba037209 */ /* 0x008fc80007810000 */
        /* <DEDUP_REMOVED lines=14> */
[----:B------:R-:W1:Y:S01]  /*9bb0*/  MUFU.TANH R180, R180 ;  /* 0x000000b400b47308 */ /* 0x000e620000002400 */
[----:B------:R-:W-:Y:S01]  /*9bc0*/  UIADD3 UR6, UR4, 0x200, URZ ;  /* 0x0000020004067890 */ /* 0x000fe2000fffe03f */
[----:B------:R-:W-:-:S06]  /*9bd0*/  UMOV UR7, 0x40000040 ;  /* 0x4000004000077882 */ /* 0x000fcc0000000000 */
[----:B------:R-:W3:Y:S08]  /*9be0*/  MUFU.TANH R182, R182 ;  /* 0x000000b600b67308 */ /* 0x000ef00000002400 */
[----:B------:R-:W4:Y:S01]  /*9bf0*/  MUFU.TANH R148, R148 ;  /* 0x0000009400947308 */ /* 0x000f220000002400 */
[----:B-1----:R-:W-:-:S04]  /*9c00*/  FMNMX.FTZ R3, R180, R3, !PT ;  /* 0x00000003b4037209 */ /* 0x002fc80007810000 */
        /* <DEDUP_REMOVED lines=8> */
[----:B------:R-:W-:-:S05]  /*9c90*/  FMNMX.FTZ R3, R160, R3, !PT ;  /* 0x00000003a0037209 */ /* 0x000fca0007810000 */
[----:B--2---:R-:W1:Y:S02]  /*9ca0*/  SHFL.BFLY PT, R0, R3, 0x2, 0x1f ;  /* 0x0c401f0003007f89 */ /* 0x004e6400000e0000 */
[----:B-1----:R-:W-:-:S05]  /*9cb0*/  FMNMX.FTZ R0, R3, R0, !PT ;  /* 0x0000000003007209 */ /* 0x002fca0007810000 */
[----:B------:R-:W1:Y:S02]  /*9cc0*/  SHFL.BFLY PT, R3, R0, 0x1, 0x1f ;  /* 0x0c201f0000037f89 */ /* 0x000e6400000e0000 */
[----:B-1----:R-:W-:Y:S02]  /*9cd0*/  FMNMX.FTZ R4, R0, R3, !PT ;  /* 0x0000000300047209 */ /* 0x002fe40007810000 */
[----:B------:R-:W-:-:S03]  /*9ce0*/  FMNMX.FTZ R3, R13, R12, !PT ;  /* 0x0000000c0d037209 */ /* 0x000fc60007810000 */
[----:B0-----:R-:W-:Y:S01]  /*9cf0*/  FMUL.FTZ R125, R4, R9 ;  /* 0x00000009047d7220 */ /* 0x001fe20000410000 */
[----:B------:R-:W-:Y:S01]  /*9d00*/  FMNMX.FTZ R3, R20, R3, !PT ;  /* 0x0000000314037209 */ /* 0x000fe20007810000 */
[----:B------:R-:W-:Y:S02]  /*9d10*/  FADD.FTZ R0, -R4, R11 ;  /* 0x0000000b04007221 */ /* 0x000fe40000010100 */
        /* <DEDUP_REMOVED lines=28> */
[----:B------:R-:W-:Y:S01]  /*9ee0*/  FFMA.FTZ R160, R160, R9, -R125 ;  /* 0x00000009a0a07223 */ /* 0x000fe2000001087d */
[----:B------:R-:W-:Y:S01]  /*9ef0*/  FMNMX.FTZ R3, R136, R3, !PT ;  /* 0x0000000388037209 */ /* 0x000fe20007810000 */
[----:B------:R-:W-:Y:S01]  /*9f00*/  FMUL.FTZ R0, R0, R9 ;  /* 0x0000000900007220 */ /* 0x000fe20000410000 */
[----:B------:R-:W-:Y:S02]  /*9f10*/  MUFU.EX2 R11, R11 ;  /* 0x0000000b000b7308 */ /* 0x000fe40000000800 */
[----:B------:R-:W-:-:S04]  /*9f20*/  FMNMX.FTZ R3, R138, R3, !PT ;  /* 0x000000038a037209 */ /* 0x000fc80007810000 */
[----:B------:R-:W-:Y:S02]  /*9f30*/  FMNMX.FTZ R3, R140, R3, !PT ;  /* 0x000000038c037209 */ /* 0x000fe40007810000 */
[----:B------:R-:W-:Y:S02]  /*9f40*/  MUFU.EX2 R0, R0 ;  /* 0x0000000000007308 */ /* 0x000fe40000000800 */
[----:B------:R-:W-:-:S04]  /*9f50*/  FMNMX.FTZ R3, R142, R3, !PT ;  /* 0x000000038e037209 */ /* 0x000fc80007810000 */
[----:B------:R-:W-:Y:S02]  /*9f60*/  FMNMX.FTZ R3, R144, R3, !PT ;  /* 0x0000000390037209 */ /* 0x000fe40007810000 */
[----:B------:R-:W0:Y:S02]  /*9f70*/  MUFU.EX2 R14, R14 ;  /* 0x0000000e000e7308 */ /* 0x000e240000000800 */
[----:B------:R-:W-:-:S04]  /*9f80*/  FMNMX.FTZ R3, R146, R3, !PT ;  /* 0x0000000392037209 */ /* 0x000fc80007810000 */
[----:B----4-:R-:W-:Y:S02]  /*9f90*/  FMNMX.FTZ R3, R148, R3, !PT ;  /* 0x0000000394037209 */ /* 0x010fe40007810000 */
[----:B------:R-:W-:Y:S02]  /*9fa0*/  MUFU.EX2 R15, R15 ;  /* 0x0000000f000f7308 */ /* 0x000fe40000000800 */
[----:B------:R-:W-:-:S04]  /*9fb0*/  FMNMX.FTZ R3, R150, R3, !PT ;  /* 0x0000000396037209 */ /* 0x000fc80007810000 */
[----:B------:R-:W-:Y:S02]  /*9fc0*/  FMNMX.FTZ R3, R152, R3, !PT ;  /* 0x0000000398037209 */ /* 0x000fe40007810000 */
[----:B------:R-:W1:Y:S01]  /*9fd0*/  MUFU.EX2 R122, R122 ;  /* 0x0000007a007a7308 */ /* 0x000e620000000800 */
[----:B0-----:R-:W-:Y:S02]  /*9fe0*/  F2FP.BF16.F32.PACK_AB R188, R14, R11 ;  /* 0x0000000b0ebc723e */ /* 0x001fe400000010ff */
[----:B------:R-:W-:-:S04]  /*9ff0*/  FMNMX.FTZ R3, R154, R3, !PT ;  /* 0x000000039a037209 */ /* 0x000fc80007810000 */
[----:B------:R-:W-:Y:S01]  /*a000*/  FMNMX.FTZ R3, R158, R3, !PT ;  /* 0x000000039e037209 */ /* 0x000fe20007810000 */
[----:B------:R-:W-:Y:S03]  /*a010*/  MUFU.EX2 R184, R184 ;  /* 0x000000b800b87308 */ /* 0x000fe60000000800 */
[----:B------:R-:W-:-:S05]  /*a020*/  FMNMX.FTZ R3, R162, R3, !PT ;  /* 0x00000003a2037209 */ /* 0x000fca0007810000 */
[----:B------:R-:W-:Y:S01]  /*a030*/  MUFU.EX2 R21, R21 ;  /* 0x0000001500157308 */ /* 0x000fe20000000800 */
[----:B-1----:R-:W-:Y:S01]  /*a040*/  F2FP.BF16.F32.PACK_AB R190, R122, R15 ;  /* 0x0000000f7abe723e */ /* 0x002fe200000010ff */
[----:B------:R-:W-:Y:S02]  /*a050*/  WARPGROUP.DEPBAR.LE gsb0, 0x0 ;  /* 0x00008000000079c5 */ /* 0x000fe40000010000 */
[----:B------:R-:W-:Y:S01]  /*a060*/  WARPGROUP.ARRIVE ;  /* 0x00000000000079c5 */ /* 0x000fe20000000000 */
[----:B------:R-:W-:Y:S01]  /*a070*/  FMUL.FTZ R176, R163, UR5 ;  /* 0x00000005a3b07c20 */ /* 0x000fe20008410000 */
[----:B------:R-:W-:Y:S02]  /*a080*/  FMUL.FTZ R178, R167, UR5 ;  /* 0x00000005a7b27c20 */ /* 0x000fe40008410000 */
[----:B------:R-:W-:Y:S02]  /*a090*/  MUFU.EX2 R186, R186 ;  /* 0x000000ba00ba7308 */ /* 0x000fe40000000800 */
[----:B------:R-:W-:Y:S01]  /*a0a0*/  HGMMA.64x192x16.F32.BF16 R24, R172, gdesc[UR4].tnspB, R24, gsb0 ;  /* 0x42e00004ac187df0 */ /* 0x000fe20008001818 */
[----:B------:R-:W-:Y:S01]  /*a0b0*/  UIADD3 UR6, UR4, 0x280, URZ ;  /* 0x0000028004067890 */ /* 0x000fe2000fffe03f */
[----:B------:R-:W-:-:S02]  /*a0c0*/  UMOV UR7, 0x40000040 ;  /* 0x4000004000077882 */ /* 0x000fc40000000000 */
[----:B------:R-:W-:Y:S02]  /*a0d0*/  UMOV UR4, UR37 ;  /* 0x0000002500047c82 */ /* 0x000fe40008000000 */
[----:B------:R-:W0:Y:S08]  /*a0e0*/  MUFU.TANH R176, R176 ;  /* 0x000000b000b07308 */ /* 0x000e300000002400 */
[----:B------:R-:W1:Y:S08]  /*a0f0*/  MUFU.TANH R178, R178 ;  /* 0x000000b200b27308 */ /* 0x000e700000002400 */
[----:B------:R-:W-:Y:S01]  /*a100*/  MUFU.EX2 R121, R121 ;  /* 0x0000007900797308 */ /* 0x000fe20000000800 */
[----:B0-----:R-:W-:-:S04]  /*a110*/  FMNMX.FTZ R3, R176, R3, !PT ;  /* 0x00000003b0037209 */ /* 0x001fc80007810000 */
[----:B------:R-:W-:-:S03]  /*a120*/  FMNMX.FTZ R3, R166, R3, !PT ;  /* 0x00000003a6037209 */ /* 0x000fc60007810000 */
[----:B------:R-:W-:Y:S01]  /*a130*/  MUFU.EX2 R123, R123 ;  /* 0x0000007b007b7308 */ /* 0x000fe20000000800 */
[----:B-1----:R-:W-:-:S05]  /*a140*/  FMNMX.FTZ R3, R178, R3, !PT ;  /* 0x00000003b2037209 */ /* 0x002fca0007810000 */
[----:B------:R-:W0:Y:S02]  /*a150*/  SHFL.BFLY PT, R2, R3, 0x2, 0x1f ;  /* 0x0c401f0003027f89 */ /* 0x000e2400000e0000 */
[----:B------:R-:W1:Y:S08]  /*a160*/  MUFU.EX2 R208, R208 ;  /* 0x000000d000d07308 */ /* 0x000e700000000800 */
[----:B------:R-:W-:Y:S08]  /*a170*/  MUFU.EX2 R127, R127 ;  /* 0x0000007f007f7308 */ /* 0x000ff00000000800 */
[----:B------:R-:W-:Y:S01]  /*a180*/  MUFU.EX2 R129, R129 ;  /* 0x0000008100817308 */ /* 0x000fe20000000800 */
[----:B-1----:R-:W-:-:S02]  /*a190*/  F2FP.BF16.F32.PACK_AB R180, R208, R123 ;  /* 0x0000007bd0b4723e */ /* 0x002fc400000010ff */
[----:B0-----:R-:W-:-:S05]  /*a1a0*/  FMNMX.FTZ R2, R3, R2, !PT ;  /* 0x0000000203027209 */ /* 0x001fca0007810000 */
        /* <DEDUP_REMOVED lines=13> */
[----:B------:R-:W-:Y:S08]  /*a280*/  MUFU.EX2 R139, R139 ;  /* 0x0000008b008b7308 */ /* 0x000ff00000000800 */
[----:B------:R-:W-:Y:S01]  /*a290*/  MUFU.EX2 R12, R160 ;  /* 0x000000a0000c7308 */ /* 0x000fe20000000800 */
[----:B------:R-:W-:-:S02]  /*a2a0*/  WARPGROUP.DEPBAR.LE gsb0, 0x0 ;  /* 0x00008000000079c5 */ /* 0x000fc40000010000 */
[----:B------:R-:W-:Y:S01]  /*a2b0*/  WARPGROUP.ARRIVE ;  /* 0x00000000000079c5 */ /* 0x000fe20000000000 */
[-CC-:B------:R-:W-:Y:S01]  /*a2c0*/  FFMA.FTZ R172, R216, R9.reuse, -R125.reuse ;  /* 0x00000009d8ac7223 */ /* 0x180fe2000001087d */
[-C--:B------:R-:W-:Y:S01]  /*a2d0*/  FFMA.FTZ R174, R220, R9.reuse, -R125 ;  /* 0x00000009dcae7223 */ /* 0x080fe2000001087d */
[----:B------:R-:W-:-:S03]  /*a2e0*/  FMUL.FTZ R125, R3, R9 ;  /* 0x00000009037d7220 */ /* 0x000fc60000410000 */
[----:B------:R-:W-:Y:S01]  /*a2f0*/  HGMMA.64x192x16.F32.BF16 R24, R168, gdesc[UR4].tnspB, R24, gsb0 ;  /* 0x42e00004a8187df0 */ /* 0x000fe20008001818 */
[-CC-:B------:R-:W-:Y:S01]  /*a300*/  FFMA.FTZ R189, R13, R9.reuse, -R125.reuse ;  /* 0x000000090dbd7223 */ /* 0x180fe2000001087d */
[----:B------:R-:W-:Y:S02]  /*a310*/  IMAD.U32 R13, RZ, RZ, UR37 ;  /* 0x00000025ff0d7e24 */ /* 0x000fe4000f8e00ff */
[-CC-:B------:R-:W-:Y:S01]  /*a320*/  FFMA.FTZ R20, R20, R9.reuse, -R125.reuse ;  /* 0x0000000914147223 */ /* 0x180fe2000001087d */
[-CC-:B------:R-:W-:Y:S01]  /*a330*/  FFMA.FTZ R191, R120, R9.reuse, -R125.reuse ;  /* 0x0000000978bf7223 */ /* 0x180fe2000001087d */
[-CC-:B------:R-:W-:Y:S01]  /*a340*/  FFMA.FTZ R120, R124, R9.reuse, -R125.reuse ;  /* 0x000000097c787223 */ /* 0x180fe2000001087d */
[-CC-:B------:R-:W-:Y:S01]  /*a350*/  FFMA.FTZ R185, R126, R9.reuse, -R125.reuse ;  /* 0x000000097eb97223 */ /* 0x180fe2000001087d */
[----:B------:R-:W0:Y:S01]  /*a360*/  MUFU.EX2 R189, R189 ;  /* 0x000000bd00bd7308 */ /* 0x000e220000000800 */
[----:B------:R-:W-:Y:S01]  /*a370*/  @!P1 LEA R13, R13, UR38, 0x3 ;  /* 0x000000260d0d9c11 */ /* 0x000fe2000f8e18ff */
[----:B------:R-:W-:Y:S01]  /*a380*/  FFMA.FTZ R181, R134, R9, -R125 ;  /* 0x0000000986b57223 */ /* 0x000fe2000001087d */
[----:B------:R-:W-:-:S02]  /*a390*/  IMAD.U32 R134, RZ, RZ, UR10 ;  /* 0x0000000aff867e24 */ /* 0x000fc4000f8e00ff */
[-CC-:B------:R-:W-:Y:S01]  /*a3a0*/  FFMA.FTZ R124, R128, R9.reuse, -R125.reuse ;  /* 0x00000009807c7223 */ /* 0x180fe2000001087d */
[-CC-:B------:R-:W-:Y:S01]  /*a3b0*/  FFMA.FTZ R187, R130, R9.reuse, -R125.reuse ;  /* 0x0000000982bb7223 */ /* 0x180fe2000001087d */
[----:B------:R-:W-:Y:S02]  /*a3c0*/  @!P1 VIADD R13, R13, 0x30840 ;  /* 0x000308400d0d9836 */ /* 0x000fe40000000000 */
[-CC-:B------:R-:W-:Y:S01]  /*a3d0*/  FFMA.FTZ R128, R136, R9.reuse, -R125.reuse ;  /* 0x0000000988807223 */ /* 0x180fe2000001087d */
[----:B------:R-:W1:Y:S01]  /*a3e0*/  MUFU.EX2 R20, R20 ;  /* 0x0000001400147308 */ /* 0x000e620000000800 */
[----:B------:R-:W-:Y:S02]  /*a3f0*/  @!P1 VIADD R134, R134, 0x30860 ;  /* 0x0003086086869836 */ /* 0x000fe40000000000 */
[-C--:B------:R-:W-:Y:S01]  /*a400*/  FFMA.FTZ R126, R132, R9.reuse, -R125 ;  /* 0x00000009847e7223 */ /* 0x080fe2000001087d */
[----:B------:R-:W-:Y:S01]  /*a410*/  @!P1 PRMT R13, RZ, 0x654, R13 ;  /* 0x00000654ff0d9816 */ /* 0x000fe2000000000d */
[-CC-:B------:R-:W-:Y:S01]  /*a420*/  FFMA.FTZ R183, R138, R9.reuse, -R125.reuse ;  /* 0x000000098ab77223 */ /* 0x180fe2000001087d */
[-CC-:B------:R-:W-:Y:S01]  /*a430*/  FFMA.FTZ R130, R140, R9.reuse, -R125.reuse ;  /* 0x000000098c827223 */ /* 0x180fe2000001087d */
[----:B------:R-:W-:Y:S01]  /*a440*/  @!P1 PRMT R136, RZ, 0x654, R134 ;  /* 0x00000654ff889816 */ /* 0x000fe20000000086 */
[----:B------:R-:W-:Y:S01]  /*a450*/  FFMA.FTZ R177, R142, R9, -R125 ;  /* 0x000000098eb17223 */ /* 0x000fe2000001087d */
[----:B------:R-:W-:Y:S01]  /*a460*/  MUFU.EX2 R191, R191 ;  /* 0x000000bf00bf7308 */ /* 0x000fe20000000800 */
[----:B0-----:R-:W-:Y:S01]  /*a470*/  FFMA.FTZ R5, R2, R5, R189 ;  /* 0x0000000502057223 */ /* 0x001fe200000100bd */
[-CC-:B------:R-:W-:Y:S01]  /*a480*/  FFMA.FTZ R132, R144, R9.reuse, -R125.reuse ;  /* 0x0000000990847223 */ /* 0x180fe2000001087d */
[-CC-:B------:R-:W-:Y:S01]  /*a490*/  FFMA.FTZ R179, R146, R9.reuse, -R125.reuse ;  /* 0x0000000992b37223 */ /* 0x180fe2000001087d */
[-CC-:B------:R-:W-:Y:S01]  /*a4a0*/  FFMA.FTZ R150, R150, R9.reuse, -R125.reuse ;  /* 0x0000000996967223 */ /* 0x180fe2000001087d */
[-CC-:B------:R-:W-:Y:S01]  /*a4b0*/  FFMA.FTZ R152, R152, R9.reuse, -R125.reuse ;  /* 0x0000000998987223 */ /* 0x180fe2000001087d */
[-CC-:B------:R-:W-:Y:S01]  /*a4c0*/  FFMA.FTZ R154, R154, R9.reuse, -R125.reuse ;  /* 0x000000099a9a7223 */ /* 0x180fe2000001087d */
[----:B------:R-:W-:Y:S01]  /*a4d0*/  FFMA.FTZ R158, R158, R9, -R125 ;  /* 0x000000099e9e7223 */ /* 0x000fe2000001087d */
[----:B------:R-:W-:Y:S01]  /*a4e0*/  MUFU.EX2 R120, R120 ;  /* 0x0000007800787308 */ /* 0x000fe20000000800 */
[C---:B-1----:R-:W-:Y:S01]  /*a4f0*/  FADD.FTZ R134, R20.reuse, R5 ;  /* 0x0000000514867221 */ /* 0x042fe20000010000 */
[----:B------:R-:W-:Y:S01]  /*a500*/  F2FP.BF16.F32.PACK_AB R189, R20, R189 ;  /* 0x000000bd14bd723e */ /* 0x000fe200000010ff */
[-CC-:B------:R-:W-:Y:S01]  /*a510*/  FFMA.FTZ R162, R162, R9.reuse, -R125.reuse ;  /* 0x00000009a2a27223 */ /* 0x180fe2000001087d */
[----:B------:R-:W-:Y:S01]  /*a520*/  FFMA.FTZ R166, R166, R9, -R125 ;  /* 0x00000009a6a67223 */ /* 0x000fe2000001087d */
[----:B------:R-:W-:-:S03]  /*a530*/  UMOV UR7, UR36 ;  /* 0x0000002400077c82 */ /* 0x000fc60008000000 */
        /* <DEDUP_REMOVED lines=9> */
[----:B------:R-:W-:Y:S01]  /*a5d0*/  MUFU.EX2 R177, R177 ;  /* 0x000000b100b17308 */ /* 0x000fe20000000800 */
[----:B0-----:R-:W-:-:S07]  /*a5e0*/  F2FP.BF16.F32.PACK_AB R182, R172, R127 ;  /* 0x0000007facb6723e */ /* 0x001fce00000010ff */
[----:B------:R-:W-:Y:S08]  /*a5f0*/  MUFU.EX2 R174, R174 ;  /* 0x000000ae00ae7308 */ /* 0x000ff00000000800 */
[----:B------:R-:W-:Y:S08]  /*a600*/  MUFU.EX2 R132, R132 ;  /* 0x0000008400847308 */ /* 0x000ff00000000800 */
[----:B------:R-:W-:Y:S08]  /*a610*/  MUFU.EX2 R179, R179 ;  /* 0x000000b300b37308 */ /* 0x000ff00000000800 */
[----:B------:R-:W-:Y:S08]  /*a620*/  MUFU.EX2 R150, R150 ;  /* 0x0000009600967308 */ /* 0x000ff00000000800 */
[----:B------:R-:W0:Y:S08]  /*a630*/  MUFU.EX2 R152, R152 ;  /* 0x0000009800987308 */ /* 0x000e300000000800 */
[----:B------:R-:W-:Y:S08]  /*a640*/  MUFU.EX2 R154, R154 ;  /* 0x0000009a009a7308 */ /* 0x000ff00000000800 */
[----:B------:R-:W1:Y:S01]  /*a650*/  MUFU.EX2 R158, R158 ;  /* 0x0000009e009e7308 */ /* 0x000e620000000800 */
[----:B0-----:R-:W-:-:S07]  /*a660*/  F2FP.BF16.F32.PACK_AB R173, R152, R150 ;  /* 0x0000009698ad723e */ /* 0x001fce00000010ff */
[----:B------:R-:W-:Y:S08]  /*a670*/  MUFU.EX2 R162, R162 ;  /* 0x000000a200a27308 */ /* 0x000ff00000000800 */
[----:B------:R-:W-:Y:S01]  /*a680*/  MUFU.EX2 R166, R166 ;  /* 0x000000a600a67308 */ /* 0x000fe20000000800 */
[----:B-1----:R-:W-:Y:S01]  /*a690*/  F2FP.BF16.F32.PACK_AB R175, R158, R154 ;  /* 0x0000009a9eaf723e */ /* 0x002fe200000010ff */
[----:B------:R-:W-:-:S02]  /*a6a0*/  WARPGROUP.DEPBAR.LE gsb0, 0x0 ;  /* 0x00008000000079c5 */ /* 0x000fc40000010000 */
[----:B------:R0:W-:Y:S01]  /*a6b0*/  @!P1 SYNCS.ARRIVE.TRANS64.RED.A1T0 RZ, [R13+URZ], RZ ;  /* 0x000000ff0dff99a7 */ /* 0x0001e2000810043f */
[----:B------:R-:W-:Y:S02]  /*a6c0*/  F2FP.BF16.F32.PACK_AB R170, R12, R139 ;  /* 0x0000008b0caa723e */ /* 0x000fe400000010ff */
[----:B------:R-:W-:Y:S01]  /*a6d0*/  F2FP.BF16.F32.PACK_AB R168, R214, R137 ;  /* 0x00000089d6a8723e */ /* 0x000fe200000010ff */
[----:B0-----:R-:W-:Y:S01]  /*a6e0*/  FFMA.FTZ R13, R0, R8, R11 ;  /* 0x00000008000d7223 */ /* 0x001fe2000001000b */
[----:B------:R0:W-:Y:S01]  /*a6f0*/  @!P1 SYNCS.ARRIVE.TRANS64.RED.A1T0 RZ, [R136+URZ], RZ ;  /* 0x000000ff88ff99a7 */ /* 0x0001e2000810043f */
[C---:B------:R-:W-:Y:S01]  /*a700*/  ISETP.GT.AND P1, PT, R10.reuse, UR39, PT ;  /* 0x000000270a007c0c */ /* 0x040fe2000bf24270 */
[----:B------:R-:W-:Y:S02]  /*a710*/  VIADD R10, R10, 0xffffffff ;  /* 0xffffffff0a0a7836 */ /* 0x000fe40000000000 */
[----:B------:R-:W-:Y:S01]  /*a720*/  FADD.FTZ R8, R14, R13 ;  /* 0x0000000d0e087221 */ /* 0x000fe20000010000 */
[----:B------:R-:W-:Y:S01]  /*a730*/  FADD.FTZ R13, R191, R134 ;  /* 0x00000086bf0d7221 */ /* 0x000fe20000010000 */
[----:B------:R-:W-:-:S02]  /*a740*/  F2FP.BF16.F32.PACK_AB R191, R120, R191 ;  /* 0x000000bf78bf723e */ /* 0x000fc400000010ff */
[----:B------:R-:W-:Y:S01]  /*a750*/  FADD.FTZ R5, R15, R8 ;  /* 0x000000080f057221 */ /* 0x000fe20000010000 */
[----:B------:R-:W-:Y:S01]  /*a760*/  FADD.FTZ R134, R120, R13 ;  /* 0x0000000d78867221 */ /* 0x000fe20000010000 */
[----:B------:R-:W-:Y:S02]  /*a770*/  FFMA.FTZ R8, R148, R9, -R125 ;  /* 0x0000000994087223 */ /* 0x000fe4000001087d */
[----:B------:R-:W-:-:S04]  /*a780*/  FADD.FTZ R5, R122, R5 ;  /* 0x000000057a057221 */ /* 0x000fc80000010000 */
[----:B0-----:R-:W-:Y:S01]  /*a790*/  FADD.FTZ R136, R184, R5 ;  /* 0x00000005b8887221 */ /* 0x001fe20000010000 */
[----:B------:R-:W-:Y:S01]  /*a7a0*/  FADD.FTZ R5, R185, R134 ;  /* 0x00000086b9057221 */ /* 0x000fe20000010000 */
[----:B------:R-:W0:Y:S01]  /*a7b0*/  MUFU.EX2 R8, R8 ;  /* 0x0000000800087308 */ /* 0x000e220000000800 */
[C---:B------:R-:W-:Y:S01]  /*a7c0*/  F2FP.BF16.F32.PACK_AB R184, R21.reuse, R184 ;  /* 0x000000b815b8723e */ /* 0x040fe200000010ff */
[----:B------:R-:W-:Y:S01]  /*a7d0*/  FADD.FTZ R13, R21, R136 ;  /* 0x00000088150d7221 */ /* 0x000fe20000010000 */
[----:B------:R-:W-:Y:S01]  /*a7e0*/  FADD.FTZ R134, R124, R5 ;  /* 0x000000057c867221 */ /* 0x000fe20000010000 */
[-CC-:B------:R-:W-:Y:S01]  /*a7f0*/  FFMA.FTZ R5, R176, R9.reuse, -R125.reuse ;  /* 0x00000009b0057223 */ /* 0x180fe2000001087d */
[----:B------:R-:W-:Y:S01]  /*a800*/  FFMA.FTZ R125, R178, R9, -R125 ;  /* 0x00000009b27d7223 */ /* 0x000fe2000001087d */
[----:B------:R-:W-:Y:S01]  /*a810*/  FADD.FTZ R136, R186, R13 ;  /* 0x0000000dba887221 */ /* 0x000fe20000010000 */
[----:B------:R-:W-:Y:S01]  /*a820*/  FADD.FTZ R13, R187, R134 ;  /* 0x00000086bb0d7221 */ /* 0x000fe20000010000 */
[----:B------:R-:W-:Y:S01]  /*a830*/  MUFU.EX2 R169, R5 ;  /* 0x0000000500a97308 */ /* 0x000fe20000000800 */
[----:B------:R-:W-:Y:S01]  /*a840*/  F2FP.BF16.F32.PACK_AB R176, R174, R129 ;  /* 0x00000081aeb0723e */ /* 0x000fe200000010ff */
[----:B------:R-:W-:Y:S01]  /*a850*/  FADD.FTZ R136, R121, R136 ;  /* 0x0000008879887221 */ /* 0x000fe20000010000 */
[----:B------:R-:W-:Y:S01]  /*a860*/  FADD.FTZ R134, R126, R13 ;  /* 0x0000000d7e867221 */ /* 0x000fe20000010000 */
[----:B------:R-:W-:-:S02]  /*a870*/  F2FP.BF16.F32.PACK_AB R185, R124, R185 ;  /* 0x000000b97cb9723e */ /* 0x000fc400000010ff */
[----:B------:R-:W-:Y:S01]  /*a880*/  FADD.FTZ R13, R123, R136 ;  /* 0x000000887b0d7221 */ /* 0x000fe20000010000 */
[----:B------:R-:W-:Y:S01]  /*a890*/  FADD.FTZ R11, R181, R134 ;  /* 0x00000086b50b7221 */ /* 0x000fe20000010000 */
[----:B------:R-:W1:Y:S01]  /*a8a0*/  MUFU.EX2 R125, R125 ;  /* 0x0000007d007d7308 */ /* 0x000e620000000800 */
[----:B------:R-:W-:Y:S01]  /*a8b0*/  F2FP.BF16.F32.PACK_AB R186, R121, R186 ;  /* 0x000000ba79ba723e */ /* 0x000fe200000010ff */
[----:B------:R-:W-:Y:S01]  /*a8c0*/  FADD.FTZ R14, R208, R13 ;  /* 0x0000000dd00e7221 */ /* 0x000fe20000010000 */
[----:B------:R-:W-:Y:S01]  /*a8d0*/  FADD.FTZ R122, R128, R11 ;  /* 0x0000000b807a7221 */ /* 0x000fe20000010000 */
[----:B------:R-:W-:Y:S02]  /*a8e0*/  F2FP.BF16.F32.PACK_AB R187, R126, R187 ;  /* 0x000000bb7ebb723e */ /* 0x000fe400000010ff */
[----:B------:R-:W-:Y:S01]  /*a8f0*/  FADD.FTZ R11, R127, R14 ;  /* 0x0000000e7f0b7221 */ /* 0x000fe20000010000 */
[----:B------:R-:W-:Y:S01]  /*a900*/  FADD.FTZ R13, R183, R122 ;  /* 0x0000007ab70d7221 */ /* 0x000fe20000010000 */
[----:B------:R-:W-:-:S02]  /*a910*/  F2FP.BF16.F32.PACK_AB R181, R128, R181 ;  /* 0x000000b580b5723e */ /* 0x000fc400000010ff */
[----:B------:R-:W-:Y:S01]  /*a920*/  FADD.FTZ R14, R172, R11 ;  /* 0x0000000bac0e7221 */ /* 0x000fe20000010000 */
[C---:B------:R-:W-:Y:S01]  /*a930*/  FADD.FTZ R20, R130.reuse, R13 ;  /* 0x0000000d82147221 */ /* 0x040fe20000010000 */
[----:B------:R-:W-:Y:S02]  /*a940*/  F2FP.BF16.F32.PACK_AB R183, R130, R183 ;  /* 0x000000b782b7723e */ /* 0x000fe400000010ff */
[----:B------:R-:W-:Y:S01]  /*a950*/  FADD.FTZ R11, R129, R14 ;  /* 0x0000000e810b7221 */ /* 0x000fe20000010000 */
[----:B------:R-:W-:Y:S01]  /*a960*/  FADD.FTZ R13, R177, R20 ;  /* 0x00000014b10d7221 */ /* 0x000fe20000010000 */
[----:B------:R-:W-:Y:S02]  /*a970*/  F2FP.BF16.F32.PACK_AB R177, R132, R177 ;  /* 0x000000b184b1723e */ /* 0x000fe400000010ff */
[----:B------:R-:W-:Y:S01]  /*a980*/  FADD.FTZ R14, R174, R11 ;  /* 0x0000000bae0e7221 */ /* 0x000fe20000010000 */
[----:B------:R-:W-:Y:S01]  /*a990*/  FADD.FTZ R20, R132, R13 ;  /* 0x0000000d84147221 */ /* 0x000fe20000010000 */
[----:B------:R-:W-:-:S02]  /*a9a0*/  F2FP.BF16.F32.PACK_AB R178, R210, R131 ;  /* 0x00000083d2b2723e */ /* 0x000fc400000010ff */
[----:B------:R-:W-:Y:S01]  /*a9b0*/  FADD.FTZ R11, R131, R14 ;  /* 0x0000000e830b7221 */ /* 0x000fe20000010000 */
[----:B------:R-:W-:Y:S01]  /*a9c0*/  FADD.FTZ R13, R179, R20 ;  /* 0x00000014b30d7221 */ /* 0x000fe20000010000 */
[----:B0-----:R-:W-:Y:S02]  /*a9d0*/  F2FP.BF16.F32.PACK_AB R179, R8, R179 ;  /* 0x000000b308b3723e */ /* 0x001fe400000010ff */
        /* <DEDUP_REMOVED lines=8> */
[----:B-1----:R-:W-:Y:S01]  /*aa60*/  F2FP.BF16.F32.PACK_AB R171, R125, R166 ;  /* 0x000000a67dab723e */ /* 0x002fe200000010ff */
[----:B------:R-:W-:Y:S02]  /*aa70*/  IMAD.MOV.U32 R11, RZ, RZ, R4 ;  /* 0x000000ffff0b7224 */ /* 0x000fe400078e0004 */
[----:B------:R-:W-:Y:S01]  /*aa80*/  FADD.FTZ R5, R135, R14 ;  /* 0x0000000e87057221 */ /* 0x000fe20000010000 */
[----:B------:R-:W-:-:S03]  /*aa90*/  FADD.FTZ R13, R154, R13 ;  /* 0x0000000d9a0d7221 */ /* 0x000fc60000010000 */
[----:B------:R-:W-:Y:S01]  /*aaa0*/  FADD.FTZ R8, R156, R5 ;  /* 0x000000059c087221 */ /* 0x000fe20000010000 */
[----:B------:R-:W-:-:S03]  /*aab0*/  FADD.FTZ R13, R158, R13 ;  /* 0x0000000d9e0d7221 */ /* 0x000fc60000010000 */
[----:B------:R-:W-:Y:S01]  /*aac0*/  FADD.FTZ R5, R137, R8 ;  /* 0x0000000889057221 */ /* 0x000fe20000010000 */
[----:B------:R-:W-:-:S03]  /*aad0*/  FADD.FTZ R13, R162, R13 ;  /* 0x0000000da20d7221 */ /* 0x000fc60000010000 */
[----:B------:R-:W-:Y:S01]  /*aae0*/  FADD.FTZ R8, R214, R5 ;  /* 0x00000005d6087221 */ /* 0x000fe20000010000 */
[C---:B------:R-:W-:Y:S01]  /*aaf0*/  FADD.FTZ R13, R169.reuse, R13 ;  /* 0x0000000da90d7221 */ /* 0x040fe20000010000 */
[----:B------:R-:W-:Y:S02]  /*ab00*/  F2FP.BF16.F32.PACK_AB R169, R169, R162 ;  /* 0x000000a2a9a9723e */ /* 0x000fe400000010ff */
[----:B------:R-:W-:Y:S01]  /*ab10*/  FADD.FTZ R5, R139, R8 ;  /* 0x000000088b057221 */ /* 0x000fe20000010000 */
[----:B------:R-:W-:-:S03]  /*ab20*/  FADD.FTZ R13, R166, R13 ;  /* 0x0000000da60d7221 */ /* 0x000fc60000010000 */
[----:B------:R-:W-:Y:S01]  /*ab30*/  FADD.FTZ R8, R12, R5 ;  /* 0x000000050c087221 */ /* 0x000fe20000010000 */
[----:B------:R-:W-:Y:S01]  /*ab40*/  FADD.FTZ R5, R125, R13 ;  /* 0x0000000d7d057221 */ /* 0x000fe20000010000 */
[----:B------:R-:W-:Y:S01]  /*ab50*/  IMAD.MOV.U32 R12, RZ, RZ, R3 ;  /* 0x000000ffff0c7224 */ /* 0x000fe200078e0003 */
[----:B------:R-:W-:Y:S06]  /*ab60*/  @P1 BRA `(.L_x_1156) ;  /* 0xffffffdc00081947 */ /* 0x000fec000383ffff */
.L_x_1147:
[----:B------:R-:W-:-:S13]  /*ab70*/  R2UR UR4, R22 ;  /* 0x00000000160472ca */ /* 0x000fda00000e0000 */
[----:B------:R-:W-:-:S13]  /*ab80*/  ISETP.GE.AND P1, PT, R10, UR4, PT ;  /* 0x000000040a007c0c */ /* 0x000fda000bf26270 */
[----:B------:R-:W-:Y:S05]  /*ab90*/  @!P1 BRA `(.L_x_1157) ;  /* 0x0000003400789947 */ /* 0x000fea0003800000 */
[----:B------:R-:W-:Y:S01]  /*aba0*/  IMAD.MOV.U32 R12, RZ, RZ, R3 ;  /* 0x000000ffff0c7224 */ /* 0x000fe200078e0003 */
[----:B------:R-:W-:Y:S01]  /*abb0*/  UMOV UR7, UR36 ;  /* 0x0000002400077c82 */ /* 0x000fe20008000000 */
[----:B------:R-:W-:Y:S01]  /*abc0*/  IMAD.MOV.U32 R11, RZ, RZ, R4 ;  /* 0x000000ffff0b7224 */ /* 0x000fe200078e0004 */
[----:B------:R-:W-:Y:S01]  /*abd0*/  UMOV UR4, UR37 ;  /* 0x0000002500047c82 */ /* 0x000fe20008000000 */
[----:B------:R-:W-:Y:S01]  /*abe0*/  ULDC UR39, c[0x0][0x9e4] ;  /* 0x0002790000277ab9 */ /* 0x000fe20000000800 */
[----:B------:R-:W-:Y:S01]  /*abf0*/  ULDC UR50, c[0x0][0x288] ;  /* 0x0000a20000327ab9 */ /* 0x000fe20000000800 */
[----:B------:R-:W-:Y:S01]  /*ac00*/  ULDC UR5, c[0x0][0x9d8] ;  /* 0x0002760000057ab9 */ /* 0x000fe20000000800 */
[----:B------:R-:W-:-:S05]  /*ac10*/  ULDC UR51, c[0x0][0x9e0] ;  /* 0x0002780000337ab9 */ /* 0x000fca0000000800 */
.L_x_1174:
[----:B------:R-:W-:-:S04]  /*ac20*/  UIADD3 UR37, UR4, 0x1, URZ ;  /* 0x0000000104257890 */ /* 0x000fc8000fffe03f */
[----:B------:R-:W-:-:S04]  /*ac30*/  UISETP.NE.AND UP2, UPT, UR37, 0x2, UPT ;  /* 0x000000022500788c */ /* 0x000fc8000bf45270 */
[----:B------:R-:W-:Y:S02]  /*ac40*/  USEL UR36, URZ, 0x1, UP2 ;  /* 0x000000013f247887 */ /* 0x000fe40009000000 */
[----:B------:R-:W-:Y:S02]  /*ac50*/  USEL UR37, UR37, URZ, UP2 ;  /* 0x0000003f25257287 */ /* 0x000fe40009000000 */
[----:B------:R-:W-:Y:S01]  /*ac60*/  ULOP3.LUT UR36, UR7, UR36, URZ, 0x3c, !UPT ;  /* 0x0000002407247292 */ /* 0x000fe2000f8e3c3f */
[----:B------:R-:W-:Y:S11]  /*ac70*/  @!P0 BRA `(.L_x_1158) ;  /* 0x0000000000048947 */ /* 0x000ff60003800000 */
[----:B------:R-:W-:Y:S01]  /*ac80*/  BPT.TRAP 0x1 ;  /* 0x000000040000795c */ /* 0x000fe20000300000 */
.L_x_1158:
[----:B------:R-:W-:Y:S01]  /*ac90*/  ULEA UR6, UR37, UR38, 0x3 ;  /* 0x0000002625067291 */ /* 0x000fe2000f8e183f */
[----:B------:R-:W-:-:S05]  /*aca0*/  IMAD.U32 R3, RZ, RZ, UR36 ;  /* 0x00000024ff037e24 */ /* 0x000fca000f8e00ff */
[----:B------:R-:W-:-:S04]  /*acb0*/  SHF.L.U32 R3, R3, 0x1f, RZ ;  /* 0x0000001f03037819 */ /* 0x000fc800000006ff */
[----:B------:R0:W1:Y:S01]  /*acc0*/  SYNCS.PHASECHK.TRANS64.TRYWAIT P1, [UR6+0x30830], R3 ;  /* 0x03083003ff0075a7 */ /* 0x0000620008020146 */
[----:B------:R-:W-:Y:S05]  /*acd0*/  @!P0 BRA `(.L_x_1159) ;  /* 0x0000000000048947 */ /* 0x000fea0003800000 */
[----:B------:R-:W-:Y:S01]  /*ace0*/  BPT.TRAP 0x1 ;  /* 0x000000040000795c */ /* 0x000fe20000300000 */
.L_x_1159:
[----:B-1----:R-:W-:Y:S05]  /*acf0*/  @P1 BRA `(.L_x_1160) ;  /* 0x0000000000081947 */ /* 0x002fea0003800000 */
[----:B------:R-:W1:Y:S02]  /*ad00*/  SYNCS.PHASECHK.TRANS64.TRYWAIT P1, [UR6+0x30830], R3 ;  /* 0x03083003ff0075a7 */ /* 0x000e640008020146 */
[----:B-1----:R-:W-:Y:S05]  /*ad10*/  @!P1 BRA `(.L_x_1161) ;  /* 0x000000bc00dc9947 */ /* 0x002fea0003800000 */
.L_x_1160:
        /* <DEDUP_REMOVED lines=167> */
.L_x_1162:
[----:B------:R-:W-:Y:S01]  /*b790*/  ULEA UR10, UR4, UR38, 0x3 ;  /* 0x00000026040a7291 */ /* 0x000fe2000f8e183f */
[----:B------:R-:W-:-:S05]  /*b7a0*/  IMAD.U32 R0, RZ, RZ, UR7 ;  /* 0x00000007ff007e24 */ /* 0x000fca000f8e00ff */
[----:B------:R-:W-:-:S04]  /*b7b0*/  SHF.L.U32 R0, R0, 0x1f, RZ ;  /* 0x0000001f00007819 */ /* 0x000fc800000006ff */
[----:B------:R2:W3:Y:S01]  /*b7c0*/  SYNCS.PHASECHK.TRANS64.TRYWAIT P1, [UR10+0x30850], R0 ;  /* 0x03085000ff0075a7 */ /* 0x0004e2000802014a */
[----:B------:R-:W-:Y:S05]  /*b7d0*/  @!P0 BRA `(.L_x_1163) ;  /* 0x0000000000048947 */ /* 0x000fea0003800000 */
[----:B------:R-:W-:Y:S01]  /*b7e0*/  BPT.TRAP 0x1 ;  /* 0x000000040000795c */ /* 0x000fe20000300000 */
.L_x_1163:
[----:B---3--:R-:W-:Y:S05]  /*b7f0*/  @P1 BRA `(.L_x_1164) ;  /* 0x0000000000081947 */ /* 0x008fea0003800000 */
[----:B------:R-:W3:Y:S02]  /*b800*/  SYNCS.PHASECHK.TRANS64.TRYWAIT P1, [UR10+0x30850], R0 ;  /* 0x03085000ff0075a7 */ /* 0x000ee4000802014a */
[----:B---3--:R-:W-:Y:S05]  /*b810*/  @!P1 BRA `(.L_x_1165) ;  /* 0x000000b400349947 */ /* 0x008fea0003800000 */
.L_x_1164:
        /* <DEDUP_REMOVED lines=9> */
[----:B------:R-:W-:Y:S01]  /*b8b0*/  FMUL.FTZ R20, R131, UR5 ;  /* 0x0000000583147c20 */ /* 0x000fe20008410000 */
[----:B------:R-:W-:Y:S01]  /*b8c0*/  FMUL.FTZ R126, R146, UR5 ;  /* 0x00000005927e7c20 */ /* 0x000fe20008410000 */
[----:B------:R-:W-:Y:S01]  /*b8d0*/  FMUL.FTZ R131, R151, UR5 ;  /* 0x0000000597837c20 */ /* 0x000fe20008410000 */
[----:B------:R-:W-:Y:S01]  /*b8e0*/  ULOP3.LUT UR6, UR6, 0x3000000, URZ, 0xfc, !UPT ;  /* 0x0300000006067892 */ /* 0x000fe2000f8efc3f */
[----:B0-2---:R-:W-:Y:S01]  /*b8f0*/  FMUL.FTZ R0, R122, UR5 ;  /* 0x000000057a007c20 */ /* 0x005fe20008410000 */
[----:B------:R-:W-:-:S02]  /*b900*/  IMAD R151, R10, -0x60, RZ ;  /* 0xffffffa00a977824 */ /* 0x000fc400078e02ff */
[----:B------:R-:W-:Y:S01]  /*b910*/  FMUL.FTZ R122, R138, UR5 ;  /* 0x000000058a7a7c20 */ /* 0x000fe20008410000 */
[----:B------:R-:W-:Y:S01]  /*b920*/  UIMAD UR4, UR4, 0x900, UR6 ;  /* 0x00000900040478a4 */ /* 0x000fe2000f8e0206 */
[----:B-1----:R-:W-:Y:S02]  /*b930*/  IMAD.U32 R3, RZ, RZ, UR37 ;  /* 0x00000025ff037e24 */ /* 0x002fe4000f8e00ff */
        /* <DEDUP_REMOVED lines=15> */
[----:B------:R-:W-:-:S02]  /*ba30*/  VIADD R144, R151, 0x1 ;  /* 0x0000000197907836 */ /* 0x000fc40000000000 */
[----:B------:R-:W-:Y:S01]  /*ba40*/  FMUL.FTZ R137, R137, UR5 ;  /* 0x0000000589897c20 */ /* 0x000fe20008410000 */
[----:B---3--:R-:W-:Y:S01]  /*ba50*/  LOP3.LUT P3, RZ, R207, 0x7f, RZ, 0xc0, !PT ;  /* 0x0000007fcfff7812 */ /* 0x008fe2000786c0ff */
        /* <DEDUP_REMOVED lines=49> */
[----:B------:R-:W-:-:S10]  /*bd70*/  VIADD R145, R18, UR60 ;  /* 0x0000003c12917c36 */ /* 0x000fd40008000000 */
[----:B------:R-:W-:Y:S01]  /*bd80*/  HGMMA.64x192x16.F32.BF16 R24, R172, gdesc[UR4].tnspB, R24, gsb0 ;  /* 0x42e00004ac187df0 */ /* 0x000fe20008001818 */
[----:B------:R-:W-:Y:S01]  /*bd90*/  UIADD3 UR6, UR4, 0x280, URZ ;  /* 0x0000028004067890 */ /* 0x000fe2000fffe03f */
[----:B------:R-:W-:Y:S01]  /*bda0*/  FMUL.FTZ R177, R132, UR5 ;  /* 0x0000000584b17c20 */ /* 0x000fe20008410000 */
[----:B------:R-:W-:Y:S01]  /*bdb0*/  UMOV UR7, 0x40000040 ;  /* 0x4000004000077882 */ /* 0x000fe20000000000 */
[----:B------:R-:W-:Y:S01]  /*bdc0*/  @UP0 ULDC UR4, c[0x0][0x44c] ;  /* 0x0001130000040ab9 */ /* 0x000fe20000000800 */
[----:B------:R-:W-:Y:S01]  /*bdd0*/  FMUL.FTZ R179, R136, UR5 ;  /* 0x0000000588b37c20 */ /* 0x000fe20008410000 */
[----:B------:R-:W-:Y:S01]  /*bde0*/  @P1 IMAD.HI.U32 R2, R145, UR4, RZ ;  /* 0x0000000491021c27 */ /* 0x000fe2000f8e00ff */
[----:B------:R-:W-:-:S03]  /*bdf0*/  @UP0 ULDC UR4, c[0x0][0x450] ;  /* 0x0001140000040ab9 */ /* 0x000fc60000000800 */
[----:B------:R-:W-:Y:S01]  /*be00*/  FMUL.FTZ R178, R133, UR5 ;  /* 0x0000000585b27c20 */ /* 0x000fe20008410000 */
[----:B------:R-:W-:Y:S01]  /*be10*/  FMUL.FTZ R132, R150, UR5 ;  /* 0x0000000596847c20 */ /* 0x000fe20008410000 */
[----:B------:R-:W-:Y:S01]  /*be20*/  FMUL.FTZ R136, R158, UR5 ;  /* 0x000000059e887c20 */ /* 0x000fe20008410000 */
[----:B------:R-:W-:Y:S01]  /*be30*/  @P2 SHF.R.U32.HI R145, RZ, UR4, R2 ;  /* 0x00000004ff912c19 */ /* 0x000fe20008011602 */
[----:B------:R-:W-:Y:S01]  /*be40*/  FMUL.FTZ R150, R153, UR5 ;  /* 0x0000000599967c20 */ /* 0x000fe20008410000 */
[----:B------:R-:W-:Y:S01]  /*be50*/  FMUL.FTZ R133, R155, UR5 ;  /* 0x000000059b857c20 */ /* 0x000fe20008410000 */
[----:B------:R-:W-:Y:S01]  /*be60*/  FMUL.FTZ R158, R161, UR5 ;  /* 0x00000005a19e7c20 */ /* 0x000fe20008410000 */
[----:B------:R-:W-:Y:S01]  /*be70*/  @!P3 LEA R2, R3, UR38, 0x3 ;  /* 0x000000260302bc11 */ /* 0x000fe2000f8e18ff */
[----:B------:R-:W5:Y:S01]  /*be80*/  SHFL.IDX PT, R146, R145, RZ, 0x1c1f ;  /* 0x001c1fff91927589 */ /* 0x000f6200000e0000 */
[----:B------:R-:W-:Y:S01]  /*be90*/  PLOP3.LUT P1, PT, PT, PT, UP1, 0x40, 0x0 ;  /* 0x000000000000781c */ /* 0x000fe20003f2e818 */
[----:B------:R-:W0:Y:S02]  /*bea0*/  MUFU.TANH R176, R176 ;  /* 0x000000b000b07308 */ /* 0x000e240000002400 */
[----:B------:R-:W-:-:S05]  /*beb0*/  @!P3 VIADD R2, R2, 0x30840 ;  /* 0x000308400202b836 */ /* 0x000fca0000000000 */
[----:B------:R-:W-:Y:S01]  /*bec0*/  @!P3 PRMT R2, RZ, 0x654, R2 ;  /* 0x00000654ff02b816 */ /* 0x000fe20000000002 */
        /* <DEDUP_REMOVED lines=16> */
[----:B------:R-:W-:Y:S01]  /*bfd0*/  FMUL.FTZ R148, R152, UR5 ;  /* 0x0000000598947c20 */ /* 0x000fe20008410000 */
[----:B------:R-:W-:Y:S01]  /*bfe0*/  FMUL.FTZ R152, R156, UR5 ;  /* 0x000000059c987c20 */ /* 0x000fe20008410000 */
[----:B------:R-:W-:Y:S01]  /*bff0*/  HGMMA.64x192x16.F32.BF16 R24, R168, gdesc[UR4].tnspB, R24, gsb0 ;  /* 0x42e00004a8187df0 */ /* 0x000fe20008001818 */
        /* <DEDUP_REMOVED lines=8> */
[----:B------:R-:W-:Y:S01]  /*c080*/  IMAD R147, R17, -0x2, R144 ;  /* 0xfffffffe11937824 */ /* 0x000fe200078e0290 */
[----:B------:R-:W0:Y:S04]  /*c090*/  MUFU.TANH R172, R172 ;  /* 0x000000ac00ac7308 */ /* 0x000e280000002400 */
[C---:B------:R-:W-:Y:S01]  /*c0a0*/  IADD3 R153, R147.reuse, -UR50, R16 ;  /* 0x8000003293997c10 */ /* 0x040fe2000fffe010 */
[----:B------:R-:W-:-:S03]  /*c0b0*/  VIADD R147, R147, 0xffffffff ;  /* 0xffffffff93937836 */ /* 0x000fc60000000000 */
[----:B------:R-:W0:Y:S01]  /*c0c0*/  MUFU.TANH R173, R173 ;  /* 0x000000ad00ad7308 */ /* 0x000e220000002400 */
[C---:B------:R-:W-:Y:S02]  /*c0d0*/  VIADD R155, R153.reuse, UR51 ;  /* 0x00000033999b7c36 */ /* 0x040fe40008000000 */
[----:B------:R-:W-:Y:S02]  /*c0e0*/  VIADD R153, R153, UR54 ;  /* 0x0000003699997c36 */ /* 0x000fe40008000000 */
[--C-:B-----5:R-:W-:Y:S02]  /*c0f0*/  IMAD.IADD R157, R155, 0x1, R146.reuse ;  /* 0x000000019b9d7824 */ /* 0x120fe400078e0292 */
[----:B------:R-:W-:Y:S01]  /*c100*/  IMAD.IADD R159, R153, 0x1, R146 ;  /* 0x00000001999f7824 */ /* 0x000fe200078e0292 */
        /* <DEDUP_REMOVED lines=12> */
[----:B------:R0:W-:Y:S01]  /*c1d0*/  @!P3 SYNCS.ARRIVE.TRANS64.RED.A1T0 RZ, [R2+URZ], RZ ;  /* 0x000000ff02ffb9a7 */ /* 0x0001e2000810043f */
[----:B-1234-:R-:W-:Y:S05]  /*c1e0*/  @P1 BRA `(.L_x_1166) ;  /* 0x0000000000541947 */ /* 0x01efea0003800000 */
[----:B------:R-:W-:Y:S01]  /*c1f0*/  IADD3 R144, R16, -UR50, R146 ;  /* 0x8000003210907c10 */ /* 0x000fe2000fffe092 */
[----:B------:R-:W-:Y:S03]  /*c200*/  BSSY B0, `(.L_x_1167) ;  /* 0x0000010000007945 */ /* 0x000fe60003800000 */
[----:B------:R-:W-:-:S13]  /*c210*/  ISETP.GT.AND P1, PT, R144, -0x1, PT ;  /* 0xffffffff9000780c */ /* 0x000fda0003f24270 */
[----:B------:R-:W-:Y:S05]  /*c220*/  @P1 BRA `(.L_x_1168) ;  /* 0x0000000000201947 */ /* 0x000fea0003800000 */
[----:B------:R-:W-:Y:S01]  /*c230*/  IMAD.U32 R146, RZ, RZ, UR39 ;  /* 0x00000027ff927e24 */ /* 0x000fe2000f8e00ff */
[----:B------:R-:W-:-:S04]  /*c240*/  LOP3.LUT R161, RZ, R144, RZ, 0x33, !PT ;  /* 0x00000090ffa17212 */ /* 0x000fc800078e33ff */
[----:B------:R-:W-:-:S13]  /*c250*/  ISETP.NE.AND P1, PT, R146, 0x1, PT ;  /* 0x000000019200780c */ /* 0x000fda0003f25270 */
[----:B0-----:R-:W0:Y:S02]  /*c260*/  @P1 LDC.64 R2, c[0x0][0x9e8] ;  /* 0x00027a00ff021b82 */ /* 0x001e240000000a00 */
[----:B0-----:R-:W-:-:S05]  /*c270*/  @P1 IMAD.HI.U32 R2, R161, R2, RZ ;  /* 0x00000002a1021227 */ /* 0x001fca00078e00ff */
[----:B------:R-:W-:-:S04]  /*c280*/  @P1 SHF.R.U32.HI R161, RZ, R3, R2 ;  /* 0x00000003ffa11219 */ /* 0x000fc80000011602 */
[----:B------:R-:W-:Y:S01]  /*c290*/  LOP3.LUT R144, RZ, R161, RZ, 0x33, !PT ;  /* 0x000000a1ff907212 */ /* 0x000fe200078e33ff */
[----:B------:R-:W-:Y:S06]  /*c2a0*/  BRA `(.L_x_1169) ;  /* 0x0000000000147947 */ /* 0x000fec0003800000 */
.L_x_1168:
[----:B------:R-:W-:-:S05]  /*c2b0*/  IMAD.U32 R146, RZ, RZ, UR39 ;  /* 0x00000027ff927e24 */ /* 0x000fca000f8e00ff */
[----:B------:R-:W-:-:S13]  /*c2c0*/  ISETP.NE.AND P1, PT, R146, 0x1, PT ;  /* 0x000000019200780c */ /* 0x000fda0003f25270 */
[----:B0-----:R-:W0:Y:S02]  /*c2d0*/  @P1 LDC.64 R2, c[0x0][0x9e8] ;  /* 0x00027a00ff021b82 */ /* 0x001e240000000a00 */
[----:B0-----:R-:W-:-:S05]  /*c2e0*/  @P1 IMAD.HI.U32 R2, R144, R2, RZ ;  /* 0x0000000290021227 */ /* 0x001fca00078e00ff */
[----:B------:R-:W-:-:S07]  /*c2f0*/  @P1 SHF.R.U32.HI R144, RZ, R3, R2 ;  /* 0x00000003ff901219 */ /* 0x000fce0000011602 */
.L_x_1169:
[----:B------:R-:W-:Y:S05]  /*c300*/  BSYNC B0 ;  /* 0x0000000000007941 */ /* 0x000fea0003800000 */
.L_x_1167:
[----:B------:R-:W-:-:S05]  /*c310*/  IMAD R144, R144, R146, R147 ;  /* 0x0000009290907224 */ /* 0x000fca00078e0293 */
[----:B------:R-:W-:Y:S02]  /*c320*/  VIADDMNMX R157, R144, R146, R157, PT ;  /* 0x00000092909d7246 */ /* 0x000fe4000380019d */
[----:B------:R-:W-:-:S07]  /*c330*/  VIMNMX R159, R159, R144, !PT ;  /* 0x000000909f9f7248 */ /* 0x000fce0007fe0100 */
.L_x_1166:
[C---:B------:R-:W-:Y:S01]  /*c340*/  ISETP.GE.AND P1, PT, R151.reuse, 0x2, PT ;  /* 0x000000029700780c */ /* 0x040fe20003f26270 */
[----:B0-----:R-:W0:Y:S01]  /*c350*/  SHFL.IDX PT, R2, R145, 0x1, 0x1c1f ;  /* 0x003c1f0091027f89 */ /* 0x001e2200000e0000 */
        /* <DEDUP_REMOVED lines=41> */
[----:B------:R-:W-:Y:S01]  /*c5f0*/  FSEL R164, R137, -INF , !P3 ;  /* 0xff80000089a47808 */ /* 0x000fe20005800000 */
[----:B0-----:R-:W-:Y:S01]  /*c600*/  IMAD.IADD R137, R155, 0x1, R2 ;  /* 0x000000019b897824 */ /* 0x001fe200078e0202 */
        /* <DEDUP_REMOVED lines=10> */
[----:B------:R-:W-:Y:S01]  /*c6b0*/  IMAD.IADD R139, R153, 0x1, R2 ;  /* 0x00000001998b7824 */ /* 0x000fe200078e0202 */
        /* <DEDUP_REMOVED lines=57> */
[----:B------:R-:W-:-:S04]  /*ca50*/  ISETP.GE.AND P6, PT, R151, 0x5a, PT ;  /* 0x0000005a9700780c */ /* 0x000fc80003fc6270 */
[----:B------:R-:W-:Y:S02]  /*ca60*/  P2R R141, PR, RZ, 0x40 ;  /* 0x00000040ff8d7803 */ /* 0x000fe40000000000 */
[----:B------:R-:W-:-:S04]  /*ca70*/  ISETP.GT.AND P6, PT, R159, 0x59, !P6 ;  /* 0x000000599f00780c */ /* 0x000fc800077c4270 */
[----:B------:R-:W-:-:S04]  /*ca80*/  ISETP.LT.OR P6, PT, R157, 0x5a, P6 ;  /* 0x0000005a9d00780c */ /* 0x000fc800037c1670 */
[----:B------:R-:W-:Y:S02]  /*ca90*/  FSEL R166, R149, -INF , !P6 ;  /* 0xff80000095a67808 */ /* 0x000fe40007000000 */
[----:B------:R-:W-:-:S13]  /*caa0*/  PLOP3.LUT P6, PT, PT, PT, UP1, 0x40, 0x0 ;  /* 0x000000000000781c */ /* 0x000fda0003fce818 */
[----:B------:R-:W-:Y:S05]  /*cab0*/  @P6 BRA `(.L_x_1170) ;  /* 0x0000000000546947 */ /* 0x000fea0003800000 */
[----:B------:R-:W-:Y:S01]  /*cac0*/  IADD3 R9, R16, -UR50, R2 ;  /* 0x8000003210097c10 */ /* 0x000fe2000fffe002 */
        /* <DEDUP_REMOVED lines=11> */
.L_x_1172:
[----:B------:R-:W-:-:S05]  /*cb80*/  IMAD.U32 R184, RZ, RZ, UR39 ;  /* 0x00000027ffb87e24 */ /* 0x000fca000f8e00ff */
[----:B------:R-:W-:-:S13]  /*cb90*/  ISETP.NE.AND P6, PT, R184, 0x1, PT ;  /* 0x00000001b800780c */ /* 0x000fda0003fc5270 */
[----:B------:R-:W0:Y:S02]  /*cba0*/  @P6 LDC.64 R2, c[0x0][0x9e8] ;  /* 0x00027a00ff026b82 */ /* 0x000e240000000a00 */
[----:B0-----:R-:W-:-:S05]  /*cbb0*/  @P6 IMAD.HI.U32 R2, R9, R2, RZ ;  /* 0x0000000209026227 */ /* 0x001fca00078e00ff */
[----:B------:R-:W-:-:S07]  /*cbc0*/  @P6 SHF.R.U32.HI R9, RZ, R3, R2 ;  /* 0x00000003ff096219 */ /* 0x000fce0000011602 */
.L_x_1173:
[----:B------:R-:W-:Y:S05]  /*cbd0*/  BSYNC B0 ;  /* 0x0000000000007941 */ /* 0x000fea0003800000 */
.L_x_1171:
[----:B------:R-:W-:-:S05]  /*cbe0*/  IMAD R2, R9, R184, R147 ;  /* 0x000000b809027224 */ /* 0x000fca00078e0293 */
[----:B------:R-:W-:Y:S02]  /*cbf0*/  VIADDMNMX R137, R2, R184, R137, PT ;  /* 0x000000b802897246 */ /* 0x000fe40003800189 */
[----:B------:R-:W-:-:S07]  /*cc00*/  VIMNMX R139, R139, R2, !PT ;  /* 0x000000028b8b7248 */ /* 0x000fce0007fe0100 */
.L_x_1170:
[C---:B------:R-:W-:Y:S01]  /*cc10*/  ISETP.GT.AND P1, PT, R139.reuse, 0x1, !P1 ;  /* 0x000000018b00780c */ /* 0x040fe20004f24270 */
[----:B------:R-:W0:Y:S01]  /*cc20*/  LDC R9, c[0x0][0x988] ;  /* 0x00026200ff097b82 */ /* 0x000e220000000800 */
        /* <DEDUP_REMOVED lines=67> */
[----:B------:R-:W-:Y:S02]  /*d060*/  ISETP.NE.AND P2, PT, R189, RZ, PT ;  /* 0x000000ffbd00720c */ /* 0x000fe40003f45270 */
[----:B------:R-:W-:Y:S02]  /*d070*/  ISETP.LT.OR P1, PT, R137, 0x31, P1 ;  /* 0x000000318900780c */ /* 0x000fe40000f21670 */
[----:B------:R-:W-:Y:S02]  /*d080*/  FMNMX.FTZ R3, R160, R3, !PT ;  /* 0x00000003a0037209 */ /* 0x000fe40007810000 */
[----:B------:R-:W-:Y:S02]  /*d090*/  FSEL R126, R126, -INF , !P1 ;  /* 0xff8000007e7e7808 */ /* 0x000fe40004800000 */
[----:B------:R-:W-:-:S02]  /*d0a0*/  ISETP.NE.AND P1, PT, R177, RZ, PT ;  /* 0x000000ffb100720c */ /* 0x000fc40003f25270 */
[----:B------:R-:W-:Y:S02]  /*d0b0*/  FMNMX.FTZ R3, R166, R3, !PT ;  /* 0x00000003a6037209 */ /* 0x000fe40007810000 */
[C---:B------:R-:W-:Y:S02]  /*d0c0*/  ISETP.GT.AND P1, PT, R139.reuse, 0x31, !P1 ;  /* 0x000000318b00780c */ /* 0x040fe40004f24270 */
[----:B------:R-:W-:Y:S01]  /*d0d0*/  ISETP.GT.AND P3, PT, R139, 0x50, !P3 ;  /* 0x000000508b00780c */ /* 0x000fe20005f64270 */
[----:B------:R-:W1:Y:S01]  /*d0e0*/  SHFL.BFLY PT, R4, R3, 0x2, 0x1f ;  /* 0x0c401f0003047f89 */ /* 0x000e6200000e0000 */
[----:B------:R-:W-:Y:S02]  /*d0f0*/  ISETP.LT.OR P1, PT, R137, 0x32, P1 ;  /* 0x000000328900780c */ /* 0x000fe40000f21670 */
[----:B------:R-:W-:Y:S02]  /*d100*/  ISETP.GT.AND P4, PT, R139, 0x51, !P4 ;  /* 0x000000518b00780c */ /* 0x000fe40006784270 */
[----:B------:R-:W-:-:S02]  /*d110*/  FSEL R20, R125, -INF , !P1 ;  /* 0xff8000007d147808 */ /* 0x000fc40004800000 */
[----:B------:R-:W-:Y:S02]  /*d120*/  ISETP.NE.AND P1, PT, R179, RZ, PT ;  /* 0x000000ffb300720c */ /* 0x000fe40003f25270 */
[----:B------:R-:W-:Y:S02]  /*d130*/  ISETP.LT.OR P3, PT, R137, 0x51, P3 ;  /* 0x000000518900780c */ /* 0x000fe40001f61670 */
[C---:B------:R-:W-:Y:S02]  /*d140*/  ISETP.GT.AND P1, PT, R139.reuse, 0x38, !P1 ;  /* 0x000000388b00780c */ /* 0x040fe40004f24270 */
[----:B------:R-:W-:Y:S02]  /*d150*/  ISETP.GT.AND P5, PT, R139, 0x58, !P5 ;  /* 0x000000588b00780c */ /* 0x000fe40006fa4270 */
[C---:B------:R-:W-:Y:S02]  /*d160*/  ISETP.LT.OR P1, PT, R137.reuse, 0x39, P1 ;  /* 0x000000398900780c */ /* 0x040fe40000f21670 */
[----:B------:R-:W-:-:S02]  /*d170*/  ISETP.LT.OR P4, PT, R137, 0x52, P4 ;  /* 0x000000528900780c */ /* 0x000fc40002781670 */
[----:B------:R-:W-:Y:S02]  /*d180*/  FSEL R132, R132, -INF , !P1 ;  /* 0xff80000084847808 */ /* 0x000fe40004800000 */
[----:B------:R-:W-:Y:S02]  /*d190*/  ISETP.NE.AND P1, PT, R181, RZ, PT ;  /* 0x000000ffb500720c */ /* 0x000fe40003f25270 */
[----:B------:R-:W-:Y:S02]  /*d1a0*/  ISETP.LT.OR P5, PT, R137, 0x59, P5 ;  /* 0x000000598900780c */ /* 0x000fe40002fa1670 */
[----:B------:R-:W-:Y:S02]  /*d1b0*/  ISETP.GT.AND P1, PT, R139, 0x39, !P1 ;  /* 0x000000398b00780c */ /* 0x000fe40004f24270 */
[----:B-1----:R-:W-:Y:S02]  /*d1c0*/  FMNMX.FTZ R13, R3, R4, !PT ;  /* 0x00000004030d7209 */ /* 0x002fe40007810000 */
[----:B------:R-:W-:-:S02]  /*d1d0*/  ISETP.LT.OR P1, PT, R137, 0x3a, P1 ;  /* 0x0000003a8900780c */ /* 0x000fc40000f21670 */
[----:B------:R-:W-:Y:S01]  /*d1e0*/  FSEL R128, R128, -INF , !P4 ;  /* 0xff80000080807808 */ /* 0x000fe20006000000 */
[----:B------:R-:W1:Y:S01]  /*d1f0*/  SHFL.BFLY PT, R4, R13, 0x1, 0x1f ;  /* 0x0c201f000d047f89 */ /* 0x000e6200000e0000 */
[----:B------:R-:W-:Y:S02]  /*d200*/  FSEL R120, R131, -INF , !P1 ;  /* 0xff80000083787808 */ /* 0x000fe40004800000 */
[----:B------:R-:W-:Y:S02]  /*d210*/  ISETP.NE.AND P1, PT, R143, RZ, PT ;  /* 0x000000ff8f00720c */ /* 0x000fe40003f25270 */
[----:B------:R-:W-:Y:S02]  /*d220*/  R2UR UR4, R22 ;  /* 0x00000000160472ca */ /* 0x000fe400000e0000 */
[----:B------:R-:W-:-:S04]  /*d230*/  ISETP.GT.AND P1, PT, R139, 0x40, !P1 ;  /* 0x000000408b00780c */ /* 0x000fc80004f24270 */
[----:B------:R-:W-:-:S04]  /*d240*/  ISETP.LT.OR P1, PT, R137, 0x41, P1 ;  /* 0x000000418900780c */ /* 0x000fc80000f21670 */
[----:B------:R-:W-:Y:S02]  /*d250*/  FSEL R134, R134, -INF , !P1 ;  /* 0xff80000086867808 */ /* 0x000fe40004800000 */
[----:B------:R-:W-:-:S04]  /*d260*/  ISETP.NE.AND P1, PT, R183, RZ, PT ;  /* 0x000000ffb700720c */ /* 0x000fc80003f25270 */
[----:B------:R-:W-:Y:S02]  /*d270*/  ISETP.GT.AND P1, PT, R139, 0x41, !P1 ;  /* 0x000000418b00780c */ /* 0x000fe40004f24270 */
[----:B-1----:R-:W-:Y:S02]  /*d280*/  FMNMX.FTZ R4, R13, R4, !PT ;  /* 0x000000040d047209 */ /* 0x002fe40007810000 */
[----:B------:R-:W-:-:S03]  /*d290*/  ISETP.LT.OR P1, PT, R137, 0x42, P1 ;  /* 0x000000428900780c */ /* 0x000fc60000f21670 */
[----:B0-----:R-:W-:Y:S01]  /*d2a0*/  FMUL.FTZ R125, R4, R9 ;  /* 0x00000009047d7220 */ /* 0x001fe20000410000 */
        /* <DEDUP_REMOVED lines=21> */
[----:B------:R-:W-:Y:S01]  /*d400*/  FSEL R174, R127, -INF , !P3 ;  /* 0xff8000007fae7808 */ /* 0x000fe20005800000 */
[--C-:B------:R-:W-:Y:S01]  /*d410*/  FFMA.FTZ R127, R164, R9, -R125.reuse ;  /* 0x00000009a47f7223 */ /* 0x100fe2000001087d */
[----:B------:R-:W-:Y:S01]  /*d420*/  FMNMX.FTZ R3, R214, R3, !PT ;  /* 0x00000003d6037209 */ /* 0x000fe20007810000 */
[-CC-:B------:R-:W-:Y:S01]  /*d430*/  FFMA.FTZ R218, R218, R9.reuse, -R125.reuse ;  /* 0x00000009dada7223 */ /* 0x180fe2000001087d */
[----:B------:R-:W-:Y:S01]  /*d440*/  FSEL R164, R129, -INF , !P5 ;  /* 0xff80000081a47808 */ /* 0x000fe20006800000 */
[--C-:B------:R-:W-:Y:S01]  /*d450*/  FFMA.FTZ R176, R176, R9, -R125.reuse ;  /* 0x00000009b0b07223 */ /* 0x100fe2000001087d */
[----:B------:R-:W-:Y:S01]  /*d460*/  FMNMX.FTZ R3, R188, R3, !PT ;  /* 0x00000003bc037209 */ /* 0x000fe20007810000 */
[----:B------:R-:W-:Y:S01]  /*d470*/  MUFU.EX2 R13, R218 ;  /* 0x000000da000d7308 */ /* 0x000fe20000000800 */
[----:B------:R-:W-:Y:S01]  /*d480*/  FSEL R130, R130, -INF , !P2 ;  /* 0xff80000082827808 */ /* 0x000fe20005000000 */
[--C-:B------:R-:W-:Y:S01]  /*d490*/  FFMA.FTZ R15, R172, R9, -R125.reuse ;  /* 0x00000009ac0f7223 */ /* 0x100fe2000001087d */
[----:B------:R-:W-:Y:S01]  /*d4a0*/  FMNMX.FTZ R3, R212, R3, !PT ;  /* 0x00000003d4037209 */ /* 0x000fe20007810000 */
[-CC-:B------:R-:W-:Y:S01]  /*d4b0*/  FFMA.FTZ R168, R168, R9.reuse, -R125.reuse ;  /* 0x00000009a8a87223 */ /* 0x180fe2000001087d */
[----:B------:R-:W-:Y:S01]  /*d4c0*/  FSEL R146, R4, RZ, P1 ;  /* 0x000000ff04927208 */ /* 0x000fe20000800000 */
[--C-:B------:R-:W-:Y:S01]  /*d4d0*/  FFMA.FTZ R135, R148, R9, -R125.reuse ;  /* 0x0000000994877223 */ /* 0x100fe2000001087d */
[----:B------:R-:W-:Y:S01]  /*d4e0*/  FMNMX.FTZ R3, R184, R3, !PT ;  /* 0x00000003b8037209 */ /* 0x000fe20007810000 */
[----:B------:R-:W-:Y:S01]  /*d4f0*/  MUFU.EX2 R176, R176 ;  /* 0x000000b000b07308 */ /* 0x000fe20000000800 */
[-CC-:B------:R-:W-:Y:S01]  /*d500*/  FFMA.FTZ R131, R140, R9.reuse, -R125.reuse ;  /* 0x000000098c837223 */ /* 0x180fe2000001087d */
[--C-:B------:R-:W-:Y:S01]  /*d510*/  FFMA.FTZ R140, R150, R9, -R125.reuse ;  /* 0x00000009968c7223 */ /* 0x100fe2000001087d */
[----:B------:R-:W-:Y:S01]  /*d520*/  FMNMX.FTZ R3, R210, R3, !PT ;  /* 0x00000003d2037209 */ /* 0x000fe20007810000 */
[-CC-:B------:R-:W-:Y:S01]  /*d530*/  FFMA.FTZ R137, R152, R9.reuse, -R125.reuse ;  /* 0x0000000998897223 */ /* 0x180fe2000001087d */
[-CC-:B------:R-:W-:Y:S01]  /*d540*/  FFMA.FTZ R170, R170, R9.reuse, -R125.reuse ;  /* 0x00000009aaaa7223 */ /* 0x180fe2000001087d */
        /* <DEDUP_REMOVED lines=16> */
[----:B------:R-:W-:Y:S01]  /*d650*/  FFMA.FTZ R141, R160, R9, -R125 ;  /* 0x00000009a08d7223 */ /* 0x000fe2000001087d */
[----:B------:R-:W-:Y:S01]  /*d660*/  FMNMX.FTZ R3, R126, R3, !PT ;  /* 0x000000037e037209 */ /* 0x000fe20007810000 */
[----:B------:R-:W-:Y:S01]  /*d670*/  MUFU.EX2 R21, R21 ;  /* 0x0000001500157308 */ /* 0x000fe20000000800 */
[----:B------:R-:W-:-:S02]  /*d680*/  LOP3.LUT P6, RZ, R207, 0x7f, RZ, 0xc0, !PT ;  /* 0x0000007fcfff7812 */ /* 0x000fc400078cc0ff */
        /* <DEDUP_REMOVED lines=15> */
[----:B------:R-:W-:-:S05]  /*d780*/  FMNMX.FTZ R3, R130, R3, !PT ;  /* 0x0000000382037209 */ /* 0x000fca0007810000 */
[----:B------:R-:W0:Y:S01]  /*d790*/  SHFL.BFLY PT, R0, R3, 0x2, 0x1f ;  /* 0x0c401f0003007f89 */ /* 0x000e2200000e0000 */
[----:B------:R-:W-:Y:S08]  /*d7a0*/  MUFU.EX2 R182, R182 ;  /* 0x000000b600b67308 */ /* 0x000ff00000000800 */
[----:B------:R-:W-:Y:S08]  /*d7b0*/  MUFU.EX2 R129, R129 ;  /* 0x0000008100817308 */ /* 0x000ff00000000800 */
[----:B------:R-:W-:Y:S01]  /*d7c0*/  MUFU.EX2 R131, R131 ;  /* 0x0000008300837308 */ /* 0x000fe20000000800 */
[----:B0-----:R-:W-:-:S07]  /*d7d0*/  FMNMX.FTZ R0, R3, R0, !PT ;  /* 0x0000000003007209 */ /* 0x001fce0007810000 */
[----:B------:R-:W-:Y:S01]  /*d7e0*/  MUFU.EX2 R138, R138 ;  /* 0x0000008a008a7308 */ /* 0x000fe20000000800 */
[----:B------:R-:W0:Y:S07]  /*d7f0*/  SHFL.BFLY PT, R3, R0, 0x1, 0x1f ;  /* 0x0c201f0000037f89 */ /* 0x000e2e00000e0000 */
[----:B------:R-:W-:Y:S08]  /*d800*/  MUFU.EX2 R178, R178 ;  /* 0x000000b200b27308 */ /* 0x000ff00000000800 */
[----:B------:R-:W-:Y:S08]  /*d810*/  MUFU.EX2 R133, R133 ;  /* 0x0000008500857308 */ /* 0x000ff00000000800 */
[----:B------:R-:W-:Y:S01]  /*d820*/  MUFU.EX2 R135, R135 ;  /* 0x0000008700877308 */ /* 0x000fe20000000800 */
[----:B0-----:R-:W-:Y:S01]  /*d830*/  FMNMX.FTZ R3, R0, R3, !PT ;  /* 0x0000000300037209 */ /* 0x001fe20007810000 */
[----:B------:R-:W-:Y:S01]  /*d840*/  FADD.FTZ R0, -R146, R11 ;  /* 0x0000000b92007221 */ /* 0x000fe20000010100 */
[-C--:B------:R-:W-:Y:S01]  /*d850*/  FFMA.FTZ R146, R166, R9.reuse, -R125 ;  /* 0x00000009a6927223 */ /* 0x080fe2000001087d */
[----:B------:R-:W-:Y:S01]  /*d860*/  IMAD.U32 R125, RZ, RZ, UR10 ;  /* 0x0000000aff7d7e24 */ /* 0x000fe2000f8e00ff */
[C---:B------:R-:W-:Y:S01]  /*d870*/  FSETP.NEU.FTZ.AND P1, PT, R3.reuse, -INF , PT ;  /* 0xff8000000300780b */ /* 0x040fe20003f3d000 */
[-C--:B------:R-:W-:Y:S01]  /*d880*/  FMUL.FTZ R11, R3, R9.reuse ;  /* 0x00000009030b7220 */ /* 0x080fe20000410000 */
[----:B------:R-:W-:Y:S01]  /*d890*/  FMUL.FTZ R0, R0, R9 ;  /* 0x0000000900007220 */ /* 0x000fe20000410000 */
[----:B------:R-:W-:Y:S01]  /*d8a0*/  MUFU.EX2 R140, R140 ;  /* 0x0000008c008c7308 */ /* 0x000fe20000000800 */
[----:B------:R-:W-:-:S02]  /*d8b0*/  @!P6 VIADD R125, R125, 0x30860 ;  /* 0x000308607d7de836 */ /* 0x000fc40000000000 */
[----:B------:R-:W-:-:S03]  /*d8c0*/  FSEL R11, R11, RZ, P1 ;  /* 0x000000ff0b0b7208 */ /* 0x000fc60000800000 */
[----:B------:R-:W-:Y:S02]  /*d8d0*/  @!P6 PRMT R125, RZ, 0x654, R125 ;  /* 0x00000654ff7de816 */ /* 0x000fe4000000007d */
[-CC-:B------:R-:W-:Y:S01]  /*d8e0*/  FFMA.FTZ R189, R123, R9.reuse, -R11.reuse ;  /* 0x000000097bbd7223 */ /* 0x180fe2000001080b */
[----:B------:R-:W-:Y:S01]  /*d8f0*/  FSEL R123, R3, RZ, P1 ;  /* 0x000000ff037b7208 */ /* 0x000fe20000800000 */
[----:B------:R-:W0:Y:S01]  /*d900*/  MUFU.EX2 R0, R0 ;  /* 0x0000000000007308 */ /* 0x000e220000000800 */
[-CC-:B------:R-:W-:Y:S01]  /*d910*/  FFMA.FTZ R191, R2, R9.reuse, -R11.reuse ;  /* 0x0000000902bf7223 */ /* 0x180fe2000001080b */
[-CC-:B------:R-:W-:Y:S01]  /*d920*/  FFMA.FTZ R148, R216, R9.reuse, -R11.reuse ;  /* 0x00000009d8947223 */ /* 0x180fe2000001080b */
[-CC-:B------:R-:W-:Y:S01]  /*d930*/  FFMA.FTZ R150, R214, R9.reuse, -R11.reuse ;  /* 0x00000009d6967223 */ /* 0x180fe2000001080b */
[----:B------:R-:W-:Y:S01]  /*d940*/  FADD.FTZ R2, -R123, R12 ;  /* 0x0000000c7b027221 */ /* 0x000fe20000010100 */
[-CC-:B------:R-:W-:Y:S01]  /*d950*/  FFMA.FTZ R185, R188, R9.reuse, -R11.reuse ;  /* 0x00000009bcb97223 */ /* 0x180fe2000001080b */
[-CC-:B------:R-:W-:Y:S01]  /*d960*/  FFMA.FTZ R152, R212, R9.reuse, -R11.reuse ;  /* 0x00000009d4987223 */ /* 0x180fe2000001080b */
[-CC-:B------:R-:W-:Y:S01]  /*d970*/  FFMA.FTZ R187, R184, R9.reuse, -R11.reuse ;  /* 0x00000009b8bb7223 */ /* 0x180fe2000001080b */
[-C--:B------:R-:W-:Y:S01]  /*d980*/  FMUL.FTZ R2, R2, R9.reuse ;  /* 0x0000000902027220 */ /* 0x080fe20000410000 */
[----:B------:R-:W-:Y:S01]  /*d990*/  MUFU.EX2 R189, R189 ;  /* 0x000000bd00bd7308 */ /* 0x000fe20000000800 */
[-CC-:B------:R-:W-:Y:S01]  /*d9a0*/  FFMA.FTZ R154, R210, R9.reuse, -R11.reuse ;  /* 0x00000009d29a7223 */ /* 0x180fe2000001080b */
[-CC-:B------:R-:W-:Y:S01]  /*d9b0*/  FFMA.FTZ R181, R186, R9.reuse, -R11.reuse ;  /* 0x00000009bab57223 */ /* 0x180fe2000001080b */
[-CC-:B------:R-:W-:Y:S01]  /*d9c0*/  FFMA.FTZ R156, R208, R9.reuse, -R11.reuse ;  /* 0x00000009d09c7223 */ /* 0x180fe2000001080b */
[-CC-:B------:R-:W-:Y:S01]  /*d9d0*/  FFMA.FTZ R183, R124, R9.reuse, -R11.reuse ;  /* 0x000000097cb77223 */ /* 0x180fe2000001080b */
[-CC-:B------:R-:W-:Y:S01]  /*d9e0*/  FFMA.FTZ R190, R190, R9.reuse, -R11.reuse ;  /* 0x00000009bebe7223 */ /* 0x180fe2000001080b */
[-CC-:B------:R-:W-:Y:S01]  /*d9f0*/  FFMA.FTZ R177, R126, R9.reuse, -R11.reuse ;  /* 0x000000097eb17223 */ /* 0x180fe2000001080b */
[-C--:B------:R-:W-:Y:S01]  /*da00*/  FFMA.FTZ R20, R20, R9.reuse, -R11 ;  /* 0x0000000914147223 */ /* 0x080fe2000001080b */
[----:B------:R-:W1:Y:S01]  /*da10*/  MUFU.EX2 R2, R2 ;  /* 0x0000000200027308 */ /* 0x000e620000000800 */
[----:B0-----:R-:W-:Y:S01]  /*da20*/  FFMA.FTZ R123, R0, R8, R13 ;  /* 0x00000008007b7223 */ /* 0x001fe2000001000d */
[-CC-:B------:R-:W-:Y:S01]  /*da30*/  FFMA.FTZ R179, R132, R9.reuse, -R11.reuse ;  /* 0x0000000984b37223 */ /* 0x180fe2000001080b */
[-CC-:B------:R-:W-:Y:S01]  /*da40*/  FFMA.FTZ R120, R120, R9.reuse, -R11.reuse ;  /* 0x0000000978787223 */ /* 0x180fe2000001080b */
[-C--:B------:R-:W-:Y:S01]  /*da50*/  FFMA.FTZ R173, R134, R9.reuse, -R11 ;  /* 0x0000000986ad7223 */ /* 0x080fe2000001080b */
[----:B------:R-:W-:Y:S01]  /*da60*/  FADD.FTZ R8, R176, R123 ;  /* 0x0000007bb0087221 */ /* 0x000fe20000010000 */
[-CC-:B------:R-:W-:Y:S01]  /*da70*/  FFMA.FTZ R14, R14, R9.reuse, -R11.reuse ;  /* 0x000000090e0e7223 */ /* 0x180fe2000001080b */
[-CC-:B------:R-:W-:Y:S01]  /*da80*/  FFMA.FTZ R136, R136, R9.reuse, -R11.reuse ;  /* 0x0000000988887223 */ /* 0x180fe2000001080b */
[----:B------:R-:W0:Y:S01]  /*da90*/  MUFU.EX2 R148, R148 ;  /* 0x0000009400947308 */ /* 0x000e220000000800 */
[----:B------:R-:W-:Y:S01]  /*daa0*/  FADD.FTZ R123, R15, R8 ;  /* 0x000000080f7b7221 */ /* 0x000fe20000010000 */
[-CC-:B------:R-:W-:Y:S01]  /*dab0*/  FFMA.FTZ R122, R122, R9.reuse, -R11.reuse ;  /* 0x000000097a7a7223 */ /* 0x180fe2000001080b */
[-CC-:B------:R-:W-:Y:S01]  /*dac0*/  FFMA.FTZ R174, R174, R9.reuse, -R11.reuse ;  /* 0x00000009aeae7223 */ /* 0x180fe2000001080b */
[-C--:B------:R-:W-:Y:S01]  /*dad0*/  FFMA.FTZ R128, R128, R9.reuse, -R11 ;  /* 0x0000000980807223 */ /* 0x080fe2000001080b */
[----:B------:R-:W-:Y:S01]  /*dae0*/  FADD.FTZ R8, R168, R123 ;  /* 0x0000007ba8087221 */ /* 0x000fe20000010000 */
[-CC-:B------:R-:W-:Y:S01]  /*daf0*/  FFMA.FTZ R164, R164, R9.reuse, -R11.reuse ;  /* 0x00000009a4a47223 */ /* 0x180fe2000001080b */
[----:B------:R-:W-:Y:S01]  /*db00*/  FFMA.FTZ R11, R130, R9, -R11 ;  /* 0x00000009820b7223 */ /* 0x000fe2000001080b */
[----:B------:R-:W2:Y:S01]  /*db10*/  MUFU.EX2 R191, R191 ;  /* 0x000000bf00bf7308 */ /* 0x000ea20000000800 */
[----:B-1----:R-:W-:Y:S01]  /*db20*/  FFMA.FTZ R5, R2, R5, R189 ;  /* 0x0000000502057223 */ /* 0x002fe200000100bd */
[----:B------:R-:W-:Y:S01]  /*db30*/  FADD.FTZ R123, R21, R8 ;  /* 0x00000008157b7221 */ /* 0x000fe20000010000 */
[----:B------:R-:W-:Y:S01]  /*db40*/  F2FP.BF16.F32.PACK_AB R188, R176, R13 ;  /* 0x0000000db0bc723e */ /* 0x000fe200000010ff */
[----:B------:R1:W-:Y:S01]  /*db50*/  @!P6 SYNCS.ARRIVE.TRANS64.RED.A1T0 RZ, [R125+URZ], RZ ;  /* 0x000000ff7dffe9a7 */ /* 0x0003e2000810043f */
[----:B------:R-:W-:Y:S01]  /*db60*/  ISETP.GT.AND P1, PT, R10, UR4, PT ;  /* 0x000000040a007c0c */ /* 0x000fe2000bf24270 */
[----:B------:R-:W-:Y:S01]  /*db70*/  FADD.FTZ R124, R170, R123 ;  /* 0x0000007baa7c7221 */ /* 0x000fe20000010000 */
[----:B------:R-:W-:Y:S01]  /*db80*/  UMOV UR4, UR37 ;  /* 0x0000002500047c82 */ /* 0x000fe20008000000 */
[----:B------:R-:W3:Y:S01]  /*db90*/  MUFU.EX2 R150, R150 ;  /* 0x0000009600967308 */ /* 0x000ee20000000800 */
[----:B0-----:R-:W-:Y:S01]  /*dba0*/  FADD.FTZ R8, R148, R5 ;  /* 0x0000000594087221 */ /* 0x001fe20000010000 */
[----:B------:R-:W-:Y:S01]  /*dbb0*/  FADD.FTZ R123, R121, R124 ;  /* 0x0000007c797b7221 */ /* 0x000fe20000010000 */
[----:B------:R-:W-:Y:S01]  /*dbc0*/  F2FP.BF16.F32.PACK_AB R184, R170, R21 ;  /* 0x00000015aab8723e */ /* 0x000fe200000010ff */
[----:B------:R-:W-:Y:S01]  /*dbd0*/  VIADD R10, R10, 0xffffffff ;  /* 0xffffffff0a0a7836 */ /* 0x000fe20000000000 */
[C---:B------:R-:W-:Y:S01]  /*dbe0*/  F2FP.BF16.F32.PACK_AB R186, R172.reuse, R121 ;  /* 0x00000079acba723e */ /* 0x040fe200000010ff */
[----:B------:R-:W-:Y:S01]  /*dbf0*/  FADD.FTZ R123, R172, R123 ;  /* 0x0000007bac7b7221 */ /* 0x000fe20000010000 */
[----:B------:R-:W-:Y:S01]  /*dc00*/  F2FP.BF16.F32.PACK_AB R176, R138, R131 ;  /* 0x000000838ab0723e */ /* 0x000fe200000010ff */
[----:B------:R-:W0:Y:S01]  /*dc10*/  MUFU.EX2 R185, R185 ;  /* 0x000000b900b97308 */ /* 0x000e220000000800 */
[----:B--2---:R-:W-:Y:S01]  /*dc20*/  FADD.FTZ R5, R191, R8 ;  /* 0x00000008bf057221 */ /* 0x004fe20000010000 */
[----:B------:R-:W-:Y:S01]  /*dc30*/  FADD.FTZ R124, R180, R123 ;  /* 0x0000007bb47c7221 */ /* 0x000fe20000010000 */
[----:B------:R-:W-:-:S02]  /*dc40*/  F2FP.BF16.F32.PACK_AB R180, R127, R180 ;  /* 0x000000b47fb4723e */ /* 0x000fc400000010ff */
[----:B------:R-:W-:Y:S01]  /*dc50*/  F2FP.BF16.F32.PACK_AB R172, R140, R135 ;  /* 0x000000878cac723e */ /* 0x000fe200000010ff */
[----:B------:R-:W-:Y:S01]  /*dc60*/  FADD.FTZ R123, R127, R124 ;  /* 0x0000007c7f7b7221 */ /* 0x000fe20000010000 */
[----:B------:R-:W-:Y:S01]  /*dc70*/  F2FP.BF16.F32.PACK_AB R189, R148, R189 ;  /* 0x000000bd94bd723e */ /* 0x000fe200000010ff */
[----:B------:R-:W2:Y:S01]  /*dc80*/  MUFU.EX2 R152, R152 ;  /* 0x0000009800987308 */ /* 0x000ea20000000800 */
[----:B---3--:R-:W-:Y:S01]  /*dc90*/  FADD.FTZ R8, R150, R5 ;  /* 0x0000000596087221 */ /* 0x008fe20000010000 */
[----:B------:R-:W-:Y:S01]  /*dca0*/  FADD.FTZ R124, R182, R123 ;  /* 0x0000007bb67c7221 */ /* 0x000fe20000010000 */
[C---:B------:R-:W-:Y:S02]  /*dcb0*/  F2FP.BF16.F32.PACK_AB R182, R129.reuse, R182 ;  /* 0x000000b681b6723e */ /* 0x040fe400000010ff */
[----:B------:R-:W-:Y:S01]  /*dcc0*/  F2FP.BF16.F32.PACK_AB R191, R150, R191 ;  /* 0x000000bf96bf723e */ /* 0x000fe200000010ff */
[----:B------:R-:W-:Y:S02]  /*dcd0*/  FADD.FTZ R124, R129, R124 ;  /* 0x0000007c817c7221 */ /* 0x000fe40000010000 */
[----:B------:R-:W3:Y:S01]  /*dce0*/  MUFU.EX2 R187, R187 ;  /* 0x000000bb00bb7308 */ /* 0x000ee20000000800 */
[----:B0-----:R-:W-:Y:S01]  /*dcf0*/  FADD.FTZ R5, R185, R8 ;  /* 0x00000008b9057221 */ /* 0x001fe20000010000 */
[----:B------:R-:W-:-:S04]  /*dd00*/  FADD.FTZ R123, R131, R124 ;  /* 0x0000007c837b7221 */ /* 0x000fc80000010000 */
[----:B------:R-:W-:Y:S02]  /*dd10*/  FADD.FTZ R123, R138, R123 ;  /* 0x0000007b8a7b7221 */ /* 0x000fe40000010000 */
[----:B------:R-:W0:Y:S01]  /*dd20*/  MUFU.EX2 R154, R154 ;  /* 0x0000009a009a7308 */ /* 0x000e220000000800 */
[----:B--2---:R-:W-:Y:S01]  /*dd30*/  FADD.FTZ R8, R152, R5 ;  /* 0x0000000598087221 */ /* 0x004fe20000010000 */
[----:B------:R-:W-:Y:S01]  /*dd40*/  FADD.FTZ R124, R178, R123 ;  /* 0x0000007bb27c7221 */ /* 0x000fe20000010000 */
[C---:B------:R-:W-:Y:S02]  /*dd50*/  F2FP.BF16.F32.PACK_AB R178, R133.reuse, R178 ;  /* 0x000000b285b2723e */ /* 0x040fe400000010ff */
[----:B------:R-:W-:Y:S01]  /*dd60*/  F2FP.BF16.F32.PACK_AB R185, R152, R185 ;  /* 0x000000b998b9723e */ /* 0x000fe200000010ff */
[----:B------:R-:W-:Y:S02]  /*dd70*/  FADD.FTZ R124, R133, R124 ;  /* 0x0000007c857c7221 */ /* 0x000fe40000010000 */
[----:B------:R-:W2:Y:S01]  /*dd80*/  MUFU.EX2 R181, R181 ;  /* 0x000000b500b57308 */ /* 0x000ea20000000800 */
[----:B---3--:R-:W-:Y:S01]  /*dd90*/  FADD.FTZ R5, R187, R8 ;  /* 0x00000008bb057221 */ /* 0x008fe20000010000 */
[----:B------:R-:W-:-:S04]  /*dda0*/  FADD.FTZ R123, R135, R124 ;  /* 0x0000007c877b7221 */ /* 0x000fc80000010000 */
[----:B------:R-:W-:Y:S02]  /*ddb0*/  FADD.FTZ R124, R140, R123 ;  /* 0x0000007b8c7c7221 */ /* 0x000fe40000010000 */
[----:B------:R-:W3:Y:S01]  /*ddc0*/  MUFU.EX2 R156, R156 ;  /* 0x0000009c009c7308 */ /* 0x000ee20000000800 */
[C---:B0-----:R-:W-:Y:S01]  /*ddd0*/  FADD.FTZ R8, R154.reuse, R5 ;  /* 0x000000059a087221 */ /* 0x041fe20000010000 */
[----:B------:R-:W-:-:S06]  /*dde0*/  F2FP.BF16.F32.PACK_AB R187, R154, R187 ;  /* 0x000000bb9abb723e */ /* 0x000fcc00000010ff */
[----:B------:R-:W0:Y:S01]  /*ddf0*/  MUFU.EX2 R183, R183 ;  /* 0x000000b700b77308 */ /* 0x000e220000000800 */
[----:B--2---:R-:W-:-:S07]  /*de00*/  FADD.FTZ R5, R181, R8 ;  /* 0x00000008b5057221 */ /* 0x004fce0000010000 */
[----:B------:R2:W4:Y:S01]  /*de10*/  MUFU.EX2 R12, R190 ;  /* 0x000000be000c7308 */ /* 0x0005220000000800 */
[C---:B---3--:R-:W-:Y:S01]  /*de20*/  FADD.FTZ R8, R156.reuse, R5 ;  /* 0x000000059c087221 */ /* 0x048fe20000010000 */
[----:B------:R-:W-:-:S06]  /*de30*/  F2FP.BF16.F32.PACK_AB R181, R156, R181 ;  /* 0x000000b59cb5723e */ /* 0x000fcc00000010ff */
[----:B------:R-:W3:Y:S01]  /*de40*/  MUFU.EX2 R177, R177 ;  /* 0x000000b100b17308 */ /* 0x000ee20000000800 */
[----:B0-----:R-:W-:Y:S01]  /*de50*/  FADD.FTZ R5, R183, R8 ;  /* 0x00000008b7057221 */ /* 0x001fe20000010000 */
[----:B--2---:R-:W-:-:S06]  /*de60*/  F2FP.BF16.F32.PACK_AB R190, R168, R15 ;  /* 0x0000000fa8be723e */ /* 0x004fcc00000010ff */
[----:B------:R-:W0:Y:S01]  /*de70*/  MUFU.EX2 R20, R20 ;  /* 0x0000001400147308 */ /* 0x000e220000000800 */
[C---:B----4-:R-:W-:Y:S01]  /*de80*/  FADD.FTZ R8, R12.reuse, R5 ;  /* 0x000000050c087221 */ /* 0x050fe20000010000 */
[----:B------:R-:W-:Y:S01]  /*de90*/  F2FP.BF16.F32.PACK_AB R183, R12, R183 ;  /* 0x000000b70cb7723e */ /* 0x000fe200000010ff */
[----:B------:R-:W-:-:S05]  /*dea0*/  IMAD.MOV.U32 R12, RZ, RZ, R3 ;  /* 0x000000ffff0c7224 */ /* 0x000fca00078e0003 */
[----:B------:R-:W2:Y:S01]  /*deb0*/  MUFU.EX2 R179, R179 ;  /* 0x000000b300b37308 */ /* 0x000ea20000000800 */
[----:B---3--:R-:W-:-:S07]  /*dec0*/  FADD.FTZ R5, R177, R8 ;  /* 0x00000008b1057221 */ /* 0x008fce0000010000 */
[----:B------:R-:W3:Y:S01]  /*ded0*/  MUFU.EX2 R120, R120 ;  /* 0x0000007800787308 */ /* 0x000ee20000000800 */
[C---:B0-----:R-:W-:Y:S01]  /*dee0*/  FADD.FTZ R8, R20.reuse, R5 ;  /* 0x0000000514087221 */ /* 0x041fe20000010000 */
[----:B------:R-:W-:-:S06]  /*def0*/  F2FP.BF16.F32.PACK_AB R177, R20, R177 ;  /* 0x000000b114b1723e */ /* 0x000fcc00000010ff */
[----:B------:R-:W0:Y:S01]  /*df00*/  MUFU.EX2 R173, R173 ;  /* 0x000000ad00ad7308 */ /* 0x000e220000000800 */
[----:B--2---:R-:W-:-:S07]  /*df10*/  FADD.FTZ R5, R179, R8 ;  /* 0x00000008b3057221 */ /* 0x004fce0000010000 */
[----:B------:R-:W2:Y:S01]  /*df20*/  MUFU.EX2 R14, R14 ;  /* 0x0000000e000e7308 */ /* 0x000ea20000000800 */
[C---:B---3--:R-:W-:Y:S01]  /*df30*/  FADD.FTZ R8, R120.reuse, R5 ;  /* 0x0000000578087221 */ /* 0x048fe20000010000 */
[----:B------:R-:W-:-:S06]  /*df40*/  F2FP.BF16.F32.PACK_AB R179, R120, R179 ;  /* 0x000000b378b3723e */ /* 0x000fcc00000010ff */
[----:B------:R-:W3:Y:S01]  /*df50*/  MUFU.EX2 R136, R136 ;  /* 0x0000008800887308 */ /* 0x000ee20000000800 */
[----:B0-----:R-:W-:-:S07]  /*df60*/  FADD.FTZ R5, R173, R8 ;  /* 0x00000008ad057221 */ /* 0x001fce0000010000 */
[----:B------:R-:W0:Y:S01]  /*df70*/  MUFU.EX2 R137, R137 ;  /* 0x0000008900897308 */ /* 0x000e220000000800 */
[C---:B--2---:R-:W-:Y:S01]  /*df80*/  FADD.FTZ R5, R14.reuse, R5 ;  /* 0x000000050e057221 */ /* 0x044fe20000010000 */
[----:B------:R-:W-:-:S06]  /*df90*/  F2FP.BF16.F32.PACK_AB R173, R14, R173 ;  /* 0x000000ad0ead723e */ /* 0x000fcc00000010ff */
[----:B------:R-:W2:Y:S01]  /*dfa0*/  MUFU.EX2 R175, R122 ;  /* 0x0000007a00af7308 */ /* 0x000ea20000000800 */
[----:B---3--:R-:W-:-:S07]  /*dfb0*/  FADD.FTZ R5, R136, R5 ;  /* 0x0000000588057221 */ /* 0x008fce0000010000 */
[----:B------:R-:W3:Y:S01]  /*dfc0*/  MUFU.EX2 R142, R142 ;  /* 0x0000008e008e7308 */ /* 0x000ee20000000800 */
[----:B0-----:R-:W-:-:S07]  /*dfd0*/  FADD.FTZ R13, R137, R124 ;  /* 0x0000007c890d7221 */ /* 0x001fce0000010000 */
[----:B------:R0:W4:Y:S01]  /*dfe0*/  MUFU.EX2 R126, R174 ;  /* 0x000000ae007e7308 */ /* 0x0001220000000800 */
[C---:B--2---:R-:W-:Y:S01]  /*dff0*/  FADD.FTZ R5, R175.reuse, R5 ;  /* 0x00000005af057221 */ /* 0x044fe20000010000 */
[----:B------:R-:W-:-:S06]  /*e000*/  F2FP.BF16.F32.PACK_AB R175, R175, R136 ;  /* 0x00000088afaf723e */ /* 0x000fcc00000010ff */
[----:B------:R-:W2:Y:S01]  /*e010*/  MUFU.EX2 R139, R139 ;  /* 0x0000008b008b7308 */ /* 0x000ea20000000800 */
[C---:B---3--:R-:W-:Y:S01]  /*e020*/  FADD.FTZ R122, R142.reuse, R13 ;  /* 0x0000000d8e7a7221 */ /* 0x048fe20000010000 */
[----:B0-----:R-:W-:-:S06]  /*e030*/  F2FP.BF16.F32.PACK_AB R174, R142, R137 ;  /* 0x000000898eae723e */ /* 0x001fcc00000010ff */
[----:B------:R-:W0:Y:S01]  /*e040*/  MUFU.EX2 R128, R128 ;  /* 0x0000008000807308 */ /* 0x000e220000000800 */
[----:B----4-:R-:W-:-:S07]  /*e050*/  FADD.FTZ R5, R126, R5 ;  /* 0x000000057e057221 */ /* 0x010fce0000010000 */
[----:B------:R-:W3:Y:S01]  /*e060*/  MUFU.EX2 R144, R144 ;  /* 0x0000009000907308 */ /* 0x000ee20000000800 */
[----:B--2---:R-:W-:-:S07]  /*e070*/  FADD.FTZ R13, R139, R122 ;  /* 0x0000007a8b0d7221 */ /* 0x004fce0000010000 */
[----:B------:R-:W2:Y:S01]  /*e080*/  MUFU.EX2 R164, R164 ;  /* 0x000000a400a47308 */ /* 0x000ea20000000800 */
[C---:B0-----:R-:W-:Y:S01]  /*e090*/  FADD.FTZ R5, R128.reuse, R5 ;  /* 0x0000000580057221 */ /* 0x041fe20000010000 */
[----:B------:R-:W-:-:S06]  /*e0a0*/  F2FP.BF16.F32.PACK_AB R169, R128, R126 ;  /* 0x0000007e80a9723e */ /* 0x000fcc00000010ff */
[----:B------:R-:W0:Y:S01]  /*e0b0*/  MUFU.EX2 R141, R141 ;  /* 0x0000008d008d7308 */ /* 0x000e220000000800 */
[C---:B---3--:R-:W-:Y:S01]  /*e0c0*/  FADD.FTZ R8, R144.reuse, R13 ;  /* 0x0000000d90087221 */ /* 0x048fe20000010000 */
[----:B------:R-:W-:-:S06]  /*e0d0*/  F2FP.BF16.F32.PACK_AB R168, R144, R139 ;  /* 0x0000008b90a8723e */ /* 0x000fcc00000010ff */
[----:B------:R-:W3:Y:S01]  /*e0e0*/  MUFU.EX2 R11, R11 ;  /* 0x0000000b000b7308 */ /* 0x000ee20000000800 */
[----:B--2---:R-:W-:-:S07]  /*e0f0*/  FADD.FTZ R5, R164, R5 ;  /* 0x00000005a4057221 */ /* 0x004fce0000010000 */
[----:B------:R-:W2:Y:S01]  /*e100*/  MUFU.EX2 R146, R146 ;  /* 0x0000009200927308 */ /* 0x000ea20000000800 */
[----:B0-----:R-:W-:Y:S01]  /*e110*/  FADD.FTZ R13, R141, R8 ;  /* 0x000000088d0d7221 */ /* 0x001fe20000010000 */
[C---:B---3--:R-:W-:Y:S01]  /*e120*/  FADD.FTZ R5, R11.reuse, R5 ;  /* 0x000000050b057221 */ /* 0x048fe20000010000 */
[----:B------:R-:W-:Y:S01]  /*e130*/  F2FP.BF16.F32.PACK_AB R171, R11, R164 ;  /* 0x000000a40bab723e */ /* 0x000fe200000010ff */
[----:B------:R-:W-:Y:S02]  /*e140*/  IMAD.MOV.U32 R11, RZ, RZ, R4 ;  /* 0x000000ffff0b7224 */ /* 0x000fe400078e0004 */
[C---:B--2---:R-:W-:Y:S01]  /*e150*/  FADD.FTZ R8, R146.reuse, R13 ;  /* 0x0000000d92087221 */ /* 0x044fe20000010000 */
[----:B------:R-:W-:Y:S01]  /*e160*/  F2FP.BF16.F32.PACK_AB R170, R146, R141 ;  /* 0x0000008d92aa723e */ /* 0x000fe200000010ff */
[----:B-1----:R-:W-:Y:S06]  /*e170*/  @P1 BRA `(.L_x_1174) ;  /* 0xffffffc800a81947 */ /* 0x002fec000383ffff */
.L_x_1157:
        /* <DEDUP_REMOVED lines=99> */
.L_x_1175:
[----:B------:R-:W-:Y:S01]  /*e7b0*/  ULEA UR5, UR37, UR38, 0x3 ;  /* 0x0000002625057291 */ /* 0x000fe2000f8e183f */
[----:B------:R-:W-:-:S05]  /*e7c0*/  IMAD.U32 R0, RZ, RZ, UR36 ;  /* 0x00000024ff007e24 */ /* 0x000fca000f8e00ff */
[----:B------:R-:W-:-:S04]  /*e7d0*/  SHF.L.U32 R0, R0, 0x1f, RZ ;  /* 0x0000001f00007819 */ /* 0x000fc800000006ff */
[----:B------:R0:W1:Y:S01]  /*e7e0*/  SYNCS.PHASECHK.TRANS64.TRYWAIT P1, [UR5+0x30850], R0 ;  /* 0x03085000ff0075a7 */ /* 0x0000620008020145 */
[----:B------:R-:W-:Y:S05]  /*e7f0*/  @!P0 BRA `(.L_x_1176) ;  /* 0x0000000000048947 */ /* 0x000fea0003800000 */
[----:B------:R-:W-:Y:S01]  /*e800*/  BPT.TRAP 0x1 ;  /* 0x000000040000795c */ /* 0x000fe20000300000 */
.L_x_1176:
[----:B-1----:R-:W-:Y:S05]  /*e810*/  @P1 BRA `(.L_x_1177) ;  /* 0x0000000000081947 */ /* 0x002fea0003800000 */
[----:B------:R-:W1:Y:S02]  /*e820*/  SYNCS.PHASECHK.TRANS64.TRYWAIT P0, [UR5+0x30850], R0 ;  /* 0x03085000ff0075a7 */ /* 0x000e640008000145 */
[----:B-1----:R-:W-:Y:S05]  /*e830*/  @!P0 BRA `(.L_x_1178) ;  /* 0x0000008400448947 */ /* 0x002fea0003800000 */
.L_x_1177:
[----:B------:R-:W-:Y:S01]  /*e840*/  UIADD3 UR38, UR38, 0x400, URZ ;  /* 0x0000040026267890 */ /* 0x000fe2000fffe03f */
[----:B------:R-:W-:Y:S01]  /*e850*/  WARPGROUP.ARRIVE ;  /* 0x00000000000079c5 */ /* 0x000fe20000000000 */
[----:B------:R-:W-:Y:S01]  /*e860*/  UMOV UR7, 0x40000040 ;  /* 0x4000004000077882 */ /* 0x000fe20000000000 */
[----:B-1----:R-:W1:Y:S01]  /*e870*/  SHFL.BFLY PT, R7, R8, 0x2, 0x1f ;  /* 0x0c401f0008077f89 */ /* 0x002e6200000e0000 */
[----:B------:R-:W-:Y:S01]  /*e880*/  USHF.R.U32.HI UR38, URZ, 0x4, UR38 ;  /* 0x000000043f267899 */ /* 0x000fe20008011626 */
[----:B------:R-:W-:Y:S01]  /*e890*/  IMAD.MOV.U32 R16, RZ, RZ, RZ ;  /* 0x000000ffff107224 */ /* 0x000fe200078e00ff */
[----:B------:R-:W-:Y:S01]  /*e8a0*/  R2UR UR8, R197 ;  /* 0x00000000c50872ca */ /* 0x000fe200000e0000 */
[----:B0-----:R-:W0:Y:S01]  /*e8b0*/  SHFL.BFLY PT, R0, R5, 0x2, 0x1f ;  /* 0x0c401f0005007f89 */ /* 0x001e2200000e0000 */
[----:B------:R-:W-:Y:S01]  /*e8c0*/  ULOP3.LUT UR38, UR38, 0x3fff, URZ, 0xc0, !UPT ;  /* 0x00003fff26267892 */ /* 0x000fe2000f8ec03f */
[----:B------:R-:W-:Y:S01]  /*e8d0*/  IMAD.U32 R12, RZ, RZ, UR5 ;  /* 0x00000005ff0c7e24 */ /* 0x000fe2000f8e00ff */
[----:B------:R-:W2:Y:S02]  /*e8e0*/  S2R R13, SR_TID.X ;  /* 0x00000000000d7919 */ /* 0x000ea40000002100 */
[----:B------:R-:W-:-:S04]  /*e8f0*/  ULOP3.LUT UR4, UR38, 0x3000000, URZ, 0xfc, !UPT ;  /* 0x0300000026047892 */ /* 0x000fc8000f8efc3f */
[----:B------:R-:W-:Y:S02]  /*e900*/  UIMAD UR4, UR37, 0x900, UR4 ;  /* 0x00000900250478a4 */ /* 0x000fe4000f8e0204 */
[----:B------:R-:W-:Y:S02]  /*e910*/  UIADD3 UR37, UR37, 0x1, URZ ;  /* 0x0000000125257890 */ /* 0x000fe4000fffe03f */
[----:B------:R-:W-:Y:S02]  /*e920*/  UIADD3 UR8, UR8, 0x1, URZ ;  /* 0x0000000108087890 */ /* 0x000fe4000fffe03f */
[----:B------:R-:W-:Y:S01]  /*e930*/  UISETP.NE.AND UP0, UPT, UR37, 0x2, UPT ;  /* 0x000000022500788c */ /* 0x000fe2000bf05270 */
[----:B------:R-:W-:Y:S02]  /*e940*/  UMOV UR6, UR4 ;  /* 0x0000000400067c82 */ /* 0x000fe40008000000 */
[----:B------:R-:W-:Y:S01]  /*e950*/  HGMMA.64x192x16.F32.BF16 R24, R188, gdesc[UR4].tnspB, R24, gsb0 ;  /* 0x42e00004bc187df0 */ /* 0x000fe20008001818 */
[----:B------:R-:W-:Y:S01]  /*e960*/  UIADD3 UR6, UR4, 0x80, URZ ;  /* 0x0000008004067890 */ /* 0x000fe2000fffe03f */
[----:B-1----:R-:W-:Y:S01]  /*e970*/  FADD.FTZ R7, R7, R8 ;  /* 0x0000000807077221 */ /* 0x002fe20000010000 */
[----:B------:R-:W-:Y:S01]  /*e980*/  UMOV UR7, 0x40000040 ;  /* 0x4000004000077882 */ /* 0x000fe20000000000 */
[----:B------:R-:W-:-:S02]  /*e990*/  IMAD.U32 R197, RZ, RZ, UR8 ;  /* 0x00000008ffc57e24 */ /* 0x000fc4000f8e00ff */
[----:B0-----:R-:W-:Y:S01]  /*e9a0*/  FADD.FTZ R2, R0, R5 ;  /* 0x0000000500027221 */ /* 0x001fe20000010000 */
[----:B------:R-:W-:Y:S01]  /*e9b0*/  IMAD.MOV.U32 R5, RZ, RZ, RZ ;  /* 0x000000ffff057224 */ /* 0x000fe200078e00ff */
[----:B------:R-:W0:Y:S01]  /*e9c0*/  SHFL.BFLY PT, R0, R7, 0x1, 0x1f ;  /* 0x0c201f0007007f89 */ /* 0x000e2200000e0000 */
[----:B------:R-:W-:-:S03]  /*e9d0*/  USEL UR37, UR37, URZ, UP0 ;  /* 0x0000003f25257287 */ /* 0x000fc60008000000 */
[----:B------:R-:W1:Y:S01]  /*e9e0*/  SHFL.BFLY PT, R11, R2, 0x1, 0x1f ;  /* 0x0c201f00020b7f89 */ /* 0x000e6200000e0000 */
[----:B--2---:R-:W-:Y:S01]  /*e9f0*/  LOP3.LUT P2, RZ, R13, 0x7f, RZ, 0xc0, !PT ;  /* 0x0000007f0dff7812 */ /* 0x004fe2000784c0ff */
[----:B0-----:R-:W-:Y:S01]  /*ea00*/  FADD.FTZ R10, R7, R0 ;  /* 0x00000000070a7221 */ /* 0x001fe20000010000 */
[----:B------:R-:W-:Y:S02]  /*ea10*/  IMAD.MOV.U32 R0, RZ, RZ, -0x800000 ;  /* 0xff800000ff007424 */ /* 0x000fe400078e00ff */
[----:B-1----:R-:W-:Y:S02]  /*ea20*/  FADD.FTZ R11, R2, R11 ;  /* 0x0000000b020b7221 */ /* 0x002fe40000010000 */
[----:B------:R-:W-:Y:S01]  /*ea30*/  FSETP.NE.FTZ.AND P0, PT, R10, RZ, PT ;  /* 0x000000ff0a00720b */ /* 0x000fe20003f15000 */
[----:B------:R-:W-:Y:S02]  /*ea40*/  IMAD.MOV.U32 R2, RZ, RZ, -0x800000 ;  /* 0xff800000ff027424 */ /* 0x000fe400078e00ff */
[----:B------:R-:W-:-:S10]  /*ea50*/  FSETP.NE.FTZ.AND P1, PT, R11, RZ, PT ;  /* 0x000000ff0b00720b */ /* 0x000fd40003f35000 */
[----:B------:R-:W0:Y:S01]  /*ea60*/  @P0 MUFU.LG2 R6, R10 ;  /* 0x0000000a00060308 */ /* 0x000e220000000c00 */
[C---:B------:R-:W-:Y:S02]  /*ea70*/  @P0 FMUL.FTZ R7, R9.reuse, 0.69314718246459960938 ;  /* 0x3f31721809070820 */ /* 0x040fe40000410000 */
[----:B------:R-:W-:Y:S01]  /*ea80*/  @P1 FMUL.FTZ R13, R9, 0.69314718246459960938 ;  /* 0x3f317218090d1820 */ /* 0x000fe20000410000 */
[----:B------:R-:W-:-:S04]  /*ea90*/  @!P2 VIADD R9, R12, 0x30860 ;  /* 0x000308600c09a836 */ /* 0x000fc80000000000 */
[----:B------:R-:W1:Y:S08]  /*eaa0*/  @P1 MUFU.LG2 R8, R11 ;  /* 0x0000000b00081308 */ /* 0x000e700000000c00 */
[----:B------:R-:W2:Y:S01]  /*eab0*/  @P0 MUFU.RCP R5, R10 ;  /* 0x0000000a00050308 */ /* 0x000ea20000001000 */
[----:B0-----:R-:W-:-:S04]  /*eac0*/  @P0 FMUL.FTZ R6, R6, 0.69314718246459960938 ;  /* 0x3f31721806060820 */ /* 0x001fc80000410000 */
[----:B------:R-:W-:Y:S01]  /*ead0*/  @P0 FFMA.FTZ R2, R7, R4, R6 ;  /* 0x0000000407020223 */ /* 0x000fe20000010006 */
[----:B------:R-:W-:Y:S02]  /*eae0*/  @!P2 PRMT R7, RZ, 0x654, R9 ;  /* 0x00000654ff07a816 */ /* 0x000fe40000000009 */
[----:B------:R-:W0:Y:S01]  /*eaf0*/  @P1 MUFU.RCP R16, R11 ;  /* 0x0000000b00101308 */ /* 0x000e220000001000 */
[----:B-1----:R-:W-:Y:S01]  /*eb00*/  @P1 FMUL.FTZ R8, R8, 0.69314718246459960938 ;  /* 0x3f31721808081820 */ /* 0x002fe20000410000 */
[----:B------:R-:W-:-:S03]  /*eb10*/  PLOP3.LUT P0, PT, PT, PT, PT, 0x8, 0x0 ;  /* 0x000000000000781c */ /* 0x000fc60003f0e170 */
        /* <DEDUP_REMOVED lines=21> */
[----:B------:R-:W-:Y:S01]  /*ec70*/  UMOV UR7, 0x40000040 ;  /* 0x4000004000077882 */ /* 0x000fe20000000000 */
[----:B------:R-:W-:-:S04]  /*ec80*/  USEL UR4, URZ, 0x1, UP0 ;  /* 0x000000013f047887 */ /* 0x000fc80008000000 */
[----:B------:R-:W-:Y:S01]  /*ec90*/  ULOP3.LUT UR36, UR36, UR4, URZ, 0x3c, !UPT ;  /* 0x0000000424247292 */ /* 0x000fe2000f8e3c3f */
[----:B------:R-:W-:Y:S02]  /*eca0*/  WARPGROUP.DEPBAR.LE gsb0, 0x0 ;  /* 0x00008000000079c5 */ /* 0x000fe40000010000 */
[----:B------:R-:W-:-:S10]  /*ecb0*/  WARPGROUP.ARRIVE ;  /* 0x00000000000079c5 */ /* 0x000fd40000000000 */
[----:B------:R-:W-:Y:S03]  /*ecc0*/  HGMMA.64x192x16.F32.BF16 R24, R168, gdesc[UR4].tnspB, R24, gsb0 ;  /* 0x42e00004a8187df0 */ /* 0x000fe60008001818 */
[----:B------:R-:W-:Y:S02]  /*ecd0*/  WARPGROUP.DEPBAR.LE gsb0, 0x0 ;  /* 0x00008000000079c5 */ /* 0x000fe40000010000 */
[-C--:B--2---:R-:W-:Y:S01]  /*ece0*/  FMUL.FTZ R4, R24, R5.reuse ;  /* 0x0000000518047220 */ /* 0x084fe20000410000 */
        /* <DEDUP_REMOVED lines=95> */
[----:B------:R-:W-:-:S07]  /*f2e0*/  FMUL.FTZ R119, R119, R16 ;  /* 0x0000001077777220 */ /* 0x000fce0000410000 */
.L_x_1108:
[----:B------:R-:W0:Y:S01]  /*f2f0*/  S2R R21, SR_CgaCtaId ;  /* 0x0000000000157919 */ /* 0x000e220000008800 */
[----:B------:R-:W-:Y:S01]  /*f300*/  MOV R16, 0x400 ;  /* 0x0000040000107802 */ /* 0x000fe20000000f00 */
[----:B------:R-:W-:Y:S01]  /*f310*/  BSSY B0, `(.L_x_1179) ;  /* 0x000023c000007945 */ /* 0x000fe20003800000 */
[----:B------:R-:W-:Y:S02]  /*f320*/  BAR.SYNC.DEFER_BLOCKING 0x5, 0x180 ;  /* 0x0146000000007b1d */ /* 0x000fe40000010000 */
[----:B0-----:R-:W-:-:S05]  /*f330*/  LEA R16, R21, R16, 0x18 ;  /* 0x0000001015107211 */ /* 0x001fca00078ec0ff */
[----:B------:R-:W0:Y:S02]  /*f340*/  LDS R20, [R16+0x308d0] ;  /* 0x0308d00010147984 */ /* 0x000e240000000800 */
[----:B0-----:R-:W-:Y:S01]  /*f350*/  R2UR UR4, R20 ;  /* 0x00000000140472ca */ /* 0x001fe200000e0000 */
[----:B------:R-:W-:Y:S06]  /*f360*/  BAR.ARV 0x4, 0x180 ;  /* 0x0106000000007b1d */ /* 0x000fec0000002000 */
[----:B------:R-:W-:Y:S08]  /*f370*/  @P0 BRA `(.L_x_1180) ;  /* 0x0000001800140947 */ /* 0x000ff00003800000 */
[----:B------:R-:W0:Y:S01]  /*f380*/  S2R R21, SR_SWINHI ;  /* 0x0000000000157919 */ /* 0x000e220000002f00 */
[----:B------:R-:W-:Y:S01]  /*f390*/  F2FP.BF16.F32.PACK_AB R6, R29, R6 ;  /* 0x000000061d06723e */ /* 0x000fe200000010ff */
[----:B------:R-:W-:Y:S01]  /*f3a0*/  ULDC.64 UR8, c[0x0][0xb90] ;  /* 0x0002e40000087ab9 */ /* 0x000fe20000000a00 */
[----:B------:R-:W-:Y:S01]  /*f3b0*/  F2FP.BF16.F32.PACK_AB R4, R25, R4 ;  /* 0x000000041904723e */ /* 0x000fe200000010ff */
[----:B------:R-:W-:Y:S01]  /*f3c0*/  ULDC.64 UR14, c[0x0][0x208] ;  /* 0x00008200000e7ab9 */ /* 0x000fe20000000a00 */
[----:B------:R-:W-:Y:S02]  /*f3d0*/  R2UR UR11, R194 ;  /* 0x00000000c20b72ca */ /* 0x000fe400000e0000 */
[----:B------:R-:W-:Y:S02]  /*f3e0*/  R2UR UR13, R195 ;  /* 0x00000000c30d72ca */ /* 0x000fe400000e0000 */
[----:B------:R-:W-:Y:S02]  /*f3f0*/  F2FP.BF16.F32.PACK_AB R5, R150, R5 ;  /* 0x000000059605723e */ /* 0x000fe400000010ff */
[----:B------:R-:W-:-:S02]  /*f400*/  F2FP.BF16.F32.PACK_AB R7, R152, R7 ;  /* 0x000000079807723e */ /* 0x000fc400000010ff */
[----:B------:R-:W-:Y:S02]  /*f410*/  F2FP.BF16.F32.PACK_AB R10, R11, R10 ;  /* 0x0000000a0b0a723e */ /* 0x000fe400000010ff */
[----:B------:R-:W-:Y:S02]  /*f420*/  F2FP.BF16.F32.PACK_AB R8, R15, R8 ;  /* 0x000000080f08723e */ /* 0x000fe400000010ff */
[----:B------:R-:W-:Y:S01]  /*f430*/  F2FP.BF16.F32.PACK_AB R11, R147, R140 ;  /* 0x0000008c930b723e */ /* 0x000fe200000010ff */
[----:B------:R-:W-:Y:S01]  /*f440*/  USHF.R.S32.HI UR10, URZ, 0x1f, UR11 ;  /* 0x0000001f3f0a7899 */ /* 0x000fe2000801140b */
[----:B------:R-:W-:Y:S01]  /*f450*/  F2FP.BF16.F32.PACK_AB R12, R13, R12 ;  /* 0x0000000c0d0c723e */ /* 0x000fe200000010ff */
[----:B------:R-:W-:Y:S01]  /*f460*/  UIMAD.WIDE.U32 UR6, UR11, UR8, URZ ;  /* 0x000000080b0672a5 */ /* 0x000fe2000f8e003f */
[----:B------:R-:W-:Y:S01]  /*f470*/  F2FP.BF16.F32.PACK_AB R13, R144, R139 ;  /* 0x0000008b900d723e */ /* 0x000fe200000010ff */
[----:B------:R-:W-:Y:S01]  /*f480*/  UIMAD UR5, UR10, UR8, URZ ;  /* 0x000000080a0572a4 */ /* 0x000fe2000f8e023f */
[----:B------:R-:W-:Y:S01]  /*f490*/  F2FP.BF16.F32.PACK_AB R14, R53, R14 ;  /* 0x0000000e350e723e */ /* 0x000fe200000010ff */
[----:B------:R-:W-:Y:S01]  /*f4a0*/  USHF.R.S32.HI UR12, URZ, 0x1f, UR13 ;  /* 0x0000001f3f0c7899 */ /* 0x000fe2000801140d */
[----:B------:R-:W-:Y:S01]  /*f4b0*/  F2FP.BF16.F32.PACK_AB R15, R145, R138 ;  /* 0x0000008a910f723e */ /* 0x000fe200000010ff */
[----:B------:R-:W-:Y:S01]  /*f4c0*/  UIMAD UR5, UR11, UR9, UR5 ;  /* 0x000000090b0572a4 */ /* 0x000fe2000f8e0205 */
[----:B------:R-:W-:-:S02]  /*f4d0*/  F2FP.BF16.F32.PACK_AB R24, R57, R24 ;  /* 0x000000183918723e */ /* 0x000fc400000010ff */
[----:B------:R-:W-:Y:S01]  /*f4e0*/  ULDC.64 UR8, c[0x0][0xb98] ;  /* 0x0002e60000087ab9 */ /* 0x000fe20000000a00 */
[----:B------:R-:W-:Y:S01]  /*f4f0*/  UIADD3 UR7, UR7, UR5, URZ ;  /* 0x0000000507077290 */ /* 0x000fe2000fffe03f */
[----:B------:R-:W-:Y:S01]  /*f500*/  F2FP.BF16.F32.PACK_AB R96, R97, R96 ;  /* 0x000000606160723e */ /* 0x000fe200000010ff */
[----:B------:R-:W-:Y:S01]  /*f510*/  UIMAD UR5, UR12, UR8, URZ ;  /* 0x000000080c0572a4 */ /* 0x000fe2000f8e023f */
[----:B------:R-:W-:Y:S02]  /*f520*/  MOV R48, R16 ;  /* 0x0000001000307202 */ /* 0x000fe40000000f00 */
[----:B0-----:R-:W-:Y:S01]  /*f530*/  MOV R49, R21 ;  /* 0x0000001500317202 */ /* 0x001fe20000000f00 */
[----:B------:R-:W-:Y:S01]  /*f540*/  IMAD R21, R196, 0x40, R19 ;  /* 0x00000040c4157824 */ /* 0x000fe200078e0213 */
[----:B------:R-:W-:Y:S01]  /*f550*/  UIMAD.WIDE.U32 UR6, UR13, UR8, UR6 ;  /* 0x000000080d0672a5 */ /* 0x000fe2000f8e0006 */
[----:B------:R-:W-:Y:S01]  /*f560*/  F2FP.BF16.F32.PACK_AB R97, R91, R98 ;  /* 0x000000625b61723e */ /* 0x000fe200000010ff */
[----:B------:R-:W-:Y:S01]  /*f570*/  UIMAD UR5, UR13, UR9, UR5 ;  /* 0x000000090d0572a4 */ /* 0x000fe2000f8e0205 */
[--C-:B------:R-:W-:Y:S01]  /*f580*/  IMAD.WIDE R46, R201, 0x2, R48.reuse ;  /* 0x00000002c92e7825 */ /* 0x100fe200078e0230 */
[----:B------:R-:W-:Y:S01]  /*f590*/  F2FP.BF16.F32.PACK_AB R104, R105, R104 ;  /* 0x000000686968723e */ /* 0x000fe200000010ff */
[----:B------:R-:W-:Y:S01]  /*f5a0*/  ULDC.64 UR8, c[0x0][0xae8] ;  /* 0x0002ba0000087ab9 */ /* 0x000fe20000000a00 */
[----:B------:R-:W-:Y:S01]  /*f5b0*/  F2FP.BF16.F32.PACK_AB R98, R101, R100 ;  /* 0x000000646562723e */ /* 0x000fe200000010ff */
[----:B------:R-:W-:Y:S01]  /*f5c0*/  IMAD.WIDE R48, R21, 0x2, R48 ;  /* 0x0000000215307825 */ /* 0x000fe200078e0230 */
[----:B------:R-:W-:-:S02]  /*f5d0*/  IADD3 R27, P5, R46, 0x8060, RZ ;  /* 0x000080602e1b7810 */ /* 0x000fc40007fbe0ff */
[C---:B------:R-:W-:Y:S02]  /*f5e0*/  LOP3.LUT R21, R46.reuse, 0x380, RZ, 0xc0, !PT ;  /* 0x000003802e157812 */ /* 0x040fe400078ec0ff */
[----:B------:R-:W-:Y:S02]  /*f5f0*/  LOP3.LUT R26, R27, 0x380, RZ, 0xc0, !PT ;  /* 0x000003801b1a7812 */ /* 0x000fe400078ec0ff */
[----:B------:R-:W-:Y:S02]  /*f600*/  IADD3 R43, P6, R46, 0x8040, RZ ;  /* 0x000080402e2b7810 */ /* 0x000fe40007fde0ff */
[----:B------:R-:W-:Y:S02]  /*f610*/  SHF.R.U64 R26, R26, 0x3, RZ ;  /* 0x000000031a1a7819 */ /* 0x000fe400000012ff */
[C---:B------:R-:W-:Y:S01]  /*f620*/  IADD3 R41, P0, R46.reuse, 0x8020, RZ ;  /* 0x000080202e297810 */ /* 0x040fe20007f1e0ff */
[----:B------:R-:W-:Y:S01]  /*f630*/  IMAD.X R51, RZ, RZ, R47, P6 ;  /* 0x000000ffff337224 */ /* 0x000fe200030e062f */
[----:B------:R-:W-:-:S02]  /*f640*/  IADD3 R30, P1, R46, 0x8000, RZ ;  /* 0x000080002e1e7810 */ /* 0x000fc40007f3e0ff */
[----:B------:R-:W-:Y:S01]  /*f650*/  SHF.R.U64 R21, R21, 0x3, RZ ;  /* 0x0000000315157819 */ /* 0x000fe200000012ff */
[--C-:B------:R-:W-:Y:S01]  /*f660*/  IMAD.X R55, RZ, RZ, R47.reuse, P0 ;  /* 0x000000ffff377224 */ /* 0x100fe200000e062f */
[----:B------:R-:W-:Y:S01]  /*f670*/  LOP3.LUT R26, R26, R27, RZ, 0x3c, !PT ;  /* 0x0000001b1a1a7212 */ /* 0x000fe200078e3cff */
[--C-:B------:R-:W-:Y:S01]  /*f680*/  IMAD.X R27, RZ, RZ, R47.reuse, P5 ;  /* 0x000000ffff1b7224 */ /* 0x100fe200028e062f */
[C---:B------:R-:W-:Y:S01]  /*f690*/  IADD3 R39, P2, R46.reuse, 0x4060, RZ ;  /* 0x000040602e277810 */ /* 0x040fe20007f5e0ff */
[--C-:B------:R-:W-:Y:S01]  /*f6a0*/  IMAD.X R59, RZ, RZ, R47.reuse, P1 ;  /* 0x000000ffff3b7224 */ /* 0x100fe200008e062f */
        /* <DEDUP_REMOVED lines=15> */
[----:B------:R-:W-:-:S02]  /*f7a0*/  LOP3.LUT R20, R39, 0x380, RZ, 0xc0, !PT ;  /* 0x0000038027147812 */ /* 0x000fc400078ec0ff */
[----:B------:R-:W-:Y:S02]  /*f7b0*/  SHF.R.U64 R21, R21, 0x3, RZ ;  /* 0x0000000315157819 */ /* 0x000fe400000012ff */
[----:B------:R-:W-:Y:S02]  /*f7c0*/  SHF.R.U64 R20, R20, 0x3, RZ ;  /* 0x0000000314147819 */ /* 0x000fe400000012ff */
[----:B------:R-:W-:Y:S02]  /*f7d0*/  LOP3.LUT R58, R21, R30, RZ, 0x3c, !PT ;  /* 0x0000001e153a7212 */ /* 0x000fe400078e3cff */
[----:B------:R-:W-:Y:S02]  /*f7e0*/  LOP3.LUT R21, R28, 0x380, RZ, 0xc0, !PT ;  /* 0x000003801c157812 */ /* 0x000fe400078ec0ff */
[----:B------:R-:W-:Y:S02]  /*f7f0*/  LOP3.LUT R62, R20, R39, RZ, 0x3c, !PT ;  /* 0x00000027143e7212 */ /* 0x000fe400078e3cff */
[----:B------:R-:W-:-:S02]  /*f800*/  SHF.R.U64 R21, R21, 0x3, RZ ;  /* 0x0000000315157819 */ /* 0x000fc400000012ff */
[----:B------:R-:W-:Y:S02]  /*f810*/  LOP3.LUT R20, R31, 0x380, RZ, 0xc0, !PT ;  /* 0x000003801f147812 */ /* 0x000fe400078ec0ff */
[----:B------:R-:W-:Y:S02]  /*f820*/  LOP3.LUT R78, R21, R28, RZ, 0x3c, !PT ;  /* 0x0000001c154e7212 */ /* 0x000fe400078e3cff */
[----:B------:R-:W-:Y:S02]  /*f830*/  LOP3.LUT R21, R22, 0x380, RZ, 0xc0, !PT ;  /* 0x0000038016157812 */ /* 0x000fe400078ec0ff */
[----:B------:R-:W-:Y:S02]  /*f840*/  SHF.R.U64 R20, R20, 0x3, RZ ;  /* 0x0000000314147819 */ /* 0x000fe400000012ff */
[----:B------:R-:W-:Y:S02]  /*f850*/  SHF.R.U64 R21, R21, 0x3, RZ ;  /* 0x0000000315157819 */ /* 0x000fe400000012ff */
[----:B------:R-:W-:-:S02]  /*f860*/  LOP3.LUT R66, R20, R31, RZ, 0x3c, !PT ;  /* 0x0000001f14427212 */ /* 0x000fc400078e3cff */
[----:B------:R-:W-:Y:S02]  /*f870*/  LOP3.LUT R82, R21, R22, RZ, 0x3c, !PT ;  /* 0x0000001615527212 */ /* 0x000fe400078e3cff */
[----:B------:R-:W0:Y:S01]  /*f880*/  LDC R22, c[0x0][0xbe8] ;  /* 0x0002fa00ff167b82 */ /* 0x000e220000000800 */
[----:B------:R-:W-:Y:S02]  /*f890*/  LOP3.LUT R20, R33, 0x380, RZ, 0xc0, !PT ;  /* 0x0000038021147812 */ /* 0x000fe400078ec0ff */
[----:B------:R-:W-:Y:S02]  /*f8a0*/  IADD3 R21, P0, R48, 0x5000, RZ ;  /* 0x0000500030157810 */ /* 0x000fe40007f1e0ff */
[----:B------:R-:W-:Y:S02]  /*f8b0*/  SHF.R.U64 R20, R20, 0x3, RZ ;  /* 0x0000000314147819 */ /* 0x000fe400000012ff */
[----:B------:R-:W-:Y:S01]  /*f8c0*/  LOP3.LUT R28, R21, 0x380, RZ, 0xc0, !PT ;  /* 0x00000380151c7812 */ /* 0x000fe200078ec0ff */
[----:B------:R-:W-:Y:S01]  /*f8d0*/  IMAD.X R29, RZ, RZ, R49, P0 ;  /* 0x000000ffff1d7224 */ /* 0x000fe200000e0631 */
[----:B------:R-:W-:-:S02]  /*f8e0*/  LOP3.LUT R86, R20, R33, RZ, 0x3c, !PT ;  /* 0x0000002114567212 */ /* 0x000fc400078e3cff */
[----:B------:R-:W-:Y:S02]  /*f8f0*/  IADD3 R33, P1, R48, 0x4000, RZ ;  /* 0x0000400030217810 */ /* 0x000fe40007f3e0ff */
[----:B------:R-:W-:Y:S02]  /*f900*/  SHF.R.U64 R28, R28, 0x3, RZ ;  /* 0x000000031c1c7819 */ /* 0x000fe400000012ff */
[----:B------:R-:W-:Y:S01]  /*f910*/  MOV R151, R46 ;  /* 0x0000002e00977202 */ /* 0x000fe20000000f00 */
[----:B------:R-:W-:Y:S01]  /*f920*/  BAR.SYNC.DEFER_BLOCKING 0x1, 0x100 ;  /* 0x0044000000007b1d */ /* 0x000fe20000010000 */
[----:B------:R-:W-:Y:S01]  /*f930*/  LOP3.LUT R28, R28, R21, RZ, 0x3c, !PT ;  /* 0x000000151c1c7212 */ /* 0x000fe200078e3cff */
[--C-:B------:R-:W-:Y:S01]  /*f940*/  IMAD.X R21, RZ, RZ, R49.reuse, P1 ;  /* 0x000000ffff157224 */ /* 0x100fe200008e0631 */
[----:B------:R-:W-:Y:S02]  /*f950*/  IADD3 R46, P0, R48, 0xb000, RZ ;  /* 0x0000b000302e7810 */ /* 0x000fe40007f1e0ff */
[----:B------:R-:W-:Y:S01]  /*f960*/  MOV R102, R26 ;  /* 0x0000001a00667202 */ /* 0x000fe20000000f00 */
[----:B------:R-:W-:Y:S01]  /*f970*/  VIADD R26, R18, UR60 ;  /* 0x0000003c121a7c36 */ /* 0x000fe20008000000 */
[----:B------:R-:W-:Y:S01]  /*f980*/  LOP3.LUT R25, R46, 0x380, RZ, 0xc0, !PT ;  /* 0x000003802e197812 */ /* 0x000fe200078ec0ff */
[----:B------:R-:W-:Y:S01]  /*f990*/  IMAD.X R47, RZ, RZ, R49, P0 ;  /* 0x000000ffff2f7224 */ /* 0x000fe200000e0631 */
[----:B0-----:R-:W-:-:S02]  /*f9a0*/  ISETP.NE.AND P1, PT, R22, 0x1, PT ;  /* 0x000000011600780c */ /* 0x001fc40003f25270 */
[----:B------:R-:W-:Y:S02]  /*f9b0*/  SHF.R.U64 R25, R25, 0x3, RZ ;  /* 0x0000000319197819 */ /* 0x000fe400000012ff */
[----:B------:R-:W-:Y:S02]  /*f9c0*/  LOP3.LUT R34, R43, 0x380, RZ, 0xc0, !PT ;  /* 0x000003802b227812 */ /* 0x000fe400078ec0ff */
[----:B------:R-:W-:Y:S02]  /*f9d0*/  LOP3.LUT R46, R25, R46, RZ, 0x3c, !PT ;  /* 0x0000002e192e7212 */ /* 0x000fe400078e3cff */
[----:B------:R-:W-:Y:S02]  /*f9e0*/  SHF.R.U64 R34, R34, 0x3, RZ ;  /* 0x0000000322227819 */ /* 0x000fe400000012ff */
[----:B------:R-:W-:Y:S02]  /*f9f0*/  LOP3.LUT R32, R41, 0x380, RZ, 0xc0, !PT ;  /* 0x0000038029207812 */ /* 0x000fe400078ec0ff */
[----:B------:R-:W-:Y:S01]  /*fa00*/  LOP3.LUT R50, R34, R43, RZ, 0x3c, !PT ;  /* 0x0000002b22327212 */ /* 0x000fe200078e3cff */
[----:B------:R-:W0:Y:S01]  /*fa10*/  @P1 LDC R25, c[0x0][0xbec] ;  /* 0x0002fb00ff191b82 */ /* 0x000e220000000800 */
[----:B------:R-:W-:Y:S01]  /*fa20*/  SHF.R.U64 R32, R32, 0x3, RZ ;  /* 0x0000000320207819 */ /* 0x000fe200000012ff */
[----:B------:R1:W-:Y:S01]  /*fa30*/  STSM.16.M88.4 [R151], R4 ;  /* 0x0000000497007844 */ /* 0x0003e20000000200 */
[----:B------:R-:W-:Y:S01]  /*fa40*/  MOV R103, R50 ;  /* 0x0000003200677202 */ /* 0x000fe20000000f00 */
[----:B------:R-:W-:Y:S01]  /*fa50*/  IMAD.MOV.U32 R50, RZ, RZ, R26 ;  /* 0x000000ffff327224 */ /* 0x000fe200078e001a */
[----:B------:R-:W-:-:S02]  /*fa60*/  MOV R66, R66 ;  /* 0x0000004200427202 */ /* 0x000fc40000000f00 */
[----:B------:R-:W-:Y:S01]  /*fa70*/  LOP3.LUT R20, R33, 0x380, RZ, 0xc0, !PT ;  /* 0x0000038021147812 */ /* 0x000fe200078ec0ff */
[----:B------:R-:W2:Y:S01]  /*fa80*/  @P1 LDC R27, c[0x0][0xbf0] ;  /* 0x0002fc00ff1b1b82 */ /* 0x000ea20000000800 */
[----:B------:R-:W-:Y:S02]  /*fa90*/  MOV R86, R86 ;  /* 0x0000005600567202 */ /* 0x000fe40000000f00 */
[----:B------:R-:W-:Y:S02]  /*faa0*/  MOV R82, R82 ;  /* 0x0000005200527202 */ /* 0x000fe40000000f00 */
[----:B------:R-:W-:Y:S02]  /*fab0*/  LOP3.LUT R54, R32, R41, RZ, 0x3c, !PT ;  /* 0x0000002920367212 */ /* 0x000fe400078e3cff */
[----:B------:R-:W-:Y:S02]  /*fac0*/  LOP3.LUT R32, R37, 0x380, RZ, 0xc0, !PT ;  /* 0x0000038025207812 */ /* 0x000fe400078ec0ff */
[----:B------:R-:W-:-:S02]  /*fad0*/  LOP3.LUT R30, R35, 0x380, RZ, 0xc0, !PT ;  /* 0x00000380231e7812 */ /* 0x000fc400078ec0ff */
[----:B-1----:R-:W-:Y:S02]  /*fae0*/  F2FP.BF16.F32.PACK_AB R5, R148, R143 ;  /* 0x0000008f9405723e */ /* 0x002fe400000010ff */
[----:B------:R-:W-:Y:S02]  /*faf0*/  F2FP.BF16.F32.PACK_AB R6, R120, R3 ;  /* 0x000000037806723e */ /* 0x000fe400000010ff */
[----:B------:R-:W-:Y:S01]  /*fb00*/  F2FP.BF16.F32.PACK_AB R7, R149, R142 ;  /* 0x0000008e9507723e */ /* 0x000fe200000010ff */
[----:B0-----:R-:W-:Y:S01]  /*fb10*/  @P1 IMAD.HI.U32 R4, R26, R25, RZ ;  /* 0x000000191a041227 */ /* 0x001fe200078e00ff */
[----:B------:R-:W-:Y:S02]  /*fb20*/  SHF.R.U64 R20, R20, 0x3, RZ ;  /* 0x0000000314147819 */ /* 0x000fe400000012ff */
[----:B------:R-:W-:Y:S02]  /*fb30*/  SHF.R.U64 R32, R32, 0x3, RZ ;  /* 0x0000000320207819 */ /* 0x000fe400000012ff */
[----:B------:R-:W-:-:S02]  /*fb40*/  SHF.R.U64 R30, R30, 0x3, RZ ;  /* 0x000000031e1e7819 */ /* 0x000fc400000012ff */
[----:B------:R-:W-:Y:S02]  /*fb50*/  LOP3.LUT R20, R20, R33, RZ, 0x3c, !PT ;  /* 0x0000002114147212 */ /* 0x000fe400078e3cff */
[----:B--2---:R-:W-:Y:S02]  /*fb60*/  @P1 SHF.R.U32.HI R50, RZ, R27, R4 ;  /* 0x0000001bff321219 */ /* 0x004fe40000011604 */
[----:B------:R-:W-:Y:S02]  /*fb70*/  F2FP.BF16.F32.PACK_AB R4, R122, R9 ;  /* 0x000000097a04723e */ /* 0x000fe400000010ff */
[----:B------:R-:W-:Y:S01]  /*fb80*/  F2FP.BF16.F32.PACK_AB R9, R146, R141 ;  /* 0x0000008d9209723e */ /* 0x000fe200000010ff */
[----:B------:R-:W-:Y:S01]  /*fb90*/  IMAD.MOV R3, RZ, RZ, -R50 ;  /* 0x000000ffff037224 */ /* 0x000fe200078e0a32 */
[----:B------:R-:W-:Y:S01]  /*fba0*/  IADD3 R33, P3, R48, 0x7000, RZ ;  /* 0x0000700030217810 */ /* 0x000fe20007f7e0ff */
[----:B------:R-:W-:Y:S01]  /*fbb0*/  STSM.16.M88.4 [R66], R4 ;  /* 0x0000000442007844 */ /* 0x000fe20000000200 */
[----:B------:R-:W-:Y:S01]  /*fbc0*/  LOP3.LUT R70, R32, R37, RZ, 0x3c, !PT ;  /* 0x0000002520467212 */ /* 0x000fe200078e3cff */
[----:B------:R-:W-:Y:S01]  /*fbd0*/  IMAD R3, R22, R3, R26 ;  /* 0x0000000316037224 */ /* 0x000fe200078e021a */
[----:B------:R-:W-:Y:S01]  /*fbe0*/  LOP3.LUT R74, R30, R35, RZ, 0x3c, !PT ;  /* 0x000000231e4a7212 */ /* 0x000fe200078e3cff */
[----:B------:R0:W-:Y:S01]  /*fbf0*/  STSM.16.M88.4 [R86], R8 ;  /* 0x0000000856007844 */ /* 0x0001e20000000200 */
[----:B------:R-:W-:-:S02]  /*fc00*/  IADD3 R31, P2, R48, 0x6000, RZ ;  /* 0x00006000301f7810 */ /* 0x000fc40007f5e0ff */
[----:B------:R-:W-:Y:S01]  /*fc10*/  LOP3.LUT R32, R33, 0x380, RZ, 0xc0, !PT ;  /* 0x0000038021207812 */ /* 0x000fe200078ec0ff */
[----:B------:R1:W-:Y:S01]  /*fc20*/  STSM.16.M88.4 [R82], R12 ;  /* 0x0000000c52007844 */ /* 0x0003e20000000200 */
[----:B------:R-:W-:Y:S02]  /*fc30*/  MOV R78, R78 ;  /* 0x0000004e004e7202 */ /* 0x000fe40000000f00 */
[----:B------:R-:W-:Y:S02]  /*fc40*/  F2FP.BF16.F32.PACK_AB R25, R137, R134 ;  /* 0x000000868919723e */ /* 0x000fe400000010ff */
[----:B------:R-:W-:Y:S02]  /*fc50*/  F2FP.BF16.F32.PACK_AB R26, R61, R60 ;  /* 0x0000003c3d1a723e */ /* 0x000fe400000010ff */
[----:B------:R-:W-:Y:S02]  /*fc60*/  F2FP.BF16.F32.PACK_AB R27, R136, R133 ;  /* 0x00000085881b723e */ /* 0x000fe400000010ff */
[----:B------:R-:W-:-:S02]  /*fc70*/  LOP3.LUT R30, R31, 0x380, RZ, 0xc0, !PT ;  /* 0x000003801f1e7812 */ /* 0x000fc400078ec0ff */
[----:B------:R-:W-:Y:S01]  /*fc80*/  MOV R74, R74 ;  /* 0x0000004a004a7202 */ /* 0x000fe20000000f00 */
[----:B0-----:R-:W-:Y:S01]  /*fc90*/  IMAD.U32 R10, RZ, RZ, UR5 ;  /* 0x00000005ff0a7e24 */ /* 0x001fe2000f8e00ff */
[----:B------:R-:W-:Y:S01]  /*fca0*/  SHF.R.S32.HI R9, RZ, 0x1f, R50 ;  /* 0x0000001fff097819 */ /* 0x000fe20000011432 */
[----:B------:R-:W-:Y:S01]  /*fcb0*/  ULDC UR5, c[0x0][0xa88] ;  /* 0x0002a20000057ab9 */ /* 0x000fe20000000800 */
[----:B------:R-:W-:Y:S01]  /*fcc0*/  SHF.R.S32.HI R8, RZ, 0x1f, R3 ;  /* 0x0000001fff087819 */ /* 0x000fe20000011403 */
[----:B-1----:R-:W-:Y:S01]  /*fcd0*/  VIADD R14, R200, UR60 ;  /* 0x0000003cc80e7c36 */ /* 0x002fe20008000000 */
[----:B------:R-:W-:Y:S01]  /*fce0*/  IADD3 R12, P0, R50, UR6, RZ ;  /* 0x00000006320c7c10 */ /* 0x000fe2000ff1e0ff */
[----:B------:R0:W-:Y:S01]  /*fcf0*/  STSM.16.M88.4 [R78], R24 ;  /* 0x000000184e007844 */ /* 0x0001e20000000200 */
[----:B------:R-:W-:Y:S02]  /*fd00*/  F2FP.BF16.F32.PACK_AB R4, R65, R64 ;  /* 0x000000404104723e */ /* 0x000fe400000010ff */
[----:B------:R-:W-:Y:S01]  /*fd10*/  IADD3.X R13, R9, UR7, R10, P0, !PT ;  /* 0x00000007090d7c10 */ /* 0x000fe200087fe40a */
[----:B------:R-:W-:Y:S01]  /*fd20*/  ULDC.64 UR6, c[0x0][0xb88] ;  /* 0x0002e20000067ab9 */ /* 0x000fe20000000a00 */
[----:B------:R-:W-:Y:S01]  /*fd30*/  F2FP.BF16.F32.PACK_AB R5, R135, R132 ;  /* 0x000000848705723e */ /* 0x000fe200000010ff */
[----:B------:R-:W-:Y:S01]  /*fd40*/  IMAD R8, R8, UR6, RZ ;  /* 0x0000000608087c24 */ /* 0x000fe2000f8e02ff */
[----:B------:R-:W-:Y:S01]  /*fd50*/  F2FP.BF16.F32.PACK_AB R6, R69, R68 ;  /* 0x000000444506723e */ /* 0x000fe200000010ff */
[----:B------:R-:W-:Y:S01]  /*fd60*/  IMAD.WIDE.U32 R12, R3, UR6, R12 ;  /* 0x00000006030c7c25 */ /* 0x000fe2000f8e000c */
[----:B------:R-:W-:-:S02]  /*fd70*/  F2FP.BF16.F32.PACK_AB R7, R131, R130 ;  /* 0x000000828307723e */ /* 0x000fc400000010ff */
[----:B------:R-:W-:Y:S01]  /*fd80*/  SHF.R.U64 R32, R32, 0x3, RZ ;  /* 0x0000000320207819 */ /* 0x000fe200000012ff */
[----:B------:R-:W-:Y:S01]  /*fd90*/  IMAD R15, R3, UR7, R8 ;  /* 0x00000007030f7c24 */ /* 0x000fe2000f8e0208 */
[----:B------:R-:W-:Y:S01]  /*fda0*/  SHF.R.U64 R30, R30, 0x3, RZ ;  /* 0x000000031e1e7819 */ /* 0x000fe200000012ff */
[----:B------:R1:W-:Y:S01]  /*fdb0*/  STSM.16.M88.4 [R74], R4 ;  /* 0x000000044a007844 */ /* 0x0003e20000000200 */
[----:B------:R-:W-:Y:S01]  /*fdc0*/  LOP3.LUT R32, R32, R33, RZ, 0x3c, !PT ;  /* 0x0000002120207212 */ /* 0x000fe200078e3cff */
[----:B------:R-:W-:Y:S01]  /*fdd0*/  ULDC.64 UR6, c[0x0][0xb50] ;  /* 0x0002d40000067ab9 */ /* 0x000fe20000000a00 */
[----:B------:R-:W-:Y:S01]  /*fde0*/  IMAD R3, R22, UR5, RZ ;  /* 0x0000000516037c24 */ /* 0x000fe2000f8e02ff */
[----:B------:R-:W-:Y:S01]  /*fdf0*/  LOP3.LUT P0, RZ, R198, 0x3, RZ, 0xc0, !PT ;  /* 0x00000003c6ff7812 */ /* 0x000fe2000780c0ff */
[--C-:B------:R-:W-:Y:S01]  /*fe00*/  IMAD.X R33, RZ, RZ, R49.reuse, P3 ;  /* 0x000000ffff217224 */ /* 0x100fe200018e0631 */
[----:B0-----:R-:W-:Y:S02]  /*fe10*/  LEA R24, P3, R12, UR6, 0x2 ;  /* 0x000000060c187c11 */ /* 0x001fe4000f8610ff */
[----:B------:R-:W-:Y:S01]  /*fe20*/  LOP3.LUT R30, R30, R31, RZ, 0x3c, !PT ;  /* 0x0000001f1e1e7212 */ /* 0x000fe200078e3cff */
[----:B------:R-:W-:Y:S01]  /*fe30*/  IMAD.X R31, RZ, RZ, R49, P2 ;  /* 0x000000ffff1f7224 */ /* 0x000fe200010e0631 */
[----:B------:R-:W-:Y:S01]  /*fe40*/  ISETP.GE.OR P2, PT, R14, R3, P0 ;  /* 0x000000030e00720c */ /* 0x000fe20000746670 */
[----:B------:R-:W-:Y:S01]  /*fe50*/  SHFL.IDX PT, R60, R24, RZ, 0x1c1f ;  /* 0x001c1fff183c7589 */ /* 0x000fe200000e0000 */
[----:B------:R-:W-:-:S02]  /*fe60*/  MOV R54, R54 ;  /* 0x0000003600367202 */ /* 0x000fc40000000f00 */
[----:B------:R-:W-:Y:S01]  /*fe70*/  MOV R70, R70 ;  /* 0x0000004600467202 */ /* 0x000fe20000000f00 */
[----:B-1----:R-:W-:Y:S01]  /*fe80*/  VIADD R4, R14, 0x8 ;  /* 0x000000080e047836 */ /* 0x002fe20000000000 */
[----:B------:R-:W-:Y:S01]  /*fe90*/  F2FP.BF16.F32.PACK_AB R8, R73, R72 ;  /* 0x000000484908723e */ /* 0x000fe200000010ff */
[----:B------:R-:W-:Y:S01]  /*fea0*/  IMAD.IADD R5, R13, 0x1, R15 ;  /* 0x000000010d057824 */ /* 0x000fe200078e020f */
[----:B------:R-:W-:Y:S02]  /*feb0*/  F2FP.BF16.F32.PACK_AB R9, R128, R127 ;  /* 0x0000007f8009723e */ /* 0x000fe400000010ff */
[----:B------:R-:W-:Y:S02]  /*fec0*/  F2FP.BF16.F32.PACK_AB R10, R77, R76 ;  /* 0x0000004c4d0a723e */ /* 0x000fe400000010ff */
[----:B------:R-:W-:Y:S02]  /*fed0*/  F2FP.BF16.F32.PACK_AB R11, R129, R126 ;  /* 0x0000007e810b723e */ /* 0x000fe400000010ff */
[----:B------:R-:W-:-:S02]  /*fee0*/  ISETP.GE.OR P0, PT, R4, R3, P0 ;  /* 0x000000030400720c */ /* 0x000fc40000706670 */
[----:B------:R-:W-:Y:S01]  /*fef0*/  LEA.HI.X R25, R12, UR7, R5, 0x2, P3 ;  /* 0x000000070c197c11 */ /* 0x000fe200098f1405 */
[----:B------:R-:W-:Y:S01]  /*ff00*/  STSM.16.M88.4 [R70], R8 ;  /* 0x0000000846007844 */ /* 0x000fe20000000200 */
[----:B------:R-:W-:Y:S02]  /*ff10*/  MOV R55, R62 ;  /* 0x0000003e00377202 */ /* 0x000fe40000000f00 */
[----:B------:R-:W-:Y:S01]  /*ff20*/  F2FP.BF16.F32.PACK_AB R4, R81, R80 ;  /* 0x000000505104723e */ /* 0x000fe200000010ff */
[----:B------:R-:W0:Y:S01]  /*ff30*/  SHFL.IDX PT, R61, R25, RZ, 0x1c1f ;  /* 0x001c1fff193d7589 */ /* 0x000e2200000e0000 */
[----:B------:R-:W-:Y:S02]  /*ff40*/  F2FP.BF16.F32.PACK_AB R5, R124, R123 ;  /* 0x0000007b7c05723e */ /* 0x000fe400000010ff */
[----:B------:R-:W-:Y:S01]  /*ff50*/  F2FP.BF16.F32.PACK_AB R6, R85, R84 ;  /* 0x000000545506723e */ /* 0x000fe200000010ff */
[----:B------:R-:W-:Y:S01]  /*ff60*/  SHFL.IDX PT, R62, R24, 0x1, 0x1c1f ;  /* 0x003c1f00183e7f89 */ /* 0x000fe200000e0000 */
[----:B------:R-:W-:-:S02]  /*ff70*/  F2FP.BF16.F32.PACK_AB R7, R125, R56 ;  /* 0x000000387d07723e */ /* 0x000fc400000010ff */
[----:B------:R-:W-:Y:S01]  /*ff80*/  MOV R58, R58 ;  /* 0x0000003a003a7202 */ /* 0x000fe20000000f00 */
[----:B------:R-:W1:Y:S01]  /*ff90*/  SHFL.IDX PT, R63, R25, 0x1, 0x1c1f ;  /* 0x003c1f00193f7f89 */ /* 0x000e6200000e0000 */
        /* <DEDUP_REMOVED lines=9> */
[----:B------:R-:W-:Y:S01]  /*10030*/  F2FP.BF16.F32.PACK_AB R106, R109, R108 ;  /* 0x0000006c6d6a723e */ /* 0x000fe200000010ff */
[----:B------:R-:W-:Y:S01]  /*10040*/  STSM.16.M88.4 [R54], R96 ;  /* 0x0000006036007844 */ /* 0x000fe20000000200 */
[----:B------:R-:W-:Y:S02]  /*10050*/  F2FP.BF16.F32.PACK_AB R107, R111, R110 ;  /* 0x0000006e6f6b723e */ /* 0x000fe400000010ff */
[----:B------:R-:W-:Y:S02]  /*10060*/  F2FP.BF16.F32.PACK_AB R113, R115, R114 ;  /* 0x000000727371723e */ /* 0x000fe400000010ff */
[----:B------:R-:W-:Y:S01]  /*10070*/  F2FP.BF16.F32.PACK_AB R114, R117, R116 ;  /* 0x000000747572723e */ /* 0x000fe200000010ff */
[----:B------:R-:W-:Y:S01]  /*10080*/  STSM.16.M88.4 [R103], R104 ;  /* 0x0000006867007844 */ /* 0x000fe20000000200 */
[----:B------:R-:W-:-:S02]  /*10090*/  F2FP.BF16.F32.PACK_AB R115, R119, R118 ;  /* 0x000000767773723e */ /* 0x000fc400000010ff */
[C---:B------:R-:W-:Y:S02]  /*100a0*/  IADD3 R41, P4, R48.reuse, 0x1000, RZ ;  /* 0x0000100030297810 */ /* 0x040fe40007f9e0ff */
[----:B------:R-:W-:Y:S01]  /*100b0*/  IADD3 R43, P5, R48, 0x2000, RZ ;  /* 0x00002000302b7810 */ /* 0x000fe20007fbe0ff */
[----:B------:R-:W-:Y:S01]  /*100c0*/  STSM.16.M88.4 [R102], R112 ;  /* 0x0000007066007844 */ /* 0x000fe20000000200 */
[----:B------:R-:W-:Y:S02]  /*100d0*/  LOP3.LUT R40, R41, 0x380, RZ, 0xc0, !PT ;  /* 0x0000038029287812 */ /* 0x000fe400078ec0ff */
[----:B------:R-:W-:Y:S01]  /*100e0*/  LOP3.LUT R42, R43, 0x380, RZ, 0xc0, !PT ;  /* 0x000003802b2a7812 */ /* 0x000fe200078ec0ff */
[----:B------:R-:W-:Y:S01]  /*100f0*/  BAR.SYNC.DEFER_BLOCKING 0x1, 0x100 ;  /* 0x0044000000007b1d */ /* 0x000fe20000010000 */
[----:B------:R-:W-:Y:S02]  /*10100*/  SHF.R.U64 R40, R40, 0x3, RZ ;  /* 0x0000000328287819 */ /* 0x000fe400000012ff */
[----:B------:R-:W-:-:S02]  /*10110*/  SHF.R.U64 R42, R42, 0x3, RZ ;  /* 0x000000032a2a7819 */ /* 0x000fc400000012ff */
[----:B------:R-:W-:Y:S01]  /*10120*/  LOP3.LUT R40, R40, R41, RZ, 0x3c, !PT ;  /* 0x0000002928287212 */ /* 0x000fe200078e3cff */
[--C-:B------:R-:W-:Y:S01]  /*10130*/  IMAD.X R41, RZ, RZ, R49.reuse, P4 ;  /* 0x000000ffff297224 */ /* 0x100fe200020e0631 */
[----:B------:R-:W-:Y:S01]  /*10140*/  LOP3.LUT R42, R42, R43, RZ, 0x3c, !PT ;  /* 0x0000002b2a2a7212 */ /* 0x000fe200078e3cff */
[----:B------:R-:W-:Y:S01]  /*10150*/  IMAD.X R43, RZ, RZ, R49, P5 ;  /* 0x000000ffff2b7224 */ /* 0x000fe200028e0631 */
[C---:B------:R-:W-:Y:S02]  /*10160*/  IADD3 R45, P6, R48.reuse, 0x3000, RZ ;  /* 0x00003000302d7810 */ /* 0x040fe40007fde0ff */
[----:B------:R-:W-:Y:S02]  /*10170*/  IADD3 R37, P5, R48, 0x9000, RZ ;  /* 0x0000900030257810 */ /* 0x000fe40007fbe0ff */
[----:B------:R-:W-:Y:S01]  /*10180*/  LOP3.LUT R44, R45, 0x380, RZ, 0xc0, !PT ;  /* 0x000003802d2c7812 */ /* 0x000fe200078ec0ff */
[----:B------:R-:W-:Y:S01]  /*10190*/  UIMAD UR5, UR10, UR8, URZ ;  /* 0x000000080a0572a4 */ /* 0x000fe2000f8e023f */
[----:B------:R-:W-:-:S02]  /*101a0*/  LOP3.LUT R36, R37, 0x380, RZ, 0xc0, !PT ;  /* 0x0000038025247812 */ /* 0x000fc400078ec0ff */
[----:B------:R-:W-:Y:S01]  /*101b0*/  SHF.R.U64 R44, R44, 0x3, RZ ;  /* 0x000000032c2c7819 */ /* 0x000fe200000012ff */
[----:B0-----:R-:W-:Y:S03]  /*101c0*/  @!P2 ST.E desc[UR14][R60.64], R2 ;  /* 0x000000023c00a985 */ /* 0x001fe6000c10190e */
[----:B------:R-:W-:Y:S01]  /*101d0*/  LOP3.LUT R44, R44, R45, RZ, 0x3c, !PT ;  /* 0x0000002d2c2c7212 */ /* 0x000fe200078e3cff */
[----:B------:R-:W-:Y:S01]  /*101e0*/  IMAD.X R45, RZ, RZ, R49, P6 ;  /* 0x000000ffff2d7224 */ /* 0x000fe200030e0631 */
[----:B------:R-:W-:Y:S01]  /*101f0*/  SHF.R.U64 R36, R36, 0x3, RZ ;  /* 0x0000000324247819 */ /* 0x000fe200000012ff */
[----:B-1----:R0:W-:Y:S01]  /*10200*/  @!P0 ST.E desc[UR14][R62.64], R0 ;  /* 0x000000003e008985 */ /* 0x0021e2000c10190e */
[----:B------:R-:W-:Y:S01]  /*10210*/  UIMAD.WIDE.U32 UR6, UR11, UR8, URZ ;  /* 0x000000080b0672a5 */ /* 0x000fe2000f8e003f */
[C---:B------:R-:W-:Y:S02]  /*10220*/  IADD3 R35, P4, R48.reuse, 0x8000, RZ ;  /* 0x0000800030237810 */ /* 0x040fe40007f9e0ff */
[----:B------:R1:W5:Y:S01]  /*10230*/  LD.E.128 R24, desc[UR14][R40.64] ;  /* 0x0000000e28187980 */ /* 0x000362000c101d00 */
[----:B------:R-:W-:Y:S01]  /*10240*/  UIMAD UR5, UR11, UR9, UR5 ;  /* 0x000000090b0572a4 */ /* 0x000fe2000f8e0205 */
[----:B------:R-:W-:-:S02]  /*10250*/  IADD3 R39, P6, R48, 0xa000, RZ ;  /* 0x0000a00030277810 */ /* 0x000fc40007fde0ff */
[----:B------:R2:W5:Y:S01]  /*10260*/  LD.E.128 R8, desc[UR14][R42.64] ;  /* 0x0000000e2a087980 */ /* 0x000562000c101d00 */
[----:B------:R-:W-:Y:S01]  /*10270*/  ULDC.64 UR10, c[0x0][0xaf0] ;  /* 0x0002bc00000a7ab9 */ /* 0x000fe20000000a00 */
[----:B------:R-:W-:Y:S01]  /*10280*/  LOP3.LUT R36, R36, R37, RZ, 0x3c, !PT ;  /* 0x0000002524247212 */ /* 0x000fe200078e3cff */
[----:B0-----:R-:W-:Y:S01]  /*10290*/  IMAD R0, R193, 0x20, R196 ;  /* 0x00000020c1007824 */ /* 0x001fe200078e02c4 */
[----:B------:R-:W-:Y:S01]  /*102a0*/  LOP3.LUT R34, R35, 0x380, RZ, 0xc0, !PT ;  /* 0x0000038023227812 */ /* 0x000fe200078ec0ff */
[----:B-1----:R-:W0:Y:S01]  /*102b0*/  @P1 LDC R41, c[0x0][0xbec] ;  /* 0x0002fb00ff291b82 */ /* 0x002e220000000800 */
[----:B------:R-:W-:Y:S01]  /*102c0*/  UIADD3 UR7, UR7, UR5, URZ ;  /* 0x0000000507077290 */ /* 0x000fe2000fffe03f */
[----:B------:R-:W-:Y:S01]  /*102d0*/  LOP3.LUT R38, R39, 0x380, RZ, 0xc0, !PT ;  /* 0x0000038027267812 */ /* 0x000fe200078ec0ff */
[----:B------:R1:W5:Y:S04]  /*102e0*/  LD.E.128 R56, desc[UR14][R28.64] ;  /* 0x0000000e1c387980 */ /* 0x000368000c101d00 */
[----:B------:R3:W5:Y:S01]  /*102f0*/  LD.E.128 R52, desc[UR14][R30.64] ;  /* 0x0000000e1e347980 */ /* 0x000762000c101d00 */
[----:B--2---:R-:W2:Y:S01]  /*10300*/  @P1 LDC R43, c[0x0][0xbf0] ;  /* 0x0002fc00ff2b1b82 */ /* 0x004ea20000000800 */
[----:B------:R-:W-:Y:S01]  /*10310*/  VIADD R2, R0, UR60 ;  /* 0x0000003c00027c36 */ /* 0x000fe20008000000 */
[----:B------:R-:W-:Y:S01]  /*10320*/  UIMAD UR8, UR12, UR10, URZ ;  /* 0x0000000a0c0872a4 */ /* 0x000fe2000f8e023f */
[----:B------:R-:W-:Y:S01]  /*10330*/  LOP3.LUT R37, R48, 0x380, RZ, 0xc0, !PT ;  /* 0x0000038030257812 */ /* 0x000fe200078ec0ff */
[----:B------:R4:W5:Y:S01]  /*10340*/  LD.E.128 R64, desc[UR14][R20.64] ;  /* 0x0000000e14407980 */ /* 0x000962000c101d00 */
[----:B-1----:R-:W-:Y:S01]  /*10350*/  IMAD.MOV.U32 R29, RZ, RZ, R2 ;  /* 0x000000ffff1d7224 */ /* 0x002fe200078e0002 */
[----:B------:R-:W-:Y:S01]  /*10360*/  UIMAD UR5, UR13, UR11, UR8 ;  /* 0x0000000b0d0572a4 */ /* 0x000fe2000f8e0208 */
[----:B------:R-:W-:Y:S01]  /*10370*/  SHF.R.U64 R34, R34, 0x3, RZ ;  /* 0x0000000322227819 */ /* 0x000fe200000012ff */
[----:B------:R-:W-:Y:S01]  /*10380*/  UIMAD.WIDE.U32 UR6, UR13, UR10, UR6 ;  /* 0x0000000a0d0672a5 */ /* 0x000fe2000f8e0006 */
[----:B------:R-:W-:Y:S01]  /*10390*/  SHF.R.U64 R38, R38, 0x3, RZ ;  /* 0x0000000326267819 */ /* 0x000fe200000012ff */
[----:B------:R-:W-:Y:S01]  /*103a0*/  ULDC.64 UR8, c[0x0][0xae0] ;  /* 0x0002b80000087ab9 */ /* 0x000fe20000000a00 */
[----:B------:R-:W-:Y:S01]  /*103b0*/  SHF.R.U64 R37, R37, 0x3, RZ ;  /* 0x0000000325257819 */ /* 0x000fe200000012ff */
[----:B------:R-:W5:Y:S01]  /*103c0*/  LD.E.128 R4, desc[UR14][R44.64] ;  /* 0x0000000e2c047980 */ /* 0x000f62000c101d00 */
[----:B0-----:R-:W-:Y:S01]  /*103d0*/  @P1 IMAD.HI.U32 R0, R2, R41, RZ ;  /* 0x0000002902001227 */ /* 0x001fe200078e00ff */
[----:B------:R-:W-:Y:S01]  /*103e0*/  UIADD3 UR5, UR7, UR5, URZ ;  /* 0x0000000507057290 */ /* 0x000fe2000fffe03f */
[----:B------:R-:W-:Y:S01]  /*103f0*/  LOP3.LUT R34, R34, R35, RZ, 0x3c, !PT ;  /* 0x0000002322227212 */ /* 0x000fe200078e3cff */
[----:B------:R0:W5:Y:S01]  /*10400*/  LD.E.128 R12, desc[UR14][R32.64] ;  /* 0x0000000e200c7980 */ /* 0x000162000c101d00 */
[----:B------:R-:W-:Y:S01]  /*10410*/  LOP3.LUT R38, R38, R39, RZ, 0x3c, !PT ;  /* 0x0000002726267212 */ /* 0x000fe200078e3cff */
[--C-:B------:R-:W-:Y:S01]  /*10420*/  IMAD.X R35, RZ, RZ, R49.reuse, P4 ;  /* 0x000000ffff237224 */ /* 0x100fe200020e0631 */
[----:B------:R-:W-:Y:S01]  /*10430*/  LOP3.LUT R48, R37, R48, RZ, 0x3c, !PT ;  /* 0x0000003025307212 */ /* 0x000fe200078e3cff */
[--C-:B------:R-:W-:Y:S01]  /*10440*/  IMAD.X R37, RZ, RZ, R49.reuse, P5 ;  /* 0x000000ffff257224 */ /* 0x100fe200028e0631 */
[----:B--2---:R-:W-:Y:S01]  /*10450*/  @P1 SHF.R.U32.HI R29, RZ, R43, R0 ;  /* 0x0000002bff1d1219 */ /* 0x004fe20000011600 */
[----:B------:R-:W-:Y:S01]  /*10460*/  IMAD.X R39, RZ, RZ, R49, P6 ;  /* 0x000000ffff277224 */ /* 0x000fe200030e0631 */
[----:B------:R1:W5:Y:S02]  /*10470*/  LD.E.128 R76, desc[UR14][R34.64] ;  /* 0x0000000e224c7980 */ /* 0x000364000c101d00 */
[--C-:B------:R-:W-:Y:S01]  /*10480*/  SHF.R.S32.HI R0, RZ, 0x1f, R29.reuse ;  /* 0x0000001fff007819 */ /* 0x100fe2000001141d */
[----:B---3--:R-:W-:Y:S01]  /*10490*/  IMAD.MOV R31, RZ, RZ, -R29 ;  /* 0x000000ffff1f7224 */ /* 0x008fe200078e0a1d */
[----:B------:R-:W5:Y:S01]  /*104a0*/  LD.E.128 R48, desc[UR14][R48.64] ;  /* 0x0000000e30307980 */ /* 0x000f62000c101d00 */
[----:B----4-:R-:W-:-:S02]  /*104b0*/  IMAD.U32 R21, RZ, RZ, UR7 ;  /* 0x00000007ff157e24 */ /* 0x010fc4000f8e00ff */
[----:B------:R-:W-:Y:S01]  /*104c0*/  IMAD R0, R0, UR8, RZ ;  /* 0x0000000800007c24 */ /* 0x000fe2000f8e02ff */
[----:B------:R1:W5:Y:S01]  /*104d0*/  LD.E.128 R72, desc[UR14][R36.64] ;  /* 0x0000000e24487980 */ /* 0x000362000c101d00 */
[----:B------:R-:W-:Y:S02]  /*104e0*/  IMAD R31, R22, R31, R2 ;  /* 0x0000001f161f7224 */ /* 0x000fe400078e0202 */
[----:B------:R-:W-:Y:S01]  /*104f0*/  IMAD.U32 R20, RZ, RZ, UR6 ;  /* 0x00000006ff147e24 */ /* 0x000fe2000f8e00ff */
[----:B------:R1:W5:Y:S01]  /*10500*/  LD.E.128 R68, desc[UR14][R38.64] ;  /* 0x0000000e26447980 */ /* 0x000362000c101d00 */
[----:B------:R-:W-:Y:S01]  /*10510*/  IMAD.U32 R21, RZ, RZ, UR5 ;  /* 0x00000005ff157e24 */ /* 0x000fe2000f8e00ff */
[----:B------:R-:W-:Y:S01]  /*10520*/  ULDC.64 UR6, c[0x0][0xad8] ;  /* 0x0002b60000067ab9 */ /* 0x000fe20000000a00 */
[C---:B0-----:R-:W-:Y:S01]  /*10530*/  IMAD R33, R29.reuse, UR9, R0 ;  /* 0x000000091d217c24 */ /* 0x041fe2000f8e0200 */
[----:B------:R1:W5:Y:S01]  /*10540*/  LD.E.128 R60, desc[UR14][R46.64] ;  /* 0x0000000e2e3c7980 */ /* 0x000362000c101d00 */
[----:B------:R-:W-:Y:S01]  /*10550*/  SHF.R.S32.HI R0, RZ, 0x1f, R31 ;  /* 0x0000001fff007819 */ /* 0x000fe2000001141f */
[----:B------:R-:W-:Y:S01]  /*10560*/  IMAD.WIDE.U32 R20, R29, UR8, R20 ;  /* 0x000000081d147c25 */ /* 0x000fe2000f8e0014 */
        /* <DEDUP_REMOVED lines=8> */
[----:B------:R-:W-:Y:S02]  /*105f0*/  VIADD R32, R196, UR60 ;  /* 0x0000003cc4207c36 */ /* 0x000fe40008000000 */
[C---:B------:R-:W-:Y:S02]  /*10600*/  IMAD R29, R31.reuse, UR7, R2 ;  /* 0x000000071f1d7c24 */ /* 0x040fe4000f8e0202 */
[----:B------:R-:W-:Y:S01]  /*10610*/  IMAD.WIDE.U32 R20, R31, UR6, R20 ;  /* 0x000000061f147c25 */ /* 0x000fe2000f8e0014 */
[C---:B------:R-:W-:Y:S01]  /*10620*/  ISETP.GE.AND P2, PT, R32.reuse, R3, PT ;  /* 0x000000032000720c */ /* 0x040fe20003f46270 */
[----:B------:R-:W-:Y:S02]  /*10630*/  ULDC.64 UR6, c[0x0][0xa80] ;  /* 0x0002a00000067ab9 */ /* 0x000fe40000000a00 */
[----:B------:R-:W-:Y:S01]  /*10640*/  VIADD R0, R32, 0x20 ;  /* 0x0000002020007836 */ /* 0x000fe20000000000 */
[----:B------:R-:W-:Y:S01]  /*10650*/  LEA R2, P3, R20, UR6, 0x1 ;  /* 0x0000000614027c11 */ /* 0x000fe2000f8608ff */
[----:B------:R-:W-:-:S02]  /*10660*/  IMAD.IADD R21, R21, 0x1, R29 ;  /* 0x0000000115157824 */ /* 0x000fc400078e021d */
[----:B------:R-:W-:Y:S01]  /*10670*/  VIADD R16, R16, 0x30820 ;  /* 0x0003082010107836 */ /* 0x000fe20000000000 */
[-C--:B------:R-:W-:Y:S01]  /*10680*/  ISETP.GE.AND P1, PT, R0, R3.reuse, PT ;  /* 0x000000030000720c */ /* 0x080fe20003f26270 */
[----:B------:R-:W-:Y:S01]  /*10690*/  VIADD R0, R32, 0x40 ;  /* 0x0000004020007836 */ /* 0x000fe20000000000 */
[----:B------:R-:W-:Y:S02]  /*106a0*/  LEA.HI.X R22, R20, UR7, R21, 0x1, P3 ;  /* 0x0000000714167c11 */ /* 0x000fe400098f0c15 */
[----:B------:R-:W-:Y:S01]  /*106b0*/  PRMT R16, RZ, 0x654, R16 ;  /* 0x00000654ff107816 */ /* 0x000fe20000000010 */
[----:B0-----:R1:W0:Y:S01]  /*106c0*/  SHFL.IDX PT, R30, R2, RZ, 0x181f ;  /* 0x00181fff021e7589 */ /* 0x00122200000e0000 */
[----:B------:R-:W-:Y:S01]  /*106d0*/  ISETP.GE.AND P0, PT, R0, R3, PT ;  /* 0x000000030000720c */ /* 0x000fe20003f06270 */
[----:B------:R-:W-:Y:S01]  /*106e0*/  BSSY B1, `(.L_x_1181) ;  /* 0x0000012000017945 */ /* 0x000fe20003800000 */
[----:B------:R1:W-:Y:S01]  /*106f0*/  SYNCS.ARRIVE.TRANS64.RED.A1T0 RZ, [R16+URZ], RZ ;  /* 0x000000ff10ff79a7 */ /* 0x0003e2000810043f */
[----:B------:R1:W2:Y:S02]  /*10700*/  SHFL.IDX PT, R0, R22, RZ, 0x181f ;  /* 0x00181fff16007589 */ /* 0x0002a400000e0000 */
[----:B------:R-:W-:Y:S08]  /*10710*/  @P2 BRA `(.L_x_1182) ;  /* 0x0000000000382947 */ /* 0x000ff00003800000 */
[----:B------:R-:W-:Y:S01]  /*10720*/  ULDC UR5, c[0x0][0xac8] ;  /* 0x0002b20000057ab9 */ /* 0x000fe20000000800 */
[----:B------:R-:W-:Y:S01]  /*10730*/  ULDC.64 UR6, c[0x0][0x208] ;  /* 0x0000820000067ab9 */ /* 0x000fe20000000a00 */
[----:B------:R-:W-:Y:S02]  /*10740*/  ISETP.GE.AND P4, PT, R19, UR5, PT ;  /* 0x0000000513007c0c */ /* 0x000fe4000bf86270 */
[----:B------:R-:W-:Y:S02]  /*10750*/  ISETP.GE.AND P3, PT, R23, UR5, PT ;  /* 0x0000000517007c0c */ /* 0x000fe4000bf66270 */
[----:B------:R-:W-:-:S09]  /*10760*/  ISETP.GE.AND P2, PT, R192, UR5, PT ;  /* 0x00000005c0007c0c */ /* 0x000fd2000bf46270 */
[-C--:B0-----:R-:W-:Y:S02]  /*10770*/  @!P4 LEA R20, P6, R19, R30.reuse, 0x1 ;  /* 0x0000001e1314c211 */ /* 0x081fe400078c08ff */
        /* <DEDUP_REMOVED lines=8> */
.L_x_1182:
[----:B------:R-:W-:Y:S05]  /*10800*/  BSYNC B1 ;  /* 0x0000000000017941 */ /* 0x000fea0003800000 */
.L_x_1181:
[----:B--2---:R2:W4:Y:S01]  /*10810*/  SHFL.IDX PT, R0, R22, 0x1, 0x181f ;  /* 0x00381f0016007f89 */ /* 0x00452200000e0000 */
[----:B------:R-:W-:Y:S03]  /*10820*/  BSSY B1, `(.L_x_1183) ;  /* 0x0000011000017945 */ /* 0x000fe60003800000 */
[----:B0--3--:R2:W0:Y:S01]  /*10830*/  SHFL.IDX PT, R30, R2, 0x1, 0x181f ;  /* 0x00381f00021e7f89 */ /* 0x00942200000e0000 */
[----:B------:R-:W-:Y:S05]  /*10840*/  @P1 BRA `(.L_x_1184) ;  /* 0x0000000000381947 */ /* 0x000fea0003800000 */
[----:B------:R-:W-:Y:S01]  /*10850*/  ULDC UR5, c[0x0][0xac8] ;  /* 0x0002b20000057ab9 */ /* 0x000fe20000000800 */
[----:B------:R-:W-:Y:S01]  /*10860*/  ULDC.64 UR6, c[0x0][0x208] ;  /* 0x0000820000067ab9 */ /* 0x000fe20000000a00 */
[----:B------:R-:W-:Y:S02]  /*10870*/  ISETP.GE.AND P4, PT, R19, UR5, PT ;  /* 0x0000000513007c0c */ /* 0x000fe4000bf86270 */
[----:B------:R-:W-:Y:S02]  /*10880*/  ISETP.GE.AND P5, PT, R23, UR5, PT ;  /* 0x0000000517007c0c */ /* 0x000fe4000bfa6270 */
[----:B------:R-:W-:-:S09]  /*10890*/  ISETP.GE.AND P6, PT, R192, UR5, PT ;  /* 0x00000005c0007c0c */ /* 0x000fd2000bfc6270 */
[-C--:B0-----:R-:W-:Y:S02]  /*108a0*/  @!P4 LEA R20, P1, R19, R30.reuse, 0x1 ;  /* 0x0000001e1314c211 */ /* 0x081fe400078208ff */
[-C--:B------:R-:W-:Y:S02]  /*108b0*/  @!P5 LEA R28, P2, R23, R30.reuse, 0x1 ;  /* 0x0000001e171cd211 */ /* 0x080fe400078408ff */
[C---:B------:R-:W-:Y:S02]  /*108c0*/  @!P6 LEA R30, P3, R192.reuse, R30, 0x1 ;  /* 0x0000001ec01ee211 */ /* 0x040fe400078608ff */
[-C--:B----4-:R-:W-:Y:S02]  /*108d0*/  @!P4 LEA.HI.X R21, R19, R0.reuse, R205, 0x1, P1 ;  /* 0x000000001315c211 */ /* 0x090fe400008f0ccd */
[-C--:B------:R-:W-:Y:S02]  /*108e0*/  @!P5 LEA.HI.X R29, R23, R0.reuse, R204, 0x1, P2 ;  /* 0x00000000171dd211 */ /* 0x080fe400010f0ccc */
[----:B------:R-:W-:Y:S01]  /*108f0*/  @!P6 LEA.HI.X R31, R192, R0, R203, 0x1, P3 ;  /* 0x00000000c01fe211 */ /* 0x000fe200018f0ccb */
[----:B-----5:R3:W-:Y:S04]  /*10900*/  @!P4 ST.E.128 desc[UR6][R20.64], R24 ;  /* 0x000000181400c985 */ /* 0x0207e8000c101d06 */
[----:B------:R3:W-:Y:S04]  /*10910*/  @!P5 ST.E.128 desc[UR6][R28.64], R56 ;  /* 0x000000381c00d985 */ /* 0x0007e8000c101d06 */
[----:B------:R3:W-:Y:S02]  /*10920*/  @!P6 ST.E.128 desc[UR6][R30.64], R72 ;  /* 0x000000481e00e985 */ /* 0x0007e4000c101d06 */
.L_x_1184:
[----:B------:R-:W-:Y:S05]  /*10930*/  BSYNC B1 ;  /* 0x0000000000017941 */ /* 0x000fea0003800000 */
.L_x_1183:
[----:B----4-:R4:W0:Y:S01]  /*10940*/  SHFL.IDX PT, R0, R22, 0x2, 0x181f ;  /* 0x00581f0016007f89 */ /* 0x01082200000e0000 */
[----:B------:R-:W-:Y:S03]  /*10950*/  BSSY B1, `(.L_x_1185) ;  /* 0x0000011000017945 */ /* 0x000fe60003800000 */
[----:B---3-5:R4:W3:Y:S01]  /*10960*/  SHFL.IDX PT, R26, R2, 0x2, 0x181f ;  /* 0x00581f00021a7f89 */ /* 0x0288e200000e0000 */
[----:B------:R-:W-:Y:S05]  /*10970*/  @P0 BRA `(.L_x_1186) ;  /* 0x0000000000380947 */ /* 0x000fea0003800000 */
[----:B------:R-:W-:Y:S01]  /*10980*/  ULDC UR5, c[0x0][0xac8] ;  /* 0x0002b20000057ab9 */ /* 0x000fe20000000800 */
[----:B------:R-:W-:Y:S01]  /*10990*/  ULDC.64 UR6, c[0x0][0x208] ;  /* 0x0000820000067ab9 */ /* 0x000fe20000000a00 */
        /* <DEDUP_REMOVED lines=12> */
.L_x_1186:
[----:B------:R-:W-:Y:S05]  /*10a60*/  BSYNC B1 ;  /* 0x0000000000017941 */ /* 0x000fea0003800000 */
.L_x_1185:
[----:B0-----:R-:W-:Y:S01]  /*10a70*/  VIADD R0, R32, 0x60 ;  /* 0x0000006020007836 */ /* 0x001fe20000000000 */
[----:B-12-4-:R-:W0:Y:S04]  /*10a80*/  SHFL.IDX PT, R22, R22, 0x3, 0x181f ;  /* 0x00781f0016167f89 */ /* 0x016e2800000e0000 */
[----:B------:R-:W-:Y:S01]  /*10a90*/  ISETP.GE.AND P0, PT, R0, R3, PT ;  /* 0x000000030000720c */ /* 0x000fe20003f06270 */
[----:B------:R1:W2:-:S12]  /*10aa0*/  SHFL.IDX PT, R10, R2, 0x3, 0x181f ;  /* 0x00781f00020a7f89 */ /* 0x00029800000e0000 */
[----:B-1----:R-:W-:Y:S05]  /*10ab0*/  @P0 BRA `(.L_x_1187) ;  /* 0x0000000c00040947 */ /* 0x002fea0003800000 */
[----:B------:R-:W-:Y:S01]  /*10ac0*/  ULDC UR5, c[0x0][0xac8] ;  /* 0x0002b20000057ab9 */ /* 0x000fe20000000800 */
[----:B------:R-:W-:Y:S01]  /*10ad0*/  ULDC.64 UR6, c[0x0][0x208] ;  /* 0x0000820000067ab9 */ /* 0x000fe20000000a00 */
[----:B------:R-:W-:Y:S02]  /*10ae0*/  ISETP.GE.AND P2, PT, R19, UR5, PT ;  /* 0x0000000513007c0c */ /* 0x000fe4000bf46270 */
[----:B------:R-:W-:-:S11]  /*10af0*/  ISETP.GE.AND P3, PT, R23, UR5, PT ;  /* 0x0000000517007c0c */ /* 0x000fd6000bf66270 */
[-C--:B--2---:R-:W-:Y:S02]  /*10b00*/  @!P2 LEA R2, P0, R19, R10.reuse, 0x1 ;  /* 0x0000000a1302a211 */ /* 0x084fe400078008ff */
[----:B------:R-:W-:Y:S02]  /*10b10*/  @!P3 LEA R8, P1, R23, R10, 0x1 ;  /* 0x0000000a1708b211 */ /* 0x000fe400078208ff */
[-C--:B0-----:R-:W-:Y:S02]  /*10b20*/  @!P2 LEA.HI.X R3, R19, R22.reuse, R205, 0x1, P0 ;  /* 0x000000161303a211 */ /* 0x081fe400000f0ccd */
[----:B------:R-:W-:Y:S02]  /*10b30*/  ISETP.GE.AND P0, PT, R192, UR5, PT ;  /* 0x00000005c0007c0c */ /* 0x000fe4000bf06270 */
[----:B------:R-:W-:Y:S01]  /*10b40*/  @!P3 LEA.HI.X R9, R23, R22, R204, 0x1, P1 ;  /* 0x000000161709b211 */ /* 0x000fe200008f0ccc */
[----:B------:R0:W-:Y:S04]  /*10b50*/  @!P2 ST.E.128 desc[UR6][R2.64], R4 ;  /* 0x000000040200a985 */ /* 0x0001e8000c101d06 */
[----:B------:R0:W-:Y:S06]  /*10b60*/  @!P3 ST.E.128 desc[UR6][R8.64], R12 ;  /* 0x0000000c0800b985 */ /* 0x0001ec000c101d06 */
[----:B------:R-:W-:Y:S05]  /*10b70*/  @P0 BRA `(.L_x_1187) ;  /* 0x0000000800d40947 */ /* 0x000fea0003800000 */
[----:B0-----:R-:W-:Y:S01]  /*10b80*/  LEA R2, P0, R192, R10, 0x1 ;  /* 0x0000000ac0027211 */ /* 0x001fe200078008ff */
[----:B------:R-:W-:-:S03]  /*10b90*/  ULDC.64 UR6, c[0x0][0x208] ;  /* 0x0000820000067ab9 */ /* 0x000fc60000000a00 */
[----:B------:R-:W-:-:S05]  /*10ba0*/  LEA.HI.X R3, R192, R22, R203, 0x1, P0 ;  /* 0x00000016c0037211 */ /* 0x000fca00000f0ccb */
[----:B------:R0:W-:Y:S01]  /*10bb0*/  ST.E.128 desc[UR6][R2.64], R60 ;  /* 0x0000003c02007985 */ /* 0x0001e2000c101d06 */
[----:B------:R-:W-:Y:S05]  /*10bc0*/  BRA `(.L_x_1187) ;  /* 0x0000000800c07947 */ /* 0x000fea0003800000 */
.L_x_1180:
[----:B------:R-:W0:Y:S01]  /*10bd0*/  LDC R8, c[0x0][0xbe8] ;  /* 0x0002fa00ff087b82 */ /* 0x000e220000000800 */
[----:B------:R-:W-:Y:S01]  /*10be0*/  R2UR UR6, R194 ;  /* 0x00000000c20672ca */ /* 0x000fe200000e0000 */
[----:B------:R-:W-:Y:S01]  /*10bf0*/  BSSY B1, `(.L_x_1188) ;  /* 0x0000035000017945 */ /* 0x000fe20003800000 */
[----:B------:R-:W-:Y:S01]  /*10c00*/  R2UR UR5, R195 ;  /* 0x00000000c30572ca */ /* 0x000fe200000e0000 */
[----:B------:R-:W-:Y:S01]  /*10c10*/  IMAD R6, R193, 0x20, R196 ;  /* 0x00000020c1067824 */ /* 0x000fe200078e02c4 */
[----:B------:R-:W-:-:S09]  /*10c20*/  ISETP.GE.AND P0, PT, R206, 0x80, PT ;  /* 0x00000080ce00780c */ /* 0x000fd20003f06270 */
[----:B------:R-:W-:Y:S02]  /*10c30*/  USHF.R.S32.HI UR8, URZ, 0x1f, UR6 ;  /* 0x0000001f3f087899 */ /* 0x000fe40008011406 */
[----:B------:R-:W-:Y:S01]  /*10c40*/  USHF.R.S32.HI UR9, URZ, 0x1f, UR5 ;  /* 0x0000001f3f097899 */ /* 0x000fe20008011405 */
[----:B0-----:R-:W-:-:S13]  /*10c50*/  ISETP.NE.AND P1, PT, R8, 0x1, PT ;  /* 0x000000010800780c */ /* 0x001fda0003f25270 */
[----:B------:R-:W0:Y:S08]  /*10c60*/  @P1 LDC R9, c[0x0][0xbec] ;  /* 0x0002fb00ff091b82 */ /* 0x000e300000000800 */
[----:B------:R-:W1:Y:S01]  /*10c70*/  @P1 LDC R11, c[0x0][0xbf0] ;  /* 0x0002fc00ff0b1b82 */ /* 0x000e620000000800 */
[----:B------:R-:W-:Y:S05]  /*10c80*/  @P0 BRA `(.L_x_1189) ;  /* 0x0000000000ac0947 */ /* 0x000fea0003800000 */
[----:B------:R-:W2:Y:S01]  /*10c90*/  S2R R0, SR_TID.X ;  /* 0x0000000000007919 */ /* 0x000ea20000002100 */
[----:B------:R-:W3:Y:S01]  /*10ca0*/  LDC R3, c[0x0][0xbe8] ;  /* 0x0002fa00ff037b82 */ /* 0x000ee20000000800 */
[----:B------:R-:W-:Y:S01]  /*10cb0*/  IMAD.U32 R4, RZ, RZ, UR60 ;  /* 0x0000003cff047e24 */ /* 0x000fe2000f8e00ff */
[----:B------:R-:W-:Y:S02]  /*10cc0*/  ULDC UR5, c[0x0][0xa88] ;  /* 0x0002a20000057ab9 */ /* 0x000fe40000000800 */
[----:B---3--:R-:W-:Y:S02]  /*10cd0*/  IMAD R5, R3, UR5, RZ ;  /* 0x0000000503057c24 */ /* 0x008fe4000f8e02ff */
[----:B--2---:R-:W-:-:S04]  /*10ce0*/  IADD3 R4, R4, -0x80, R0 ;  /* 0xffffff8004047810 */ /* 0x004fc80007ffe000 */
[----:B------:R-:W-:-:S13]  /*10cf0*/  ISETP.GE.AND P0, PT, R4, R5, PT ;  /* 0x000000050400720c */ /* 0x000fda0003f06270 */
[----:B------:R-:W-:Y:S05]  /*10d00*/  @P0 BRA `(.L_x_1189) ;  /* 0x00000000008c0947 */ /* 0x000fea0003800000 */
[----:B------:R-:W-:Y:S01]  /*10d10*/  ISETP.NE.AND P0, PT, R3, 0x1, PT ;  /* 0x000000010300780c */ /* 0x000fe20003f05270 */
[----:B------:R-:W-:Y:S01]  /*10d20*/  ULDC.64 UR10, c[0x0][0xb90] ;  /* 0x0002e400000a7ab9 */ /* 0x000fe20000000a00 */
[----:B------:R-:W-:Y:S01]  /*10d30*/  R2UR UR13, R194 ;  /* 0x00000000c20d72ca */ /* 0x000fe200000e0000 */
[----:B------:R-:W-:Y:S01]  /*10d40*/  UIMAD UR5, UR8, UR10, URZ ;  /* 0x0000000a080572a4 */ /* 0x000fe2000f8e023f */
[----:B------:R-:W-:Y:S01]  /*10d50*/  R2UR UR12, R195 ;  /* 0x00000000c30c72ca */ /* 0x000fe200000e0000 */
[----:B------:R-:W-:-:S08]  /*10d60*/  IMAD.MOV.U32 R2, RZ, RZ, R4 ;  /* 0x000000ffff027224 */ /* 0x000fd000078e0004 */
[----:B------:R-:W2:Y:S02]  /*10d70*/  @P0 LDC R5, c[0x0][0xbec] ;  /* 0x0002fb00ff050b82 */ /* 0x000ea40000000800 */
[----:B------:R-:W-:Y:S02]  /*10d80*/  UIMAD.WIDE.U32 UR6, UR13, UR10, URZ ;  /* 0x0000000a0d0672a5 */ /* 0x000fe4000f8e003f */
[----:B------:R-:W-:-:S03]  /*10d90*/  UIMAD UR5, UR13, UR11, UR5 ;  /* 0x0000000b0d0572a4 */ /* 0x000fc6000f8e0205 */
[----:B------:R-:W-:Y:S01]  /*10da0*/  ULDC.64 UR10, c[0x0][0xb98] ;  /* 0x0002e600000a7ab9 */ /* 0x000fe20000000a00 */
[----:B------:R-:W3:Y:S01]  /*10db0*/  @P0 LDC R7, c[0x0][0xbf0] ;  /* 0x0002fc00ff070b82 */ /* 0x000ee20000000800 */
[----:B------:R-:W-:Y:S02]  /*10dc0*/  UIADD3 UR7, UR7, UR5, URZ ;  /* 0x0000000507077290 */ /* 0x000fe4000fffe03f */
[----:B------:R-:W-:Y:S02]  /*10dd0*/  UIMAD UR5, UR9, UR10, URZ ;  /* 0x0000000a090572a4 */ /* 0x000fe4000f8e023f */
[----:B------:R-:W-:Y:S02]  /*10de0*/  UIMAD.WIDE.U32 UR6, UR12, UR10, UR6 ;  /* 0x0000000a0c0672a5 */ /* 0x000fe4000f8e0006 */
[----:B------:R-:W-:-:S03]  /*10df0*/  UIMAD UR5, UR12, UR11, UR5 ;  /* 0x0000000b0c0572a4 */ /* 0x000fc6000f8e0205 */
[----:B------:R-:W-:Y:S01]  /*10e00*/  ULDC.64 UR10, c[0x0][0xb88] ;  /* 0x0002e200000a7ab9 */ /* 0x000fe20000000a00 */
[----:B------:R-:W-:Y:S01]  /*10e10*/  ULDC.64 UR12, c[0x0][0x208] ;  /* 0x00008200000c7ab9 */ /* 0x000fe20000000a00 */
[----:B--2---:R-:W-:-:S05]  /*10e20*/  @P0 IMAD.HI.U32 R0, R4, R5, RZ ;  /* 0x0000000504000227 */ /* 0x004fca00078e00ff */
[----:B---3--:R-:W-:-:S05]  /*10e30*/  @P0 SHF.R.U32.HI R2, RZ, R7, R0 ;  /* 0x00000007ff020219 */ /* 0x008fca0000011600 */
[----:B------:R-:W-:-:S04]  /*10e40*/  IMAD.MOV R5, RZ, RZ, -R2 ;  /* 0x000000ffff057224 */ /* 0x000fc800078e0a02 */
[----:B------:R-:W-:Y:S01]  /*10e50*/  IMAD R5, R3, R5, R4 ;  /* 0x0000000503057224 */ /* 0x000fe200078e0204 */
[----:B------:R-:W-:Y:S01]  /*10e60*/  SHF.R.S32.HI R3, RZ, 0x1f, R2 ;  /* 0x0000001fff037819 */ /* 0x000fe20000011402 */
[----:B------:R-:W-:Y:S01]  /*10e70*/  IMAD.U32 R4, RZ, RZ, UR5 ;  /* 0x00000005ff047e24 */ /* 0x000fe2000f8e00ff */
[----:B------:R-:W-:Y:S02]  /*10e80*/  IADD3 R2, P0, R2, UR6, RZ ;  /* 0x0000000602027c10 */ /* 0x000fe4000ff1e0ff */
[----:B------:R-:W-:Y:S02]  /*10e90*/  SHF.R.S32.HI R0, RZ, 0x1f, R5 ;  /* 0x0000001fff007819 */ /* 0x000fe40000011405 */
[----:B------:R-:W-:Y:S01]  /*10ea0*/  IADD3.X R3, R3, UR7, R4, P0, !PT ;  /* 0x0000000703037c10 */ /* 0x000fe200087fe404 */
[----:B------:R-:W-:Y:S02]  /*10eb0*/  ULDC.64 UR6, c[0x0][0xb50] ;  /* 0x0002d40000067ab9 */ /* 0x000fe40000000a00 */
[----:B------:R-:W-:-:S02]  /*10ec0*/  IMAD R0, R0, UR10, RZ ;  /* 0x0000000a00007c24 */ /* 0x000fc4000f8e02ff */
[----:B------:R-:W-:-:S04]  /*10ed0*/  IMAD.WIDE.U32 R2, R5, UR10, R2 ;  /* 0x0000000a05027c25 */ /* 0x000fc8000f8e0002 */
[----:B------:R-:W-:Y:S01]  /*10ee0*/  IMAD R7, R5, UR11, R0 ;  /* 0x0000000b05077c24 */ /* 0x000fe2000f8e0200 */
[----:B------:R-:W-:-:S03]  /*10ef0*/  LEA R4, P0, R2, UR6, 0x2 ;  /* 0x0000000602047c11 */ /* 0x000fc6000f8010ff */
[----:B------:R-:W-:-:S05]  /*10f00*/  IMAD.IADD R3, R3, 0x1, R7 ;  /* 0x0000000103037824 */ /* 0x000fca00078e0207 */
[----:B------:R-:W-:Y:S01]  /*10f10*/  LEA.HI.X R5, R2, UR7, R3, 0x2, P0 ;  /* 0x0000000702057c11 */ /* 0x000fe200080f1403 */
[----:B------:R-:W-:-:S05]  /*10f20*/  IMAD.MOV.U32 R3, RZ, RZ, -0x800000 ;  /* 0xff800000ff037424 */ /* 0x000fca00078e00ff */
[----:B------:R2:W-:Y:S02]  /*10f30*/  STG.E desc[UR12][R4.64], R3 ;  /* 0x0000000304007986 */ /* 0x0005e4000c10190c */
.L_x_1189:
[----:B------:R-:W-:Y:S05]  /*10f40*/  BSYNC B1 ;  /* 0x0000000000017941 */ /* 0x000fea0003800000 */
.L_x_1188:
[----:B------:R-:W-:Y:S01]  /*10f50*/  R2UR UR13, R194 ;  /* 0x00000000c20d72ca */ /* 0x000fe200000e0000 */
[----:B------:R-:W-:Y:S01]  /*10f60*/  ULDC.64 UR10, c[0x0][0xae8] ;  /* 0x0002ba00000a7ab9 */ /* 0x000fe20000000a00 */
[----:B------:R-:W-:Y:S01]  /*10f70*/  R2UR UR12, R195 ;  /* 0x00000000c30c72ca */ /* 0x000fe200000e0000 */
[----:B------:R-:W-:Y:S01]  /*10f80*/  UIMAD UR5, UR8, UR10, URZ ;  /* 0x0000000a080572a4 */ /* 0x000fe2000f8e023f */
[----:B------:R-:W-:Y:S01]  /*10f90*/  VIADD R6, R6, UR60 ;  /* 0x0000003c06067c36 */ /* 0x000fe20008000000 */
[----:B------:R-:W-:Y:S01]  /*10fa0*/  BSSY B1, `(.L_x_1190) ;  /* 0x0000039000017945 */ /* 0x000fe20003800000 */
[----:B------:R-:W-:Y:S02]  /*10fb0*/  VIADD R10, R196, UR60 ;  /* 0x0000003cc40a7c36 */ /* 0x000fe40008000000 */
[----:B0-----:R-:W-:-:S04]  /*10fc0*/  @P1 IMAD.HI.U32 R0, R6, R9, RZ ;  /* 0x0000000906001227 */ /* 0x001fc800078e00ff */
[----:B--2---:R-:W-:Y:S01]  /*10fd0*/  IMAD.MOV.U32 R5, RZ, RZ, R6 ;  /* 0x000000ffff057224 */ /* 0x004fe200078e0006 */
[----:B------:R-:W-:Y:S01]  /*10fe0*/  UIMAD.WIDE.U32 UR6, UR13, UR10, URZ ;  /* 0x0000000a0d0672a5 */ /* 0x000fe2000f8e003f */
[----:B-1----:R-:W-:Y:S01]  /*10ff0*/  @P1 SHF.R.U32.HI R5, RZ, R11, R0 ;  /* 0x0000000bff051219 */ /* 0x002fe20000011600 */
[----:B------:R-:W-:-:S03]  /*11000*/  UIMAD UR5, UR13, UR11, UR5 ;  /* 0x0000000b0d0572a4 */ /* 0x000fc6000f8e0205 */
[----:B------:R-:W-:Y:S01]  /*11010*/  ULDC.64 UR10, c[0x0][0xaf0] ;  /* 0x0002bc00000a7ab9 */ /* 0x000fe20000000a00 */
[----:B------:R-:W-:Y:S01]  /*11020*/  UIADD3 UR7, UR7, UR5, URZ ;  /* 0x0000000507077290 */ /* 0x000fe2000fffe03f */
[--C-:B------:R-:W-:Y:S01]  /*11030*/  SHF.R.S32.HI R0, RZ, 0x1f, R5.reuse ;  /* 0x0000001fff007819 */ /* 0x100fe20000011405 */
[----:B------:R-:W-:Y:S01]  /*11040*/  UIMAD UR5, UR9, UR10, URZ ;  /* 0x0000000a090572a4 */ /* 0x000fe2000f8e023f */
[----:B------:R-:W-:Y:S01]  /*11050*/  IMAD.MOV R7, RZ, RZ, -R5 ;  /* 0x000000ffff077224 */ /* 0x000fe200078e0a05 */
[----:B------:R-:W-:Y:S02]  /*11060*/  UIMAD.WIDE.U32 UR6, UR12, UR10, UR6 ;  /* 0x0000000a0c0672a5 */ /* 0x000fe4000f8e0006 */
[----:B------:R-:W-:Y:S01]  /*11070*/  UIMAD UR5, UR12, UR11, UR5 ;  /* 0x0000000b0c0572a4 */ /* 0x000fe2000f8e0205 */
[----:B------:R-:W-:Y:S01]  /*11080*/  IMAD R7, R8, R7, R6 ;  /* 0x0000000708077224 */ /* 0x000fe200078e0206 */
[----:B------:R-:W-:Y:S02]  /*11090*/  ULDC.64 UR8, c[0x0][0xae0] ;  /* 0x0002b80000087ab9 */ /* 0x000fe40000000a00 */
[----:B------:R-:W-:Y:S01]  /*110a0*/  UIADD3 UR5, UR7, UR5, URZ ;  /* 0x0000000507057290 */ /* 0x000fe2000fffe03f */
[----:B------:R-:W-:-:S02]  /*110b0*/  IMAD R0, R0, UR8, RZ ;  /* 0x0000000800007c24 */ /* 0x000fc4000f8e02ff */
[----:B------:R-:W-:Y:S02]  /*110c0*/  IMAD.U32 R3, RZ, RZ, UR7 ;  /* 0x00000007ff037e24 */ /* 0x000fe4000f8e00ff */
[----:B------:R-:W-:Y:S01]  /*110d0*/  IMAD.U32 R2, RZ, RZ, UR6 ;  /* 0x00000006ff027e24 */ /* 0x000fe2000f8e00ff */
[----:B------:R-:W-:Y:S01]  /*110e0*/  ULDC.64 UR6, c[0x0][0xad8] ;  /* 0x0002b60000067ab9 */ /* 0x000fe20000000a00 */
[----:B------:R-:W-:Y:S01]  /*110f0*/  IMAD.U32 R3, RZ, RZ, UR5 ;  /* 0x00000005ff037e24 */ /* 0x000fe2000f8e00ff */
[----:B------:R-:W-:Y:S01]  /*11100*/  ULDC UR5, c[0x0][0xa88] ;  /* 0x0002a20000057ab9 */ /* 0x000fe20000000800 */
[C---:B------:R-:W-:Y:S01]  /*11110*/  IMAD R9, R5.reuse, UR9, R0 ;  /* 0x0000000905097c24 */ /* 0x040fe2000f8e0200 */
[----:B------:R-:W-:Y:S01]  /*11120*/  SHF.R.S32.HI R0, RZ, 0x1f, R7 ;  /* 0x0000001fff007819 */ /* 0x000fe20000011407 */
[----:B------:R-:W-:-:S04]  /*11130*/  IMAD.WIDE.U32 R2, R5, UR8, R2 ;  /* 0x0000000805027c25 */ /* 0x000fc8000f8e0002 */
[----:B------:R-:W-:Y:S02]  /*11140*/  IMAD.IADD R3, R3, 0x1, R9 ;  /* 0x0000000103037824 */ /* 0x000fe400078e0209 */
[----:B------:R-:W-:Y:S02]  /*11150*/  IMAD R4, R0, UR6, RZ ;  /* 0x0000000600047c24 */ /* 0x000fe4000f8e02ff */
[----:B------:R-:W-:Y:S02]  /*11160*/  IMAD R9, R8, UR5, RZ ;  /* 0x0000000508097c24 */ /* 0x000fe4000f8e02ff */
        /* <DEDUP_REMOVED lines=10> */
[----:B------:R0:W1:Y:S02]  /*11210*/  SHFL.IDX PT, R2, R4, RZ, 0x181f ;  /* 0x00181fff04027589 */ /* 0x00006400000e0000 */
[----:B------:R-:W-:Y:S02]  /*11220*/  ISETP.GE.AND P0, PT, R0, R9, PT ;  /* 0x000000090000720c */ /* 0x000fe40003f06270 */
[----:B------:R0:W2:Y:S01]  /*11230*/  SHFL.IDX PT, R0, R5, RZ, 0x181f ;  /* 0x00181fff05007589 */ /* 0x0000a200000e0000 */
[----:B------:R-:W-:Y:S10]  /*11240*/  @P2 BRA `(.L_x_1191) ;  /* 0x0000000000382947 */ /* 0x000ff40003800000 */
[----:B------:R-:W-:Y:S01]  /*11250*/  ULDC UR5, c[0x0][0xac8] ;  /* 0x0002b20000057ab9 */ /* 0x000fe20000000800 */
[----:B------:R-:W-:Y:S01]  /*11260*/  ULDC.64 UR6, c[0x0][0x208] ;  /* 0x0000820000067ab9 */ /* 0x000fe20000000a00 */
        /* <DEDUP_REMOVED lines=8> */
[----:B------:R3:W-:Y:S01]  /*112f0*/  @!P4 ST.E.128 desc[UR6][R6.64], RZ ;  /* 0x000000ff0600c985 */ /* 0x0007e2000c101d06 */
[----:B------:R-:W-:-:S03]  /*11300*/  @!P2 LEA.HI.X R3, R192, R0, R203, 0x1, P6 ;  /* 0x00000000c003a211 */ /* 0x000fc600030f0ccb */
[----:B------:R3:W-:Y:S04]  /*11310*/  @!P3 ST.E.128 desc[UR6][R12.64], RZ ;  /* 0x000000ff0c00b985 */ /* 0x0007e8000c101d06 */
[----:B------:R3:W-:Y:S02]  /*11320*/  @!P2 ST.E.128 desc[UR6][R2.64], RZ ;  /* 0x000000ff0200a985 */ /* 0x0007e4000c101d06 */
.L_x_1191:
[----:B------:R-:W-:Y:S05]  /*11330*/  BSYNC B1 ;  /* 0x0000000000017941 */ /* 0x000fea0003800000 */
.L_x_1190:
[----:B--2---:R2:W4:Y:S01]  /*11340*/  SHFL.IDX PT, R0, R5, 0x1, 0x181f ;  /* 0x00381f0005007f89 */ /* 0x00452200000e0000 */
[----:B------:R-:W-:Y:S03]  /*11350*/  BSSY B1, `(.L_x_1192) ;  /* 0x0000011000017945 */ /* 0x000fe60003800000 */
[----:B-1-3--:R2:W1:Y:S01]  /*11360*/  SHFL.IDX PT, R2, R4, 0x1, 0x181f ;  /* 0x00381f0004027f89 */ /* 0x00a46200000e0000 */
[----:B------:R-:W-:Y:S05]  /*11370*/  @P1 BRA `(.L_x_1193) ;  /* 0x0000000000381947 */ /* 0x000fea0003800000 */
[----:B------:R-:W-:Y:S01]  /*11380*/  ULDC UR5, c[0x0][0xac8] ;  /* 0x0002b20000057ab9 */ /* 0x000fe20000000800 */
[----:B------:R-:W-:Y:S01]  /*11390*/  ULDC.64 UR6, c[0x0][0x208] ;  /* 0x0000820000067ab9 */ /* 0x000fe20000000a00 */
[----:B------:R-:W-:Y:S02]  /*113a0*/  ISETP.GE.AND P4, PT, R19, UR5, PT ;  /* 0x0000000513007c0c */ /* 0x000fe4000bf86270 */
[----:B------:R-:W-:Y:S02]  /*113b0*/  ISETP.GE.AND P5, PT, R23, UR5, PT ;  /* 0x0000000517007c0c */ /* 0x000fe4000bfa6270 */
[----:B------:R-:W-:-:S09]  /*113c0*/  ISETP.GE.AND P6, PT, R192, UR5, PT ;  /* 0x00000005c0007c0c */ /* 0x000fd2000bfc6270 */
[-C--:B-1----:R-:W-:Y:S02]  /*113d0*/  @!P4 LEA R6, P1, R19, R2.reuse, 0x1 ;  /* 0x000000021306c211 */ /* 0x082fe400078208ff */
[-C--:B------:R-:W-:Y:S02]  /*113e0*/  @!P5 LEA R12, P2, R23, R2.reuse, 0x1 ;  /* 0x00000002170cd211 */ /* 0x080fe400078408ff */
[C---:B------:R-:W-:Y:S02]  /*113f0*/  @!P6 LEA R2, P3, R192.reuse, R2, 0x1 ;  /* 0x00000002c002e211 */ /* 0x040fe400078608ff */
[-C--:B----4-:R-:W-:Y:S02]  /*11400*/  @!P4 LEA.HI.X R7, R19, R0.reuse, R205, 0x1, P1 ;  /* 0x000000001307c211 */ /* 0x090fe400008f0ccd */
[-C--:B------:R-:W-:Y:S02]  /*11410*/  @!P5 LEA.HI.X R13, R23, R0.reuse, R204, 0x1, P2 ;  /* 0x00000000170dd211 */ /* 0x080fe400010f0ccc */
[----:B------:R-:W-:Y:S01]  /*11420*/  @!P6 LEA.HI.X R3, R192, R0, R203, 0x1, P3 ;  /* 0x00000000c003e211 */ /* 0x000fe200018f0ccb */
[----:B------:R3:W-:Y:S04]  /*11430*/  @!P4 ST.E.128 desc[UR6][R6.64], RZ ;  /* 0x000000ff0600c985 */ /* 0x0007e8000c101d06 */
[----:B------:R3:W-:Y:S04]  /*11440*/  @!P5 ST.E.128 desc[UR6][R12.64], RZ ;  /* 0x000000ff0c00d985 */ /* 0x0007e8000c101d06 */
[----:B------:R3:W-:Y:S02]  /*11450*/  @!P6 ST.E.128 desc[UR6][R2.64], RZ ;  /* 0x000000ff0200e985 */ /* 0x0007e4000c101d06 */
.L_x_1193:
[----:B------:R-:W-:Y:S05]  /*11460*/  BSYNC B1 ;  /* 0x0000000000017941 */ /* 0x000fea0003800000 */
.L_x_1192:
[----:B----4-:R4:W0:Y:S01]  /*11470*/  SHFL.IDX PT, R0, R5, 0x2, 0x181f ;  /* 0x00581f0005007f89 */ /* 0x01082200000e0000 */
        /* <DEDUP_REMOVED lines=17> */
.L_x_1195:
[----:B------:R-:W-:Y:S05]  /*11590*/  BSYNC B1 ;  /* 0x0000000000017941 */ /* 0x000fea0003800000 */
.L_x_1194:
[----:B0-----:R-:W-:Y:S01]  /*115a0*/  VIADD R0, R10, 0x60 ;  /* 0x000000600a007836 */ /* 0x001fe20000000000 */
[----:B---3--:R0:W3:Y:S04]  /*115b0*/  SHFL.IDX PT, R6, R5, 0x3, 0x181f ;  /* 0x00781f0005067f89 */ /* 0x0080e800000e0000 */
[----:B------:R-:W-:Y:S01]  /*115c0*/  ISETP.GE.AND P0, PT, R0, R9, PT ;  /* 0x000000090000720c */ /* 0x000fe20003f06270 */
[----:B-1----:R0:W1:-:S12]  /*115d0*/  SHFL.IDX PT, R2, R4, 0x3, 0x181f ;  /* 0x00781f0004027f89 */ /* 0x00205800000e0000 */
[----:B0-----:R-:W-:Y:S05]  /*115e0*/  @P0 BRA `(.L_x_1187) ;  /* 0x0000000000380947 */ /* 0x001fea0003800000 */
[----:B------:R-:W-:Y:S01]  /*115f0*/  ULDC UR5, c[0x0][0xac8] ;  /* 0x0002b20000057ab9 */ /* 0x000fe20000000800 */
[----:B------:R-:W-:Y:S01]  /*11600*/  ULDC.64 UR6, c[0x0][0x208] ;  /* 0x0000820000067ab9 */ /* 0x000fe20000000a00 */
[----:B------:R-:W-:Y:S02]  /*11610*/  ISETP.GE.AND P3, PT, R19, UR5, PT ;  /* 0x0000000513007c0c */ /* 0x000fe4000bf66270 */
[----:B------:R-:W-:Y:S02]  /*11620*/  ISETP.GE.AND P4, PT, R23, UR5, PT ;  /* 0x0000000517007c0c */ /* 0x000fe4000bf86270 */
[----:B------:R-:W-:-:S09]  /*11630*/  ISETP.GE.AND P5, PT, R192, UR5, PT ;  /* 0x00000005c0007c0c */ /* 0x000fd2000bfa6270 */
[-C--:B-12-4-:R-:W-:Y:S02]  /*11640*/  @!P3 LEA R4, P0, R19, R2.reuse, 0x1 ;  /* 0x000000021304b211 */ /* 0x096fe400078008ff */
[-C--:B------:R-:W-:Y:S02]  /*11650*/  @!P4 LEA R8, P1, R23, R2.reuse, 0x1 ;  /* 0x000000021708c211 */ /* 0x080fe400078208ff */
[C---:B------:R-:W-:Y:S02]  /*11660*/  @!P5 LEA R2, P2, R192.reuse, R2, 0x1 ;  /* 0x00000002c002d211 */ /* 0x040fe400078408ff */
[-C--:B---3--:R-:W-:Y:S02]  /*11670*/  @!P3 LEA.HI.X R5, R19, R6.reuse, R205, 0x1, P0 ;  /* 0x000000061305b211 */ /* 0x088fe400000f0ccd */
[-C--:B------:R-:W-:Y:S02]  /*11680*/  @!P4 LEA.HI.X R9, R23, R6.reuse, R204, 0x1, P1 ;  /* 0x000000061709c211 */ /* 0x080fe400008f0ccc */
[----:B------:R-:W-:Y:S01]  /*11690*/  @!P5 LEA.HI.X R3, R192, R6, R203, 0x1, P2 ;  /* 0x00000006c003d211 */ /* 0x000fe200010f0ccb */
[----:B------:R0:W-:Y:S04]  /*116a0*/  @!P3 ST.E.128 desc[UR6][R4.64], RZ ;  /* 0x000000ff0400b985 */ /* 0x0001e8000c101d06 */
[----:B------:R0:W-:Y:S04]  /*116b0*/  @!P4 ST.E.128 desc[UR6][R8.64], RZ ;  /* 0x000000ff0800c985 */ /* 0x0001e8000c101d06 */
[----:B------:R0:W-:Y:S02]  /*116c0*/  @!P5 ST.E.128 desc[UR6][R2.64], RZ ;  /* 0x000000ff0200d985 */ /* 0x0001e4000c101d06 */
.L_x_1187:
[----:B------:R-:W-:Y:S05]  /*116d0*/  BSYNC B0 ;  /* 0x0000000000007941 */ /* 0x000fea0003800000 */
.L_x_1179:
[----:B------:R-:W-:Y:S02]  /*116e0*/  ULDC UR5, c[0x0][0xc38] ;  /* 0x00030e0000057ab9 */ /* 0x000fe40000000800 */
[----:B------:R-:W-:-:S06]  /*116f0*/  UISETP.GE.AND UP0, UPT, UR4, UR5, UPT ;  /* 0x000000050400728c */ /* 0x000fcc000bf06270 */
[----:B------:R-:W-:-:S13]  /*11700*/  PLOP3.LUT P0, PT, PT, PT, UP0, 0x80, 0x0 ;  /* 0x000000000000781c */ /* 0x000fda0003f0f008 */
[----:B------:R-:W-:Y:S05]  /*11710*/  @!P0 BRA `(.L_x_1196) ;  /* 0xfffffef400b08947 */ /* 0x000fea000383ffff */
[----:B------:R-:W-:Y:S05]  /*11720*/  EXIT ;  /* 0x000000000000794d */ /* 0x000fea0003800000 */
.L_x_1098:
[----:B------:R-:W-:-:S08]  /*11730*/  NOP ;  /* 0x0000000000007918 */ /* 0x000fd00000000000 */
[----:B0-----:R-:W0:-:S00]  /*11740*/  USETMAXREG.DEALLOC.CTAPOOL 0x18 ;  /* 0x00000018000079c8 */ /* 0x001e0000080e0500 */
[----:B0-----:R-:W2:Y:S01]  /*11750*/  LDL.LU R2, [R1+0xc] ;  /* 0x00000c0001027983 */ /* 0x001ea20000300800 */
[----:B------:R-:W-:-:S05]  /*11760*/  LOP3.LUT R0, R0, 0x3, RZ, 0xc0, !PT ;  /* 0x0000000300007812 */ /* 0x000fca00078ec0ff */
[----:B------:R-:W0:Y:S01]  /*11770*/  S2UR UR6, SR_CTAID.X ;  /* 0x00000000000679c3 */ /* 0x000e220000002500 */
[----:B------:R-:W-:Y:S01]  /*11780*/  IMAD.MOV.U32 R18, RZ, RZ, RZ ;  /* 0x000000ffff127224 */ /* 0x000fe200078e00ff */
[----:B------:R-:W1:Y:S02]  /*11790*/  SHFL.IDX PT, R0, R0, RZ, 0x1f ;  /* 0x00001fff00007589 */ /* 0x000e6400000e0000 */
[----:B-1----:R-:W-:-:S04]  /*117a0*/  ISETP.NE.AND P0, PT, R0, RZ, PT ;  /* 0x000000ff0000720c */ /* 0x002fc80003f05270 */
[----:B------:R-:W0:Y:S09]  /*117b0*/  LDC R0, c[0x0][0xc38] ;  /* 0x00030e00ff007b82 */ /* 0x000e320000000800 */
[----:B------:R-:W-:Y:S06]  /*117c0*/  @P0 BAR.ARV 0x4, 0x180 ;  /* 0x0106000000000b1d */ /* 0x000fec0000002000 */
[----:B--2---:R-:W-:-:S04]  /*117d0*/  LOP3.LUT R2, R2, 0xfffffffb, RZ, 0xc0, !PT ;  /* 0xfffffffb02027812 */ /* 0x004fc800078ec0ff */
[----:B------:R-:W-:Y:S02]  /*117e0*/  @P0 LOP3.LUT R2, R2, 0x4, RZ, 0xfc, !PT ;  /* 0x0000000402020812 */ /* 0x000fe400078efcff */
[----:B0-----:R-:W-:Y:S01]  /*117f0*/  ISETP.LE.AND P0, PT, R0, UR6, PT ;  /* 0x0000000600007c0c */ /* 0x001fe2000bf03270 */
[----:B------:R-:W-:Y:S02]  /*11800*/  IMAD.MOV.U32 R0, RZ, RZ, 0x1 ;  /* 0x00000001ff007424 */ /* 0x000fe400078e00ff */
[----:B------:R0:W-:Y:S04]  /*11810*/  STL [R1+0xc], R2 ;  /* 0x00000c0201007387 */ /* 0x0001e80000100800 */
[----:B------:R0:W-:Y:S04]  /*11820*/  STL [R1+0x18], RZ ;  /* 0x000018ff01007387 */ /* 0x0001e80000100800 */
[----:B------:R0:W-:Y:S02]  /*11830*/  STL [R1+0x4], R0 ;  /* 0x0000040001007387 */ /* 0x0001e40000100800 */
[----:B------:R-:W-:Y:S05]  /*11840*/  @P0 BRA `(.L_x_1197) ;  /* 0x0000004c00900947 */ /* 0x000fea0003800000 */
[----:B------:R-:W1:Y:S01]  /*11850*/  S2R R6, SR_TID.X ;  /* 0x0000000000067919 */ /* 0x000e620000002100 */
[----:B------:R-:W2:Y:S01]  /*11860*/  S2UR UR5, SR_CgaCtaId ;  /* 0x00000000000579c3 */ /* 0x000ea20000008800 */
[----:B------:R-:W-:Y:S01]  /*11870*/  UMOV UR4, 0x400 ;  /* 0x0000040000047882 */ /* 0x000fe20000000000 */
[----:B------:R-:W-:Y:S01]  /*11880*/  IMAD.MOV.U32 R18, RZ, RZ, RZ ;  /* 0x000000ffff127224 */ /* 0x000fe200078e00ff */
[----:B------:R-:W-:Y:S01]  /*11890*/  ULDC UR44, c[0x0][0xc] ;  /* 0x00000300002c7ab9 */ /* 0x000fe20000000800 */
[----:B------:R-:W-:Y:S01]  /*118a0*/  ULDC.64 UR38, c[0x0][0x198] ;  /* 0x0000660000267ab9 */ /* 0x000fe20000000a00 */
[----:B--2---:R-:W-:-:S06]  /*118b0*/  ULEA UR4, UR5, UR4, 0x18 ;  /* 0x0000000405047291 */ /* 0x004fcc000f8ec03f */
[----:B------:R-:W-:Y:S01]  /*118c0*/  IMAD.U32 R17, RZ, RZ, UR4 ;  /* 0x00000004ff117e24 */ /* 0x000fe2000f8e00ff */
[C---:B-1----:R-:W-:Y:S01]  /*118d0*/  LOP3.LUT R5, R6.reuse, 0x7f, RZ, 0xc0, !PT ;  /* 0x0000007f06057812 */ /* 0x042fe200078ec0ff */
[----:B0-----:R-:W-:-:S05]  /*118e0*/  IMAD.SHL.U32 R0, R6, 0x8, RZ ;  /* 0x0000000806007824 */ /* 0x001fca00078e00ff */
[C---:B------:R-:W-:Y:S02]  /*118f0*/  LOP3.LUT R2, R0.reuse, 0x1f8, RZ, 0xc0, !PT ;  /* 0x000001f800027812 */ /* 0x040fe400078ec0ff */
[----:B------:R-:W-:Y:S02]  /*11900*/  LOP3.LUT R0, R0, 0x38, RZ, 0xc0, !PT ;  /* 0x0000003800007812 */ /* 0x000fe400078ec0ff */
[----:B------:R-:W-:Y:S01]  /*11910*/  LOP3.LUT R3, R2, 0x38, R6, 0x78, !PT ;  /* 0x0000003802037812 */ /* 0x000fe200078e7806 */
[----:B------:R-:W-:-:S05]  /*11920*/  IMAD.SHL.U32 R2, R5, 0x8, RZ ;  /* 0x0000000805027824 */ /* 0x000fca00078e00ff */
[----:B------:R-:W-:Y:S01]  /*11930*/  LOP3.LUT R4, R3, 0x200, R2, 0xf8, !PT ;  /* 0x0000020003047812 */ /* 0x000fe200078ef802 */
[----:B------:R-:W-:Y:S01]  /*11940*/  IMAD.SHL.U32 R2, R6, 0x10, RZ ;  /* 0x0000001006027824 */ /* 0x000fe200078e00ff */
[----:B------:R-:W-:-:S03]  /*11950*/  SHF.R.U32.HI R3, RZ, 0x3, R5 ;  /* 0x00000003ff037819 */ /* 0x000fc60000011605 */
[----:B------:R-:W-:Y:S01]  /*11960*/  IMAD R4, R4, 0x2, R17 ;  /* 0x0000000204047824 */ /* 0x000fe200078e0211 */
[----:B------:R-:W-:Y:S01]  /*11970*/  LOP3.LUT R2, R3, 0x70, R2, 0xf8, !PT ;  /* 0x0000007003027812 */ /* 0x000fe200078ef802 */
[----:B------:R-:W-:Y:S02]  /*11980*/  IMAD.U32 R3, RZ, RZ, UR6 ;  /* 0x00000006ff037e24 */ /* 0x000fe4000f8e00ff */
[----:B------:R-:W-:Y:S01]  /*11990*/  IMAD.MOV.U32 R2, RZ, RZ, 0x1 ;  /* 0x00000001ff027424 */ /* 0x000fe200078e00ff */
[----:B------:R-:W-:Y:S04]  /*119a0*/  STL [R1+0x10], R4 ;  /* 0x0000100401007387 */ /* 0x000fe80000100800 */
[----:B------:R-:W-:Y:S04]  /*119b0*/  STL [R1+0x14], R3 ;  /* 0x0000140301007387 */ /* 0x000fe80000100800 */
[----:B------:R-:W-:Y:S04]  /*119c0*/  STL [R1+0x18], RZ ;  /* 0x000018ff01007387 */ /* 0x000fe80000100800 */
[----:B------:R0:W-:Y:S02]  /*119d0*/  STL [R1+0x4], R2 ;  /* 0x0000040201007387 */ /* 0x0001e40000100800 */
[----:B0-----:R-:W-:-:S02]  /*119e0*/  LOP3.LUT R2, R0, 0x40, RZ, 0xfc, !PT ;  /* 0x0000004000027812 */ /* 0x001fc400078efcff */
[----:B------:R-:W-:-:S07]  /*119f0*/  LOP3.LUT R0, R0, 0x80, RZ, 0xfc, !PT ;  /* 0x0000008000007812 */ /* 0x000fce00078efcff */
.L_x_1297:
[----:B--2---:R-:W2:Y:S01]  /*11a00*/  LDL R0, [R1+0x14] ;  /* 0x0000140001007983 */ /* 0x004ea20000100800 */
[----:B------:R-:W-:Y:S02]  /*11a10*/  ULDC UR8, c[0x0][0xc60] ;  /* 0x0003180000087ab9 */ /* 0x000fe40000000800 */
[----:B------:R-:W-:-:S11]  /*11a20*/  UISETP.NE.AND UP0, UPT, UR8, 0x1, UPT ;  /* 0x000000010800788c */ /* 0x000fd6000bf05270 */
[----:B------:R-:W-:Y:S01]  /*11a30*/  @UP0 ULDC UR4, c[0x0][0xc64] ;  /* 0x0003190000040ab9 */ /* 0x000fe20000000800 */
[----:B------:R-:W-:Y:S01]  /*11a40*/  @UP0 ULDC UR9, c[0x0][0xc68] ;  /* 0x00031a0000090ab9 */ /* 0x000fe20000000800 */
[C---:B--2---:R-:W-:Y:S02]  /*11a50*/  R2UR UR7, R0.reuse ;  /* 0x00000000000772ca */ /* 0x044fe400000e0000 */
[----:B------:R-:W-:-:S11]  /*11a60*/  R2UR UR6, R0 ;  /* 0x00000000000672ca */ /* 0x000fd600000e0000 */
[----:B------:R-:W-:-:S04]  /*11a70*/  UIMAD.WIDE.U32 UR4, UR7, UR4, URZ ;  /* 0x00000004070472a5 */ /* 0x000fc8000f8e003f */
[----:B------:R-:W-:-:S03]  /*11a80*/  @UP0 USHF.R.U32.HI UR7, URZ, UR9, UR5 ;  /* 0x000000093f070299 */ /* 0x000fc60008011605 */
[----:B------:R-:W-:Y:S02]  /*11a90*/  ULDC UR4, c[0x0][0xc78] ;  /* 0x00031e0000047ab9 */ /* 0x000fe40000000800 */
[----:B------:R-:W-:Y:S02]  /*11aa0*/  UISETP.GE.AND UP0, UPT, UR7, UR4, UPT ;  /* 0x000000040700728c */ /* 0x000fe4000bf06270 */
[----:B------:R-:W-:-:S04]  /*11ab0*/  UIADD3 UR4, -UR7, URZ, URZ ;  /* 0x0000003f07047290 */ /* 0x000fc8000fffe13f */
[----:B------:R-:W-:Y:S01]  /*11ac0*/  PLOP3.LUT P0, PT, PT, PT, UP0, 0x80, 0x0 ;  /* 0x000000000000781c */ /* 0x000fe20003f0f008 */
[----:B------:R-:W-:-:S12]  /*11ad0*/  UIMAD UR8, UR8, UR4, UR6 ;  /* 0x00000004080872a4 */ /* 0x000fd8000f8e0206 */
[----:B01-3--:R-:W-:Y:S05]  /*11ae0*/  @!P0 BRA `(.L_x_1198) ;  /* 0x0000000000208947 */ /* 0x00bfea0003800000 */
        /* <DEDUP_REMOVED lines=8> */
.L_x_1198:
[----:B------:R-:W-:Y:S01]  /*11b70*/  ULDC UR9, c[0x0][0xc54] ;  /* 0x0003150000097ab9 */ /* 0x000fe20000000800 */
[----:B------:R-:W-:Y:S01]  /*11b80*/  UMOV UR6, UR8 ;  /* 0x0000000800067c82 */ /* 0x000fe20008000000 */
[----:B------:R-:W-:-:S11]  /*11b90*/  UISETP.NE.AND UP0, UPT, UR9, 0x1, UPT ;  /* 0x000000010900788c */ /* 0x000fd6000bf05270 */
[----:B------:R-:W-:Y:S02]  /*11ba0*/  @UP0 ULDC.64 UR10, c[0x0][0xc58] ;  /* 0x00031600000a0ab9 */ /* 0x000fe40000000a00 */
[----:B------:R-:W-:-:S04]  /*11bb0*/  UIMAD.WIDE.U32 UR4, UR8, UR10, URZ ;  /* 0x0000000a080472a5 */ /* 0x000fc8000f8e003f */
[----:B------:R-:W-:-:S04]  /*11bc0*/  @UP0 USHF.R.U32.HI UR6, URZ, UR11, UR5 ;  /* 0x0000000b3f060299 */ /* 0x000fc80008011605 */
[----:B------:R-:W-:-:S12]  /*11bd0*/  UIMAD UR4, UR6, UR9, URZ ;  /* 0x00000009060472a4 */ /* 0x000fd8000f8e023f */
.L_x_1199:
[----:B------:R-:W-:Y:S02]  /*11be0*/  UIADD3 UR4, UR8, -UR4, URZ ;  /* 0x8000000408047290 */ /* 0x000fe4000fffe03f */
[----:B------:R-:W-:Y:S01]  /*11bf0*/  ULOP3.LUT UR5, URZ, UR6, URZ, 0x33, !UPT ;  /* 0x000000063f057292 */ /* 0x000fe2000f8e333f */
[----:B------:R-:W-:Y:S01]  /*11c00*/  ULDC UR14, c[0x0][0xc48] ;  /* 0x00031200000e7ab9 */ /* 0x000fe20000000800 */
[----:B------:R-:W-:Y:S01]  /*11c10*/  ULDC UR8, c[0x0][0x448] ;  /* 0x0001120000087ab9 */ /* 0x000fe20000000800 */
[----:B------:R-:W-:Y:S01]  /*11c20*/  ULDC UR43, c[0x0][0xc3c] ;  /* 0x00030f00002b7ab9 */ /* 0x000fe20000000800 */
[----:B------:R-:W-:Y:S02]  /*11c30*/  UISETP.NE.AND UP2, UPT, UR14, 0x1, UPT ;  /* 0x000000010e00788c */ /* 0x000fe4000bf45270 */
[----:B------:R-:W-:Y:S02]  /*11c40*/  UISETP.NE.AND UP1, UPT, UR8, 0x1, UPT ;  /* 0x000000010800788c */ /* 0x000fe4000bf25270 */
[----:B------:R-:W-:Y:S01]  /*11c50*/  UIADD3 UR43, UR5, UR43, URZ ;  /* 0x0000002b052b7290 */ /* 0x000fe2000fffe03f */
[----:B------:R-:W-:Y:S01]  /*11c60*/  ULDC.64 UR10, c[0x0][0x418] ;  /* 0x00010600000a7ab9 */ /* 0x000fe20000000a00 */
[----:B------:R-:W-:Y:S01]  /*11c70*/  ULDC UR13, c[0x0][0xc54] ;  /* 0x00031500000d7ab9 */ /* 0x000fe20000000800 */
[----:B------:R-:W-:-:S02]  /*11c80*/  UISETP.NE.U32.AND UP0, UPT, UR10, URZ, UPT ;  /* 0x0000003f0a00728c */ /* 0x000fc4000bf05070 */
[----:B------:R-:W-:Y:S02]  /*11c90*/  UIMAD UR13, UR7, UR13, UR4 ;  /* 0x0000000d070d72a4 */ /* 0x000fe4000f8e0204 */
[----:B------:R-:W-:Y:S01]  /*11ca0*/  USHF.L.U32 UR43, UR43, 0x7, URZ ;  /* 0x000000072b2b7899 */ /* 0x000fe2000800063f */
[----:B------:R-:W-:Y:S01]  /*11cb0*/  ULDC.64 UR4, c[0x0][0x9e0] ;  /* 0x0002780000047ab9 */ /* 0x000fe20000000a00 */
[----:B------:R-:W-:Y:S02]  /*11cc0*/  UISETP.NE.AND.EX UP0, UPT, UR11, URZ, UPT, UP0 ;  /* 0x0000003f0b00728c */ /* 0x000fe4000bf05300 */
[----:B------:R-:W-:Y:S02]  /*11cd0*/  UISETP.GE.AND UP3, UPT, UR5, 0x1, UPT ;  /* 0x000000010500788c */ /* 0x000fe4000bf66270 */
[----:B------:R-:W-:Y:S01]  /*11ce0*/  UIADD3 UR12, UR43, 0x7f, URZ ;  /* 0x0000007f2b0c7890 */ /* 0x000fe2000fffe03f */
[----:B------:R-:W-:Y:S01]  /*11cf0*/  ULDC UR10, c[0x0][0x424] ;  /* 0x00010900000a7ab9 */ /* 0x000fe20000000800 */
[----:B------:R-:W-:Y:S01]  /*11d00*/  ULDC UR6, c[0x0][0x288] ;  /* 0x0000a20000067ab9 */ /* 0x000fe20000000800 */
[----:B------:R-:W-:Y:S01]  /*11d10*/  @UP2 ULDC UR8, c[0x0][0xc4c] ;  /* 0x0003130000082ab9 */ /* 0x000fe20000000800 */
[----:B------:R-:W-:Y:S01]  /*11d20*/  @UP1 ULDC UR11, c[0x0][0x44c] ;  /* 0x00011300000b1ab9 */ /* 0x000fe20000000800 */
[----:B------:R-:W-:Y:S01]  /*11d30*/  USEL UR15, UR10, 0x1, UP0 ;  /* 0x000000010a0f7887 */ /* 0x000fe20008000000 */
[----:B------:R-:W-:Y:S01]  /*11d40*/  PLOP3.LUT P1, PT, PT, PT, UP3, 0x80, 0x0 ;  /* 0x000000000000781c */ /* 0x000fe20003f2f038 */
[----:B------:R-:W-:-:S02]  /*11d50*/  UIADD3 UR16, -UR6, 0x1, URZ ;  /* 0x0000000106107890 */ /* 0x000fc4000fffe13f */
[----:B------:R-:W-:Y:S02]  /*11d60*/  UIMAD.WIDE.U32 UR8, UR13, UR8, URZ ;  /* 0x000000080d0872a5 */ /* 0x000fe4000f8e003f */
[----:B------:R-:W-:Y:S01]  /*11d70*/  UIMAD.WIDE.U32 UR10, UR12, UR11, URZ ;  /* 0x0000000b0c0a72a5 */ /* 0x000fe2000f8e003f */
[----:B------:R-:W-:Y:S01]  /*11d80*/  ULDC UR7, c[0x0][0x2f0] ;  /* 0x0000bc0000077ab9 */ /* 0x000fe20000000800 */
[----:B------:R-:W-:Y:S01]  /*11d90*/  @UP2 ULDC UR17, c[0x0][0xc50] ;  /* 0x0003140000112ab9 */ /* 0x000fe20000000800 */
[----:B------:R-:W-:Y:S01]  /*11da0*/  @UP1 ULDC UR18, c[0x0][0x450] ;  /* 0x0001140000121ab9 */ /* 0x000fe20000000800 */
[----:B------:R-:W-:Y:S01]  /*11db0*/  UMOV UR42, UR13 ;  /* 0x0000000d002a7c82 */ /* 0x000fe20008000000 */
[----:B------:R-:W-:Y:S02]  /*11dc0*/  UIMAD UR16, UR15, UR7, UR16 ;  /* 0x000000070f1072a4 */ /* 0x000fe4000f8e0210 */
[----:B------:R-:W-:Y:S02]  /*11dd0*/  @UP2 USHF.R.U32.HI UR42, URZ, UR17, UR9 ;  /* 0x000000113f2a2299 */ /* 0x000fe40008011609 */
[----:B------:R-:W-:-:S02]  /*11de0*/  @UP1 USHF.R.U32.HI UR12, URZ, UR18, UR11 ;  /* 0x000000123f0c1299 */ /* 0x000fc4000801160b */
[----:B------:R-:W-:Y:S02]  /*11df0*/  UIADD3 UR36, -UR42, URZ, URZ ;  /* 0x0000003f2a247290 */ /* 0x000fe4000fffe13f */
[----:B------:R-:W-:Y:S02]  /*11e00*/  UIADD3 UR12, UR16, UR12, URZ ;  /* 0x0000000c100c7290 */ /* 0x000fe4000fffe03f */
[----:B------:R-:W-:Y:S02]  /*11e10*/  UIMAD UR36, UR14, UR36, UR13 ;  /* 0x000000240e2472a4 */ /* 0x000fe4000f8e020d */
[----:B------:R-:W-:Y:S01]  /*11e20*/  UIADD3 UR4, UR12, UR4, URZ ;  /* 0x000000040c047290 */ /* 0x000fe2000fffe03f */
[----:B------:R-:W-:Y:S11]  /*11e30*/  @!P1 BRA `(.L_x_1200) ;  /* 0x0000000000449947 */ /* 0x000ff60003800000 */
        /* <DEDUP_REMOVED lines=10> */
.L_x_1201:
[----:B------:R-:W-:-:S11]  /*11ee0*/  UISETP.NE.AND UP0, UPT, UR5, 0x1, UPT ;  /* 0x000000010500788c */ /* 0x000fd6000bf05270 */
[----:B------:R-:W-:Y:S02]  /*11ef0*/  @UP0 ULDC.64 UR12, c[0x0][0x9e8] ;  /* 0x00027a00000c0ab9 */ /* 0x000fe40000000a00 */
[----:B------:R-:W-:-:S04]  /*11f00*/  UIMAD.WIDE.U32 UR8, UR10, UR12, URZ ;  /* 0x0000000c0a0872a5 */ /* 0x000fc8000f8e003f */
[----:B------:R-:W-:-:S12]  /*11f10*/  @UP0 USHF.R.U32.HI UR10, URZ, UR13, UR9 ;  /* 0x0000000d3f0a0299 */ /* 0x000fd80008011609 */
.L_x_1202:
[----:B------:R-:W-:-:S04]  /*11f20*/  UIMAD UR10, UR10, UR5, UR5 ;  /* 0x000000050a0a72a4 */ /* 0x000fc8000f8e0205 */
[----:B------:R-:W-:-:S04]  /*11f30*/  UISETP.LT.AND UP0, UPT, UR4, UR10, UPT ;  /* 0x0000000a0400728c */ /* 0x000fc8000bf01270 */
[----:B------:R-:W-:-:S12]  /*11f40*/  USEL UR4, UR4, UR10, UP0 ;  /* 0x0000000a04047287 */ /* 0x000fd80008000000 */
.L_x_1200:
[----:B------:R-:W-:Y:S02]  /*11f50*/  UIMAD UR8, UR15, UR7, 0x5f ;  /* 0x0000005f0f0874a4 */ /* 0x000fe4000f8e0207 */
[----:B------:R-:W-:Y:S02]  /*11f60*/  UIADD3 UR10, UR4, 0x5f, URZ ;  /* 0x0000005f040a7890 */ /* 0x000fe4000fffe03f */
[----:B------:R-:W-:Y:S02]  /*11f70*/  UIMAD.WIDE UR8, UR8, 0x2aaaaaab, URZ ;  /* 0x2aaaaaab080878a5 */ /* 0x000fe4000f8e023f */
[----:B------:R-:W-:Y:S01]  /*11f80*/  UIMAD.WIDE UR10, UR10, 0x2aaaaaab, URZ ;  /* 0x2aaaaaab0a0a78a5 */ /* 0x000fe2000f8e023f */
[----:B------:R-:W-:Y:S01]  /*11f90*/  @UP1 ULDC UR12, c[0x0][0x44c] ;  /* 0x00011300000c1ab9 */ /* 0x000fe20000000800 */
[----:B------:R-:W-:Y:S02]  /*11fa0*/  UIMAD UR7, UR15, UR7, -UR6 ;  /* 0x000000070f0772a4 */ /* 0x000fe4000f8e0a06 */
[----:B------:R-:W-:-:S02]  /*11fb0*/  UIMAD.WIDE.U32 UR12, UR43, UR12, URZ ;  /* 0x0000000c2b0c72a5 */ /* 0x000fc4000f8e003f */
[----:B------:R-:W-:Y:S02]  /*11fc0*/  USHF.R.U32.HI UR6, URZ, 0x1f, UR9 ;  /* 0x0000001f3f067899 */ /* 0x000fe40008011609 */
[----:B------:R-:W-:Y:S01]  /*11fd0*/  USHF.R.U32.HI UR4, URZ, 0x1f, UR11 ;  /* 0x0000001f3f047899 */ /* 0x000fe2000801160b */
[----:B------:R-:W-:Y:S01]  /*11fe0*/  @UP1 ULDC UR16, c[0x0][0x450] ;  /* 0x0001140000101ab9 */ /* 0x000fe20000000800 */
[----:B------:R-:W-:Y:S01]  /*11ff0*/  UMOV UR14, UR43 ;  /* 0x0000002b000e7c82 */ /* 0x000fe20008000000 */
[----:B------:R-:W-:Y:S02]  /*12000*/  @UP1 USHF.R.U32.HI UR14, URZ, UR16, UR13 ;  /* 0x000000103f0e1299 */ /* 0x000fe4000801160d */
[----:B------:R-:W-:Y:S02]  /*12010*/  ULEA.HI.SX32 UR9, UR9, UR6, 0x1c ;  /* 0x0000000609097291 */ /* 0x000fe4000f8fe23f */
[----:B------:R-:W-:Y:S02]  /*12020*/  ULEA.HI.SX32 UR4, UR11, UR4, 0x1c ;  /* 0x000000040b047291 */ /* 0x000fe4000f8fe23f */
[----:B------:R-:W-:-:S02]  /*12030*/  UIADD3 UR6, UR7, UR14, URZ ;  /* 0x0000000e07067290 */ /* 0x000fc4000fffe03f */
[----:B------:R-:W-:Y:S01]  /*12040*/  UISETP.LT.AND UP0, UPT, UR9, UR4, UPT ;  /* 0x000000040900728c */ /* 0x000fe2000bf01270 */
[----:B------:R-:W-:Y:S02]  /*12050*/  ULDC UR8, c[0x0][0x9dc] ;  /* 0x0002770000087ab9 */ /* 0x000fe40000000800 */
[----:B------:R-:W-:Y:S02]  /*12060*/  UIADD3 UR8, UR6, -UR8, URZ ;  /* 0x8000000806087290 */ /* 0x000fe4000fffe03f */
[----:B------:R-:W-:Y:S01]  /*12070*/  USEL UR41, UR9, UR4, UP0 ;  /* 0x0000000409297287 */ /* 0x000fe20008000000 */
[----:B------:R-:W-:Y:S11]  /*12080*/  @!P1 BRA `(.L_x_1203) ;  /* 0x0000000000489947 */ /* 0x000ff60003800000 */
        /* <DEDUP_REMOVED lines=11> */
.L_x_1204:
[----:B------:R-:W-:-:S11]  /*12140*/  UISETP.NE.AND UP0, UPT, UR5, 0x1, UPT ;  /* 0x000000010500788c */ /* 0x000fd6000bf05270 */
[----:B------:R-:W-:Y:S02]  /*12150*/  @UP0 ULDC.64 UR10, c[0x0][0x9e8] ;  /* 0x00027a00000a0ab9 */ /* 0x000fe40000000a00 */
[----:B------:R-:W-:-:S04]  /*12160*/  UIMAD.WIDE.U32 UR6, UR4, UR10, URZ ;  /* 0x0000000a040672a5 */ /* 0x000fc8000f8e003f */
[----:B------:R-:W-:-:S12]  /*12170*/  @UP0 USHF.R.U32.HI UR4, URZ, UR11, UR7 ;  /* 0x0000000b3f040299 */ /* 0x000fd80008011607 */
.L_x_1205:
[----:B------:R-:W-:-:S04]  /*12180*/  UIMAD UR4, UR4, UR5, URZ ;  /* 0x00000005040472a4 */ /* 0x000fc8000f8e023f */
[----:B------:R-:W-:-:S04]  /*12190*/  UISETP.LT.AND UP0, UPT, UR8, UR4, UPT ;  /* 0x000000040800728c */ /* 0x000fc8000bf01270 */
[----:B------:R-:W-:-:S12]  /*121a0*/  USEL UR8, UR8, UR4, !UP0 ;  /* 0x0000000408087287 */ /* 0x000fd8000c000000 */
.L_x_1203:
[----:B------:R-:W-:Y:S01]  /*121b0*/  UIMAD.WIDE UR4, UR8, 0x2aaaaaab, URZ ;  /* 0x2aaaaaab080478a5 */ /* 0x000fe2000f8e023f */
[----:B------:R-:W-:Y:S03]  /*121c0*/  BSSY B7, `(.L_x_1206) ;  /* 0x000042f000077945 */ /* 0x000fe60003800000 */
[----:B------:R-:W-:-:S04]  /*121d0*/  USHF.R.U32.HI UR4, URZ, 0x1f, UR5 ;  /* 0x0000001f3f047899 */ /* 0x000fc80008011605 */
[----:B------:R-:W-:-:S04]  /*121e0*/  ULEA.HI.SX32 UR4, UR5, UR4, 0x1c ;  /* 0x0000000405047291 */ /* 0x000fc8000f8fe23f */
[----:B------:R-:W-:-:S04]  /*121f0*/  UISETP.LT.AND UP0, UPT, URZ, UR4, UPT ;  /* 0x000000043f00728c */ /* 0x000fc8000bf01270 */
[----:B------:R-:W-:-:S04]  /*12200*/  USEL UR40, URZ, UR4, !UP0 ;  /* 0x000000043f287287 */ /* 0x000fc8000c000000 */
[----:B------:R-:W-:-:S06]  /*12210*/  UISETP.GT.AND UP0, UPT, UR41, UR40, UPT ;  /* 0x000000282900728c */ /* 0x000fcc000bf04270 */
[----:B------:R-:W-:-:S13]  /*12220*/  PLOP3.LUT P0, PT, PT, PT, UP0, 0x80, 0x0 ;  /* 0x000000000000781c */ /* 0x000fda0003f0f008 */
[----:B------:R-:W-:Y:S05]  /*12230*/  @P0 BRA `(.L_x_1207) ;  /* 0x00000000004c0947 */ /* 0x000fea0003800000 */
[----:B------:R-:W0:Y:S02]  /*12240*/  S2R R0, SR_TID.X ;  /* 0x0000000000007919 */ /* 0x000e240000002100 */
[----:B0-----:R-:W-:-:S04]  /*12250*/  LOP3.LUT R0, R0, 0x7f, RZ, 0xc0, !PT ;  /* 0x0000007f00007812 */ /* 0x001fc800078ec0ff */
[----:B------:R-:W-:-:S13]  /*12260*/  ISETP.NE.AND P1, PT, R0, RZ, PT ;  /* 0x000000ff0000720c */ /* 0x000fda0003f25270 */
[----:B------:R-:W-:Y:S05]  /*12270*/  @P1 BRA `(.L_x_1208) ;  /* 0x00000040008c1947 */ /* 0x000fea0003800000 */
[----:B------:R-:W0:Y:S01]  /*12280*/  S2R R5, SR_LANEID ;  /* 0x0000000000057919 */ /* 0x000e220000000000 */
[----:B------:R-:W-:Y:S01]  /*12290*/  VOTEU.ANY UR4, UPT, PT ;  /* 0x0000000000047886 */ /* 0x000fe200038e0100 */
[----:B------:R-:W1:Y:S01]  /*122a0*/  LDC.64 R2, c[0x0][0xc80] ;  /* 0x00032000ff027b82 */ /* 0x000e620000000a00 */
[----:B------:R-:W0:Y:S01]  /*122b0*/  FLO.U32 R0, UR4 ;  /* 0x0000000400007d00 */ /* 0x000e2200080e0000 */
[----:B------:R-:W-:Y:S01]  /*122c0*/  ULDC.64 UR6, c[0x0][0x208] ;  /* 0x0000820000067ab9 */ /* 0x000fe20000000a00 */
[----:B0-----:R-:W-:-:S06]  /*122d0*/  ISETP.EQ.U32.AND P0, PT, R0, R5, PT ;  /* 0x000000050000720c */ /* 0x001fcc0003f02070 */
[----:B------:R-:W1:Y:S07]  /*122e0*/  POPC R5, UR4 ;  /* 0x0000000400057d09 */ /* 0x000e6e0008000000 */
[----:B-1----:R-:W2:Y:S01]  /*122f0*/  @P0 ATOMG.E.ADD.STRONG.GPU PT, R3, desc[UR6][R2.64], R5 ;  /* 0x00000005020309a8 */ /* 0x002ea200081ee1c6 */
[----:B------:R-:W0:Y:S02]  /*12300*/  S2R R4, SR_LTMASK ;  /* 0x0000000000047919 */ /* 0x000e240000003900 */
[----:B0-----:R-:W-:-:S04]  /*12310*/  LOP3.LUT R4, R4, UR4, RZ, 0xc0, !PT ;  /* 0x0000000404047c12 */ /* 0x001fc8000f8ec0ff */
[----:B------:R-:W0:Y:S01]  /*12320*/  POPC R7, R4 ;  /* 0x0000000400077309 */ /* 0x000e220000000000 */
[----:B--2---:R-:W0:Y:S02]  /*12330*/  SHFL.IDX PT, R0, R3, R0, 0x1f ;  /* 0x00001f0003007589 */ /* 0x004e2400000e0000 */
[----:B0-----:R-:W-:-:S05]  /*12340*/  IADD3 R0, R0, UR44, R7 ;  /* 0x0000002c00007c10 */ /* 0x001fca000fffe007 */
[----:B------:R1:W-:Y:S01]  /*12350*/  STL [R1+0x14], R0 ;  /* 0x0000140001007387 */ /* 0x0003e20000100800 */
[----:B------:R-:W-:Y:S05]  /*12360*/  BRA `(.L_x_1208) ;  /* 0x0000004000507947 */ /* 0x000fea0003800000 */
.L_x_1207:
[----:B------:R-:W-:Y:S01]  /*12370*/  VIADD R0, R17, 0x1e400 ;  /* 0x0001e40011007836 */ /* 0x000fe20000000000 */
[----:B------:R-:W-:Y:S04]  /*12380*/  BSSY B6, `(.L_x_1209) ;  /* 0x0000013000067945 */ /* 0x000fe80003800000 */
        /* <DEDUP_REMOVED lines=18> */
.L_x_1210:
[----:B------:R-:W-:Y:S05]  /*124b0*/  BSYNC B6 ;  /* 0x0000000000067941 */ /* 0x000fea0003800000 */
.L_x_1209:
        /* <DEDUP_REMOVED lines=8> */
[----:B------:R0:W1:Y:S01]  /*12540*/  LDC.64 R2, c[0x4][R16] ;  /* 0x0100000010027b82 */ /* 0x0000620000000a00 */
        /* <DEDUP_REMOVED lines=11> */
.L_x_1213:
        /* <DEDUP_REMOVED lines=15> */
.L_x_1212:
[----:B------:R-:W-:Y:S05]  /*126f0*/  BSYNC B6 ;  /* 0x0000000000067941 */ /* 0x000fea0003800000 */
.L_x_1211:
[----:B------:R-:W-:Y:S01]  /*12700*/  ULDC.64 UR4, c[0x0][0x9f8] ;  /* 0x00027e0000047ab9 */ /* 0x000fe20000000a00 */
[----:B------:R-:W2:Y:S01]  /*12710*/  LDL.LU R0, [R1+0xc] ;  /* 0x00000c0001007983 */ /* 0x000ea20000300800 */
[----:B------:R-:W-:Y:S01]  /*12720*/  UISETP.NE.U32.AND UP0, UPT, UR4, URZ, UPT ;  /* 0x0000003f0400728c */ /* 0x000fe2000bf05070 */
[----:B------:R-:W-:Y:S01]  /*12730*/  IMAD.U32 R7, RZ, RZ, UR42 ;  /* 0x0000002aff077e24 */ /* 0x000fe2000f8e00ff */
[----:B------:R-:W-:Y:S02]  /*12740*/  ULDC.64 UR6, c[0x0][0x208] ;  /* 0x0000820000067ab9 */ /* 0x000fe40000000a00 */
[----:B------:R-:W-:-:S06]  /*12750*/  UISETP.NE.AND.EX UP0, UPT, UR5, URZ, UPT, UP0 ;  /* 0x0000003f0500728c */ /* 0x000fcc000bf05300 */
[----:B------:R-:W-:-:S05]  /*12760*/  PLOP3.LUT P0, PT, PT, PT, UP0, 0x80, 0x0 ;  /* 0x000000000000781c */ /* 0x000fca0003f0f008 */
[----:B------:R-:W-:Y:S02]  /*12770*/  @UP0 ULDC.64 UR4, c[0x0][0x9f8] ;  /* 0x00027e0000040ab9 */ /* 0x000fe40000000a00 */
[----:B------:R-:W-:-:S06]  /*12780*/  @UP0 UIMAD.WIDE UR4, UR42, 0x4, UR4 ;  /* 0x000000042a0408a5 */ /* 0x000fcc000f8e0204 */
[----:B------:R-:W-:Y:S02]  /*12790*/  IMAD.U32 R2, RZ, RZ, UR4 ;  /* 0x00000004ff027e24 */ /* 0x000fe4000f8e00ff */
[----:B------:R-:W-:-:S05]  /*127a0*/  IMAD.U32 R3, RZ, RZ, UR5 ;  /* 0x00000005ff037e24 */ /* 0x000fca000f8e00ff */
[----:B------:R0:W3:Y:S01]  /*127b0*/  @P0 LDG.E R7, desc[UR6][R2.64] ;  /* 0x0000000602070981 */ /* 0x0000e2000c1e1900 */
[----:B------:R-:W-:Y:S01]  /*127c0*/  UMOV UR4, 0xffffffff ;  /* 0xffffffff00047882 */ /* 0x000fe20000000000 */
[----:B------:R-:W-:Y:S01]  /*127d0*/  IMAD.U32 R19, RZ, RZ, UR41 ;  /* 0x00000029ff137e24 */ /* 0x000fe2000f8e00ff */
[----:B------:R-:W1:Y:S03]  /*127e0*/  S2R R4, SR_TID.X ;  /* 0x0000000000047919 */ /* 0x000e660000002100 */
[----:B------:R-:W-:Y:S01]  /*127f0*/  VIADD R19, R19, 0xffffffff ;  /* 0xffffffff13137836 */ /* 0x000fe20000000000 */
[----:B0-----:R-:W0:Y:S02]  /*12800*/  LDC.64 R2, c[0x0][0x418] ;  /* 0x00010600ff027b82 */ /* 0x001e240000000a00 */
[----:B0-----:R-:W-:Y:S02]  /*12810*/  ISETP.NE.U32.AND P0, PT, R2, RZ, PT ;  /* 0x000000ff0200720c */ /* 0x001fe40003f05070 */
[----:B-1----:R-:W-:-:S02]  /*12820*/  SHF.R.U32.HI R4, RZ, 0x5, R4 ;  /* 0x00000005ff047819 */ /* 0x002fc40000011604 */
[----:B------:R-:W-:Y:S02]  /*12830*/  ISETP.NE.AND.EX P1, PT, R3, RZ, PT, P0 ;  /* 0x000000ff0300720c */ /* 0x000fe40003f25300 */
[----:B------:R-:W-:Y:S02]  /*12840*/  LOP3.LUT R4, R4, 0x3, RZ, 0xc0, !PT ;  /* 0x0000000304047812 */ /* 0x000fe400078ec0ff */
[----:B--2---:R-:W-:-:S09]  /*12850*/  LOP3.LUT R0, R0, 0xfffffffe, RZ, 0xc0, !PT ;  /* 0xfffffffe00007812 */ /* 0x004fd200078ec0ff */
[----:B------:R-:W-:Y:S02]  /*12860*/  @P1 LOP3.LUT R0, R0, 0x1, RZ, 0xfc, !PT ;  /* 0x0000000100001812 */ /* 0x000fe400078efcff */
[----:B---3--:R-:W-:Y:S01]  /*12870*/  SHF.R.S32.HI R8, RZ, 0x1f, R7 ;  /* 0x0000001fff087819 */ /* 0x008fe20000011407 */
[----:B------:R0:W-:Y:S01]  /*12880*/  STL [R1], R7 ;  /* 0x0000000701007387 */ /* 0x0001e20000100800 */
[----:B------:R-:W-:-:S03]  /*12890*/  SEL R16, R7, RZ, !P1 ;  /* 0x000000ff07107207 */ /* 0x000fc60004800000 */
[----:B------:R0:W-:Y:S04]  /*128a0*/  STL [R1+0x8], R8 ;  /* 0x0000080801007387 */ /* 0x0001e80000100800 */
[----:B------:R0:W-:Y:S01]  /*128b0*/  STL [R1+0xc], R0 ;  /* 0x00000c0001007387 */ /* 0x0001e20000100800 */
[----:B------:R-:W-:Y:S05]  /*128c0*/  BRA.DIV UR4, `(.L_x_1214) ;  /* 0x0000004604387947 */ /* 0x000fea000b800000 */
[----:B------:R1:W2:Y:S02]  /*128d0*/  SHFL.IDX PT, R14, R4, RZ, 0x1f ;  /* 0x00001fff040e7589 */ /* 0x0002a400000e0000 */
.L_x_1312:
[----:B------:R-:W-:Y:S02]  /*128e0*/  PLOP3.LUT P2, PT, PT, PT, PT, 0x8, 0x0 ;  /* 0x000000000000781c */ /* 0x000fe40003f4e170 */
[----:B0-----:R-:W-:Y:S02]  /*128f0*/  LOP3.LUT R0, R0, 0xfffffffd, RZ, 0xc0, !PT ;  /* 0xfffffffd00007812 */ /* 0x001fe400078ec0ff */
[----:B--2---:R-:W-:-:S09]  /*12900*/  ISETP.NE.AND P0, PT, R14, RZ, PT ;  /* 0x000000ff0e00720c */ /* 0x004fd20003f05270 */
[----:B------:R-:W-:-:S05]  /*12910*/  @P2 LOP3.LUT R0, R0, 0x2, RZ, 0xfc, !PT ;  /* 0x0000000200002812 */ /* 0x000fca00078efcff */
[----:B------:R0:W-:Y:S01]  /*12920*/  STL [R1+0xc], R0 ;  /* 0x00000c0001007387 */ /* 0x0001e20000100800 */
[----:B------:R-:W-:Y:S05]  /*12930*/  @P0 BRA `(.L_x_1215) ;  /* 0x0000000400280947 */ /* 0x000fea0003800000 */
[----:B------:R-:W-:-:S03]  /*12940*/  UMOV UR4, 0xffffffff ;  /* 0xffffffff00047882 */ /* 0x000fc60000000000 */
[----:B------:R-:W-:Y:S05]  /*12950*/  BRA.DIV UR4, `(.L_x_1216) ;  /* 0x0000004604347947 */ /* 0x000fea000b800000 */
[----:B------:R-:W-:-:S13]  /*12960*/  ELECT P6, URZ, PT ;  /* 0x00000000003f782f */ /* 0x000fda00038c0000 */
.L_x_1315:
[----:B------:R-:W-:Y:S05]  /*12970*/  @!P6 BRA `(.L_x_1215) ;  /* 0x000000040018e947 */ /* 0x000fea0003800000 */
[----:B------:R-:W-:Y:S01]  /*12980*/  IMAD.MOV.U32 R16, RZ, RZ, R7 ;  /* 0x000000ffff107224 */ /* 0x000fe200078e0007 */
[----:B------:R-:W-:Y:S06]  /*12990*/  @!P1 BRA `(.L_x_1217) ;  /* 0x0000000000489947 */ /* 0x000fec0003800000 */
[----:B------:R-:W2:Y:S01]  /*129a0*/  LDC R6, c[0x0][0x43c] ;  /* 0x00010f00ff067b82 */ /* 0x000ea20000000800 */
[----:B------:R-:W-:Y:S01]  /*129b0*/  ULDC.64 UR4, c[0x0][0x428] ;  /* 0x00010a0000047ab9 */ /* 0x000fe20000000a00 */
[----:B------:R-:W-:Y:S01]  /*129c0*/  ULDC.64 UR6, c[0x0][0x208] ;  /* 0x0000820000067ab9 */ /* 0x000fe20000000a00 */
[----:B--2---:R-:W-:-:S13]  /*129d0*/  ISETP.NE.AND P0, PT, R6, 0x1, PT ;  /* 0x000000010600780c */ /* 0x004fda0003f05270 */
[----:B-1----:R-:W0:Y:S02]  /*129e0*/  @P0 LDC.64 R4, c[0x0][0x440] ;  /* 0x00011000ff040b82 */ /* 0x002e240000000a00 */
[----:B0-----:R-:W-:-:S04]  /*129f0*/  @P0 IMAD.HI.U32 R0, R19, R4, RZ ;  /* 0x0000000413000227 */ /* 0x001fc800078e00ff */
[----:B------:R-:W-:Y:S01]  /*12a00*/  IMAD.MOV.U32 R4, RZ, RZ, R19 ;  /* 0x000000ffff047224 */ /* 0x000fe200078e0013 */
[----:B------:R-:W-:-:S04]  /*12a10*/  @P0 SHF.R.U32.HI R4, RZ, R5, R0 ;  /* 0x00000005ff040219 */ /* 0x000fc80000011600 */
[--C-:B------:R-:W-:Y:S01]  /*12a20*/  SHF.R.S32.HI R5, RZ, 0x1f, R4.reuse ;  /* 0x0000001fff057819 */ /* 0x100fe20000011404 */
[----:B------:R-:W-:-:S04]  /*12a30*/  IMAD.MOV R0, RZ, RZ, -R4 ;  /* 0x000000ffff007224 */ /* 0x000fc800078e0a04 */
[----:B------:R-:W-:Y:S02]  /*12a40*/  IMAD R19, R6, R0, R19 ;  /* 0x0000000006137224 */ /* 0x000fe400078e0213 */
[----:B------:R-:W-:Y:S02]  /*12a50*/  IMAD R0, R8, UR4, RZ ;  /* 0x0000000408007c24 */ /* 0x000fe4000f8e02ff */
[----:B------:R-:W-:-:S04]  /*12a60*/  IMAD.WIDE.U32 R4, R7, UR4, R4 ;  /* 0x0000000407047c25 */ /* 0x000fc8000f8e0004 */
[----:B------:R-:W-:Y:S01]  /*12a70*/  IMAD R0, R7, UR5, R0 ;  /* 0x0000000507007c24 */ /* 0x000fe2000f8e0200 */
[----:B------:R-:W-:-:S03]  /*12a80*/  LEA R2, P0, R4, R2, 0x2 ;  /* 0x0000000204027211 */ /* 0x000fc600078010ff */
[----:B------:R-:W-:-:S05]  /*12a90*/  IMAD.IADD R0, R5, 0x1, R0 ;  /* 0x0000000105007824 */ /* 0x000fca00078e0200 */
[----:B------:R-:W-:-:S05]  /*12aa0*/  LEA.HI.X R3, R4, R3, R0, 0x2, P0 ;  /* 0x0000000304037211 */ /* 0x000fca00000f1400 */
[----:B------:R2:W5:Y:S02]  /*12ab0*/  LDG.E R16, desc[UR6][R2.64] ;  /* 0x0000000602107981 */ /* 0x000564000c1e1900 */
.L_x_1217:
[----:B--2---:R-:W2:Y:S01]  /*12ac0*/  LDL R2, [R1+0x4] ;  /* 0x0000040001027983 */ /* 0x004ea20000100800 */
[----:B0-----:R-:W-:Y:S01]  /*12ad0*/  IMAD R0, R18, 0x8, R17 ;  /* 0x0000000812007824 */ /* 0x001fe200078e0211 */
[----:B--2---:R-:W-:-:S04]  /*12ae0*/  SHF.L.U32 R2, R2, 0x1f, RZ ;  /* 0x0000001f02027819 */ /* 0x004fc800000006ff */
[----:B------:R-:W0:Y:S02]  /*12af0*/  SYNCS.PHASECHK.TRANS64.TRYWAIT P0, [R0+URZ+0x30840], R2 ;  /* 0x03084002000075a7 */ /* 0x000e24000800017f */
[----:B0-----:R-:W-:Y:S05]  /*12b00*/  @!P0 BRA `(.L_x_1218) ;  /* 0x0000004000e88947 */ /* 0x001fea0003800000 */
.L_x_1316:
        /* <DEDUP_REMOVED lines=11> */
.L_x_1219:
[----:B0-----:R-:W2:Y:S01]  /*12bc0*/  LDL.LU R2, [R1+0xc] ;  /* 0x00000c0001027983 */ /* 0x001ea20000300800 */
[----:B------:R-:W-:Y:S01]  /*12bd0*/  R2UR UR33, R0 ;  /* 0x00000000002172ca */ /* 0x000fe200000e0000 */
[----:B------:R-:W-:Y:S01]  /*12be0*/  IMAD R0, R18, 0x9000, R17 ;  /* 0x0000900012007824 */ /* 0x000fe200078e0211 */
[----:B------:R-:W-:Y:S01]  /*12bf0*/  R2UR UR35, R19 ;  /* 0x00000000132372ca */ /* 0x000fe200000e0000 */
[----:B------:R-:W-:Y:S01]  /*12c00*/  UIADD3 UR4, UP0, UR38, 0x370, URZ ;  /* 0x0000037026047890 */ /* 0x000fe2000ff1e03f */
[----:B------:R-:W-:Y:S01]  /*12c10*/  PLOP3.LUT P0, PT, PT, PT, PT, 0x80, 0x0 ;  /* 0x000000000000781c */ /* 0x000fe20003f0f070 */
[----:B------:R-:W-:Y:S01]  /*12c20*/  UMOV UR6, 0x0 ;  /* 0x0000000000067882 */ /* 0x000fe20000000000 */
[----:B------:R-:W-:Y:S01]  /*12c30*/  R2UR UR8, R0 ;  /* 0x00000000000872ca */ /* 0x000fe200000e0000 */
[----:B------:R-:W-:Y:S01]  /*12c40*/  UIADD3.X UR5, URZ, UR39, URZ, UP0, !UPT ;  /* 0x000000273f057290 */ /* 0x000fe200087fe43f */
[----:B-----5:R-:W-:Y:S01]  /*12c50*/  R2UR UR37, R16 ;  /* 0x00000000102572ca */ /* 0x020fe200000e0000 */
[----:B------:R-:W-:Y:S01]  /*12c60*/  UMOV UR7, 0x14f00000 ;  /* 0x14f0000000077882 */ /* 0x000fe20000000000 */
[----:B------:R-:W-:Y:S01]  /*12c70*/  UMOV UR34, URZ ;  /* 0x0000003f00227c82 */ /* 0x000fe20008000000 */
[----:B------:R-:W-:Y:S01]  /*12c80*/  UMOV UR18, 0x40 ;  /* 0x0000004000127882 */ /* 0x000fe20000000000 */
[----:B------:R-:W-:Y:S01]  /*12c90*/  UMOV UR20, UR36 ;  /* 0x0000002400147c82 */ /* 0x000fe20008000000 */
[----:B------:R-:W-:-:S02]  /*12ca0*/  UIADD3 UR33, UR33, 0x30830, URZ ;  /* 0x0003083021217890 */ /* 0x000fc4000fffe03f */
[----:B------:R-:W-:Y:S01]  /*12cb0*/  UIMAD UR35, UR35, 0x60, URZ ;  /* 0x00000060232378a4 */ /* 0x000fe2000f8e023f */
[----:B------:R-:W-:Y:S01]  /*12cc0*/  UMOV UR10, 0x80 ;  /* 0x00000080000a7882 */ /* 0x000fe20000000000 */
[----:B------:R-:W-:Y:S02]  /*12cd0*/  UMOV UR12, UR36 ;  /* 0x00000024000c7c82 */ /* 0x000fe40008000000 */
[----:B------:R-:W-:Y:S02]  /*12ce0*/  UIADD3 UR32, UR8, 0x1e400, URZ ;  /* 0x0001e40008207890 */ /* 0x000fe4000fffe03f */
[----:B------:R-:W-:Y:S02]  /*12cf0*/  UIADD3 UR16, UR8, 0x21400, URZ ;  /* 0x0002140008107890 */ /* 0x000fe4000fffe03f */
[----:B------:R-:W-:Y:S01]  /*12d00*/  UIADD3 UR8, UR8, 0x24400, URZ ;  /* 0x0002440008087890 */ /* 0x000fe2000fffe03f */
[----:B------:R-:W-:Y:S01]  /*12d10*/  UMOV UR21, UR37 ;  /* 0x0000002500157c82 */ /* 0x000fe20008000000 */
[----:B------:R-:W-:Y:S01]  /*12d20*/  UMOV UR17, UR33 ;  /* 0x0000002100117c82 */ /* 0x000fe20008000000 */
[----:B------:R-:W-:Y:S01]  /*12d30*/  UMOV UR19, UR35 ;  /* 0x0000002300137c82 */ /* 0x000fe20008000000 */
[----:B------:R-:W-:Y:S01]  /*12d40*/  UMOV UR13, UR37 ;  /* 0x00000025000d7c82 */ /* 0x000fe20008000000 */
[----:B------:R-:W-:Y:S01]  /*12d50*/  UMOV UR9, UR33 ;  /* 0x0000002100097c82 */ /* 0x000fe20008000000 */
[----:B------:R-:W-:Y:S01]  /*12d60*/  UMOV UR11, UR35 ;  /* 0x00000023000b7c82 */ /* 0x000fe20008000000 */
[----:B------:R3:W-:Y:S01]  /*12d70*/  UTMALDG.4D [UR32], [UR4], desc[UR6] ;  /* 0x00000620040075b4 */ /* 0x0007e20008019000 */
[----:B------:R3:W-:Y:S01]  /*12d80*/  UTMALDG.4D [UR16], [UR4], desc[UR6] ;  /* 0x00000610040075b4 */ /* 0x0007e20008019000 */
[----:B------:R3:W-:Y:S01]  /*12d90*/  UTMALDG.4D [UR8], [UR4], desc[UR6] ;  /* 0x00000608040075b4 */ /* 0x0007e20008019000 */
[----:B--2---:R-:W-:-:S04]  /*12da0*/  LOP3.LUT R2, R2, 0xfffffffd, RZ, 0xc0, !PT ;  /* 0xfffffffd02027812 */ /* 0x004fc800078ec0ff */
[----:B------:R-:W-:-:S05]  /*12db0*/  @P0 LOP3.LUT R2, R2, 0x2, RZ, 0xfc, !PT ;  /* 0x0000000202020812 */ /* 0x000fca00078efcff */
[----:B------:R3:W-:Y:S01]  /*12dc0*/  STL [R1+0xc], R2 ;  /* 0x00000c0201007387 */ /* 0x0007e20000100800 */
[----:B------:R-:W-:Y:S01]  /*12dd0*/  NOP ;  /* 0x0000000000007918 */ /* 0x000fe20000000000 */
.L_x_1215:
[----:B0-----:R-:W-:Y:S01]  /*12de0*/  VIADD R0, R17, 0x12400 ;  /* 0x0001240011007836 */ /* 0x001fe20000000000 */
[----:B------:R-:W-:Y:S05]  /*12df0*/  WARPSYNC.ALL ;  /* 0x0000000000007948 */ /* 0x000fea0003800000 */
[----:B------:R-:W-:Y:S01]  /*12e00*/  BAR.SYNC.DEFER_BLOCKING 0x8, 0x180 ;  /* 0x0206000000007b1d */ /* 0x000fe20000010000 */
[----:B------:R-:W-:-:S05]  /*12e10*/  LOP3.LUT P0, RZ, R0, 0x3ff, RZ, 0xc0, !PT ;  /* 0x000003ff00ff7812 */ /* 0x000fca000780c0ff */
[----:B------:R-:W-:Y:S08]  /*12e20*/  BSSY B6, `(.L_x_1220) ;  /* 0x0000012000067945 */ /* 0x000ff00003800000 */
[----:B------:R-:W-:Y:S05]  /*12e30*/  @!P0 BRA `(.L_x_1221) ;  /* 0x0000000000408947 */ /* 0x000fea0003800000 */
[----:B---3--:R-:W-:Y:S01]  /*12e40*/  MOV R2, 0x0 ;  /* 0x0000000000027802 */ /* 0x008fe20000000f00 */
        /* <DEDUP_REMOVED lines=15> */
.L_x_1221:
[----:B---3--:R-:W-:Y:S05]  /*12f40*/  BSYNC B6 ;  /* 0x0000000000067941 */ /* 0x008fea0003800000 */
.L_x_1220:
[----:B------:R-:W0:Y:S01]  /*12f50*/  S2R R2, SR_TID.X ;  /* 0x0000000000027919 */ /* 0x000e220000002100 */
[----:B------:R-:W2:Y:S01]  /*12f60*/  LDC R7, c[0x0][0x448] ;  /* 0x00011200ff077b82 */ /* 0x000ea20000000800 */
[----:B------:R-:W-:Y:S01]  /*12f70*/  USHF.R.S32.HI UR4, URZ, 0x1f, UR36 ;  /* 0x0000001f3f047899 */ /* 0x000fe20008011424 */
[----:B------:R-:W-:Y:S01]  /*12f80*/  ULDC.64 UR8, c[0x0][0x2d8] ;  /* 0x0000b60000087ab9 */ /* 0x000fe20000000a00 */
[----:B------:R-:W3:Y:S02]  /*12f90*/  S2R R9, SR_TID.X ;  /* 0x0000000000097919 */ /* 0x000ee40000002100 */
[----:B------:R-:W-:Y:S02]  /*12fa0*/  UIMAD UR6, UR4, UR8, URZ ;  /* 0x00000008040672a4 */ /* 0x000fe4000f8e023f */
[----:B------:R-:W-:Y:S01]  /*12fb0*/  UIMAD.WIDE.U32 UR4, UR36, UR8, URZ ;  /* 0x00000008240472a5 */ /* 0x000fe2000f8e003f */
[----:B------:R-:W4:Y:S01]  /*12fc0*/  S2R R8, SR_TID.X ;  /* 0x0000000000087919 */ /* 0x000f220000002100 */
[----:B------:R-:W-:-:S02]  /*12fd0*/  UIMAD UR6, UR36, UR9, UR6 ;  /* 0x00000009240672a4 */ /* 0x000fc4000f8e0206 */
[----:B------:R-:W-:Y:S02]  /*12fe0*/  USHF.R.S32.HI UR7, URZ, 0x1f, UR42 ;  /* 0x0000001f3f077899 */ /* 0x000fe4000801142a */
[----:B------:R-:W-:Y:S01]  /*12ff0*/  UIADD3 UR5, UR5, UR6, URZ ;  /* 0x0000000605057290 */ /* 0x000fe2000fffe03f */
[----:B------:R-:W-:-:S03]  /*13000*/  ULDC.64 UR8, c[0x0][0x2e0] ;  /* 0x0000b80000087ab9 */ /* 0x000fc60000000a00 */
[----:B------:R-:W-:Y:S02]  /*13010*/  UIMAD.WIDE.U32 UR4, UR42, UR8, UR4 ;  /* 0x000000082a0472a5 */ /* 0x000fe4000f8e0004 */
[----:B------:R-:W-:-:S04]  /*13020*/  UIMAD UR6, UR7, UR8, URZ ;  /* 0x00000008070672a4 */ /* 0x000fc8000f8e023f */
[----:B------:R-:W-:Y:S01]  /*13030*/  UIMAD UR6, UR42, UR9, UR6 ;  /* 0x000000092a0672a4 */ /* 0x000fe2000f8e0206 */
[----:B--2---:R-:W-:Y:S01]  /*13040*/  ISETP.NE.AND P0, PT, R7, 0x1, PT ;  /* 0x000000010700780c */ /* 0x004fe20003f05270 */
[----:B-1----:R-:W-:Y:S02]  /*13050*/  IMAD.U32 R4, RZ, RZ, UR4 ;  /* 0x00000004ff047e24 */ /* 0x002fe4000f8e00ff */
[----:B------:R-:W-:Y:S02]  /*13060*/  UIADD3 UR6, UR5, UR6, URZ ;  /* 0x0000000605067290 */ /* 0x000fe4000fffe03f */
[----:B------:R-:W-:Y:S01]  /*13070*/  IMAD.U32 R5, RZ, RZ, UR5 ;  /* 0x00000005ff057e24 */ /* 0x000fe2000f8e00ff */
[----:B------:R-:W-:Y:S01]  /*13080*/  ULDC.64 UR4, c[0x0][0x2d0] ;  /* 0x0000b40000047ab9 */ /* 0x000fe20000000a00 */
[C---:B0-----:R-:W-:Y:S01]  /*13090*/  LOP3.LUT R0, R2.reuse, 0x7f, RZ, 0xc0, !PT ;  /* 0x0000007f02007812 */ /* 0x041fe200078ec0ff */
[----:B------:R-:W-:-:S03]  /*130a0*/  IMAD.SHL.U32 R2, R2, 0x10, RZ ;  /* 0x0000001002027824 */ /* 0x000fc600078e00ff */
[----:B------:R-:W-:Y:S01]  /*130b0*/  SHF.R.U32.HI R0, RZ, 0x3, R0 ;  /* 0x00000003ff007819 */ /* 0x000fe20000011600 */
[----:B---3--:R-:W-:Y:S01]  /*130c0*/  IMAD.SHL.U32 R9, R9, 0x8, RZ ;  /* 0x0000000809097824 */ /* 0x008fe200078e00ff */
[----:B------:R-:W0:Y:S02]  /*130d0*/  @P0 LDC R3, c[0x0][0x44c] ;  /* 0x00011300ff030b82 */ /* 0x000e240000000800 */
[----:B------:R-:W-:Y:S01]  /*130e0*/  LOP3.LUT R2, R0, 0x70, R2, 0xf8, !PT ;  /* 0x0000007000027812 */ /* 0x000fe200078ef802 */
[----:B----4-:R-:W-:Y:S01]  /*130f0*/  IMAD.SHL.U32 R10, R8, 0x8, RZ ;  /* 0x00000008080a7824 */ /* 0x010fe200078e00ff */
[----:B------:R-:W-:-:S03]  /*13100*/  LOP3.LUT R9, R9, 0x38, RZ, 0xc0, !PT ;  /* 0x0000003809097812 */ /* 0x000fc600078ec0ff */
[----:B------:R-:W-:Y:S01]  /*13110*/  VIADD R2, R2, UR43 ;  /* 0x0000002b02027c36 */ /* 0x000fe20008000000 */
[----:B------:R-:W1:Y:S01]  /*13120*/  @P0 LDC R0, c[0x0][0x450] ;  /* 0x00011400ff000b82 */ /* 0x000e620000000800 */
[C---:B------:R-:W-:Y:S02]  /*13130*/  LOP3.LUT R11, R9.reuse, 0x40, RZ, 0xfc, !PT ;  /* 0x00000040090b7812 */ /* 0x040fe400078efcff */
[----:B------:R-:W-:Y:S01]  /*13140*/  IMAD.MOV.U32 R6, RZ, RZ, R2 ;  /* 0x000000ffff067224 */ /* 0x000fe200078e0002 */
[----:B------:R-:W-:Y:S02]  /*13150*/  LOP3.LUT R9, R9, 0x80, RZ, 0xfc, !PT ;  /* 0x0000008009097812 */ /* 0x000fe400078efcff */
[----:B------:R-:W-:Y:S01]  /*13160*/  LOP3.LUT R10, R10, 0x38, RZ, 0xc0, !PT ;  /* 0x000000380a0a7812 */ /* 0x000fe200078ec0ff */
[----:B0-----:R-:W-:-:S05]  /*13170*/  @P0 IMAD.HI.U32 R3, R2, R3, RZ ;  /* 0x0000000302030227 */ /* 0x001fca00078e00ff */
[----:B-1----:R-:W-:Y:S01]  /*13180*/  @P0 SHF.R.U32.HI R6, RZ, R0, R3 ;  /* 0x00000000ff060219 */ /* 0x002fe20000011603 */
[----:B------:R-:W-:Y:S01]  /*13190*/  IMAD.U32 R3, RZ, RZ, UR6 ;  /* 0x00000006ff037e24 */ /* 0x000fe2000f8e00ff */
[----:B------:R-:W-:-:S03]  /*131a0*/  ULDC.64 UR6, c[0x0][0x280] ;  /* 0x0000a00000067ab9 */ /* 0x000fc60000000a00 */
[----:B------:R-:W-:-:S04]  /*131b0*/  IMAD.MOV R0, RZ, RZ, -R6 ;  /* 0x000000ffff007224 */ /* 0x000fc800078e0a06 */
[----:B------:R-:W-:Y:S02]  /*131c0*/  IMAD R0, R7, R0, R2 ;  /* 0x0000000007007224 */ /* 0x000fe400078e0202 */
[----:B------:R-:W-:Y:S01]  /*131d0*/  IMAD.MOV.U32 R2, RZ, RZ, R4 ;  /* 0x000000ffff027224 */ /* 0x000fe200078e0004 */
[----:B------:R-:W-:-:S03]  /*131e0*/  SHF.R.S32.HI R4, RZ, 0x1f, R6 ;  /* 0x0000001fff047819 */ /* 0x000fc60000011406 */
[----:B------:R-:W-:-:S04]  /*131f0*/  IMAD.WIDE.U32 R2, R6, UR4, R2 ;  /* 0x0000000406027c25 */ /* 0x000fc8000f8e0002 */
        /* <DEDUP_REMOVED lines=18> */
[----:B------:R-:W0:Y:S01]  /*13320*/  S2R R2, SR_TID.X ;  /* 0x0000000000027919 */ /* 0x000e220000002100 */
[----:B------:R-:W-:Y:S01]  /*13330*/  ULDC UR4, c[0x0][0x288] ;  /* 0x0000a20000047ab9 */ /* 0x000fe20000000800 */
[----:B------:R-:W-:Y:S01]  /*13340*/  ULDC.64 UR6, c[0x0][0x208] ;  /* 0x0000820000067ab9 */ /* 0x000fe20000000a00 */
[----:B------:R-:W-:Y:S01]  /*13350*/  IMAD R5, R7, UR4, RZ ;  /* 0x0000000407057c24 */ /* 0x000fe2000f8e02ff */
[----:B------:R-:W1:Y:S01]  /*13360*/  SHFL.IDX PT, R3, R0, RZ, 0x181f ;  /* 0x00181fff00037589 */ /* 0x000e6200000e0000 */
[----:B0-----:R-:W-:-:S04]  /*13370*/  LOP3.LUT R2, R2, 0x7f, RZ, 0xc0, !PT ;  /* 0x0000007f02027812 */ /* 0x001fc800078ec0ff */
[----:B------:R-:W-:Y:S02]  /*13380*/  SHF.R.U32.HI R8, RZ, 0x3, R2 ;  /* 0x00000003ff087819 */ /* 0x000fe40000011602 */
[----:B------:R-:W0:Y:S03]  /*13390*/  SHFL.IDX PT, R2, R6, RZ, 0x181f ;  /* 0x00181fff06027589 */ /* 0x000e2600000e0000 */
[----:B------:R-:W-:-:S05]  /*133a0*/  VIADD R4, R8, UR43 ;  /* 0x0000002b08047c36 */ /* 0x000fca0008000000 */
        /* <DEDUP_REMOVED lines=9> */
[----:B------:R0:W-:Y:S02]  /*13440*/  @!P4 LDGSTS.E.BYPASS.LTC128B.128 [R9+0x1a400], desc[UR6][R2.64+0x100], !P2 ;  /* 0x1a4001000209cfae */ /* 0x0001e4000d101d46 */
[----:B0-----:R-:W-:-:S02]  /*13450*/  VIADD R2, R4, 0x10 ;  /* 0x0000001004027836 */ /* 0x001fc40000000000 */
[----:B------:R-:W0:Y:S03]  /*13460*/  SHFL.IDX PT, R3, R0, 0x1, 0x181f ;  /* 0x00381f0000037f89 */ /* 0x000e2600000e0000 */
[----:B------:R-:W-:Y:S02]  /*13470*/  ISETP.GE.AND P4, PT, R2, R5, PT ;  /* 0x000000050200720c */ /* 0x000fe40003f86270 */
[----:B------:R-:W1:Y:S11]  /*13480*/  SHFL.IDX PT, R2, R6, 0x1, 0x181f ;  /* 0x00381f0006027f89 */ /* 0x000e7600000e0000 */
[----:B0-----:R-:W-:-:S05]  /*13490*/  @!P4 LEA R3, P3, R10, R3, 0x1 ;  /* 0x000000030a03c211 */ /* 0x001fca00078608ff */
[----:B-1----:R-:W-:-:S05]  /*134a0*/  @!P4 IMAD.X R2, RZ, RZ, R2, P3 ;  /* 0x000000ffff02c224 */ /* 0x002fca00018e0602 */
[----:B------:R-:W-:-:S04]  /*134b0*/  @!P4 LOP3.LUT R3, R3, R2, RZ, 0x3c, !PT ;  /* 0x000000020303c212 */ /* 0x000fc800078e3cff */
[----:B------:R-:W-:-:S04]  /*134c0*/  @!P4 LOP3.LUT R2, R3, R2, RZ, 0x3c, !PT ;  /* 0x000000020302c212 */ /* 0x000fc800078e3cff */
[----:B------:R-:W-:-:S05]  /*134d0*/  @!P4 LOP3.LUT R3, R3, R2, RZ, 0x3c, !PT ;  /* 0x000000020303c212 */ /* 0x000fca00078e3cff */
[----:B------:R-:W-:Y:S04]  /*134e0*/  @!P4 LDGSTS.E.BYPASS.LTC128B.128 [R9+0x12c00], desc[UR6][R2.64], !P0 ;  /* 0x12c000000209cfae */ /* 0x000fe8000c101d46 */
        /* <DEDUP_REMOVED lines=52> */
[----:B------:R-:W-:Y:S01]  /*13830*/  ISETP.GE.AND P4, PT, R2, R5, PT ;  /* 0x000000050200720c */ /* 0x000fe20003f86270 */
[----:B------:R-:W-:Y:S04]  /*13840*/  SHFL.IDX PT, R0, R0, 0x7, 0x181f ;  /* 0x00f81f0000007f89 */ /* 0x000fe800000e0000 */
[----:B------:R-:W1:Y:S04]  /*13850*/  SHFL.IDX PT, R2, R6, 0x6, 0x181f ;  /* 0x00d81f0006027f89 */ /* 0x000e6800000e0000 */
[----:B------:R-:W2:Y:S04]  /*13860*/  SHFL.IDX PT, R6, R6, 0x7, 0x181f ;  /* 0x00f81f0006067f89 */ /* 0x000ea800000e0000 */
[----:B0-----:R-:W-:-:S05]  /*13870*/  @!P4 LEA R3, P3, R10, R3, 0x1 ;  /* 0x000000030a03c211 */ /* 0x001fca00078608ff */
[----:B-1----:R-:W-:-:S05]  /*13880*/  @!P4 IMAD.X R2, RZ, RZ, R2, P3 ;  /* 0x000000ffff02c224 */ /* 0x002fca00018e0602 */
[----:B------:R-:W-:-:S04]  /*13890*/  @!P4 LOP3.LUT R3, R3, R2, RZ, 0x3c, !PT ;  /* 0x000000020303c212 */ /* 0x000fc800078e3cff */
[----:B------:R-:W-:-:S04]  /*138a0*/  @!P4 LOP3.LUT R2, R3, R2, RZ, 0x3c, !PT ;  /* 0x000000020302c212 */ /* 0x000fc800078e3cff */
[----:B------:R-:W-:-:S05]  /*138b0*/  @!P4 LOP3.LUT R3, R3, R2, RZ, 0x3c, !PT ;  /* 0x000000020303c212 */ /* 0x000fca00078e3cff */
[----:B------:R0:W-:Y:S04]  /*138c0*/  @!P4 LDGSTS.E.BYPASS.LTC128B.128 [R9+0x15400], desc[UR6][R2.64], !P0 ;  /* 0x154000000209cfae */ /* 0x0001e8000c101d46 */
[----:B------:R0:W-:Y:S04]  /*138d0*/  @!P4 LDGSTS.E.BYPASS.LTC128B.128 [R9+0x19400], desc[UR6][R2.64+0x80], !P1 ;  /* 0x194000800209cfae */ /* 0x0001e8000c901d46 */
[----:B--2---:R0:W-:Y:S02]  /*138e0*/  @!P4 LDGSTS.E.BYPASS.LTC128B.128 [R9+0x1d400], desc[UR6][R2.64+0x100], !P2 ;  /* 0x1d4001000209cfae */ /* 0x0041e4000d101d46 */
.L_x_1333:
[----:B------:R-:W-:Y:S01]  /*138f0*/  VIADD R4, R4, 0x70 ;  /* 0x0000007004047836 */ /* 0x000fe20000000000 */
[----:B------:R-:W-:Y:S04]  /*13900*/  BSSY B0, `(.L_x_1223) ;  /* 0x000000c000007945 */ /* 0x000fe80003800000 */
[----:B------:R-:W-:-:S13]  /*13910*/  ISETP.GE.AND P3, PT, R4, R5, PT ;  /* 0x000000050400720c */ /* 0x000fda0003f66270 */
[----:B------:R-:W-:Y:S05]  /*13920*/  @P3 BRA `(.L_x_1224) ;  /* 0x0000000000243947 */ /* 0x000fea0003800000 */
[----:B0-----:R-:W-:Y:S01]  /*13930*/  LEA R2, P3, R10, R0, 0x1 ;  /* 0x000000000a027211 */ /* 0x001fe200078608ff */
[----:B------:R-:W-:-:S04]  /*13940*/  ULDC.64 UR4, c[0x0][0x208] ;  /* 0x0000820000047ab9 */ /* 0x000fc80000000a00 */
[----:B------:R-:W-:-:S05]  /*13950*/  IMAD.X R3, RZ, RZ, R6, P3 ;  /* 0x000000ffff037224 */ /* 0x000fca00018e0606 */
[----:B------:R-:W-:Y:S01]  /*13960*/  @!PT LDS RZ, [RZ] ;  /* 0x00000000fffff984 */ /* 0x000fe20000000800 */
[----:B------:R-:W-:Y:S01]  /*13970*/  @!PT LDS RZ, [RZ] ;  /* 0x00000000fffff984 */ /* 0x000fe20000000800 */
[----:B------:R-:W-:Y:S01]  /*13980*/  @!PT LDS RZ, [RZ] ;  /* 0x00000000fffff984 */ /* 0x000fe20000000800 */
[----:B------:R1:W-:Y:S04]  /*13990*/  LDGSTS.E.BYPASS.LTC128B.128 [R9+0x15c00], desc[UR4][R2.64], !P0 ;  /* 0x15c0000002097fae */ /* 0x0003e8000c101d44 */
[----:B------:R1:W-:Y:S04]  /*139a0*/  LDGSTS.E.BYPASS.LTC128B.128 [R9+0x19c00], desc[UR4][R2.64+0x80], !P1 ;  /* 0x19c0008002097fae */ /* 0x0003e8000c901d44 */
[----:B------:R1:W-:Y:S02]  /*139b0*/  LDGSTS.E.BYPASS.LTC128B.128 [R9+0x1dc00], desc[UR4][R2.64+0x100], !P2 ;  /* 0x1dc0010002097fae */ /* 0x0003e4000d101d44 */
.L_x_1224:
[----:B------:R-:W-:Y:S05]  /*139c0*/  BSYNC B0 ;  /* 0x0000000000007941 */ /* 0x000fea0003800000 */
.L_x_1223:
[----:B------:R-:W-:Y:S01]  /*139d0*/  NOP ;  /* 0x0000000000007918 */ /* 0x000fe20000000000 */
[----:B------:R-:W-:Y:S01]  /*139e0*/  PLOP3.LUT P0, PT, PT, PT, PT, 0x80, 0x0 ;  /* 0x000000000000781c */ /* 0x000fe20003f0f070 */
[----:B------:R-:W-:-:S12]  /*139f0*/  VIADD R6, R17, 0x30800 ;  /* 0x0003080011067836 */ /* 0x000fd80000000000 */
.L_x_1225:
[----:B------:R-:W-:Y:S02]  /*13a00*/  PLOP3.LUT P1, PT, P1, P0, PT, 0xa2, 0x0 ;  /* 0x000000000000781c */ /* 0x000fe40000f21472 */
[----:B------:R-:W-:-:S08]  /*13a10*/  @P0 R2UR P1, UR4, R17 ;  /* 0x00000000110402ca */ /* 0x000fd00000020000 */
[----:B------:R-:W-:-:S05]  /*13a20*/  @P0 PLOP3.LUT P0, PT, P1, PT, PT, 0x80, 0x0 ;  /* 0x000000000000081c */ /* 0x000fca0000f0f070 */
[----:B------:R-:W-:Y:S01]  /*13a30*/  @!P1 SYNCS.ARRIVE.TRANS64.RED.A0T1 RZ, [UR4+0x30800], RZ ;  /* 0x030800ffffff99a7 */ /* 0x000fe20008200404 */
[----:B------:R-:W-:Y:S07]  /*13a40*/  @!P1 ARRIVES.LDGSTSBAR.64.TRANSCNT [UR4+0x30800] ;  /* 0x03080000ff0099b0 */ /* 0x000fee0008000a84 */
[----:B------:R-:W-:Y:S05]  /*13a50*/  @P0 BRA.U.ANY `(.L_x_1225) ;  /* 0xfffffffd00e80947 */ /* 0x000fea000393ffff */
[----:B01----:R-:W2:Y:S02]  /*13a60*/  LDL.LU R2, [R1+0x18] ;  /* 0x0000180001027983 */ /* 0x003ea40000300800 */
        /* <DEDUP_REMOVED lines=11> */
.L_x_1334:
[----:B------:R-:W-:Y:S05]  /*13b20*/  BSYNC B0 ;  /* 0x0000000000007941 */ /* 0x000fea0003800000 */
.L_x_1226:
[----:B------:R-:W-:-:S04]  /*13b30*/  UIADD3 UR4, UR41, -0x2, URZ ;  /* 0xfffffffe29047890 */ /* 0x000fc8000fffe03f */
[----:B------:R-:W-:-:S06]  /*13b40*/  UISETP.GE.AND UP0, UPT, UR4, UR40, UPT ;  /* 0x000000280400728c */ /* 0x000fcc000bf06270 */
[----:B------:R-:W-:-:S13]  /*13b50*/  PLOP3.LUT P0, PT, PT, PT, UP0, 0x80, 0x0 ;  /* 0x000000000000781c */ /* 0x000fda0003f0f008 */
[----:B------:R-:W-:Y:S05]  /*13b60*/  @!P0 BRA `(.L_x_1228) ;  /* 0x0000002000c08947 */ /* 0x000fea0003800000 */
[----:B0-----:R-:W-:Y:S01]  /*13b70*/  IMAD R0, RZ, RZ, -UR41 ;  /* 0x80000029ff007e24 */ /* 0x001fe2000f8e02ff */
[----:B------:R-:W-:-:S04]  /*13b80*/  LOP3.LUT R8, RZ, UR40, RZ, 0x33, !PT ;  /* 0x00000028ff087c12 */ /* 0x000fc8000f8e33ff */
[----:B------:R-:W-:-:S05]  /*13b90*/  VIADDMNMX R8, R0, 0x1, R8, !PT ;  /* 0x0000000100087846 */ /* 0x000fca0007800108 */
[----:B------:R-:W-:-:S05]  /*13ba0*/  VIADD R0, R8, UR41 ;  /* 0x0000002908007c36 */ /* 0x000fca0008000000 */
[----:B------:R-:W-:-:S04]  /*13bb0*/  LOP3.LUT R0, R0, 0x1, RZ, 0xc0, !PT ;  /* 0x0000000100007812 */ /* 0x000fc800078ec0ff */
[----:B------:R-:W-:Y:S01]  /*13bc0*/  ISETP.NE.U32.AND P0, PT, R0, 0x1, PT ;  /* 0x000000010000780c */ /* 0x000fe20003f05070 */
[----:B------:R-:W-:-:S12]  /*13bd0*/  IMAD.U32 R0, RZ, RZ, UR4 ;  /* 0x00000004ff007e24 */ /* 0x000fd8000f8e00ff */
[----:B------:R-:W-:Y:S05]  /*13be0*/  @P0 BRA `(.L_x_1229) ;  /* 0x0000000800e00947 */ /* 0x000fea0003800000 */
[----:B------:R-:W2:Y:S04]  /*13bf0*/  LDL R2, [R1+0xc] ;  /* 0x00000c0001027983 */ /* 0x000ea80000100800 */
[----:B------:R-:W3:Y:S01]  /*13c00*/  LDL R3, [R1+0x4] ;  /* 0x0000040001037983 */ /* 0x000ee20000100800 */
[----:B------:R-:W-:-:S05]  /*13c10*/  VIADD R7, R18, 0x1 ;  /* 0x0000000112077836 */ /* 0x000fca0000000000 */
[C---:B------:R-:W-:Y:S01]  /*13c20*/  ISETP.NE.AND P0, PT, R7.reuse, 0x2, PT ;  /* 0x000000020700780c */ /* 0x040fe20003f05270 */
[----:B------:R-:W-:Y:S03]  /*13c30*/  BSSY B0, `(.L_x_1230) ;  /* 0x00000af000007945 */ /* 0x000fe60003800000 */
[----:B------:R-:W-:Y:S02]  /*13c40*/  SEL R10, RZ, 0x1, P0 ;  /* 0x00000001ff0a7807 */ /* 0x000fe40000000000 */
[----:B------:R-:W-:Y:S02]  /*13c50*/  SEL R7, R7, RZ, P0 ;  /* 0x000000ff07077207 */ /* 0x000fe40000000000 */
[----:B--2---:R-:W-:Y:S02]  /*13c60*/  LOP3.LUT P1, RZ, R2, 0x2, RZ, 0xc0, !PT ;  /* 0x0000000202ff7812 */ /* 0x004fe4000782c0ff */
[----:B---3--:R-:W-:-:S11]  /*13c70*/  LOP3.LUT R10, R3, R10, RZ, 0x3c, !PT ;  /* 0x0000000a030a7212 */ /* 0x008fd600078e3cff */
[----:B------:R-:W-:Y:S05]  /*13c80*/  @!P1 BRA `(.L_x_1231) ;  /* 0x0000000800a49947 */ /* 0x000fea0003800000 */
[----:B------:R-:W-:Y:S01]  /*13c90*/  LOP3.LUT P1, RZ, R2, 0x1, RZ, 0xc0, !PT ;  /* 0x0000000102ff7812 */ /* 0x000fe2000782c0ff */
[----:B------:R-:W-:-:S12]  /*13ca0*/  IMAD.MOV.U32 R5, RZ, RZ, R16 ;  /* 0x000000ffff057224 */ /* 0x000fd800078e0010 */
[----:B------:R-:W-:Y:S05]  /*13cb0*/  @!P1 BRA `(.L_x_1232) ;  /* 0x0000000000549947 */ /* 0x000fea0003800000 */
[----:B------:R-:W2:Y:S01]  /*13cc0*/  LDL R9, [R1+0x8] ;  /* 0x0000080001097983 */ /* 0x000ea20000100800 */
[----:B------:R-:W0:Y:S03]  /*13cd0*/  LDC R5, c[0x0][0x43c] ;  /* 0x00010f00ff057b82 */ /* 0x000e260000000800 */
[----:B------:R-:W3:Y:S01]  /*13ce0*/  LDL R11, [R1] ;  /* 0x00000000010b7983 */ /* 0x000ee20000100800 */
[----:B------:R-:W-:Y:S01]  /*13cf0*/  IMAD.MOV.U32 R4, RZ, RZ, R0 ;  /* 0x000000ffff047224 */ /* 0x000fe200078e0000 */
[----:B------:R-:W-:Y:S01]  /*13d00*/  ULDC.64 UR4, c[0x0][0x428] ;  /* 0x00010a0000047ab9 */ /* 0x000fe20000000a00 */
[----:B------:R-:W-:Y:S01]  /*13d10*/  ULDC.64 UR6, c[0x0][0x208] ;  /* 0x0000820000067ab9 */ /* 0x000fe20000000a00 */
[----:B0-----:R-:W-:-:S13]  /*13d20*/  ISETP.NE.AND P0, PT, R5, 0x1, PT ;  /* 0x000000010500780c */ /* 0x001fda0003f05270 */
[----:B------:R-:W0:Y:S02]  /*13d30*/  @P0 LDC.64 R2, c[0x0][0x440] ;  /* 0x00011000ff020b82 */ /* 0x000e240000000a00 */
[----:B0-----:R-:W-:-:S05]  /*13d40*/  @P0 IMAD.HI.U32 R2, R0, R2, RZ ;  /* 0x0000000200020227 */ /* 0x001fca00078e00ff */
[----:B------:R-:W-:-:S05]  /*13d50*/  @P0 SHF.R.U32.HI R4, RZ, R3, R2 ;  /* 0x00000003ff040219 */ /* 0x000fca0000011602 */
[----:B------:R-:W-:-:S04]  /*13d60*/  IMAD.MOV R2, RZ, RZ, -R4 ;  /* 0x000000ffff027224 */ /* 0x000fc800078e0a04 */
[----:B------:R-:W-:Y:S01]  /*13d70*/  IMAD R0, R5, R2, R0 ;  /* 0x0000000205007224 */ /* 0x000fe200078e0200 */
[----:B------:R-:W-:Y:S01]  /*13d80*/  SHF.R.S32.HI R5, RZ, 0x1f, R4 ;  /* 0x0000001fff057819 */ /* 0x000fe20000011404 */
[----:B------:R-:W0:Y:S01]  /*13d90*/  LDC.64 R2, c[0x0][0x418] ;  /* 0x00010600ff027b82 */ /* 0x000e220000000a00 */
[----:B--2---:R-:W-:-:S04]  /*13da0*/  IMAD R9, R9, UR4, RZ ;  /* 0x0000000409097c24 */ /* 0x004fc8000f8e02ff */
[C---:B---3--:R-:W-:Y:S02]  /*13db0*/  IMAD R9, R11.reuse, UR5, R9 ;  /* 0x000000050b097c24 */ /* 0x048fe4000f8e0209 */
[----:B------:R-:W-:-:S04]  /*13dc0*/  IMAD.WIDE.U32 R4, R11, UR4, R4 ;  /* 0x000000040b047c25 */ /* 0x000fc8000f8e0004 */
[----:B------:R-:W-:Y:S01]  /*13dd0*/  IMAD.IADD R5, R9, 0x1, R5 ;  /* 0x0000000109057824 */ /* 0x000fe200078e0205 */
[----:B0-----:R-:W-:-:S04]  /*13de0*/  LEA R2, P0, R4, R2, 0x2 ;  /* 0x0000000204027211 */ /* 0x001fc800078010ff */
[----:B------:R-:W-:-:S05]  /*13df0*/  LEA.HI.X R3, R4, R3, R5, 0x2, P0 ;  /* 0x0000000304037211 */ /* 0x000fca00000f1405 */
[----:B------:R0:W5:Y:S04]  /*13e00*/  LDG.E R5, desc[UR6][R2.64] ;  /* 0x0000000602057981 */ /* 0x000168000c1e1900 */
.L_x_1232:
[----:B0-----:R-:W-:Y:S01]  /*13e10*/  IMAD R3, R7, 0x8, R17 ;  /* 0x0000000807037824 */ /* 0x001fe200078e0211 */
[----:B------:R-:W-:Y:S01]  /*13e20*/  SHF.L.U32 R2, R10, 0x1f, RZ ;  /* 0x0000001f0a027819 */ /* 0x000fe200000006ff */
[----:B------:R-:W-:Y:S03]  /*13e30*/  BSSY B1, `(.L_x_1233) ;  /* 0x0000003000017945 */ /* 0x000fe60003800000 */
[----:B------:R-:W0:Y:S02]  /*13e40*/  SYNCS.PHASECHK.TRANS64.TRYWAIT P0, [R3+URZ+0x30840], R2 ;  /* 0x03084002030075a7 */ /* 0x000e24000800017f */
[----:B0-----:R-:W-:Y:S05]  /*13e50*/  @!P0 BRA `(.L_x_1234) ;  /* 0x0000003c00408947 */ /* 0x001fea0003800000 */
.L_x_1335:
[----:B------:R-:W-:Y:S05]  /*13e60*/  BSYNC B1 ;  /* 0x0000000000017941 */ /* 0x000fea0003800000 */
.L_x_1233:
[----:B------:R-:W1:Y:S01]  /*13e70*/  S2R R4, SR_TID.X ;  /* 0x0000000000047919 */ /* 0x000e620000002100 */
[----:B------:R-:W-:Y:S01]  /*13e80*/  BSSY B1, `(.L_x_1235) ;  /* 0x000000b000017945 */ /* 0x000fe20003800000 */
[----:B-1----:R-:W-:-:S04]  /*13e90*/  LOP3.LUT R4, R4, 0x7f, RZ, 0xc0, !PT ;  /* 0x0000007f04047812 */ /* 0x002fc800078ec0ff */
[----:B------:R-:W-:-:S13]  /*13ea0*/  ISETP.NE.AND P1, PT, R4, RZ, PT ;  /* 0x000000ff0400720c */ /* 0x000fda0003f25270 */
[----:B------:R-:W-:Y:S05]  /*13eb0*/  @P1 BRA `(.L_x_1236) ;  /* 0x00000000001c1947 */ /* 0x000fea0003800000 */
[----:B------:R-:W1:Y:S01]  /*13ec0*/  S2R R4, SR_TID.X ;  /* 0x0000000000047919 */ /* 0x000e620000002100 */
[----:B0-----:R-:W-:-:S04]  /*13ed0*/  IMAD.MOV.U32 R2, RZ, RZ, 0x9000 ;  /* 0x00009000ff027424 */ /* 0x001fc800078e00ff */
[----:B------:R2:W-:Y:S01]  /*13ee0*/  SYNCS.ARRIVE.TRANS64 RZ, [R3+URZ+0x30830], R2 ;  /* 0x0308300203ff79a7 */ /* 0x0005e2000800003f */
[----:B-1----:R-:W-:-:S04]  /*13ef0*/  LOP3.LUT R4, R4, 0x1f, RZ, 0xc0, !PT ;  /* 0x0000001f04047812 */ /* 0x002fc800078ec0ff */
[----:B------:R-:W-:-:S13]  /*13f00*/  ISETP.NE.AND P0, PT, R4, RZ, PT ;  /* 0x000000ff0400720c */ /* 0x000fda0003f05270 */
[----:B--2---:R-:W-:Y:S05]  /*13f10*/  @!P0 BRA `(.L_x_1236) ;  /* 0x0000000000048947 */ /* 0x004fea0003800000 */
[----:B------:R-:W-:Y:S01]  /*13f20*/  BPT.TRAP 0x1 ;  /* 0x000000040000795c */ /* 0x000fe20000300000 */
.L_x_1236:
[----:B------:R-:W-:Y:S05]  /*13f30*/  BSYNC B1 ;  /* 0x0000000000017941 */ /* 0x000fea0003800000 */
.L_x_1235:
[----:B------:R-:W-:Y:S01]  /*13f40*/  IMAD.MOV.U32 R11, RZ, RZ, RZ ;  /* 0x000000ffff0b7224 */ /* 0x000fe200078e00ff */
[----:B------:R-:W-:Y:S01]  /*13f50*/  UIADD3 UR4, UP0, UR38, 0x370, URZ ;  /* 0x0000037026047890 */ /* 0x000fe2000ff1e03f */
[----:B------:R-:W-:Y:S01]  /*13f60*/  IMAD R4, R7, 0x9000, R17 ;  /* 0x0000900007047824 */ /* 0x000fe200078e0211 */
[----:B------:R-:W-:Y:S01]  /*13f70*/  PLOP3.LUT P0, PT, PT, PT, PT, 0x80, 0x0 ;  /* 0x000000000000781c */ /* 0x000fe20003f0f070 */
[----:B0-----:R-:W-:Y:S01]  /*13f80*/  VIADD R3, R3, 0x30830 ;  /* 0x0003083003037836 */ /* 0x001fe20000000000 */
[----:B------:R-:W-:Y:S01]  /*13f90*/  R2UR UR10, R11 ;  /* 0x000000000b0a72ca */ /* 0x000fe200000e0000 */
[----:B------:R-:W-:Y:S01]  /*13fa0*/  IMAD R2, R0, 0x60, RZ ;  /* 0x0000006000027824 */ /* 0x000fe200078e02ff */
[----:B------:R-:W-:Y:S01]  /*13fb0*/  UIADD3.X UR5, URZ, UR39, URZ, UP0, !UPT ;  /* 0x000000273f057290 */ /* 0x000fe200087fe43f */
[----:B------:R-:W-:Y:S01]  /*13fc0*/  VIADD R9, R4, 0x1e400 ;  /* 0x0001e40004097836 */ /* 0x000fe20000000000 */
[----:B------:R-:W-:Y:S01]  /*13fd0*/  UMOV UR6, 0x0 ;  /* 0x0000000000067882 */ /* 0x000fe20000000000 */
[----:B------:R-:W-:-:S10]  /*13fe0*/  UMOV UR7, 0x14f00000 ;  /* 0x14f0000000077882 */ /* 0x000fd40000000000 */
.L_x_1237:
[----:B------:R-:W-:-:S13]  /*13ff0*/  @P0 ELECT P2, URZ, PT ;  /* 0x00000000003f082f */ /* 0x000fda0003840000 */
[----:B-----5:R-:W-:Y:S01]  /*14000*/  @P2 R2UR UR13, R5 ;  /* 0x00000000050d22ca */ /* 0x020fe200000e0000 */
[----:B------:R-:W-:Y:S01]  /*14010*/  UMOV UR12, UR36 ;  /* 0x00000024000c7c82 */ /* 0x000fe20008000000 */
[----:B------:R-:W-:Y:S02]  /*14020*/  @P2 R2UR UR11, R2 ;  /* 0x00000000020b22ca */ /* 0x000fe400000e0000 */
[----:B------:R-:W-:Y:S02]  /*14030*/  @P2 R2UR UR9, R3 ;  /* 0x00000000030922ca */ /* 0x000fe400000e0000 */
[----:B------:R-:W-:Y:S02]  /*14040*/  @P2 R2UR UR8, R9 ;  /* 0x00000000090822ca */ /* 0x000fe400000e0000 */
[----:B------:R-:W-:Y:S02]  /*14050*/  @P2 PLOP3.LUT P0, PT, P2, PT, PT, 0x8, 0x0 ;  /* 0x000000000000281c */ /* 0x000fe4000170e170 */
        /* <DEDUP_REMOVED lines=9> */
.L_x_1238:
[----:B------:R-:W-:-:S13]  /*140f0*/  @P0 ELECT P2, URZ, PT ;  /* 0x00000000003f082f */ /* 0x000fda0003840000 */
[----:B------:R-:W-:Y:S01]  /*14100*/  @P2 R2UR UR13, R5 ;  /* 0x00000000050d22ca */ /* 0x000fe200000e0000 */
        /* <DEDUP_REMOVED lines=14> */
.L_x_1239:
        /* <DEDUP_REMOVED lines=10> */
[----:B------:R-:W2:Y:S01]  /*14290*/  LDL.LU R9, [R1+0x4] ;  /* 0x0000040001097983 */ /* 0x000ea20000300800 */
[----:B------:R-:W-:Y:S01]  /*142a0*/  IMAD R3, R18, 0x8, R6 ;  /* 0x0000000812037824 */ /* 0x000fe200078e0206 */
[----:B------:R-:W-:Y:S01]  /*142b0*/  BSSY B1, `(.L_x_1240) ;  /* 0x0000004000017945 */ /* 0x000fe20003800000 */
[----:B--2---:R-:W-:-:S04]  /*142c0*/  SHF.L.U32 R2, R9, 0x1f, RZ ;  /* 0x0000001f09027819 */ /* 0x004fc800000006ff */
[----:B------:R-:W0:Y:S02]  /*142d0*/  SYNCS.PHASECHK.TRANS64.TRYWAIT P0, [R3+URZ+0x60], R2 ;  /* 0x00006002030075a7 */ /* 0x000e24000800017f */
[----:B0-----:R-:W-:Y:S05]  /*142e0*/  @!P0 BRA `(.L_x_1241) ;  /* 0x0000003800308947 */ /* 0x001fea0003800000 */
.L_x_1336:
[----:B------:R-:W-:Y:S05]  /*142f0*/  BSYNC B1 ;  /* 0x0000000000017941 */ /* 0x000fea0003800000 */
.L_x_1240:
[----:B------:R-:W-:Y:S01]  /*14300*/  BSSY B1, `(.L_x_1242) ;  /* 0x000000c000017945 */ /* 0x000fe20003800000 */
[----:B------:R-:W-:Y:S02]  /*14310*/  IMAD.MOV.U32 R12, RZ, RZ, 0x0 ;  /* 0x00000000ff0c7424 */ /* 0x000fe400078e00ff */
[----:B------:R-:W-:Y:S01]  /*14320*/  IMAD.MOV.U32 R13, RZ, RZ, 0x14f00000 ;  /* 0x14f00000ff0d7424 */ /* 0x000fe200078e00ff */
[----:B------:R-:W-:Y:S06]  /*14330*/  @P1 BRA `(.L_x_1243) ;  /* 0x0000000000201947 */ /* 0x000fec0003800000 */
[----:B------:R-:W1:Y:S01]  /*14340*/  S2R R4, SR_TID.X ;  /* 0x0000000000047919 */ /* 0x000e620000002100 */
[----:B0-----:R-:W-:Y:S02]  /*14350*/  IMAD R2, R18, 0x8, R17 ;  /* 0x0000000812027824 */ /* 0x001fe400078e0211 */
[----:B------:R-:W-:-:S04]  /*14360*/  IMAD.MOV.U32 R3, RZ, RZ, 0x9000 ;  /* 0x00009000ff037424 */ /* 0x000fc800078e00ff */
[----:B------:R2:W-:Y:S01]  /*14370*/  SYNCS.ARRIVE.TRANS64 RZ, [R2+URZ+0x30850], R3 ;  /* 0x0308500302ff79a7 */ /* 0x0005e2000800003f */
[----:B-1----:R-:W-:-:S04]  /*14380*/  LOP3.LUT R4, R4, 0x1f, RZ, 0xc0, !PT ;  /* 0x0000001f04047812 */ /* 0x002fc800078ec0ff */
[----:B------:R-:W-:-:S13]  /*14390*/  ISETP.NE.AND P0, PT, R4, RZ, PT ;  /* 0x000000ff0400720c */ /* 0x000fda0003f05270 */
[----:B--2---:R-:W-:Y:S05]  /*143a0*/  @!P0 BRA `(.L_x_1243) ;  /* 0x0000000000048947 */ /* 0x004fea0003800000 */
[----:B------:R-:W-:Y:S01]  /*143b0*/  BPT.TRAP 0x1 ;  /* 0x000000040000795c */ /* 0x000fe20000300000 */
.L_x_1243:
[----:B------:R-:W-:Y:S05]  /*143c0*/  BSYNC B1 ;  /* 0x0000000000017941 */ /* 0x000fea0003800000 */
.L_x_1242:
[----:B------:R-:W-:Y:S01]  /*143d0*/  R2UR UR10, R11 ;  /* 0x000000000b0a72ca */ /* 0x000fe200000e0000 */
[--C-:B0-----:R-:W-:Y:S01]  /*143e0*/  IMAD R2, R18, 0x8, R17.reuse ;  /* 0x0000000812027824 */ /* 0x101fe200078e0211 */
[----:B------:R-:W-:Y:S01]  /*143f0*/  R2UR UR6, R12 ;  /* 0x000000000c0672ca */ /* 0x000fe200000e0000 */
[----:B------:R-:W-:Y:S01]  /*14400*/  IMAD R3, R18, 0x9000, R17 ;  /* 0x0000900012037824 */ /* 0x000fe200078e0211 */
[----:B------:R-:W-:Y:S01]  /*14410*/  R2UR UR7, R13 ;  /* 0x000000000d0772ca */ /* 0x000fe200000e0000 */
[----:B------:R-:W-:Y:S01]  /*14420*/  UIADD3 UR4, UP0, UR38, 0x470, URZ ;  /* 0x0000047026047890 */ /* 0x000fe2000ff1e03f */
[----:B------:R-:W-:Y:S01]  /*14430*/  PLOP3.LUT P0, PT, PT, PT, PT, 0x80, 0x0 ;  /* 0x000000000000781c */ /* 0x000fe20003f0f070 */
[----:B------:R-:W-:Y:S02]  /*14440*/  IMAD R4, R19, 0x60, RZ ;  /* 0x0000006013047824 */ /* 0x000fe400078e02ff */
[----:B------:R-:W-:Y:S01]  /*14450*/  VIADD R2, R2, 0x30850 ;  /* 0x0003085002027836 */ /* 0x000fe20000000000 */
[----:B------:R-:W-:Y:S01]  /*14460*/  UIADD3.X UR5, URZ, UR39, URZ, UP0, !UPT ;  /* 0x000000273f057290 */ /* 0x000fe200087fe43f */
[----:B------:R-:W-:-:S11]  /*14470*/  VIADD R9, R3, 0x400 ;  /* 0x0000040003097836 */ /* 0x000fd60000000000 */
.L_x_1244:
        /* <DEDUP_REMOVED lines=15> */
.L_x_1245:
        /* <DEDUP_REMOVED lines=15> */
.L_x_1246:
        /* <DEDUP_REMOVED lines=10> */
[----:B------:R-:W-:Y:S02]  /*14700*/  IMAD.MOV.U32 R16, RZ, RZ, R5 ;  /* 0x000000ffff107224 */ /* 0x000fe400078e0005 */
[----:B------:R-:W-:-:S07]  /*14710*/  IMAD.MOV.U32 R19, RZ, RZ, R0 ;  /* 0x000000ffff137224 */ /* 0x000fce00078e0000 */
.L_x_1231:
[----:B------:R-:W-:Y:S05]  /*14720*/  BSYNC B0 ;  /* 0x0000000000007941 */ /* 0x000fea0003800000 */
.L_x_1230:
[----:B------:R0:W-:Y:S01]  /*14730*/  STL [R1+0x4], R10 ;  /* 0x0000040a01007387 */ /* 0x0001e20000100800 */
[----:B------:R-:W-:Y:S01]  /*14740*/  UIADD3 UR4, UR41, -0x3, URZ ;  /* 0xfffffffd29047890 */ /* 0x000fe2000fffe03f */
[----:B------:R-:W-:-:S05]  /*14750*/  IMAD.MOV.U32 R18, RZ, RZ, R7 ;  /* 0x000000ffff127224 */ /* 0x000fca00078e0007 */
[----:B------:R-:W-:-:S07]  /*14760*/  IMAD.U32 R0, RZ, RZ, UR4 ;  /* 0x00000004ff007e24 */ /* 0x000fce000f8e00ff */
.L_x_1229:
[----:B------:R-:W-:Y:S01]  /*14770*/  ULOP3.LUT UR4, URZ, UR41, URZ, 0x33, !UPT ;  /* 0x000000293f047292 */ /* 0x000fe2000f8e333f */
[----:B------:R-:W-:Y:S01]  /*14780*/  VIADD R8, R8, 0xfffffffe ;  /* 0xfffffffe08087836 */ /* 0x000fe20000000000 */
[----:B------:R-:W-:Y:S04]  /*14790*/  BSSY B0, `(.L_x_1228) ;  /* 0x000016d000007945 */ /* 0x000fe80003800000 */
[----:B------:R-:W-:-:S13]  /*147a0*/  ISETP.NE.AND P0, PT, R8, UR4, PT ;  /* 0x0000000408007c0c */ /* 0x000fda000bf05270 */
[----:B------:R-:W-:Y:S05]  /*147b0*/  @!P0 BRA `(.L_x_1247) ;  /* 0x0000001400a88947 */ /* 0x000fea0003800000 */
[----:B------:R-:W-:-:S07]  /*147c0*/  IMAD.MOV.U32 R8, RZ, RZ, R16 ;  /* 0x000000ffff087224 */ /* 0x000fce00078e0010 */
.L_x_1282:
[----:B------:R-:W2:Y:S04]  /*147d0*/  LDL R2, [R1+0xc] ;  /* 0x00000c0001027983 */ /* 0x000ea80000100800 */
[----:B------:R-:W3:Y:S01]  /*147e0*/  LDL R3, [R1+0x4] ;  /* 0x0000040001037983 */ /* 0x000ee20000100800 */
[----:B------:R-:W-:Y:S01]  /*147f0*/  VIADD R4, R18, 0x1 ;  /* 0x0000000112047836 */ /* 0x000fe20000000000 */
[----:B------:R-:W-:Y:S05]  /*14800*/  YIELD ;  /* 0x0000000000007946 */ /* 0x000fea0003800000 */
[----:B------:R-:W-:Y:S01]  /*14810*/  ISETP.NE.AND P0, PT, R4, 0x2, PT ;  /* 0x000000020400780c */ /* 0x000fe20003f05270 */
[----:B------:R-:W-:Y:S03]  /*14820*/  BSSY B1, `(.L_x_1248) ;  /* 0x00000ad000017945 */ /* 0x000fe60003800000 */
[----:B------:R-:W-:-:S02]  /*14830*/  SEL R5, RZ, 0x1, P0 ;  /* 0x00000001ff057807 */ /* 0x000fc40000000000 */
[----:B------:R-:W-:Y:S02]  /*14840*/  SEL R4, R4, RZ, P0 ;  /* 0x000000ff04047207 */ /* 0x000fe40000000000 */
[----:B--2---:R-:W-:Y:S02]  /*14850*/  LOP3.LUT P1, RZ, R2, 0x2, RZ, 0xc0, !PT ;  /* 0x0000000202ff7812 */ /* 0x004fe4000782c0ff */
[----:B---3--:R-:W-:-:S11]  /*14860*/  LOP3.LUT R5, R3, R5, RZ, 0x3c, !PT ;  /* 0x0000000503057212 */ /* 0x008fd600078e3cff */
[----:B------:R-:W-:Y:S05]  /*14870*/  @!P1 BRA `(.L_x_1249) ;  /* 0x00000008009c9947 */ /* 0x000fea0003800000 */
[----:B------:R-:W-:Y:S01]  /*14880*/  LOP3.LUT P1, RZ, R2, 0x1, RZ, 0xc0, !PT ;  /* 0x0000000102ff7812 */ /* 0x000fe2000782c0ff */
[----:B------:R-:W-:-:S12]  /*14890*/  IMAD.MOV.U32 R7, RZ, RZ, R0 ;  /* 0x000000ffff077224 */ /* 0x000fd800078e0000 */
[----:B------:R-:W-:Y:S05]  /*148a0*/  @!P1 BRA `(.L_x_1250) ;  /* 0x0000000000549947 */ /* 0x000fea0003800000 */
[----:B0-----:R-:W2:Y:S01]  /*148b0*/  LDL R10, [R1+0x8] ;  /* 0x00000800010a7983 */ /* 0x001ea20000100800 */
[----:B------:R-:W0:Y:S01]  /*148c0*/  LDC R8, c[0x0][0x43c] ;  /* 0x00010f00ff087b82 */ /* 0x000e220000000800 */
[----:B------:R-:W-:Y:S02]  /*148d0*/  ULDC.64 UR4, c[0x0][0x428] ;  /* 0x00010a0000047ab9 */ /* 0x000fe40000000a00 */
[----:B------:R-:W3:Y:S01]  /*148e0*/  LDL R9, [R1] ;  /* 0x0000000001097983 */ /* 0x000ee20000100800 */
[----:B------:R-:W-:Y:S01]  /*148f0*/  ULDC.64 UR6, c[0x0][0x208] ;  /* 0x0000820000067ab9 */ /* 0x000fe20000000a00 */
        /* <DEDUP_REMOVED lines=16> */
.L_x_1250:
[----:B------:R-:W-:Y:S01]  /*14a00*/  IMAD R3, R4, 0x8, R17 ;  /* 0x0000000804037824 */ /* 0x000fe200078e0211 */
[----:B------:R-:W-:Y:S01]  /*14a10*/  SHF.L.U32 R2, R5, 0x1f, RZ ;  /* 0x0000001f05027819 */ /* 0x000fe200000006ff */
[----:B------:R-:W-:Y:S03]  /*14a20*/  BSSY B2, `(.L_x_1251) ;  /* 0x0000003000027945 */ /* 0x000fe60003800000 */
[----:B------:R-:W2:Y:S02]  /*14a30*/  SYNCS.PHASECHK.TRANS64.TRYWAIT P0, [R3+URZ+0x30840], R2 ;  /* 0x03084002030075a7 */ /* 0x000ea4000800017f */
[----:B--2---:R-:W-:Y:S05]  /*14a40*/  @!P0 BRA `(.L_x_1252) ;  /* 0x00000030006c8947 */ /* 0x004fea0003800000 */
.L_x_1337:
[----:B------:R-:W-:Y:S05]  /*14a50*/  BSYNC B2 ;  /* 0x0000000000027941 */ /* 0x000fea0003800000 */
.L_x_1251:
[----:B-1----:R-:W1:Y:S01]  /*14a60*/  S2R R9, SR_TID.X ;  /* 0x0000000000097919 */ /* 0x002e620000002100 */
[----:B------:R-:W-:Y:S01]  /*14a70*/  BSSY B2, `(.L_x_1253) ;  /* 0x000000b000027945 */ /* 0x000fe20003800000 */
[----:B-1----:R-:W-:-:S04]  /*14a80*/  LOP3.LUT R9, R9, 0x7f, RZ, 0xc0, !PT ;  /* 0x0000007f09097812 */ /* 0x002fc800078ec0ff */
[----:B------:R-:W-:-:S13]  /*14a90*/  ISETP.NE.AND P1, PT, R9, RZ, PT ;  /* 0x000000ff0900720c */ /* 0x000fda0003f25270 */
[----:B------:R-:W-:Y:S05]  /*14aa0*/  @P1 BRA `(.L_x_1254) ;  /* 0x00000000001c1947 */ /* 0x000fea0003800000 */
[----:B------:R-:W1:Y:S01]  /*14ab0*/  S2R R9, SR_TID.X ;  /* 0x0000000000097919 */ /* 0x000e620000002100 */
[----:B--2---:R-:W-:-:S04]  /*14ac0*/  IMAD.MOV.U32 R2, RZ, RZ, 0x9000 ;  /* 0x00009000ff027424 */ /* 0x004fc800078e00ff */
[----:B------:R3:W-:Y:S01]  /*14ad0*/  SYNCS.ARRIVE.TRANS64 RZ, [R3+URZ+0x30830], R2 ;  /* 0x0308300203ff79a7 */ /* 0x0007e2000800003f */
[----:B-1----:R-:W-:-:S04]  /*14ae0*/  LOP3.LUT R9, R9, 0x1f, RZ, 0xc0, !PT ;  /* 0x0000001f09097812 */ /* 0x002fc800078ec0ff */
[----:B------:R-:W-:-:S13]  /*14af0*/  ISETP.NE.AND P0, PT, R9, RZ, PT ;  /* 0x000000ff0900720c */ /* 0x000fda0003f05270 */
[----:B---3--:R-:W-:Y:S05]  /*14b00*/  @!P0 BRA `(.L_x_1254) ;  /* 0x0000000000048947 */ /* 0x008fea0003800000 */
[----:B------:R-:W-:Y:S01]  /*14b10*/  BPT.TRAP 0x1 ;  /* 0x000000040000795c */ /* 0x000fe20000300000 */
.L_x_1254:
[----:B------:R-:W-:Y:S05]  /*14b20*/  BSYNC B2 ;  /* 0x0000000000027941 */ /* 0x000fea0003800000 */
.L_x_1253:
[----:B------:R-:W-:Y:S01]  /*14b30*/  IMAD.MOV.U32 R11, RZ, RZ, RZ ;  /* 0x000000ffff0b7224 */ /* 0x000fe200078e00ff */
[----:B------:R-:W-:Y:S01]  /*14b40*/  UIADD3 UR4, UP0, UR38, 0x370, URZ ;  /* 0x0000037026047890 */ /* 0x000fe2000ff1e03f */
[----:B------:R-:W-:Y:S01]  /*14b50*/  IMAD R9, R4, 0x9000, R17 ;  /* 0x0000900004097824 */ /* 0x000fe200078e0211 */
[----:B------:R-:W-:Y:S01]  /*14b60*/  PLOP3.LUT P0, PT, PT, PT, PT, 0x80, 0x0 ;  /* 0x000000000000781c */ /* 0x000fe20003f0f070 */
[----:B--2---:R-:W-:Y:S01]  /*14b70*/  VIADD R3, R3, 0x30830 ;  /* 0x0003083003037836 */ /* 0x004fe20000000000 */
[----:B------:R-:W-:Y:S01]  /*14b80*/  R2UR UR10, R11 ;  /* 0x000000000b0a72ca */ /* 0x000fe200000e0000 */
[----:B------:R-:W-:Y:S01]  /*14b90*/  IMAD R2, R7, 0x60, RZ ;  /* 0x0000006007027824 */ /* 0x000fe200078e02ff */
[----:B------:R-:W-:Y:S01]  /*14ba0*/  UIADD3.X UR5, URZ, UR39, URZ, UP0, !UPT ;  /* 0x000000273f057290 */ /* 0x000fe200087fe43f */
[----:B0-----:R-:W-:Y:S01]  /*14bb0*/  VIADD R10, R9, 0x1e400 ;  /* 0x0001e400090a7836 */ /* 0x001fe20000000000 */
[----:B------:R-:W-:Y:S01]  /*14bc0*/  UMOV UR6, 0x0 ;  /* 0x0000000000067882 */ /* 0x000fe20000000000 */
[----:B------:R-:W-:-:S10]  /*14bd0*/  UMOV UR7, 0x14f00000 ;  /* 0x14f0000000077882 */ /* 0x000fd40000000000 */
.L_x_1255:
        /* <DEDUP_REMOVED lines=16> */
.L_x_1256:
        /* <DEDUP_REMOVED lines=16> */
.L_x_1257:
        /* <DEDUP_REMOVED lines=16> */
.L_x_1338:
[----:B------:R-:W-:Y:S05]  /*14ee0*/  BSYNC B2 ;  /* 0x0000000000027941 */ /* 0x000fea0003800000 */
.L_x_1258:
[----:B------:R-:W-:Y:S01]  /*14ef0*/  BSSY B2, `(.L_x_1260) ;  /* 0x000000b000027945 */ /* 0x000fe20003800000 */
[----:B0-----:R-:W-:Y:S02]  /*14f00*/  IMAD.MOV.U32 R2, RZ, RZ, 0x0 ;  /* 0x00000000ff027424 */ /* 0x001fe400078e00ff */
[----:B------:R-:W-:Y:S01]  /*14f10*/  IMAD.MOV.U32 R3, RZ, RZ, 0x14f00000 ;  /* 0x14f00000ff037424 */ /* 0x000fe200078e00ff */
[----:B------:R-:W-:Y:S06]  /*14f20*/  @P1 BRA `(.L_x_1261) ;  /* 0x00000000001c1947 */ /* 0x000fec0003800000 */
[----:B------:R-:W0:Y:S02]  /*14f30*/  S2R R10, SR_TID.X ;  /* 0x00000000000a7919 */ /* 0x000e240000002100 */
[----:B0-----:R-:W-:Y:S01]  /*14f40*/  LOP3.LUT R14, R10, 0x1f, RZ, 0xc0, !PT ;  /* 0x0000001f0a0e7812 */ /* 0x001fe200078ec0ff */
[----:B------:R-:W-:-:S03]  /*14f50*/  IMAD.MOV.U32 R10, RZ, RZ, 0x9000 ;  /* 0x00009000ff0a7424 */ /* 0x000fc600078e00ff */
[----:B------:R-:W-:Y:S01]  /*14f60*/  ISETP.NE.AND P0, PT, R14, RZ, PT ;  /* 0x000000ff0e00720c */ /* 0x000fe20003f05270 */
[----:B------:R0:W-:-:S12]  /*14f70*/  SYNCS.ARRIVE.TRANS64 RZ, [R9+URZ+0x50], R10 ;  /* 0x0000500a09ff79a7 */ /* 0x0001d8000800003f */
[----:B0-----:R-:W-:Y:S05]  /*14f80*/  @!P0 BRA `(.L_x_1261) ;  /* 0x0000000000048947 */ /* 0x001fea0003800000 */
[----:B------:R-:W-:Y:S01]  /*14f90*/  BPT.TRAP 0x1 ;  /* 0x000000040000795c */ /* 0x000fe20000300000 */
.L_x_1261:
[----:B------:R-:W-:Y:S05]  /*14fa0*/  BSYNC B2 ;  /* 0x0000000000027941 */ /* 0x000fea0003800000 */
.L_x_1260:
[----:B------:R-:W-:Y:S01]  /*14fb0*/  R2UR UR6, R2 ;  /* 0x00000000020672ca */ /* 0x000fe200000e0000 */
[----:B------:R-:W-:Y:S01]  /*14fc0*/  IMAD R18, R18, 0x9000, R17 ;  /* 0x0000900012127824 */ /* 0x000fe200078e0211 */
[----:B------:R-:W-:Y:S01]  /*14fd0*/  R2UR UR7, R3 ;  /* 0x00000000030772ca */ /* 0x000fe200000e0000 */
[----:B------:R-:W-:Y:S01]  /*14fe0*/  UIADD3 UR4, UP0, UR38, 0x470, URZ ;  /* 0x0000047026047890 */ /* 0x000fe2000ff1e03f */
[----:B------:R-:W-:Y:S01]  /*14ff0*/  R2UR UR10, R11 ;  /* 0x000000000b0a72ca */ /* 0x000fe200000e0000 */
[----:B------:R-:W-:Y:S01]  /*15000*/  IMAD R10, R19, 0x60, RZ ;  /* 0x00000060130a7824 */ /* 0x000fe200078e02ff */
[----:B------:R-:W-:Y:S01]  /*15010*/  PLOP3.LUT P0, PT, PT, PT, PT, 0x80, 0x0 ;  /* 0x000000000000781c */ /* 0x000fe20003f0f070 */
[----:B------:R-:W-:Y:S01]  /*15020*/  VIADD R9, R9, 0x50 ;  /* 0x0000005009097836 */ /* 0x000fe20000000000 */
[----:B------:R-:W-:Y:S01]  /*15030*/  UIADD3.X UR5, URZ, UR39, URZ, UP0, !UPT ;  /* 0x000000273f057290 */ /* 0x000fe200087fe43f */
[----:B------:R-:W-:-:S11]  /*15040*/  VIADD R11, R18, 0x400 ;  /* 0x00000400120b7836 */ /* 0x000fd60000000000 */
.L_x_1262:
        /* <DEDUP_REMOVED lines=15> */
.L_x_1263:
        /* <DEDUP_REMOVED lines=15> */
.L_x_1264:
        /* <DEDUP_REMOVED lines=12> */
.L_x_1249:
[----:B------:R-:W-:Y:S05]  /*152f0*/  BSYNC B1 ;  /* 0x0000000000017941 */ /* 0x000fea0003800000 */
.L_x_1248:
[----:B------:R-:W2:Y:S01]  /*15300*/  LDL R3, [R1+0xc] ;  /* 0x00000c0001037983 */ /* 0x000ea20000100800 */
[----:B------:R-:W-:Y:S01]  /*15310*/  VIADD R18, R4, 0x1 ;  /* 0x0000000104127836 */ /* 0x000fe20000000000 */
[----:B------:R-:W-:Y:S01]  /*15320*/  BSSY B1, `(.L_x_1265) ;  /* 0x00000b0000017945 */ /* 0x000fe20003800000 */
[----:B------:R-:W-:-:S03]  /*15330*/  VIADD R7, R0, 0xffffffff ;  /* 0xffffffff00077836 */ /* 0x000fc60000000000 */
[----:B------:R-:W-:-:S04]  /*15340*/  ISETP.NE.AND P0, PT, R18, 0x2, PT ;  /* 0x000000021200780c */ /* 0x000fc80003f05270 */
[----:B------:R-:W-:Y:S02]  /*15350*/  SEL R2, RZ, 0x1, P0 ;  /* 0x00000001ff027807 */ /* 0x000fe40000000000 */
[----:B------:R-:W-:Y:S02]  /*15360*/  SEL R18, R18, RZ, P0 ;  /* 0x000000ff12127207 */ /* 0x000fe40000000000 */
[----:B------:R-:W-:-:S05]  /*15370*/  LOP3.LUT R11, R5, R2, RZ, 0x3c, !PT ;  /* 0x00000002050b7212 */ /* 0x000fca00078e3cff */
[----:B------:R1:W-:Y:S01]  /*15380*/  STL [R1+0x4], R11 ;  /* 0x0000040b01007387 */ /* 0x0003e20000100800 */
[----:B--2---:R-:W-:-:S13]  /*15390*/  LOP3.LUT P1, RZ, R3, 0x2, RZ, 0xc0, !PT ;  /* 0x0000000203ff7812 */ /* 0x004fda000782c0ff */
[----:B-1----:R-:W-:Y:S05]  /*153a0*/  @!P1 BRA `(.L_x_1266) ;  /* 0x00000008009c9947 */ /* 0x002fea0003800000 */
[----:B------:R-:W-:Y:S01]  /*153b0*/  LOP3.LUT P1, RZ, R3, 0x1, RZ, 0xc0, !PT ;  /* 0x0000000103ff7812 */ /* 0x000fe2000782c0ff */
[----:B0-----:R-:W-:-:S12]  /*153c0*/  IMAD.MOV.U32 R10, RZ, RZ, R7 ;  /* 0x000000ffff0a7224 */ /* 0x001fd800078e0007 */
[----:B------:R-:W-:Y:S05]  /*153d0*/  @!P1 BRA `(.L_x_1267) ;  /* 0x0000000000549947 */ /* 0x000fea0003800000 */
[----:B------:R-:W2:Y:S01]  /*153e0*/  LDL R13, [R1+0x8] ;  /* 0x00000800010d7983 */ /* 0x000ea20000100800 */
        /* <DEDUP_REMOVED lines=20> */
.L_x_1267:
[----:B------:R-:W-:Y:S01]  /*15530*/  IMAD R2, R18, 0x8, R17 ;  /* 0x0000000812027824 */ /* 0x000fe200078e0211 */
[----:B------:R-:W-:Y:S01]  /*15540*/  SHF.L.U32 R3, R11, 0x1f, RZ ;  /* 0x0000001f0b037819 */ /* 0x000fe200000006ff */
[----:B------:R-:W-:Y:S03]  /*15550*/  BSSY B2, `(.L_x_1268) ;  /* 0x0000003000027945 */ /* 0x000fe60003800000 */
[----:B------:R-:W1:Y:S02]  /*15560*/  SYNCS.PHASECHK.TRANS64.TRYWAIT P0, [R2+URZ+0x30840], R3 ;  /* 0x03084003020075a7 */ /* 0x000e64000800017f */
[----:B-1----:R-:W-:Y:S05]  /*15570*/  @!P0 BRA `(.L_x_1269) ;  /* 0x0000002400c88947 */ /* 0x002fea0003800000 */
.L_x_1339:
[----:B------:R-:W-:Y:S05]  /*15580*/  BSYNC B2 ;  /* 0x0000000000027941 */ /* 0x000fea0003800000 */
.L_x_1268:
        /* <DEDUP_REMOVED lines=12> */
.L_x_1271:
[----:B------:R-:W-:Y:S05]  /*15650*/  BSYNC B2 ;  /* 0x0000000000027941 */ /* 0x000fea0003800000 */
.L_x_1270:
[----:B------:R-:W-:Y:S01]  /*15660*/  IMAD.MOV.U32 R14, RZ, RZ, RZ ;  /* 0x000000ffff0e7224 */ /* 0x000fe200078e00ff */
[----:B------:R-:W-:Y:S01]  /*15670*/  UIADD3 UR4, UP0, UR38, 0x370, URZ ;  /* 0x0000037026047890 */ /* 0x000fe2000ff1e03f */
[C---:B-1----:R-:W-:Y:S01]  /*15680*/  IMAD R3, R18.reuse, 0x8, R6 ;  /* 0x0000000812037824 */ /* 0x042fe200078e0206 */
[----:B------:R-:W-:Y:S01]  /*15690*/  PLOP3.LUT P0, PT, PT, PT, PT, 0x80, 0x0 ;  /* 0x000000000000781c */ /* 0x000fe20003f0f070 */
[----:B------:R-:W-:Y:S01]  /*156a0*/  IMAD R9, R18, 0x9000, R17 ;  /* 0x0000900012097824 */ /* 0x000fe200078e0211 */
[----:B------:R-:W-:Y:S01]  /*156b0*/  R2UR UR10, R14 ;  /* 0x000000000e0a72ca */ /* 0x000fe200000e0000 */
[----:B------:R-:W-:Y:S01]  /*156c0*/  VIADD R3, R3, 0x30 ;  /* 0x0000003003037836 */ /* 0x000fe20000000000 */
[----:B------:R-:W-:Y:S01]  /*156d0*/  UIADD3.X UR5, URZ, UR39, URZ, UP0, !UPT ;  /* 0x000000273f057290 */ /* 0x000fe200087fe43f */
[----:B------:R-:W-:Y:S01]  /*156e0*/  IMAD R2, R10, 0x60, RZ ;  /* 0x000000600a027824 */ /* 0x000fe200078e02ff */
[----:B------:R-:W-:Y:S01]  /*156f0*/  UMOV UR6, 0x0 ;  /* 0x0000000000067882 */ /* 0x000fe20000000000 */
[----:B------:R-:W-:Y:S01]  /*15700*/  VIADD R11, R9, 0x1e400 ;  /* 0x0001e400090b7836 */ /* 0x000fe20000000000 */
[----:B------:R-:W-:-:S09]  /*15710*/  UMOV UR7, 0x14f00000 ;  /* 0x14f0000000077882 */ /* 0x000fd20000000000 */
.L_x_1272:
        /* <DEDUP_REMOVED lines=16> */
.L_x_1273:
        /* <DEDUP_REMOVED lines=16> */
.L_x_1274:
        /* <DEDUP_REMOVED lines=15> */
.L_x_1340:
[----:B------:R-:W-:Y:S05]  /*15a10*/  BSYNC B2 ;  /* 0x0000000000027941 */ /* 0x000fea0003800000 */
.L_x_1275:
[----:B------:R-:W-:Y:S01]  /*15a20*/  BSSY B2, `(.L_x_1277) ;  /* 0x000000b000027945 */ /* 0x000fe20003800000 */
[----:B------:R-:W-:Y:S02]  /*15a30*/  IMAD.MOV.U32 R12, RZ, RZ, 0x0 ;  /* 0x00000000ff0c7424 */ /* 0x000fe400078e00ff */
[----:B------:R-:W-:Y:S01]  /*15a40*/  IMAD.MOV.U32 R13, RZ, RZ, 0x14f00000 ;  /* 0x14f00000ff0d7424 */ /* 0x000fe200078e00ff */
[----:B------:R-:W-:Y:S06]  /*15a50*/  @P1 BRA `(.L_x_1278) ;  /* 0x00000000001c1947 */ /* 0x000fec0003800000 */
[----:B------:R-:W1:Y:S02]  /*15a60*/  S2R R3, SR_TID.X ;  /* 0x0000000000037919 */ /* 0x000e640000002100 */
[----:B-1----:R-:W-:Y:S01]  /*15a70*/  LOP3.LUT R9, R3, 0x1f, RZ, 0xc0, !PT ;  /* 0x0000001f03097812 */ /* 0x002fe200078ec0ff */
[----:B------:R-:W-:-:S03]  /*15a80*/  IMAD.MOV.U32 R3, RZ, RZ, 0x9000 ;  /* 0x00009000ff037424 */ /* 0x000fc600078e00ff */
[----:B------:R-:W-:Y:S01]  /*15a90*/  ISETP.NE.AND P0, PT, R9, RZ, PT ;  /* 0x000000ff0900720c */ /* 0x000fe20003f05270 */
[----:B------:R1:W-:-:S12]  /*15aa0*/  SYNCS.ARRIVE.TRANS64 RZ, [R2+URZ+0x50], R3 ;  /* 0x0000500302ff79a7 */ /* 0x0003d8000800003f */
[----:B-1----:R-:W-:Y:S05]  /*15ab0*/  @!P0 BRA `(.L_x_1278) ;  /* 0x0000000000048947 */ /* 0x002fea0003800000 */
[----:B------:R-:W-:Y:S01]  /*15ac0*/  BPT.TRAP 0x1 ;  /* 0x000000040000795c */ /* 0x000fe20000300000 */
.L_x_1278:
[----:B------:R-:W-:Y:S05]  /*15ad0*/  BSYNC B2 ;  /* 0x0000000000027941 */ /* 0x000fea0003800000 */
.L_x_1277:
[----:B------:R-:W-:Y:S01]  /*15ae0*/  R2UR UR10, R14 ;  /* 0x000000000e0a72ca */ /* 0x000fe200000e0000 */
[----:B------:R-:W-:Y:S01]  /*15af0*/  IMAD R4, R4, 0x9000, R17 ;  /* 0x0000900004047824 */ /* 0x000fe200078e0211 */
[----:B------:R-:W-:Y:S01]  /*15b00*/  R2UR UR6, R12 ;  /* 0x000000000c0672ca */ /* 0x000fe200000e0000 */
[----:B------:R-:W-:Y:S01]  /*15b10*/  UIADD3 UR4, UP0, UR38, 0x470, URZ ;  /* 0x0000047026047890 */ /* 0x000fe2000ff1e03f */
[----:B------:R-:W-:Y:S01]  /*15b20*/  R2UR UR7, R13 ;  /* 0x000000000d0772ca */ /* 0x000fe200000e0000 */
[----:B------:R-:W-:Y:S01]  /*15b30*/  IMAD R3, R19, 0x60, RZ ;  /* 0x0000006013037824 */ /* 0x000fe200078e02ff */
[----:B------:R-:W-:Y:S01]  /*15b40*/  PLOP3.LUT P0, PT, PT, PT, PT, 0x80, 0x0 ;  /* 0x000000000000781c */ /* 0x000fe20003f0f070 */
[----:B0-----:R-:W-:Y:S01]  /*15b50*/  VIADD R2, R2, 0x50 ;  /* 0x0000005002027836 */ /* 0x001fe20000000000 */
[----:B------:R-:W-:Y:S01]  /*15b60*/  UIADD3.X UR5, URZ, UR39, URZ, UP0, !UPT ;  /* 0x000000273f057290 */ /* 0x000fe200087fe43f */
[----:B------:R-:W-:-:S11]  /*15b70*/  VIADD R5, R4, 0x400 ;  /* 0x0000040004057836 */ /* 0x000fd60000000000 */
.L_x_1279:
        /* <DEDUP_REMOVED lines=15> */
.L_x_1280:
        /* <DEDUP_REMOVED lines=15> */
.L_x_1281:
        /* <DEDUP_REMOVED lines=12> */
.L_x_1266:
[----:B------:R-:W-:Y:S05]  /*15e20*/  BSYNC B1 ;  /* 0x0000000000017941 */ /* 0x000fea0003800000 */
.L_x_1265:
[----:B------:R-:W-:Y:S01]  /*15e30*/  ISETP.GT.AND P0, PT, R7, UR40, PT ;  /* 0x0000002807007c0c */ /* 0x000fe2000bf04270 */
[----:B------:R-:W-:-:S12]  /*15e40*/  VIADD R0, R0, 0xfffffffe ;  /* 0xfffffffe00007836 */ /* 0x000fd80000000000 */
[----:B------:R-:W-:Y:S05]  /*15e50*/  @P0 BRA `(.L_x_1282) ;  /* 0xffffffe8005c0947 */ /* 0x000fea000383ffff */
.L_x_1247:
[----:B------:R-:W-:Y:S05]  /*15e60*/  BSYNC B0 ;  /* 0x0000000000007941 */ /* 0x000fea0003800000 */
.L_x_1228:
[----:B0-----:R-:W0:Y:S01]  /*15e70*/  S2R R0, SR_TID.X ;  /* 0x0000000000007919 */ /* 0x001e220000002100 */
[----:B------:R-:W-:Y:S01]  /*15e80*/  BSSY B0, `(.L_x_1283) ;  /* 0x0000012000007945 */ /* 0x000fe20003800000 */
[----:B0-----:R-:W-:-:S04]  /*15e90*/  LOP3.LUT R6, R0, 0x7f, RZ, 0xc0, !PT ;  /* 0x0000007f00067812 */ /* 0x001fc800078ec0ff */
[----:B------:R-:W-:-:S13]  /*15ea0*/  ISETP.NE.AND P1, PT, R6, RZ, PT ;  /* 0x000000ff0600720c */ /* 0x000fda0003f25270 */
[----:B------:R-:W-:Y:S05]  /*15eb0*/  @P1 BRA `(.L_x_1284) ;  /* 0x0000000000381947 */ /* 0x000fea0003800000 */
[----:B------:R-:W0:Y:S01]  /*15ec0*/  S2R R3, SR_LANEID ;  /* 0x0000000000037919 */ /* 0x000e220000000000 */
[----:B------:R-:W-:Y:S01]  /*15ed0*/  VOTEU.ANY UR4, UPT, PT ;  /* 0x0000000000047886 */ /* 0x000fe200038e0100 */
[----:B------:R-:W-:Y:S01]  /*15ee0*/  ULDC.64 UR6, c[0x0][0x208] ;  /* 0x0000820000067ab9 */ /* 0x000fe20000000a00 */
[----:B------:R-:W0:Y:S08]  /*15ef0*/  FLO.U32 R0, UR4 ;  /* 0x0000000400007d00 */ /* 0x000e3000080e0000 */
[----:B------:R-:W1:Y:S01]  /*15f00*/  POPC R5, UR4 ;  /* 0x0000000400057d09 */ /* 0x000e620008000000 */
[----:B0-----:R-:W-:-:S02]  /*15f10*/  ISETP.EQ.U32.AND P0, PT, R0, R3, PT ;  /* 0x000000030000720c */ /* 0x001fc40003f02070 */
[----:B------:R-:W1:Y:S11]  /*15f20*/  LDC.64 R2, c[0x0][0xc80] ;  /* 0x00032000ff027b82 */ /* 0x000e760000000a00 */
[----:B-1----:R-:W2:Y:S01]  /*15f30*/  @P0 ATOMG.E.ADD.STRONG.GPU PT, R3, desc[UR6][R2.64], R5 ;  /* 0x00000005020309a8 */ /* 0x002ea200081ee1c6 */
[----:B------:R-:W0:Y:S02]  /*15f40*/  S2R R4, SR_LTMASK ;  /* 0x0000000000047919 */ /* 0x000e240000003900 */
[----:B0-----:R-:W-:-:S04]  /*15f50*/  LOP3.LUT R4, R4, UR4, RZ, 0xc0, !PT ;  /* 0x0000000404047c12 */ /* 0x001fc8000f8ec0ff */
[----:B------:R-:W0:Y:S01]  /*15f60*/  POPC R7, R4 ;  /* 0x0000000400077309 */ /* 0x000e220000000000 */
[----:B--2---:R-:W0:Y:S02]  /*15f70*/  SHFL.IDX PT, R0, R3, R0, 0x1f ;  /* 0x00001f0003007589 */ /* 0x004e2400000e0000 */
[----:B0-----:R-:W-:-:S05]  /*15f80*/  IADD3 R0, R0, UR44, R7 ;  /* 0x0000002c00007c10 */ /* 0x001fca000fffe007 */
[----:B------:R0:W-:Y:S02]  /*15f90*/  STL [R1+0x14], R0 ;  /* 0x0000140001007387 */ /* 0x0001e40000100800 */
.L_x_1284:
[----:B------:R-:W-:Y:S05]  /*15fa0*/  BSYNC B0 ;  /* 0x0000000000007941 */ /* 0x000fea0003800000 */
.L_x_1283:
[----:B0-----:R-:W2:Y:S01]  /*15fb0*/  LDL R0, [R1+0xc] ;  /* 0x00000c0001007983 */ /* 0x001ea20000100800 */
[----:B------:R-:W-:Y:S01]  /*15fc0*/  BSSY B0, `(.L_x_1285) ;  /* 0x0000047000007945 */ /* 0x000fe20003800000 */
[----:B--2---:R-:W-:-:S13]  /*15fd0*/  LOP3.LUT P0, RZ, R0, 0x2, RZ, 0xc0, !PT ;  /* 0x0000000200ff7812 */ /* 0x004fda000780c0ff */
[----:B------:R-:W-:Y:S05]  /*15fe0*/  @!P0 BRA `(.L_x_1286) ;  /* 0x0000000400108947 */ /* 0x000fea0003800000 */
[----:B------:R-:W2:Y:S01]  /*15ff0*/  LDL R0, [R1+0x4] ;  /* 0x0000040001007983 */ /* 0x000ea20000100800 */
[----:B------:R-:W-:Y:S01]  /*16000*/  IMAD R2, R18, 0x8, R17 ;  /* 0x0000000812027824 */ /* 0x000fe200078e0211 */
[----:B------:R-:W-:Y:S01]  /*16010*/  BSSY B1, `(.L_x_1287) ;  /* 0x0000005000017945 */ /* 0x000fe20003800000 */
[----:B------:R-:W-:Y:S02]  /*16020*/  ISETP.NE.AND P2, PT, R6, RZ, PT ;  /* 0x000000ff0600720c */ /* 0x000fe40003f45270 */
[----:B--2---:R-:W-:-:S04]  /*16030*/  SHF.L.U32 R3, R0, 0x1f, RZ ;  /* 0x0000001f00037819 */ /* 0x004fc800000006ff */
[----:B------:R-:W0:Y:S02]  /*16040*/  SYNCS.PHASECHK.TRANS64.TRYWAIT P0, [R2+URZ+0x30860], R3 ;  /* 0x03086003020075a7 */ /* 0x000e24000800017f */
[----:B0-----:R-:W-:Y:S05]  /*16050*/  @!P0 BRA `(.L_x_1288) ;  /* 0x0000001c00388947 */ /* 0x001fea0003800000 */
.L_x_1341:
[----:B------:R-:W-:Y:S05]  /*16060*/  BSYNC B1 ;  /* 0x0000000000017941 */ /* 0x000fea0003800000 */
.L_x_1287:
[----:B------:R-:W-:Y:S04]  /*16070*/  BSSY B1, `(.L_x_1289) ;  /* 0x0000009000017945 */ /* 0x000fe80003800000 */
        /* <DEDUP_REMOVED lines=8> */
.L_x_1290:
[----:B------:R-:W-:Y:S05]  /*16100*/  BSYNC B1 ;  /* 0x0000000000017941 */ /* 0x000fea0003800000 */
.L_x_1289:
[----:B------:R-:W-:Y:S01]  /*16110*/  IMAD R0, R18, 0x9000, R17 ;  /* 0x0000900012007824 */ /* 0x000fe200078e0211 */
[----:B------:R-:W-:Y:S01]  /*16120*/  UIADD3 UR4, UP0, UR38, 0x470, URZ ;  /* 0x0000047026047890 */ /* 0x000fe2000ff1e03f */
[----:B------:R-:W-:Y:S01]  /*16130*/  PLOP3.LUT P0, PT, PT, PT, PT, 0x80, 0x0 ;  /* 0x000000000000781c */ /* 0x000fe20003f0f070 */
[----:B------:R-:W-:Y:S01]  /*16140*/  IMAD R19, R19, 0x60, RZ ;  /* 0x0000006013137824 */ /* 0x000fe200078e02ff */
[----:B------:R-:W-:Y:S01]  /*16150*/  UMOV UR6, 0x0 ;  /* 0x0000000000067882 */ /* 0x000fe20000000000 */
[----:B0-----:R-:W-:Y:S01]  /*16160*/  VIADD R2, R2, 0x30850 ;  /* 0x0003085002027836 */ /* 0x001fe20000000000 */
[----:B------:R-:W-:Y:S01]  /*16170*/  UIADD3.X UR5, URZ, UR39, URZ, UP0, !UPT ;  /* 0x000000273f057290 */ /* 0x000fe200087fe43f */
[----:B------:R-:W-:Y:S01]  /*16180*/  VIADD R3, R0, 0x400 ;  /* 0x0000040000037836 */ /* 0x000fe20000000000 */
[----:B------:R-:W-:Y:S01]  /*16190*/  UMOV UR7, 0x14f00000 ;  /* 0x14f0000000077882 */ /* 0x000fe20000000000 */
[----:B------:R-:W-:-:S09]  /*161a0*/  UMOV UR10, URZ ;  /* 0x0000003f000a7c82 */ /* 0x000fd20008000000 */
.L_x_1291:
        /* <DEDUP_REMOVED lines=15> */
.L_x_1292:
        /* <DEDUP_REMOVED lines=15> */
.L_x_1293:
        /* <DEDUP_REMOVED lines=10> */
.L_x_1286:
[----:B------:R-:W-:Y:S05]  /*16430*/  BSYNC B0 ;  /* 0x0000000000007941 */ /* 0x000fea0003800000 */
.L_x_1285:
[----:B------:R-:W2:Y:S01]  /*16440*/  LDL.LU R3, [R1+0x4] ;  /* 0x0000040001037983 */ /* 0x000ea20000300800 */
[----:B------:R-:W-:-:S05]  /*16450*/  VIADD R18, R18, 0x1 ;  /* 0x0000000112127836 */ /* 0x000fca0000000000 */
[----:B------:R-:W-:-:S04]  /*16460*/  ISETP.NE.AND P0, PT, R18, 0x2, PT ;  /* 0x000000021200780c */ /* 0x000fc80003f05270 */
[----:B------:R-:W-:Y:S02]  /*16470*/  SEL R0, RZ, 0x1, P0 ;  /* 0x00000001ff007807 */ /* 0x000fe40000000000 */
[----:B------:R-:W-:Y:S02]  /*16480*/  SEL R18, R18, RZ, P0 ;  /* 0x000000ff12127207 */ /* 0x000fe40000000000 */
[----:B--2---:R-:W-:-:S05]  /*16490*/  LOP3.LUT R3, R3, R0, RZ, 0x3c, !PT ;  /* 0x0000000003037212 */ /* 0x004fca00078e3cff */
[----:B------:R0:W-:Y:S02]  /*164a0*/  STL [R1+0x4], R3 ;  /* 0x0000040301007387 */ /* 0x0001e40000100800 */
.L_x_1208:
[----:B------:R-:W-:Y:S05]  /*164b0*/  BSYNC B7 ;  /* 0x0000000000077941 */ /* 0x000fea0003800000 */
.L_x_1206:
[----:B-1----:R-:W2:Y:S04]  /*164c0*/  LDL R0, [R1+0xc] ;  /* 0x00000c0001007983 */ /* 0x002ea80000100800 */
[----:B------:R1:W5:Y:S01]  /*164d0*/  LDL R2, [R1+0x14] ;  /* 0x0000140001027983 */ /* 0x0003620000100800 */
[----:B--2---:R-:W-:-:S13]  /*164e0*/  LOP3.LUT P0, RZ, R0, 0x4, RZ, 0xc0, !PT ;  /* 0x0000000400ff7812 */ /* 0x004fda000780c0ff */
[----:B-1----:R-:W-:Y:S05]  /*164f0*/  @!P0 BRA `(.L_x_1294) ;  /* 0x0000000000288947 */ /* 0x002fea0003800000 */
[----:B------:R-:W-:Y:S05]  /*16500*/  WARPSYNC.ALL ;  /* 0x0000000000007948 */ /* 0x000fea0003800000 */
[----:B------:R-:W1:Y:S08]  /*16510*/  S2UR UR5, SR_CgaCtaId ;  /* 0x00000000000579c3 */ /* 0x000e700000008800 */
[----:B------:R-:W-:Y:S06]  /*16520*/  BAR.SYNC.DEFER_BLOCKING 0x5, 0x180 ;  /* 0x0146000000007b1d */ /* 0x000fec0000010000 */
[----:B------:R-:W-:-:S02]  /*16530*/  UMOV UR4, 0x400 ;  /* 0x0000040000047882 */ /* 0x000fc40000000000 */
[----:B-1----:R-:W-:-:S06]  /*16540*/  ULEA UR4, UR5, UR4, 0x18 ;  /* 0x0000000405047291 */ /* 0x002fcc000f8ec03f */
[----:B------:R-:W-:-:S05]  /*16550*/  IMAD.U32 R17, RZ, RZ, UR4 ;  /* 0x00000004ff117e24 */ /* 0x000fca000f8e00ff */
[----:B-----5:R-:W1:Y:S04]  /*16560*/  LDS R2, [R17+0x308d0] ;  /* 0x0308d00011027984 */ /* 0x020e680000000800 */
[----:B-1----:R3:W-:Y:S01]  /*16570*/  STL [R1+0x14], R2 ;  /* 0x0000140201007387 */ /* 0x0027e20000100800 */
[----:B------:R-:W-:Y:S06]  /*16580*/  BAR.ARV 0x4, 0x180 ;  /* 0x0106000000007b1d */ /* 0x000fec0000002000 */
[----:B------:R-:W-:Y:S05]  /*16590*/  BRA `(.L_x_1295) ;  /* 0x00000000002c7947 */ /* 0x000fea0003800000 */
.L_x_1294:
[----:B------:R-:W-:-:S03]  /*165a0*/  UMOV UR4, 0xffffffff ;  /* 0xffffffff00047882 */ /* 0x000fc60000000000 */
[----:B------:R-:W-:Y:S05]  /*165b0*/  BRA.DIV UR4, `(.L_x_1296) ;  /* 0x0000001604f47947 */ /* 0x000fea000b800000 */
[----:B-----5:R1:W2:Y:S02]  /*165c0*/  SHFL.IDX PT, R14, R2, RZ, 0x1f ;  /* 0x00001fff020e7589 */ /* 0x0202a400000e0000 */
.L_x_1344:
[----:B0-----:R-:W0:Y:S01]  /*165d0*/  @!P1 S2R R3, SR_CgaCtaId ;  /* 0x0000000000039919 */ /* 0x001e220000008800 */
[----:B------:R-:W-:Y:S05]  /*165e0*/  WARPSYNC.ALL ;  /* 0x0000000000007948 */ /* 0x000fea0003800000 */
[----:B------:R-:W-:Y:S01]  /*165f0*/  BAR.SYNC.DEFER_BLOCKING 0x4, 0x180 ;  /* 0x0106000000007b1d */ /* 0x000fe20000010000 */
[----:B------:R-:W-:-:S05]  /*16600*/  @!P1 MOV R0, 0x400 ;  /* 0x0000040000009802 */ /* 0x000fca0000000f00 */
[----:B--2---:R2:W-:Y:S01]  /*16610*/  STL [R1+0x14], R14 ;  /* 0x0000140e01007387 */ /* 0x0045e20000100800 */
[----:B0-----:R-:W-:-:S05]  /*16620*/  @!P1 LEA R17, R3, R0, 0x18 ;  /* 0x0000000003119211 */ /* 0x001fca00078ec0ff */
[----:B------:R2:W-:Y:S01]  /*16630*/  @!P1 STS [R17+0x308d0], R2 ;  /* 0x0308d00211009388 */ /* 0x0005e20000000800 */
[----:B------:R-:W-:Y:S06]  /*16640*/  BAR.ARV 0x5, 0x180 ;  /* 0x0146000000007b1d */ /* 0x000fec0000002000 */
.L_x_1295:
[----:B------:R-:W4:Y:S01]  /*16650*/  LDL R0, [R1+0x14] ;  /* 0x0000140001007983 */ /* 0x000f220000100800 */
[----:B------:R-:W-:Y:S02]  /*16660*/  ULDC UR4, c[0x0][0xc38] ;  /* 0x00030e0000047ab9 */ /* 0x000fe40000000800 */
[----:B----4-:R-:W-:-:S13]  /*16670*/  ISETP.GE.AND P0, PT, R0, UR4, PT ;  /* 0x0000000400007c0c */ /* 0x010fda000bf06270 */
[----:B------:R-:W-:Y:S05]  /*16680*/  @!P0 BRA `(.L_x_1297) ;  /* 0xffffffb000dc8947 */ /* 0x000fea000383ffff */
.L_x_1197:
[----:B0-----:R-:W4:Y:S01]  /*16690*/  LDL.LU R0, [R1+0x18] ;  /* 0x0000180001007983 */ /* 0x001f220000300800 */
[----:B------:R-:W-:Y:S01]  /*166a0*/  BSSY B0, `(.L_x_1298) ;  /* 0x000000b000007945 */ /* 0x000fe20003800000 */
[----:B------:R-:W0:Y:S01]  /*166b0*/  S2R R5, SR_CgaCtaId ;  /* 0x0000000000057919 */ /* 0x000e220000008800 */
[----:B----4-:R-:W-:-:S05]  /*166c0*/  VIADD R0, R0, 0x1 ;  /* 0x0000000100007836 */ /* 0x010fca0000000000 */
[----:B-123--:R-:W-:-:S04]  /*166d0*/  LEA.HI R2, R0, R0, RZ, 0x1 ;  /* 0x0000000000027211 */ /* 0x00efc800078f08ff */
[----:B------:R-:W-:-:S05]  /*166e0*/  LOP3.LUT R3, R2, 0xfffffffe, RZ, 0xc0, !PT ;  /* 0xfffffffe02037812 */ /* 0x000fca00078ec0ff */
[----:B------:R-:W-:Y:S01]  /*166f0*/  IMAD.IADD R3, R0, 0x1, -R3 ;  /* 0x0000000100037824 */ /* 0x000fe200078e0a03 */
[----:B------:R-:W-:-:S04]  /*16700*/  MOV R0, 0x400 ;  /* 0x0000040000007802 */ /* 0x000fc80000000f00 */
[----:B0-----:R-:W-:Y:S02]  /*16710*/  LEA R0, R5, R0, 0x18 ;  /* 0x0000000005007211 */ /* 0x001fe400078ec0ff */
[----:B------:R-:W-:-:S04]  /*16720*/  SHF.L.U32 R3, R3, 0x1f, RZ ;  /* 0x0000001f03037819 */ /* 0x000fc800000006ff */
[----:B------:R-:W0:Y:S02]  /*16730*/  SYNCS.PHASECHK.TRANS64.TRYWAIT P0, [R0+URZ+0x30820], R3 ;  /* 0x03082003000075a7 */ /* 0x000e24000800017f */
[----:B0-----:R-:W-:Y:S05]  /*16740*/  @!P0 BRA `(.L_x_1299) ;  /* 0x0000001400b88947 */ /* 0x001fea0003800000 */
.L_x_1345:
[----:B------:R-:W-:Y:S05]  /*16750*/  BSYNC B0 ;  /* 0x0000000000007941 */ /* 0x000fea0003800000 */
.L_x_1298:
[----:B------:R-:W-:-:S03]  /*16760*/  UMOV UR4, 0xffffffff ;  /* 0xffffffff00047882 */ /* 0x000fc60000000000 */
[----:B------:R-:W-:Y:S05]  /*16770*/  BRA.DIV UR4, `(.L_x_1300) ;  /* 0x0000001604c07947 */ /* 0x000fea000b800000 */
[----:B------:R-:W1:Y:S02]  /*16780*/  S2R R2, SR_TID.X ;  /* 0x0000000000027919 */ /* 0x000e640000002100 */
[----:B-1----:R-:W-:-:S04]  /*16790*/  SHF.R.U32.HI R2, RZ, 0x5, R2 ;  /* 0x00000005ff027819 */ /* 0x002fc80000011602 */
[----:B------:R-:W-:-:S05]  /*167a0*/  LOP3.LUT R2, R2, 0x3, RZ, 0xc0, !PT ;  /* 0x0000000302027812 */ /* 0x000fca00078ec0ff */
[----:B------:R1:W2:Y:S02]  /*167b0*/  SHFL.IDX PT, R14, R2, RZ, 0x1f ;  /* 0x00001fff020e7589 */ /* 0x0002a400000e0000 */
.L_x_1348:
[----:B--2---:R-:W-:Y:S01]  /*167c0*/  ISETP.NE.AND P0, PT, R14, RZ, PT ;  /* 0x000000ff0e00720c */ /* 0x004fe20003f05270 */
[----:B------:R-:W-:-:S12]  /*167d0*/  BSSY B0, `(.L_x_1301) ;  /* 0x0000027000007945 */ /* 0x000fd80003800000 */
[----:B------:R-:W-:Y:S05]  /*167e0*/  @P0 BRA `(.L_x_1302) ;  /* 0x0000000000940947 */ /* 0x000fea0003800000 */
[----:B------:R-:W-:-:S03]  /*167f0*/  UMOV UR4, 0xffffffff ;  /* 0xffffffff00047882 */ /* 0x000fc60000000000 */
[----:B------:R-:W-:Y:S05]  /*16800*/  BRA.DIV UR4, `(.L_x_1303) ;  /* 0x0000001604d07947 */ /* 0x000fea000b800000 */
[----:B------:R-:W-:-:S13]  /*16810*/  ELECT P6, URZ, PT ;  /* 0x00000000003f782f */ /* 0x000fda00038c0000 */
.L_x_1351:
[----:B------:R-:W-:Y:S05]  /*16820*/  @!P6 BRA `(.L_x_1302) ;  /* 0x000000000084e947 */ /* 0x000fea0003800000 */
[----:B-1----:R-:W2:Y:S02]  /*16830*/  LDL R2, [R1+0x1c] ;  /* 0x00001c0001027983 */ /* 0x002ea40000100800 */
[----:B--2---:R-:W-:-:S13]  /*16840*/  R2UR UR4, R2 ;  /* 0x00000000020472ca */ /* 0x004fda00000e0000 */
[----:B------:R-:W-:-:S06]  /*16850*/  ULOP3.LUT UR4, UR4, 0x2, URZ, 0xfc, !UPT ;  /* 0x0000000204047892 */ /* 0x000fcc000f8efc3f */
[----:B------:R-:W-:-:S05]  /*16860*/  IMAD.U32 R2, RZ, RZ, UR4 ;  /* 0x00000004ff027e24 */ /* 0x000fca000f8e00ff */
[----:B------:R-:W-:-:S13]  /*16870*/  ISETP.NE.AND P2, PT, R2, 0x3, PT ;  /* 0x000000030200780c */ /* 0x000fda0003f45270 */
[----:B------:R-:W-:Y:S05]  /*16880*/  @!P2 BRA `(.L_x_1304) ;  /* 0x000000000004a947 */ /* 0x000fea0003800000 */
[----:B------:R-:W-:Y:S01]  /*16890*/  BPT.TRAP 0x1 ;  /* 0x000000040000795c */ /* 0x000fe20000300000 */
.L_x_1304:
[----:B------:R-:W2:Y:S01]  /*168a0*/  LDL.LU R7, [R1+0x4] ;  /* 0x0000040001077983 */ /* 0x000ea20000300800 */
        /* <DEDUP_REMOVED lines=12> */
.L_x_1352:
[----:B------:R-:W1:Y:S02]  /*16970*/  SYNCS.PHASECHK.TRANS64.TRYWAIT P0, [R3+URZ], R2 ;  /* 0x00000002030075a7 */ /* 0x000e64000800017f */
[----:B-1----:R-:W-:Y:S05]  /*16980*/  @!P0 BRA `(.L_x_1306) ;  /* 0x0000001400a48947 */ /* 0x002fea0003800000 */
.L_x_1353:
[----:B------:R-:W-:Y:S05]  /*16990*/  @!P2 BRA `(.L_x_1307) ;  /* 0x000000000004a947 */ /* 0x000fea0003800000 */
[----:B------:R-:W-:Y:S01]  /*169a0*/  BPT.TRAP 0x1 ;  /* 0x000000040000795c */ /* 0x000fe20000300000 */
.L_x_1307:
[----:B-1----:R-:W-:-:S04]  /*169b0*/  VIADD R3, R0, 0x30860 ;  /* 0x0003086000037836 */ /* 0x002fc80000000000 */
[----:B------:R-:W-:-:S04]  /*169c0*/  IMAD R18, R18, 0x8, R3 ;  /* 0x0000000812127824 */ /* 0x000fc800078e0203 */
[----:B------:R-:W1:Y:S02]  /*169d0*/  SYNCS.PHASECHK.TRANS64.TRYWAIT P0, [R18+URZ], R5 ;  /* 0x00000005120075a7 */ /* 0x000e64000800017f */
[----:B-1----:R-:W-:Y:S05]  /*169e0*/  @!P0 BRA `(.L_x_1308) ;  /* 0x0000001400a08947 */ /* 0x002fea0003800000 */
.L_x_1354:
[----:B------:R-:W-:-:S07]  /*169f0*/  IMAD R3, R4, 0x8, R3 ;  /* 0x0000000804037824 */ /* 0x000fce00078e0203 */
.L_x_1309:
[----:B--2---:R2:W3:Y:S02]  /*16a00*/  SYNCS.PHASECHK.TRANS64.TRYWAIT P0, [R3+URZ], R2 ;  /* 0x00000002030075a7 */ /* 0x0044e4000800017f */
[----:B---3--:R-:W-:Y:S05]  /*16a10*/  @!P0 NANOSLEEP.SYNCS 0x989680 ;  /* 0x009896800000895d */ /* 0x008fea0003900000 */
[----:B------:R-:W3:Y:S02]  /*16a20*/  @!P0 SYNCS.PHASECHK.TRANS64 P0, [R3+URZ], R2 ;  /* 0x00000002030085a7 */ /* 0x000ee4000800007f */
[----:B---3--:R-:W-:Y:S05]  /*16a30*/  @!P0 BRA `(.L_x_1309) ;  /* 0xfffffffc00f08947 */ /* 0x008fea000383ffff */
.L_x_1302:
[----:B------:R-:W-:Y:S05]  /*16a40*/  BSYNC B0 ;  /* 0x0000000000007941 */ /* 0x000fea0003800000 */
.L_x_1301:
[----:B------:R-:W-:Y:S05]  /*16a50*/  EXIT ;  /* 0x000000000000794d */ /* 0x000fea0003800000 */
.L_x_1110:
[----:B0-----:R-:W-:-:S04]  /*16a60*/  IMAD.U32 R3, RZ, RZ, UR38 ;  /* 0x00000026ff037e24 */ /* 0x001fc8000f8e00ff */
[----:B------:R0:W1:Y:S03]  /*16a70*/  SYNCS.PHASECHK.TRANS64.TRYWAIT P1, [R3+URZ+0x30800], R0 ;  /* 0x03080000030075a7 */ /* 0x000066000802017f */
[----:B-1----:R-:W-:Y:S05]  /*16a80*/  @!P1 NANOSLEEP.SYNCS 0x989680 ;  /* 0x009896800000995d */ /* 0x002fea0003900000 */
[----:B------:R-:W1:Y:S02]  /*16a90*/  @!P1 SYNCS.PHASECHK.TRANS64 P1, [R3+URZ+0x30800], R0 ;  /* 0x03080000030095a7 */ /* 0x000e64000802007f */
[----:B-1----:R-:W-:Y:S05]  /*16aa0*/  @!P1 BRA `(.L_x_1110) ;  /* 0xfffffffc00ec9947 */ /* 0x002fea000383ffff */
[----:B------:R-:W-:Y:S05]  /*16ab0*/  BRA `(.L_x_1310) ;  /* 0xfffffeb000487947 */ /* 0x000fea000383ffff */
.L_x_1114:
[----:B-1----:R1:W3:Y:S02]  /*16ac0*/  SYNCS.PHASECHK.TRANS64.TRYWAIT P1, [R11+URZ+0x30830], R0 ;  /* 0x030830000b0075a7 */ /* 0x0022e4000802017f */
[----:B---3--:R-:W-:Y:S05]  /*16ad0*/  @!P1 NANOSLEEP.SYNCS 0x989680 ;  /* 0x009896800000995d */ /* 0x008fea0003900000 */
[----:B------:R-:W3:Y:S02]  /*16ae0*/  @!P1 SYNCS.PHASECHK.TRANS64 P1, [R11+URZ+0x30830], R0 ;  /* 0x030830000b0095a7 */ /* 0x000ee4000802007f */
[----:B---3--:R-:W-:Y:S05]  /*16af0*/  @!P1 BRA `(.L_x_1114) ;  /* 0xfffffffc00f09947 */ /* 0x008fea000383ffff */
[----:B------:R-:W-:Y:S05]  /*16b00*/  BRA `(.L_x_1113) ;  /* 0xfffffeb0007c7947 */ /* 0x000fea000383ffff */
.L_x_1130:
[----:B-1----:R-:W-:-:S04]  /*16b10*/  IMAD.U32 R12, RZ, RZ, UR7 ;  /* 0x00000007ff0c7e24 */ /* 0x002fc8000f8e00ff */
[----:B------:R1:W2:Y:S03]  /*16b20*/  SYNCS.PHASECHK.TRANS64.TRYWAIT P1, [R12+URZ+0x30830], R9 ;  /* 0x030830090c0075a7 */ /* 0x0002a6000802017f */
[----:B--2---:R-:W-:Y:S05]  /*16b30*/  @!P1 NANOSLEEP.SYNCS 0x989680 ;  /* 0x009896800000995d */ /* 0x004fea0003900000 */
[----:B------:R-:W2:Y:S02]  /*16b40*/  @!P1 SYNCS.PHASECHK.TRANS64 P1, [R12+URZ+0x30830], R9 ;  /* 0x030830090c0095a7 */ /* 0x000ea4000802007f */
[----:B--2---:R-:W-:Y:S05]  /*16b50*/  @!P1 BRA `(.L_x_1130) ;  /* 0xfffffffc00ec9947 */ /* 0x004fea000383ffff */
[----:B------:R-:W-:Y:S05]  /*16b60*/  BRA `(.L_x_1129) ;  /* 0xfffffee400247947 */ /* 0x000fea000383ffff */
.L_x_1134:
[----:B01----:R-:W-:-:S04]  /*16b70*/  IMAD.U32 R9, RZ, RZ, UR6 ;  /* 0x00000006ff097e24 */ /* 0x003fc8000f8e00ff */
[----:B------:R0:W1:Y:S03]  /*16b80*/  SYNCS.PHASECHK.TRANS64.TRYWAIT P1, [R9+URZ+0x30850], R0 ;  /* 0x03085000090075a7 */ /* 0x000066000802017f */
[----:B-1----:R-:W-:Y:S05]  /*16b90*/  @!P1 NANOSLEEP.SYNCS 0x989680 ;  /* 0x009896800000995d */ /* 0x002fea0003900000 */
[----:B------:R-:W1:Y:S02]  /*16ba0*/  @!P1 SYNCS.PHASECHK.TRANS64 P1, [R9+URZ+0x30850], R0 ;  /* 0x03085000090095a7 */ /* 0x000e64000802007f */
[----:B-1----:R-:W-:Y:S05]  /*16bb0*/  @!P1 BRA `(.L_x_1134) ;  /* 0xfffffffc00ec9947 */ /* 0x002fea000383ffff */
[----:B------:R-:W-:Y:S05]  /*16bc0*/  BRA `(.L_x_1133) ;  /* 0xfffffeec00cc7947 */ /* 0x000fea000383ffff */
.L_x_1151:
[----:B-1----:R-:W-:-:S04]  /*16bd0*/  IMAD.U32 R4, RZ, RZ, UR6 ;  /* 0x00000006ff047e24 */ /* 0x002fc8000f8e00ff */
[----:B------:R1:W2:Y:S03]  /*16be0*/  SYNCS.PHASECHK.TRANS64.TRYWAIT P1, [R4+URZ+0x30830], R3 ;  /* 0x03083003040075a7 */ /* 0x0002a6000802017f */
[----:B--2---:R-:W-:Y:S05]  /*16bf0*/  @!P1 NANOSLEEP.SYNCS 0x989680 ;  /* 0x009896800000995d */ /* 0x004fea0003900000 */
[----:B------:R-:W2:Y:S02]  /*16c00*/  @!P1 SYNCS.PHASECHK.TRANS64 P1, [R4+URZ+0x30830], R3 ;  /* 0x03083003040095a7 */ /* 0x000ea4000802007f */
[----:B--2---:R-:W-:Y:S05]  /*16c10*/  @!P1 BRA `(.L_x_1151) ;  /* 0xfffffffc00ec9947 */ /* 0x004fea000383ffff */
[----:B------:R-:W-:Y:S05]  /*16c20*/  BRA `(.L_x_1150) ;  /* 0xffffff1c00187947 */ /* 0x000fea000383ffff */
.L_x_1155:
[----:B01----:R-:W-:-:S04]  /*16c30*/  IMAD.U32 R3, RZ, RZ, UR10 ;  /* 0x0000000aff037e24 */ /* 0x003fc8000f8e00ff */
[----:B------:R0:W1:Y:S03]  /*16c40*/  SYNCS.PHASECHK.TRANS64.TRYWAIT P1, [R3+URZ+0x30850], R0 ;  /* 0x03085000030075a7 */ /* 0x000066000802017f */
[----:B-1----:R-:W-:Y:S05]  /*16c50*/  @!P1 NANOSLEEP.SYNCS 0x989680 ;  /* 0x009896800000995d */ /* 0x002fea0003900000 */
[----:B------:R-:W1:Y:S02]  /*16c60*/  @!P1 SYNCS.PHASECHK.TRANS64 P1, [R3+URZ+0x30850], R0 ;  /* 0x03085000030095a7 */ /* 0x000e64000802007f */
[----:B-1----:R-:W-:Y:S05]  /*16c70*/  @!P1 BRA `(.L_x_1155) ;  /* 0xfffffffc00ec9947 */ /* 0x002fea000383ffff */
[----:B------:R-:W-:Y:S05]  /*16c80*/  BRA `(.L_x_1154) ;  /* 0xffffff2400c07947 */ /* 0x000fea000383ffff */
.L_x_1161:
[----:B-1----:R-:W-:-:S04]  /*16c90*/  IMAD.U32 R4, RZ, RZ, UR6 ;  /* 0x00000006ff047e24 */ /* 0x002fc8000f8e00ff */
[----:B------:R1:W2:Y:S03]  /*16ca0*/  SYNCS.PHASECHK.TRANS64.TRYWAIT P1, [R4+URZ+0x30830], R3 ;  /* 0x03083003040075a7 */ /* 0x0002a6000802017f */
[----:B--2---:R-:W-:Y:S05]  /*16cb0*/  @!P1 NANOSLEEP.SYNCS 0x989680 ;  /* 0x009896800000995d */ /* 0x004fea0003900000 */
[----:B------:R-:W2:Y:S02]  /*16cc0*/  @!P1 SYNCS.PHASECHK.TRANS64 P1, [R4+URZ+0x30830], R3 ;  /* 0x03083003040095a7 */ /* 0x000ea4000802007f */
[----:B--2---:R-:W-:Y:S05]  /*16cd0*/  @!P1 BRA `(.L_x_1161) ;  /* 0xfffffffc00ec9947 */ /* 0x004fea000383ffff */
[----:B------:R-:W-:Y:S05]  /*16ce0*/  BRA `(.L_x_1160) ;  /* 0xffffff40000c7947 */ /* 0x000fea000383ffff */
.L_x_1165:
[----:B01----:R-:W-:-:S04]  /*16cf0*/  IMAD.U32 R3, RZ, RZ, UR10 ;  /* 0x0000000aff037e24 */ /* 0x003fc8000f8e00ff */
[----:B------:R0:W1:Y:S03]  /*16d00*/  SYNCS.PHASECHK.TRANS64.TRYWAIT P1, [R3+URZ+0x30850], R0 ;  /* 0x03085000030075a7 */ /* 0x000066000802017f */
[----:B-1----:R-:W-:Y:S05]  /*16d10*/  @!P1 NANOSLEEP.SYNCS 0x989680 ;  /* 0x009896800000995d */ /* 0x002fea0003900000 */
[----:B------:R-:W1:Y:S02]  /*16d20*/  @!P1 SYNCS.PHASECHK.TRANS64 P1, [R3+URZ+0x30850], R0 ;  /* 0x03085000030095a7 */ /* 0x000e64000802007f */
[----:B-1----:R-:W-:Y:S05]  /*16d30*/  @!P1 BRA `(.L_x_1165) ;  /* 0xfffffffc00ec9947 */ /* 0x002fea000383ffff */
[----:B------:R-:W-:Y:S05]  /*16d40*/  BRA `(.L_x_1164) ;  /* 0xffffff4800b47947 */ /* 0x000fea000383ffff */
.L_x_1178:
[----:B-1----:R-:W-:-:S04]  /*16d50*/  IMAD.U32 R7, RZ, RZ, UR5 ;  /* 0x00000005ff077e24 */ /* 0x002fc8000f8e00ff */
[----:B------:R1:W2:Y:S03]  /*16d60*/  SYNCS.PHASECHK.TRANS64.TRYWAIT P0, [R7+URZ+0x30850], R0 ;  /* 0x03085000070075a7 */ /* 0x0002a6000800017f */
[----:B--2---:R-:W-:Y:S05]  /*16d70*/  @!P0 NANOSLEEP.SYNCS 0x989680 ;  /* 0x009896800000895d */ /* 0x004fea0003900000 */
[----:B------:R-:W2:Y:S02]  /*16d80*/  @!P0 SYNCS.PHASECHK.TRANS64 P0, [R7+URZ+0x30850], R0 ;  /* 0x03085000070085a7 */ /* 0x000ea4000800007f */
[----:B--2---:R-:W-:Y:S05]  /*16d90*/  @!P0 BRA `(.L_x_1178) ;  /* 0xfffffffc00ec8947 */ /* 0x004fea000383ffff */
[----:B------:R-:W-:Y:S05]  /*16da0*/  BRA `(.L_x_1177) ;  /* 0xffffff7800a47947 */ /* 0x000fea000383ffff */
.L_x_1214:
[----:B------:R-:W-:Y:S02]  /*16db0*/  IMAD.MOV.U32 R13, RZ, RZ, R4 ;  /* 0x000000ffff0d7224 */ /* 0x000fe400078e0004 */
[----:B------:R-:W-:Y:S02]  /*16dc0*/  IMAD.MOV.U32 R12, RZ, RZ, RZ ;  /* 0x000000ffff0c7224 */ /* 0x000fe400078e00ff */
[----:B------:R-:W-:Y:S02]  /*16dd0*/  IMAD.MOV.U32 R11, RZ, RZ, 0x1f ;  /* 0x0000001fff0b7424 */ /* 0x000fe400078e00ff */
[----:B------:R-:W-:-:S07]  /*16de0*/  IMAD.MOV.U32 R15, RZ, RZ, -0x1 ;  /* 0xffffffffff0f7424 */ /* 0x000fce00078e00ff */
[----:B0-----:R-:W-:Y:S05]  /*16df0*/  WARPSYNC.COLLECTIVE R15, `(.L_x_1311) ;  /* 0x000000000f087348 */ /* 0x001fea0003c00000 */
[----:B------:R1:W2:Y:S02]  /*16e00*/  SHFL.IDX P6, R14, R13, R12, R11 ;  /* 0x0000000c0d0e7389 */ /* 0x0002a400000c000b */
[----:B012---:R-:W-:Y:S01]  /*16e10*/  ENDCOLLECTIVE ;  /* 0x000000000000791b */ /* 0x007fe20003800000 */
.L_x_1311:
[----:B------:R-:W-:Y:S05]  /*16e20*/  BRA `(.L_x_1312) ;  /* 0xffffffb800ac7947 */ /* 0x000fea000383ffff */
.L_x_1216:
[----:B------:R-:W-:Y:S01]  /*16e30*/  BSSY B0, `(.L_x_1313) ;  /* 0x0000006000007945 */ /* 0x000fe20003800000 */
[----:B------:R-:W-:-:S07]  /*16e40*/  IMAD.MOV.U32 R15, RZ, RZ, -0x1 ;  /* 0xffffffffff0f7424 */ /* 0x000fce00078e00ff */
[----:B01----:R-:W-:Y:S05]  /*16e50*/  WARPSYNC.COLLECTIVE R15, `(.L_x_1314) ;  /* 0x000000000f0c7348 */ /* 0x003fea0003c00000 */
[----:B------:R-:W-:Y:S02]  /*16e60*/  ELECT P6, UR62, PT ;  /* 0x00000000003e782f */ /* 0x000fe400038c0000 */
[----:B------:R-:W-:Y:S01]  /*16e70*/  MOV R14, UR62 ;  /* 0x0000003e000e7c02 */ /* 0x000fe20008000f00 */
[----:B01----:R-:W-:Y:S10]  /*16e80*/  ENDCOLLECTIVE ;  /* 0x000000000000791b */ /* 0x003ff40003800000 */
.L_x_1314:
[----:B------:R-:W-:Y:S05]  /*16e90*/  BSYNC B0 ;  /* 0x0000000000007941 */ /* 0x000fea0003800000 */
.L_x_1313:
[----:B------:R-:W-:Y:S05]  /*16ea0*/  BRA `(.L_x_1315) ;  /* 0xffffffb800b07947 */ /* 0x000fea000383ffff */
.L_x_1218:
[----:B0-----:R0:W2:Y:S02]  /*16eb0*/  SYNCS.PHASECHK.TRANS64.TRYWAIT P0, [R0+URZ+0x30840], R2 ;  /* 0x03084002000075a7 */ /* 0x0010a4000800017f */
[----:B--2---:R-:W-:Y:S05]  /*16ec0*/  @!P0 NANOSLEEP.SYNCS 0x989680 ;  /* 0x009896800000895d */ /* 0x004fea0003900000 */
[----:B------:R-:W2:Y:S02]  /*16ed0*/  @!P0 SYNCS.PHASECHK.TRANS64 P0, [R0+URZ+0x30840], R2 ;  /* 0x03084002000085a7 */ /* 0x000ea4000800007f */
[----:B--2---:R-:W-:Y:S05]  /*16ee0*/  @!P0 BRA `(.L_x_1218) ;  /* 0xfffffffc00f08947 */ /* 0x004fea000383ffff */
[----:B------:R-:W-:Y:S05]  /*16ef0*/  BRA `(.L_x_1316) ;  /* 0xffffffbc00047947 */ /* 0x000fea000383ffff */
.L_x_1222:
[----:B------:R-:W-:Y:S01]  /*16f00*/  IMAD.MOV.U32 R13, RZ, RZ, R6 ;  /* 0x000000ffff0d7224 */ /* 0x000fe200078e0006 */
[----:B------:R-:W-:Y:S01]  /*16f10*/  LOP3.LUT R8, R8, 0x7f, RZ, 0xc0, !PT ;  /* 0x0000007f08087812 */ /* 0x000fe200078ec0ff */
[----:B------:R-:W-:Y:S02]  /*16f20*/  IMAD.MOV.U32 R12, RZ, RZ, RZ ;  /* 0x000000ffff0c7224 */ /* 0x000fe400078e00ff */
[----:B------:R-:W-:Y:S01]  /*16f30*/  IMAD.MOV.U32 R11, RZ, RZ, 0x181f ;  /* 0x0000181fff0b7424 */ /* 0x000fe200078e00ff */
[----:B------:R-:W-:Y:S01]  /*16f40*/  SHF.R.U32.HI R8, RZ, 0x3, R8 ;  /* 0x00000003ff087819 */ /* 0x000fe20000011608 */
[----:B------:R-:W-:-:S04]  /*16f50*/  IMAD.MOV.U32 R15, RZ, RZ, -0x1 ;  /* 0xffffffffff0f7424 */ /* 0x000fc800078e00ff */
[----:B------:R-:W-:-:S07]  /*16f60*/  VIADD R4, R8, UR43 ;  /* 0x0000002b08047c36 */ /* 0x000fce0008000000 */
[----:B-----5:R-:W-:Y:S05]  /*16f70*/  WARPSYNC.COLLECTIVE R15, `(.L_x_1317) ;  /* 0x000000000f087348 */ /* 0x020fea0003c00000 */
[----:B------:R0:W1:Y:S02]  /*16f80*/  SHFL.IDX P6, R14, R13, R12, R11 ;  /* 0x0000000c0d0e7389 */ /* 0x00006400000c000b */
[----:B01---5:R-:W-:Y:S01]  /*16f90*/  ENDCOLLECTIVE ;  /* 0x000000000000791b */ /* 0x023fe20003800000 */
.L_x_1317:
[----:B------:R-:W-:Y:S02]  /*16fa0*/  VIADD R8, R4, 0x10 ;  /* 0x0000001004087836 */ /* 0x000fe40000000000 */
[----:B------:R-:W-:Y:S02]  /*16fb0*/  IMAD.MOV.U32 R13, RZ, RZ, R0 ;  /* 0x000000ffff0d7224 */ /* 0x000fe400078e0000 */
[----:B------:R-:W-:-:S07]  /*16fc0*/  IMAD.MOV.U32 R2, RZ, RZ, R14 ;  /* 0x000000ffff027224 */ /* 0x000fce00078e000e */
[----:B------:R-:W-:Y:S05]  /*16fd0*/  WARPSYNC.COLLECTIVE R15, `(.L_x_1318) ;  /* 0x000000000f087348 */ /* 0x000fea0003c00000 */
[----:B------:R0:W1:Y:S02]  /*16fe0*/  SHFL.IDX P6, R14, R13, R12, R11 ;  /* 0x0000000c0d0e7389 */ /* 0x00006400000c000b */
[----:B01----:R-:W-:Y:S01]  /*16ff0*/  ENDCOLLECTIVE ;  /* 0x000000000000791b */ /* 0x003fe20003800000 */
.L_x_1318:
[----:B------:R-:W-:Y:S01]  /*17000*/  ULDC UR4, c[0x0][0x288] ;  /* 0x0000a20000047ab9 */ /* 0x000fe20000000800 */
[----:B------:R-:W-:Y:S01]  /*17010*/  ULDC.64 UR6, c[0x0][0x208] ;  /* 0x0000820000067ab9 */ /* 0x000fe20000000a00 */
[----:B------:R-:W-:-:S05]  /*17020*/  IMAD R5, R7, UR4, RZ ;  /* 0x0000000407057c24 */ /* 0x000fca000f8e02ff */
[----:B------:R-:W-:Y:S01]  /*17030*/  ISETP.GE.AND P4, PT, R4, R5, PT ;  /* 0x000000050400720c */ /* 0x000fe20003f86270 */
[----:B------:R-:W-:Y:S02]  /*17040*/  IMAD.MOV.U32 R13, RZ, RZ, R6 ;  /* 0x000000ffff0d7224 */ /* 0x000fe400078e0006 */
[----:B------:R-:W-:Y:S02]  /*17050*/  IMAD.MOV.U32 R12, RZ, RZ, 0x1 ;  /* 0x00000001ff0c7424 */ /* 0x000fe400078e00ff */
[----:B------:R-:W-:-:S08]  /*17060*/  IMAD.MOV.U32 R3, RZ, RZ, R14 ;  /* 0x000000ffff037224 */ /* 0x000fd000078e000e */
        /* <DEDUP_REMOVED lines=11> */
[----:B------:R-:W-:-:S13]  /*17120*/  ISETP.GE.AND P4, PT, R8, R5, PT ;  /* 0x000000050800720c */ /* 0x000fda0003f86270 */
[----:B0-----:R-:W-:Y:S05]  /*17130*/  WARPSYNC.COLLECTIVE R15, `(.L_x_1319) ;  /* 0x000000000f087348 */ /* 0x001fea0003c00000 */
[----:B------:R1:W2:Y:S02]  /*17140*/  SHFL.IDX P6, R14, R13, R12, R11 ;  /* 0x0000000c0d0e7389 */ /* 0x0002a400000c000b */
[----:B012---:R-:W-:Y:S01]  /*17150*/  ENDCOLLECTIVE ;  /* 0x000000000000791b */ /* 0x007fe20003800000 */
.L_x_1319:
[----:B------:R-:W-:Y:S02]  /*17160*/  IMAD.MOV.U32 R13, RZ, RZ, R0 ;  /* 0x000000ffff0d7224 */ /* 0x000fe400078e0000 */
[----:B------:R-:W-:-:S07]  /*17170*/  IMAD.MOV.U32 R2, RZ, RZ, R14 ;  /* 0x000000ffff027224 */ /* 0x000fce00078e000e */
[----:B------:R-:W-:Y:S05]  /*17180*/  WARPSYNC.COLLECTIVE R15, `(.L_x_1320) ;  /* 0x000000000f087348 */ /* 0x000fea0003c00000 */
[----:B------:R0:W1:Y:S02]  /*17190*/  SHFL.IDX P6, R14, R13, R12, R11 ;  /* 0x0000000c0d0e7389 */ /* 0x00006400000c000b */
[----:B01----:R-:W-:Y:S01]  /*171a0*/  ENDCOLLECTIVE ;  /* 0x000000000000791b */ /* 0x003fe20003800000 */
.L_x_1320:
[----:B------:R-:W-:Y:S01]  /*171b0*/  ULDC.64 UR4, c[0x0][0x208] ;  /* 0x0000820000047ab9 */ /* 0x000fe20000000a00 */
[----:B------:R-:W-:Y:S02]  /*171c0*/  IMAD.MOV.U32 R13, RZ, RZ, R6 ;  /* 0x000000ffff0d7224 */ /* 0x000fe400078e0006 */
[----:B------:R-:W-:Y:S02]  /*171d0*/  IMAD.MOV.U32 R12, RZ, RZ, 0x2 ;  /* 0x00000002ff0c7424 */ /* 0x000fe400078e00ff */
[----:B------:R-:W-:-:S05]  /*171e0*/  IMAD.MOV.U32 R3, RZ, RZ, R14 ;  /* 0x000000ffff037224 */ /* 0x000fca00078e000e */
        /* <DEDUP_REMOVED lines=10> */
[----:B------:R0:W-:Y:S02]  /*17290*/  @!P4 LDGSTS.E.BYPASS.LTC128B.128 [R9+0x1ac00], desc[UR4][R2.64+0x100], !P2 ;  /* 0x1ac001000209cfae */ /* 0x0001e4000d101d44 */
[----:B0-----:R-:W-:Y:S05]  /*172a0*/  WARPSYNC.COLLECTIVE R15, `(.L_x_1321) ;  /* 0x000000000f087348 */ /* 0x001fea0003c00000 */
[----:B------:R1:W2:Y:S02]  /*172b0*/  SHFL.IDX P6, R14, R13, R12, R11 ;  /* 0x0000000c0d0e7389 */ /* 0x0002a400000c000b */
[----:B012---:R-:W-:Y:S01]  /*172c0*/  ENDCOLLECTIVE ;  /* 0x000000000000791b */ /* 0x007fe20003800000 */
.L_x_1321:
[----:B------:R-:W-:-:S05]  /*172d0*/  VIADD R2, R4, 0x20 ;  /* 0x0000002004027836 */ /* 0x000fca0000000000 */
[----:B------:R-:W-:Y:S01]  /*172e0*/  ISETP.GE.AND P4, PT, R2, R5, PT ;  /* 0x000000050200720c */ /* 0x000fe20003f86270 */
[----:B------:R-:W-:Y:S02]  /*172f0*/  IMAD.MOV.U32 R13, RZ, RZ, R0 ;  /* 0x000000ffff0d7224 */ /* 0x000fe400078e0000 */
[----:B------:R-:W-:-:S10]  /*17300*/  IMAD.MOV.U32 R2, RZ, RZ, R14 ;  /* 0x000000ffff027224 */ /* 0x000fd400078e000e */
[----:B------:R-:W-:Y:S05]  /*17310*/  WARPSYNC.COLLECTIVE R15, `(.L_x_1322) ;  /* 0x000000000f087348 */ /* 0x000fea0003c00000 */
[----:B------:R0:W1:Y:S02]  /*17320*/  SHFL.IDX P6, R14, R13, R12, R11 ;  /* 0x0000000c0d0e7389 */ /* 0x00006400000c000b */
[----:B01----:R-:W-:Y:S01]  /*17330*/  ENDCOLLECTIVE ;  /* 0x000000000000791b */ /* 0x003fe20003800000 */
.L_x_1322:
        /* <DEDUP_REMOVED lines=18> */
.L_x_1323:
[----:B------:R-:W-:-:S05]  /*17460*/  VIADD R2, R4, 0x30 ;  /* 0x0000003004027836 */ /* 0x000fca0000000000 */
[----:B------:R-:W-:Y:S01]  /*17470*/  ISETP.GE.AND P4, PT, R2, R5, PT ;  /* 0x000000050200720c */ /* 0x000fe20003f86270 */
[----:B------:R-:W-:Y:S02]  /*17480*/  IMAD.MOV.U32 R13, RZ, RZ, R0 ;  /* 0x000000ffff0d7224 */ /* 0x000fe400078e0000 */
[----:B------:R-:W-:-:S10]  /*17490*/  IMAD.MOV.U32 R2, RZ, RZ, R14 ;  /* 0x000000ffff027224 */ /* 0x000fd400078e000e */
[----:B------:R-:W-:Y:S05]  /*174a0*/  WARPSYNC.COLLECTIVE R15, `(.L_x_1324) ;  /* 0x000000000f087348 */ /* 0x000fea0003c00000 */
[----:B------:R0:W1:Y:S02]  /*174b0*/  SHFL.IDX P6, R14, R13, R12, R11 ;  /* 0x0000000c0d0e7389 */ /* 0x00006400000c000b */
[----:B01----:R-:W-:Y:S01]  /*174c0*/  ENDCOLLECTIVE ;  /* 0x000000000000791b */ /* 0x003fe20003800000 */
.L_x_1324:
        /* <DEDUP_REMOVED lines=18> */
.L_x_1325:
[----:B------:R-:W-:-:S05]  /*175f0*/  VIADD R2, R4, 0x40 ;  /* 0x0000004004027836 */ /* 0x000fca0000000000 */
[----:B------:R-:W-:Y:S01]  /*17600*/  ISETP.GE.AND P4, PT, R2, R5, PT ;  /* 0x000000050200720c */ /* 0x000fe20003f86270 */
[----:B------:R-:W-:Y:S02]  /*17610*/  IMAD.MOV.U32 R13, RZ, RZ, R0 ;  /* 0x000000ffff0d7224 */ /* 0x000fe400078e0000 */
[----:B------:R-:W-:-:S10]  /*17620*/  IMAD.MOV.U32 R2, RZ, RZ, R14 ;  /* 0x000000ffff027224 */ /* 0x000fd400078e000e */
[----:B------:R-:W-:Y:S05]  /*17630*/  WARPSYNC.COLLECTIVE R15, `(.L_x_1326) ;  /* 0x000000000f087348 */ /* 0x000fea0003c00000 */
[----:B------:R0:W1:Y:S02]  /*17640*/  SHFL.IDX P6, R14, R13, R12, R11 ;  /* 0x0000000c0d0e7389 */ /* 0x00006400000c000b */
[----:B01----:R-:W-:Y:S01]  /*17650*/  ENDCOLLECTIVE ;  /* 0x000000000000791b */ /* 0x003fe20003800000 */
.L_x_1326:
        /* <DEDUP_REMOVED lines=18> */
.L_x_1327:
[----:B------:R-:W-:-:S05]  /*17780*/  VIADD R2, R4, 0x50 ;  /* 0x0000005004027836 */ /* 0x000fca0000000000 */
[----:B------:R-:W-:Y:S01]  /*17790*/  ISETP.GE.AND P4, PT, R2, R5, PT ;  /* 0x000000050200720c */ /* 0x000fe20003f86270 */
[----:B------:R-:W-:Y:S02]  /*177a0*/  IMAD.MOV.U32 R13, RZ, RZ, R0 ;  /* 0x000000ffff0d7224 */ /* 0x000fe400078e0000 */
[----:B------:R-:W-:-:S10]  /*177b0*/  IMAD.MOV.U32 R2, RZ, RZ, R14 ;  /* 0x000000ffff027224 */ /* 0x000fd400078e000e */
[----:B------:R-:W-:Y:S05]  /*177c0*/  WARPSYNC.COLLECTIVE R15, `(.L_x_1328) ;  /* 0x000000000f087348 */ /* 0x000fea0003c00000 */
[----:B------:R0:W1:Y:S02]  /*177d0*/  SHFL.IDX P6, R14, R13, R12, R11 ;  /* 0x0000000c0d0e7389 */ /* 0x00006400000c000b */
[----:B01----:R-:W-:Y:S01]  /*177e0*/  ENDCOLLECTIVE ;  /* 0x000000000000791b */ /* 0x003fe20003800000 */
.L_x_1328:
        /* <DEDUP_REMOVED lines=18> */
.L_x_1329:
[----:B------:R-:W-:-:S05]  /*17910*/  VIADD R2, R4, 0x60 ;  /* 0x0000006004027836 */ /* 0x000fca0000000000 */
[----:B------:R-:W-:Y:S01]  /*17920*/  ISETP.GE.AND P4, PT, R2, R5, PT ;  /* 0x000000050200720c */ /* 0x000fe20003f86270 */
[----:B------:R-:W-:Y:S02]  /*17930*/  IMAD.MOV.U32 R13, RZ, RZ, R0 ;  /* 0x000000ffff0d7224 */ /* 0x000fe400078e0000 */
[----:B------:R-:W-:-:S10]  /*17940*/  IMAD.MOV.U32 R2, RZ, RZ, R14 ;  /* 0x000000ffff027224 */ /* 0x000fd400078e000e */
[----:B------:R-:W-:Y:S05]  /*17950*/  WARPSYNC.COLLECTIVE R15, `(.L_x_1330) ;  /* 0x000000000f087348 */ /* 0x000fea0003c00000 */
[----:B------:R0:W1:Y:S02]  /*17960*/  SHFL.IDX P6, R14, R13, R12, R11 ;  /* 0x0000000c0d0e7389 */ /* 0x00006400000c000b */
[----:B01----:R-:W-:Y:S01]  /*17970*/  ENDCOLLECTIVE ;  /* 0x000000000000791b */ /* 0x003fe20003800000 */
.L_x_1330:
        /* <DEDUP_REMOVED lines=18> */
.L_x_1331:
[----:B------:R-:W-:Y:S02]  /*17aa0*/  IMAD.MOV.U32 R13, RZ, RZ, R0 ;  /* 0x000000ffff0d7224 */ /* 0x000fe400078e0000 */
[----:B------:R-:W-:-:S07]  /*17ab0*/  IMAD.MOV.U32 R6, RZ, RZ, R14 ;  /* 0x000000ffff067224 */ /* 0x000fce00078e000e */
[----:B------:R-:W-:Y:S05]  /*17ac0*/  WARPSYNC.COLLECTIVE R15, `(.L_x_1332) ;  /* 0x000000000f087348 */ /* 0x000fea0003c00000 */
[----:B------:R0:W1:Y:S02]  /*17ad0*/  SHFL.IDX P6, R14, R13, R12, R11 ;  /* 0x0000000c0d0e7389 */ /* 0x00006400000c000b */
[----:B01----:R-:W-:Y:S01]  /*17ae0*/  ENDCOLLECTIVE ;  /* 0x000000000000791b */ /* 0x003fe20003800000 */
.L_x_1332:
[----:B------:R-:W-:Y:S01]  /*17af0*/  IMAD.MOV.U32 R0, RZ, RZ, R14 ;  /* 0x000000ffff007224 */ /* 0x000fe200078e000e */
[----:B------:R-:W-:Y:S06]  /*17b00*/  BRA `(.L_x_1333) ;  /* 0xffffffbc00787947 */ /* 0x000fec000383ffff */
.L_x_1227:
[----:B0-----:R0:W1:Y:S02]  /*17b10*/  SYNCS.PHASECHK.TRANS64.TRYWAIT P0, [R17+URZ+0x30820], R0 ;  /* 0x03082000110075a7 */ /* 0x001064000800017f */
[----:B-1----:R-:W-:Y:S05]  /*17b20*/  @!P0 NANOSLEEP.SYNCS 0x989680 ;  /* 0x009896800000895d */ /* 0x002fea0003900000 */
[----:B------:R-:W1:Y:S02]  /*17b30*/  @!P0 SYNCS.PHASECHK.TRANS64 P0, [R17+URZ+0x30820], R0 ;  /* 0x03082000110085a7 */ /* 0x000e64000800007f */
[----:B-1----:R-:W-:Y:S05]  /*17b40*/  @!P0 BRA `(.L_x_1227) ;  /* 0xfffffffc00f08947 */ /* 0x002fea000383ffff */
[----:B------:R-:W-:Y:S05]  /*17b50*/  BRA `(.L_x_1334) ;  /* 0xffffffbc00f07947 */ /* 0x000fea000383ffff */
.L_x_1234:
[----:B0-----:R0:W1:Y:S02]  /*17b60*/  SYNCS.PHASECHK.TRANS64.TRYWAIT P0, [R3+URZ+0x30840], R2 ;  /* 0x03084002030075a7 */ /* 0x001064000800017f */
[----:B-1----:R-:W-:Y:S05]  /*17b70*/  @!P0 NANOSLEEP.SYNCS 0x989680 ;  /* 0x009896800000895d */ /* 0x002fea0003900000 */
[----:B------:R-:W1:Y:S02]  /*17b80*/  @!P0 SYNCS.PHASECHK.TRANS64 P0, [R3+URZ+0x30840], R2 ;  /* 0x03084002030085a7 */ /* 0x000e64000800007f */
[----:B-1----:R-:W-:Y:S05]  /*17b90*/  @!P0 BRA `(.L_x_1234) ;  /* 0xfffffffc00f08947 */ /* 0x002fea000383ffff */
[----:B------:R-:W-:Y:S05]  /*17ba0*/  BRA `(.L_x_1335) ;  /* 0xffffffc000ac7947 */ /* 0x000fea000383ffff */
.L_x_1241:
[----:B0-----:R0:W1:Y:S02]  /*17bb0*/  SYNCS.PHASECHK.TRANS64.TRYWAIT P0, [R3+URZ+0x60], R2 ;  /* 0x00006002030075a7 */ /* 0x001064000800017f */
[----:B-1----:R-:W-:Y:S05]  /*17bc0*/  @!P0 NANOSLEEP.SYNCS 0x989680 ;  /* 0x009896800000895d */ /* 0x002fea0003900000 */
[----:B------:R-:W1:Y:S02]  /*17bd0*/  @!P0 SYNCS.PHASECHK.TRANS64 P0, [R3+URZ+0x60], R2 ;  /* 0x00006002030085a7 */ /* 0x000e64000800007f */
[----:B-1----:R-:W-:Y:S05]  /*17be0*/  @!P0 BRA `(.L_x_1241) ;  /* 0xfffffffc00f08947 */ /* 0x002fea000383ffff */
[----:B------:R-:W-:Y:S05]  /*17bf0*/  BRA `(.L_x_1336) ;  /* 0xffffffc400bc7947 */ /* 0x000fea000383ffff */
.L_x_1252:
[----:B--2---:R2:W3:Y:S02]  /*17c00*/  SYNCS.PHASECHK.TRANS64.TRYWAIT P0, [R3+URZ+0x30840], R2 ;  /* 0x03084002030075a7 */ /* 0x0044e4000800017f */
[----:B---3--:R-:W-:Y:S05]  /*17c10*/  @!P0 NANOSLEEP.SYNCS 0x989680 ;  /* 0x009896800000895d */ /* 0x008fea0003900000 */
[----:B------:R-:W3:Y:S02]  /*17c20*/  @!P0 SYNCS.PHASECHK.TRANS64 P0, [R3+URZ+0x30840], R2 ;  /* 0x03084002030085a7 */ /* 0x000ee4000800007f */
[----:B---3--:R-:W-:Y:S05]  /*17c30*/  @!P0 BRA `(.L_x_1252) ;  /* 0xfffffffc00f08947 */ /* 0x008fea000383ffff */
[----:B------:R-:W-:Y:S05]  /*17c40*/  BRA `(.L_x_1337) ;  /* 0xffffffcc00807947 */ /* 0x000fea000383ffff */
.L_x_1259:
[----:B0-----:R0:W1:Y:S02]  /*17c50*/  SYNCS.PHASECHK.TRANS64.TRYWAIT P0, [R9+URZ+0x60], R2 ;  /* 0x00006002090075a7 */ /* 0x001064000800017f */
[----:B-1----:R-:W-:Y:S05]  /*17c60*/  @!P0 NANOSLEEP.SYNCS 0x989680 ;  /* 0x009896800000895d */ /* 0x002fea0003900000 */
[----:B------:R-:W1:Y:S02]  /*17c70*/  @!P0 SYNCS.PHASECHK.TRANS64 P0, [R9+URZ+0x60], R2 ;  /* 0x00006002090085a7 */ /* 0x000e64000800007f */
[----:B-1----:R-:W-:Y:S05]  /*17c80*/  @!P0 BRA `(.L_x_1259) ;  /* 0xfffffffc00f08947 */ /* 0x002fea000383ffff */
[----:B------:R-:W-:Y:S05]  /*17c90*/  BRA `(.L_x_1338) ;  /* 0xffffffd000907947 */ /* 0x000fea000383ffff */
.L_x_1269:
[----:B-1----:R1:W2:Y:S02]  /*17ca0*/  SYNCS.PHASECHK.TRANS64.TRYWAIT P0, [R2+URZ+0x30840], R3 ;  /* 0x03084003020075a7 */ /* 0x0022a4000800017f */
[----:B--2---:R-:W-:Y:S05]  /*17cb0*/  @!P0 NANOSLEEP.SYNCS 0x989680 ;  /* 0x009896800000895d */ /* 0x004fea0003900000 */
[----:B------:R-:W2:Y:S02]  /*17cc0*/  @!P0 SYNCS.PHASECHK.TRANS64 P0, [R2+URZ+0x30840], R3 ;  /* 0x03084003020085a7 */ /* 0x000ea4000800007f */
[----:B--2---:R-:W-:Y:S05]  /*17cd0*/  @!P0 BRA `(.L_x_1269) ;  /* 0xfffffffc00f08947 */ /* 0x004fea000383ffff */
[----:B------:R-:W-:Y:S05]  /*17ce0*/  BRA `(.L_x_1339) ;  /* 0xffffffd800247947 */ /* 0x000fea000383ffff */
.L_x_1276:
[----:B0-----:R0:W1:Y:S02]  /*17cf0*/  SYNCS.PHASECHK.TRANS64.TRYWAIT P0, [R2+URZ+0x60], R5 ;  /* 0x00006005020075a7 */ /* 0x001064000800017f */
[----:B-1----:R-:W-:Y:S05]  /*17d00*/  @!P0 NANOSLEEP.SYNCS 0x989680 ;  /* 0x009896800000895d */ /* 0x002fea0003900000 */
[----:B------:R-:W1:Y:S02]  /*17d10*/  @!P0 SYNCS.PHASECHK.TRANS64 P0, [R2+URZ+0x60], R5 ;  /* 0x00006005020085a7 */ /* 0x000e64000800007f */
[----:B-1----:R-:W-:Y:S05]  /*17d20*/  @!P0 BRA `(.L_x_1276) ;  /* 0xfffffffc00f08947 */ /* 0x002fea000383ffff */
[----:B------:R-:W-:Y:S05]  /*17d30*/  BRA `(.L_x_1340) ;  /* 0xffffffdc00347947 */ /* 0x000fea000383ffff */
.L_x_1288:
[----:B0-----:R0:W1:Y:S02]  /*17d40*/  SYNCS.PHASECHK.TRANS64.TRYWAIT P0, [R2+URZ+0x30860], R3 ;  /* 0x03086003020075a7 */ /* 0x001064000800017f */
[----:B-1----:R-:W-:Y:S05]  /*17d50*/  @!P0 NANOSLEEP.SYNCS 0x989680 ;  /* 0x009896800000895d */ /* 0x002fea0003900000 */
[----:B------:R-:W1:Y:S02]  /*17d60*/  @!P0 SYNCS.PHASECHK.TRANS64 P0, [R2+URZ+0x30860], R3 ;  /* 0x03086003020085a7 */ /* 0x000e64000800007f */
[----:B-1----:R-:W-:Y:S05]  /*17d70*/  @!P0 BRA `(.L_x_1288) ;  /* 0xfffffffc00f08947 */ /* 0x002fea000383ffff */
[----:B------:R-:W-:Y:S05]  /*17d80*/  BRA `(.L_x_1341) ;  /* 0xffffffe000b47947 */ /* 0x000fea000383ffff */
.L_x_1296:
[----:B------:R-:W-:Y:S01]  /*17d90*/  BSSY B0, `(.L_x_1342) ;  /* 0x0000008000007945 */ /* 0x000fe20003800000 */
[----:B-----5:R-:W-:Y:S02]  /*17da0*/  IMAD.MOV.U32 R13, RZ, RZ, R2 ;  /* 0x000000ffff0d7224 */ /* 0x020fe400078e0002 */
[----:B------:R-:W-:Y:S02]  /*17db0*/  IMAD.MOV.U32 R12, RZ, RZ, RZ ;  /* 0x000000ffff0c7224 */ /* 0x000fe400078e00ff */
[----:B------:R-:W-:Y:S02]  /*17dc0*/  IMAD.MOV.U32 R11, RZ, RZ, 0x1f ;  /* 0x0000001fff0b7424 */ /* 0x000fe400078e00ff */
[----:B------:R-:W-:-:S07]  /*17dd0*/  IMAD.MOV.U32 R15, RZ, RZ, -0x1 ;  /* 0xffffffffff0f7424 */ /* 0x000fce00078e00ff */
[----:B0-----:R-:W-:Y:S05]  /*17de0*/  WARPSYNC.COLLECTIVE R15, `(.L_x_1343) ;  /* 0x000000000f087348 */ /* 0x001fea0003c00000 */
[----:B------:R1:W2:Y:S02]  /*17df0*/  SHFL.IDX P6, R14, R13, R12, R11 ;  /* 0x0000000c0d0e7389 */ /* 0x0002a400000c000b */
[----:B012---:R-:W-:Y:S01]  /*17e00*/  ENDCOLLECTIVE ;  /* 0x000000000000791b */ /* 0x007fe20003800000 */
.L_x_1343:
[----:B------:R-:W-:Y:S05]  /*17e10*/  BSYNC B0 ;  /* 0x0000000000007941 */ /* 0x000fea0003800000 */
.L_x_1342:
[----:B------:R-:W-:Y:S05]  /*17e20*/  BRA `(.L_x_1344) ;  /* 0xffffffe400e87947 */ /* 0x000fea000383ffff */
.L_x_1299:
[----:B0-----:R0:W1:Y:S02]  /*17e30*/  SYNCS.PHASECHK.TRANS64.TRYWAIT P0, [R0+URZ+0x30820], R3 ;  /* 0x03082003000075a7 */ /* 0x001064000800017f */
[----:B-1----:R-:W-:Y:S05]  /*17e40*/  @!P0 NANOSLEEP.SYNCS 0x989680 ;  /* 0x009896800000895d */ /* 0x002fea0003900000 */
[----:B------:R-:W1:Y:S02]  /*17e50*/  @!P0 SYNCS.PHASECHK.TRANS64 P0, [R0+URZ+0x30820], R3 ;  /* 0x03082003000085a7 */ /* 0x000e64000800007f */
[----:B-1----:R-:W-:Y:S05]  /*17e60*/  @!P0 BRA `(.L_x_1299) ;  /* 0xfffffffc00f08947 */ /* 0x002fea000383ffff */
[----:B------:R-:W-:Y:S05]  /*17e70*/  BRA `(.L_x_1345) ;  /* 0xffffffe800347947 */ /* 0x000fea000383ffff */
.L_x_1300:
        /* <DEDUP_REMOVED lines=11> */
.L_x_1347:
[----:B------:R-:W-:Y:S05]  /*17f30*/  BSYNC B0 ;  /* 0x0000000000007941 */ /* 0x000fea0003800000 */
.L_x_1346:
[----:B------:R-:W-:Y:S05]  /*17f40*/  BRA `(.L_x_1348) ;  /* 0xffffffe8001c7947 */ /* 0x000fea000383ffff */
.L_x_1303:
[----:B------:R-:W-:Y:S01]  /*17f50*/  BSSY B1, `(.L_x_1349) ;  /* 0x0000006000017945 */ /* 0x000fe20003800000 */
[----:B------:R-:W-:-:S07]  /*17f60*/  IMAD.MOV.U32 R15, RZ, RZ, -0x1 ;  /* 0xffffffffff0f7424 */ /* 0x000fce00078e00ff */
[----:B01----:R-:W-:Y:S05]  /*17f70*/  WARPSYNC.COLLECTIVE R15, `(.L_x_1350) ;  /* 0x000000000f0c7348 */ /* 0x003fea0003c00000 */
[----:B------:R-:W-:Y:S02]  /*17f80*/  ELECT P6, UR62, PT ;  /* 0x00000000003e782f */ /* 0x000fe400038c0000 */
[----:B------:R-:W-:Y:S01]  /*17f90*/  MOV R14, UR62 ;  /* 0x0000003e000e7c02 */ /* 0x000fe20008000f00 */
[----:B01----:R-:W-:Y:S10]  /*17fa0*/  ENDCOLLECTIVE ;  /* 0x000000000000791b */ /* 0x003ff40003800000 */
.L_x_1350:
[----:B------:R-:W-:Y:S05]  /*17fb0*/  BSYNC B1 ;  /* 0x0000000000017941 */ /* 0x000fea0003800000 */
.L_x_1349:
[----:B------:R-:W-:Y:S05]  /*17fc0*/  BRA `(.L_x_1351) ;  /* 0xffffffe800147947 */ /* 0x000fea000383ffff */
.L_x_1305:
[----:B0-----:R0:W1:Y:S02]  /*17fd0*/  SYNCS.PHASECHK.TRANS64.TRYWAIT P0, [R6+URZ], R5 ;  /* 0x00000005060075a7 */ /* 0x001064000800017f */
[----:B-1----:R-:W-:Y:S05]  /*17fe0*/  @!P0 NANOSLEEP.SYNCS 0x989680 ;  /* 0x009896800000895d */ /* 0x002fea0003900000 */
[----:B------:R-:W1:Y:S02]  /*17ff0*/  @!P0 SYNCS.PHASECHK.TRANS64 P0, [R6+URZ], R5 ;  /* 0x00000005060085a7 */ /* 0x000e64000800007f */
[----:B-1----:R-:W-:Y:S05]  /*18000*/  @!P0 BRA `(.L_x_1305) ;  /* 0xfffffffc00f08947 */ /* 0x002fea000383ffff */
[----:B------:R-:W-:Y:S05]  /*18010*/  BRA `(.L_x_1352) ;  /* 0xffffffe800547947 */ /* 0x000fea000383ffff */
.L_x_1306:
[----:B-1----:R1:W2:Y:S02]  /*18020*/  SYNCS.PHASECHK.TRANS64.TRYWAIT P0, [R3+URZ], R2 ;  /* 0x00000002030075a7 */ /* 0x0022a4000800017f */
[----:B--2---:R-:W-:Y:S05]  /*18030*/  @!P0 NANOSLEEP.SYNCS 0x989680 ;  /* 0x009896800000895d */ /* 0x004fea0003900000 */
[----:B------:R-:W2:Y:S02]  /*18040*/  @!P0 SYNCS.PHASECHK.TRANS64 P0, [R3+URZ], R2 ;  /* 0x00000002030085a7 */ /* 0x000ea4000800007f */
[----:B--2---:R-:W-:Y:S05]  /*18050*/  @!P0 BRA `(.L_x_1306) ;  /* 0xfffffffc00f08947 */ /* 0x004fea000383ffff */
[----:B------:R-:W-:Y:S05]  /*18060*/  BRA `(.L_x_1353) ;  /* 0xffffffe800487947 */ /* 0x000fea000383ffff */
.L_x_1308:
[----:B-1----:R1:W2:Y:S02]  /*18070*/  SYNCS.PHASECHK.TRANS64.TRYWAIT P0, [R18+URZ], R5 ;  /* 0x00000005120075a7 */ /* 0x0022a4000800017f */
[----:B--2---:R-:W-:Y:S05]  /*18080*/  @!P0 NANOSLEEP.SYNCS 0x989680 ;  /* 0x009896800000895d */ /* 0x004fea0003900000 */
[----:B------:R-:W2:Y:S02]  /*18090*/  @!P0 SYNCS.PHASECHK.TRANS64 P0, [R18+URZ], R5 ;  /* 0x00000005120085a7 */ /* 0x000ea4000800007f */
[----:B--2---:R-:W-:Y:S05]  /*180a0*/  @!P0 BRA `(.L_x_1308) ;  /* 0xfffffffc00f08947 */ /* 0x004fea000383ffff */
[----:B------:R-:W-:Y:S05]  /*180b0*/  BRA `(.L_x_1354) ;  /* 0xffffffe8004c7947 */ /* 0x000fea000383ffff */
.L_x_1355:
        /* <DEDUP_REMOVED lines=12> */
.L_x_3239:


//--------------------- .text._ZN7cutlass13device_kernelIN5flash11enable_sm90INS1_16FlashAttnFwdSm90INS1_25CollectiveMainloopFwdSm90ILi2EN4cute5tupleIJNS5_1CILi1EEES8_S8_EEENS6_IJNS7_ILi128EEENS7_ILi96EEENS7_ILi192EEEEEELi192ENS_10bfloat16_tEfNS_4arch4Sm90ELb0ELb1ELb1ELb1ELb0ELb0ELb0ELb1ELb1ELb1ELb0ELb0EEENS1_21CollectiveEpilogueFwdINS6_IJSA_SC_SB_EEES9_SE_SG_Li256ELb1ELb1ELb0ELb0EEENS1_36VarlenDynamicPersistentTileSchedulerILi128ELi96ELi256ELi128ELb0ELb1ELb1ELb1ELb0ELb1EEEEEEEEEvNT_6ParamsE --------------------------
	.section	.text._ZN7cutlass13device_kernelIN5flash11enable_sm90INS1_16FlashAttnFwdSm90INS1_25CollectiveMainloopFwdSm90ILi2EN4cute5tupleIJNS5_1CILi1EEES8_S8_EEENS6_IJNS7_ILi128EEENS7_ILi96EEENS7_ILi192EEEEEELi192ENS_10bfloat16_tEfNS_4arch4Sm90ELb0ELb1ELb1ELb1ELb0ELb0ELb0ELb1ELb1ELb1ELb0ELb0EEENS1_21CollectiveEpilogueFwdINS6_IJSA_SC_SB_EEES9_SE_SG_Li256ELb1ELb1ELb0ELb0EEENS1_36VarlenDynamicPersistentTileSchedulerILi128ELi96ELi256ELi128ELb0ELb1ELb1ELb1ELb0ELb1EEEEEEEEEvNT_6ParamsE,"ax",@progbits
	.align	128
.text._ZN7cutlass13device_kernelIN5flash11enable_sm90INS1_16FlashAttnFwdSm90INS1_25CollectiveMainloopFwdSm90ILi2EN4cute5tupleIJNS5_1CILi1EEES8_S8_EEENS6_IJNS7_ILi128EEENS7_ILi96EEENS7_ILi192EEEEEELi192ENS_10bfloat16_tEfNS_4arch4Sm90ELb0ELb1ELb1ELb1ELb0ELb0ELb0ELb1ELb1ELb1ELb0ELb0EEENS1_21CollectiveEpilogueFwdINS6_IJSA_SC_SB_EEES9_SE_SG_Li256ELb1ELb1ELb0ELb0EEENS1_36VarlenDynamicPersistentTileSchedulerILi128ELi96ELi256ELi128ELb0ELb1ELb1ELb1ELb0ELb1EEEEEEEEEvNT_6ParamsE:
        .type           _ZN7cutlass13device_kernelIN5flash11enable_sm90INS1_16FlashAttnFwdSm90INS1_25CollectiveMainloopFwdSm90ILi2EN4cute5tupleIJNS5_1CILi1EEES8_S8_EEENS6_IJNS7_ILi128EEENS7_ILi96EEENS7_ILi192EEEEEELi192ENS_10bfloat16_tEfNS_4arch4Sm90ELb0ELb1ELb1ELb1ELb0ELb0ELb0ELb1ELb1ELb1ELb0ELb0EEENS1_21CollectiveEpilogueFwdINS6_IJSA_SC_SB_EEES9_SE_SG_Li256ELb1ELb1ELb0ELb0EEENS1_36VarlenDynamicPersistentTileSchedulerILi128ELi96ELi256ELi128ELb0ELb1ELb1ELb1ELb0ELb1EEEEEEEEEvNT_6ParamsE,@function
        .size           _ZN7cutlass13device_kernelIN5flash11enable_sm90INS1_16FlashAttnFwdSm90INS1_25CollectiveMainloopFwdSm90ILi2EN4cute5tupleIJNS5_1CILi1EEES8_S8_EEENS6_IJNS7_ILi128EEENS7_ILi96EEENS7_ILi192EEEEEELi192ENS_10bfloat16_tEfNS_4arch4Sm90ELb0ELb1ELb1ELb1ELb0ELb0ELb0ELb1ELb1ELb1ELb0ELb0EEENS1_21CollectiveEpilogueFwdINS6_IJSA_SC_SB_EEES9_SE_SG_Li256ELb1ELb1ELb0ELb0EEENS1_36VarlenDynamicPersistentTileSchedulerILi128ELi96ELi256ELi128ELb0ELb1ELb1ELb1ELb0ELb1EEEEEEEEEvNT_6ParamsE,(.L_x_3240 - _ZN7cutlass13device_kernelIN5flash11enable_sm90INS1_16FlashAttnFwdSm90INS1_25CollectiveMainloopFwdSm90ILi2EN4cute5tupleIJNS5_1CILi1EEES8_S8_EEENS6_IJNS7_ILi128EEENS7_ILi96EEENS7_ILi192EEEEEELi192ENS_10bfloat16_tEfNS_4arch4Sm90ELb0ELb1ELb1ELb1ELb0ELb0ELb0ELb1ELb1ELb1ELb0ELb0EEENS1_21CollectiveEpilogueFwdINS6_IJSA_SC_SB_EEES9_SE_SG_Li256ELb1ELb1ELb0ELb0EEENS1_36VarlenDynamicPersistentTileSchedulerILi128ELi96ELi256ELi128ELb0ELb1ELb1ELb1ELb0ELb1EEEEEEEEEvNT_6ParamsE)
        .other          _ZN7cutlass13device_kernelIN5flash11enable_sm90INS1_16FlashAttnFwdSm90INS1_25CollectiveMainloopFwdSm90ILi2EN4cute5tupleIJNS5_1CILi1EEES8_S8_EEENS6_IJNS7_ILi128EEENS7_ILi96EEENS7_ILi192EEEEEELi192ENS_10bfloat16_tEfNS_4arch4Sm90ELb0ELb1ELb1ELb1ELb0ELb0ELb0ELb1ELb1ELb1ELb0ELb0EEENS1_21CollectiveEpilogueFwdINS6_IJSA_SC_SB_EEES9_SE_SG_Li256ELb1ELb1ELb0ELb0EEENS1_36VarlenDynamicPersistentTileSchedulerILi128ELi96ELi256ELi128ELb0ELb1ELb1ELb1ELb0ELb1EEEEEEEEEvNT_6ParamsE,@"STO_CUDA_ENTRY STV_DEFAULT"
_ZN7cutlass13device_kernelIN5flash11enable_sm90INS1_16FlashAttnFwdSm90INS1_25CollectiveMainloopFwdSm90ILi2EN4cute5tupleIJNS5_1CILi1EEES8_S8_EEENS6_IJNS7_ILi128EEENS7_ILi96EEENS7_ILi192EEEEEELi192ENS_10bfloat16_tEfNS_4arch4Sm90ELb0ELb1ELb1ELb1ELb0ELb0ELb0ELb1ELb1ELb1ELb0ELb0EEENS1_21CollectiveEpilogueFwdINS6_IJSA_SC_SB_EEES9_SE_SG_Li256ELb1ELb1ELb0ELb0EEENS1_36VarlenDynamicPersistentTileSchedulerILi128ELi96ELi256ELi128ELb0ELb1ELb1ELb1ELb0ELb1EEEEEEEEEvNT_6ParamsE:
        /* <DEDUP_REMOVED lines=18> */
.L_x_1357:
[----:B------:R-:W-:Y:S05]  /*0120*/  BSYNC B0 ;  /* 0x0000000000007941 */ /* 0x000fea0003800000 */
.L_x_1356:
        /* <DEDUP_REMOVED lines=41> */
.L_x_1358:
        /* <DEDUP_REMOVED lines=22> */
.L_x_1359:
        /* <DEDUP_REMOVED lines=18> */
.L_x_1360:
        /* <DEDUP_REMOVED lines=22> */
.L_x_1361:
        /* <DEDUP_REMOVED lines=22> */
.L_x_1362:
        /* <DEDUP_REMOVED lines=8> */
.L_x_1364:
        /* <DEDUP_REMOVED lines=14> */
[----:B0-----:R-:W2:Y:S01]  /*0a60*/  LDL R2, [R1+0x48] ;  /* 0x0000480001027983 */ /* 0x001ea20000100800 */
[----:B------:R-:W-:Y:S01]  /*0a70*/  R2UR UR7, R6 ;  /* 0x00000000060772ca */ /* 0x000fe200000e0000 */
[----:B------:R-:W-:Y:S01]  /*0a80*/  UMOV UR36, URZ ;  /* 0x0000003f00247c82 */ /* 0x000fe20008000000 */
[----:B------:R-:W-:Y:S01]  /*0a90*/  R2UR UR6, R7 ;  /* 0x00000000070672ca */ /* 0x000fe200000e0000 */
[----:B------:R-:W0:Y:S01]  /*0aa0*/  S2R R0, SR_TID.X ;  /* 0x0000000000007919 */ /* 0x000e220000002100 */
[----:B------:R-:W-:Y:S01]  /*0ab0*/  R2UR UR5, R5 ;  /* 0x00000000050572ca */ /* 0x000fe200000e0000 */
[----:B------:R-:W-:Y:S01]  /*0ac0*/  UMOV UR37, URZ ;  /* 0x0000003f00257c82 */ /* 0x000fe20008000000 */
[----:B0-----:R-:W-:-:S05]  /*0ad0*/  VIADD R207, R0, 0xffffff80 ;  /* 0xffffff8000cf7836 */ /* 0x001fca0000000000 */
[----:B------:R-:W-:-:S04]  /*0ae0*/  SHF.R.S32.HI R0, RZ, 0x1f, R207 ;  /* 0x0000001fff007819 */ /* 0x000fc800000114cf */
[CC--:B------:R-:W-:Y:S02]  /*0af0*/  LEA.HI R3, R0.reuse, R207.reuse, RZ, 0x7 ;  /* 0x000000cf00037211 */ /* 0x0c0fe400078f38ff */
[----:B------:R-:W-:Y:S02]  /*0b00*/  LEA.HI R4, R0, R207, RZ, 0x5 ;  /* 0x000000cf00047211 */ /* 0x000fe400078f28ff */
[----:B------:R-:W-:-:S03]  /*0b10*/  SHF.R.S32.HI R200, RZ, 0x7, R3 ;  /* 0x00000007ffc87819 */ /* 0x000fc60000011403 */
[----:B------:R-:W-:-:S05]  /*0b20*/  IMAD.SHL.U32 R6, R4, 0x20, RZ ;  /* 0x0000002004067824 */ /* 0x000fca00078e00ff */
[----:B------:R-:W-:Y:S02]  /*0b30*/  LOP3.LUT R7, R6, 0xfffffc00, RZ, 0xc0, !PT ;  /* 0xfffffc0006077812 */ /* 0x000fe400078ec0ff */
[----:B------:R-:W-:-:S04]  /*0b40*/  LEA.HI R6, R0, R207, RZ, 0x2 ;  /* 0x000000cf00067211 */ /* 0x000fc800078f10ff */
[----:B------:R-:W-:-:S05]  /*0b50*/  LOP3.LUT R6, R6, 0xfffffffc, RZ, 0xc0, !PT ;  /* 0xfffffffc06067812 */ /* 0x000fca00078ec0ff */
[----:B------:R-:W-:Y:S01]  /*0b60*/  IMAD.IADD R6, R207, 0x1, -R6 ;  /* 0x00000001cf067824 */ /* 0x000fe200078e0a06 */
[----:B--2---:R-:W-:Y:S02]  /*0b70*/  R2UR UR4, R2 ;  /* 0x00000000020472ca */ /* 0x004fe400000e0000 */
[C---:B------:R-:W-:Y:S02]  /*0b80*/  LOP3.LUT R2, R3.reuse, 0xffffff80, RZ, 0xc0, !PT ;  /* 0xffffff8003027812 */ /* 0x040fe400078ec0ff */
[----:B------:R-:W-:-:S03]  /*0b90*/  LEA.HI R3, R3, R200, RZ, 0x1 ;  /* 0x000000c803037211 */ /* 0x000fc600078f08ff */
[C---:B------:R-:W-:Y:S01]  /*0ba0*/  IMAD.IADD R199, R207.reuse, 0x1, -R2 ;  /* 0x00000001cfc77824 */ /* 0x040fe200078e0a02 */
[CC--:B------:R-:W-:Y:S02]  /*0bb0*/  LEA.HI R2, R0.reuse, R207.reuse, RZ, 0x4 ;  /* 0x000000cf00027211 */ /* 0x0c0fe400078f20ff */
[----:B------:R-:W-:Y:S02]  /*0bc0*/  LEA.HI R0, R0, R207, RZ, 0x3 ;  /* 0x000000cf00007211 */ /* 0x000fe400078f18ff */
[----:B------:R-:W-:Y:S01]  /*0bd0*/  SHF.R.S32.HI R8, RZ, 0x1f, R199 ;  /* 0x0000001fff087819 */ /* 0x000fe200000114c7 */
[----:B------:R-:W-:Y:S01]  /*0be0*/  ULOP3.LUT UR8, UR4, 0x1, URZ, 0xfc, !UPT ;  /* 0x0000000104087892 */ /* 0x000fe2000f8efc3f */
[----:B------:R-:W-:Y:S02]  /*0bf0*/  SHF.R.S32.HI R5, RZ, 0x4, R2 ;  /* 0x00000004ff057819 */ /* 0x000fe40000011402 */
[----:B------:R-:W-:Y:S01]  /*0c00*/  LEA.HI R9, R8, R199, RZ, 0x2 ;  /* 0x000000c708097211 */ /* 0x000fe200078f10ff */
[----:B------:R-:W-:Y:S01]  /*0c10*/  UMOV UR4, URZ ;  /* 0x0000003f00047c82 */ /* 0x000fe20008000000 */
[C---:B------:R-:W-:Y:S01]  /*0c20*/  LOP3.LUT R4, R2.reuse, 0x3fffff0, RZ, 0xc0, !PT ;  /* 0x03fffff002047812 */ /* 0x040fe200078ec0ff */
[----:B------:R-:W-:Y:S01]  /*0c30*/  IMAD.U32 R203, RZ, RZ, UR8 ;  /* 0x00000008ffcb7e24 */ /* 0x000fe2000f8e00ff */
[--C-:B------:R-:W-:Y:S01]  /*0c40*/  SHF.R.S32.HI R10, RZ, 0x2, R9.reuse ;  /* 0x00000002ff0a7819 */ /* 0x100fe20000011409 */
[----:B------:R-:W-:Y:S01]  /*0c50*/  IMAD.U32 R198, RZ, RZ, UR4 ;  /* 0x00000004ffc67e24 */ /* 0x000fe2000f8e00ff */
[----:B------:R-:W-:Y:S01]  /*0c60*/  SHF.R.S32.HI R11, RZ, 0x1f, R9 ;  /* 0x0000001fff0b7819 */ /* 0x000fe20000011409 */
[----:B------:R-:W-:Y:S01]  /*0c70*/  IMAD.IADD R4, R207, 0x1, -R4 ;  /* 0x00000001cf047824 */ /* 0x000fe200078e0a04 */
[----:B------:R-:W-:-:S02]  /*0c80*/  LEA.HI R2, R2, R5, RZ, 0x1 ;  /* 0x0000000502027211 */ /* 0x000fc400078f08ff */
[----:B------:R-:W-:Y:S01]  /*0c90*/  LEA.HI R11, R11, R10, RZ, 0x3 ;  /* 0x0000000a0b0b7211 */ /* 0x000fe200078f18ff */
[----:B------:R-:W-:Y:S01]  /*0ca0*/  IMAD R7, R4, 0x40, R7 ;  /* 0x0000004004077824 */ /* 0x000fe200078e0207 */
[----:B------:R-:W-:Y:S02]  /*0cb0*/  LOP3.LUT R194, R0, 0xfffffff8, RZ, 0xc0, !PT ;  /* 0xfffffff800c27812 */ /* 0x000fe400078ec0ff */
[----:B------:R-:W-:Y:S02]  /*0cc0*/  LOP3.LUT R11, R11, 0xfffffff8, RZ, 0xc0, !PT ;  /* 0xfffffff80b0b7812 */ /* 0x000fe400078ec0ff */
[----:B------:R-:W-:Y:S01]  /*0cd0*/  LEA.HI R8, R8, R199, RZ, 0x5 ;  /* 0x000000c708087211 */ /* 0x000fe200078f28ff */
[----:B------:R-:W-:Y:S01]  /*0ce0*/  IMAD.IADD R194, R207, 0x1, -R194 ;  /* 0x00000001cfc27824 */ /* 0x000fe200078e0ac2 */
[----:B------:R-:W-:Y:S01]  /*0cf0*/  LOP3.LUT R2, R2, 0x1ffffffe, RZ, 0xc0, !PT ;  /* 0x1ffffffe02027812 */ /* 0x000fe200078ec0ff */
[----:B------:R-:W-:Y:S01]  /*0d00*/  IMAD.IADD R11, R10, 0x1, -R11 ;  /* 0x000000010a0b7824 */ /* 0x000fe200078e0a0b */
[----:B------:R-:W-:Y:S01]  /*0d10*/  SHF.R.S32.HI R8, RZ, 0x5, R8 ;  /* 0x00000005ff087819 */ /* 0x000fe20000011408 */
[----:B------:R-:W-:Y:S01]  /*0d20*/  IMAD.SHL.U32 R22, R194, 0x8, RZ ;  /* 0x00000008c2167824 */ /* 0x000fe200078e00ff */
[----:B------:R-:W-:Y:S01]  /*0d30*/  LEA.HI R4, R6, R6, RZ, 0x1 ;  /* 0x0000000606047211 */ /* 0x000fe200078f08ff */
[----:B------:R-:W-:Y:S01]  /*0d40*/  IMAD.IADD R2, R5, 0x1, -R2 ;  /* 0x0000000105027824 */ /* 0x000fe200078e0a02 */
        /* <DEDUP_REMOVED lines=13> */
[----:B------:R-:W-:-:S02]  /*0e20*/  IMAD R202, R2, 0x8, R7 ;  /* 0x0000000802ca7824 */ /* 0x000fc400078e0207 */
[----:B------:R-:W-:Y:S02]  /*0e30*/  IMAD.IADD R18, R199, 0x1, -R18 ;  /* 0x00000001c7127824 */ /* 0x000fe400078e0a12 */
[----:B------:R-:W-:-:S07]  /*0e40*/  IMAD R19, R6, 0x8, R201 ;  /* 0x0000000806137824 */ /* 0x000fce00078e02c9 */
.L_x_1464:
[----:B------:R-:W-:Y:S01]  /*0e50*/  ULDC.64 UR8, c[0x0][0xa28] ;  /* 0x00028a0000087ab9 */ /* 0x000fe20000000a00 */
[----:B01----:R-:W-:Y:S01]  /*0e60*/  IMAD.MOV.U32 R7, RZ, RZ, RZ ;  /* 0x000000ffff077224 */ /* 0x003fe200078e00ff */
[----:B------:R-:W-:Y:S01]  /*0e70*/  UISETP.NE.U32.AND UP0, UPT, UR8, URZ, UPT ;  /* 0x0000003f0800728c */ /* 0x000fe2000bf05070 */
[----:B------:R-:W-:-:S03]  /*0e80*/  ULDC.64 UR12, c[0x0][0x208] ;  /* 0x00008200000c7ab9 */ /* 0x000fc60000000a00 */
[----:B------:R-:W-:-:S03]  /*0e90*/  UISETP.NE.AND.EX UP0, UPT, UR9, URZ, UPT, UP0 ;  /* 0x0000003f0900728c */ /* 0x000fc6000bf05300 */
[----:B------:R-:W-:Y:S02]  /*0ea0*/  ULDC.64 UR8, c[0x0][0xa18] ;  /* 0x0002860000087ab9 */ /* 0x000fe40000000a00 */
[----:B------:R-:W-:Y:S01]  /*0eb0*/  UISETP.NE.U32.AND UP1, UPT, UR8, URZ, UPT ;  /* 0x0000003f0800728c */ /* 0x000fe2000bf25070 */
[----:B------:R-:W-:-:S03]  /*0ec0*/  PLOP3.LUT P0, PT, PT, PT, UP0, 0x80, 0x0 ;  /* 0x000000000000781c */ /* 0x000fc60003f0f008 */
[----:B------:R-:W-:-:S03]  /*0ed0*/  UISETP.NE.AND.EX UP1, UPT, UR9, URZ, UPT, UP1 ;  /* 0x0000003f0900728c */ /* 0x000fc6000bf25310 */
[----:B------:R-:W-:Y:S02]  /*0ee0*/  @UP0 ULDC.64 UR8, c[0x0][0xa28] ;  /* 0x00028a0000080ab9 */ /* 0x000fe40000000a00 */
[----:B------:R-:W-:Y:S01]  /*0ef0*/  @UP0 UIMAD.WIDE UR8, UR6, 0x4, UR8 ;  /* 0x00000004060808a5 */ /* 0x000fe2000f8e0208 */
[----:B------:R-:W-:-:S05]  /*0f00*/  PLOP3.LUT P2, PT, PT, PT, UP1, 0x80, 0x0 ;  /* 0x000000000000781c */ /* 0x000fca0003f4f018 */
[----:B------:R-:W-:Y:S01]  /*0f10*/  @UP1 ULDC.64 UR10, c[0x0][0xa18] ;  /* 0x00028600000a1ab9 */ /* 0x000fe20000000a00 */
[----:B------:R-:W-:Y:S02]  /*0f20*/  IMAD.U32 R2, RZ, RZ, UR8 ;  /* 0x00000008ff027e24 */ /* 0x000fe4000f8e00ff */
[----:B--2-4-:R-:W-:Y:S01]  /*0f30*/  IMAD.U32 R3, RZ, RZ, UR9 ;  /* 0x00000009ff037e24 */ /* 0x014fe2000f8e00ff */
[----:B------:R-:W-:Y:S01]  /*0f40*/  @UP1 UIMAD.WIDE UR8, UR6, 0x4, UR10 ;  /* 0x00000004060818a5 */ /* 0x000fe2000f8e020a */
[----:B------:R-:W-:-:S03]  /*0f50*/  ULDC UR4, c[0x0][0x288] ;  /* 0x0000a20000047ab9 */ /* 0x000fc60000000800 */
[----:B------:R0:W5:Y:S01]  /*0f60*/  @P0 LDG.E R7, desc[UR12][R2.64] ;  /* 0x0000000c02070981 */ /* 0x000162000c1e1900 */
[----:B------:R-:W-:Y:S01]  /*0f70*/  IMAD.U32 R17, RZ, RZ, UR4 ;  /* 0x00000004ff117e24 */ /* 0x000fe2000f8e00ff */
[----:B------:R-:W-:Y:S01]  /*0f80*/  ULDC UR4, c[0x0][0x424] ;  /* 0x0001090000047ab9 */ /* 0x000fe20000000800 */
[----:B------:R-:W-:Y:S02]  /*0f90*/  IMAD.U32 R4, RZ, RZ, UR8 ;  /* 0x00000008ff047e24 */ /* 0x000fe4000f8e00ff */
[----:B------:R-:W-:Y:S01]  /*0fa0*/  IMAD.U32 R5, RZ, RZ, UR9 ;  /* 0x00000009ff057e24 */ /* 0x000fe2000f8e00ff */
[----:B------:R-:W-:Y:S02]  /*0fb0*/  ULDC.64 UR8, c[0x0][0x418] ;  /* 0x0001060000087ab9 */ /* 0x000fe40000000a00 */
[----:B------:R-:W-:Y:S02]  /*0fc0*/  UISETP.NE.U32.AND UP0, UPT, UR8, URZ, UPT ;  /* 0x0000003f0800728c */ /* 0x000fe4000bf05070 */
[----:B------:R0:W5:Y:S01]  /*0fd0*/  @P2 LDG.E R17, desc[UR12][R4.64] ;  /* 0x0000000c04112981 */ /* 0x000162000c1e1900 */
[----:B------:R-:W-:Y:S01]  /*0fe0*/  IMAD.U32 R195, RZ, RZ, UR7 ;  /* 0x00000007ffc37e24 */ /* 0x000fe2000f8e00ff */
[----:B------:R-:W-:-:S03]  /*0ff0*/  UISETP.NE.AND.EX UP0, UPT, UR9, URZ, UPT, UP0 ;  /* 0x0000003f0900728c */ /* 0x000fc6000bf05300 */
[----:B------:R-:W-:Y:S01]  /*1000*/  ULDC.64 UR8, c[0x0][0xa20] ;  /* 0x0002880000087ab9 */ /* 0x000fe20000000a00 */
[----:B------:R-:W-:Y:S01]  /*1010*/  USEL UR4, UR4, 0x1, UP0 ;  /* 0x0000000104047887 */ /* 0x000fe20008000000 */
[----:B------:R-:W-:Y:S01]  /*1020*/  ISETP.NE.U32.AND P1, PT, RZ, UR8, PT ;  /* 0x00000008ff007c0c */ /* 0x000fe2000bf25070 */
[----:B------:R-:W-:Y:S02]  /*1030*/  ULDC UR8, c[0x0][0x2f0] ;  /* 0x0000bc0000087ab9 */ /* 0x000fe40000000800 */
[----:B------:R-:W-:Y:S01]  /*1040*/  UIMAD UR4, UR4, UR8, URZ ;  /* 0x00000008040472a4 */ /* 0x000fe2000f8e023f */
[----:B------:R-:W-:Y:S01]  /*1050*/  ISETP.NE.AND.EX P1, PT, RZ, UR9, PT, P1 ;  /* 0x00000009ff007c0c */ /* 0x000fe2000bf25310 */
[----:B0--3--:R-:W-:-:S12]  /*1060*/  @P2 BRA `(.L_x_1365) ;  /* 0x0000000000302947 */ /* 0x009fd80003800000 */
[----:B------:R-:W-:Y:S02]  /*1070*/  ULDC.64 UR8, c[0x0][0xa00] ;  /* 0x0002800000087ab9 */ /* 0x000fe40000000a00 */
[----:B------:R-:W-:-:S04]  /*1080*/  ISETP.NE.U32.AND P0, PT, RZ, UR8, PT ;  /* 0x00000008ff007c0c */ /* 0x000fc8000bf05070 */
[----:B------:R-:W-:-:S13]  /*1090*/  ISETP.NE.AND.EX P0, PT, RZ, UR9, PT, P0 ;  /* 0x00000009ff007c0c */ /* 0x000fda000bf05300 */
[----:B------:R-:W-:Y:S05]  /*10a0*/  @!P0 BRA `(.L_x_1365) ;  /* 0x0000000000208947 */ /* 0x000fea0003800000 */
[----:B------:R-:W-:Y:S01]  /*10b0*/  ULDC.64 UR8, c[0x0][0xa00] ;  /* 0x0002800000087ab9 */ /* 0x000fe20000000a00 */
[----:B------:R-:W-:Y:S01]  /*10c0*/  ULDC.64 UR10, c[0x0][0x208] ;  /* 0x00008200000a7ab9 */ /* 0x000fe20000000a00 */
[----:B------:R-:W-:-:S06]  /*10d0*/  UIMAD.WIDE UR8, UR6, 0x4, UR8 ;  /* 0x00000004060878a5 */ /* 0x000fcc000f8e0208 */
[----:B------:R-:W-:Y:S02]  /*10e0*/  IMAD.U32 R2, RZ, RZ, UR8 ;  /* 0x00000008ff027e24 */ /* 0x000fe4000f8e00ff */
[----:B------:R-:W-:-:S05]  /*10f0*/  IMAD.U32 R3, RZ, RZ, UR9 ;  /* 0x00000009ff037e24 */ /* 0x000fca000f8e00ff */
[----:B-----5:R-:W2:Y:S04]  /*1100*/  LDG.E R17, desc[UR10][R2.64] ;  /* 0x0000000a02117981 */ /* 0x020ea8000c1e1900 */
[----:B------:R-:W2:Y:S02]  /*1110*/  LDG.E R0, desc[UR10][R2.64+0x4] ;  /* 0x0000040a02007981 */ /* 0x000ea4000c1e1900 */
[----:B--2---:R-:W-:-:S07]  /*1120*/  IMAD.IADD R17, R0, 0x1, -R17 ;  /* 0x0000000100117824 */ /* 0x004fce00078e0a11 */
.L_x_1365:
[----:B------:R-:W-:Y:S02]  /*1130*/  IMAD.U32 R16, RZ, RZ, UR4 ;  /* 0x00000004ff107e24 */ /* 0x000fe4000f8e00ff */
[----:B------:R-:W-:Y:S01]  /*1140*/  IMAD.U32 R197, RZ, RZ, UR6 ;  /* 0x00000006ffc57e24 */ /* 0x000fe2000f8e00ff */
[----:B------:R-:W-:Y:S06]  /*1150*/  @!P1 BRA `(.L_x_1366) ;  /* 0x00000000001c9947 */ /* 0x000fec0003800000 */
[----:B------:R-:W-:Y:S01]  /*1160*/  ULDC.64 UR8, c[0x0][0xa20] ;  /* 0x0002880000087ab9 */ /* 0x000fe20000000a00 */
[----:B------:R-:W-:Y:S01]  /*1170*/  ULDC.64 UR10, c[0x0][0x208] ;  /* 0x00008200000a7ab9 */ /* 0x000fe20000000a00 */
[----:B------:R-:W-:-:S06]  /*1180*/  UIMAD.WIDE UR6, UR6, 0x4, UR8 ;  /* 0x00000004060678a5 */ /* 0x000fcc000f8e0208 */
[----:B------:R-:W-:Y:S02]  /*1190*/  IMAD.U32 R2, RZ, RZ, UR6 ;  /* 0x00000006ff027e24 */ /* 0x000fe4000f8e00ff */
[----:B------:R-:W-:-:S05]  /*11a0*/  IMAD.U32 R3, RZ, RZ, UR7 ;  /* 0x00000007ff037e24 */ /* 0x000fca000f8e00ff */
[----:B------:R0:W5:Y:S01]  /*11b0*/  LDG.E R16, desc[UR10][R2.64] ;  /* 0x0000000a02107981 */ /* 0x000162000c1e1900 */
[----:B------:R-:W-:Y:S05]  /*11c0*/  BRA `(.L_x_1367) ;  /* 0x0000000000307947 */ /* 0x000fea0003800000 */
.L_x_1366:
        /* <DEDUP_REMOVED lines=9> */
[----:B------:R-:W2:Y:S04]  /*1260*/  LDG.E R16, desc[UR10][R2.64] ;  /* 0x0000000a02107981 */ /* 0x000ea8000c1e1900 */
[----:B------:R-:W2:Y:S02]  /*1270*/  LDG.E R5, desc[UR10][R2.64+0x4] ;  /* 0x0000040a02057981 */ /* 0x000ea4000c1e1900 */
[----:B--2---:R-:W-:-:S07]  /*1280*/  IMAD.IADD R16, R5, 0x1, -R16 ;  /* 0x0000000105107824 */ /* 0x004fce00078e0a10 */
.L_x_1367:
[----:B------:R-:W1:Y:S01]  /*1290*/  LDC R0, c[0x0][0x448] ;  /* 0x00011200ff007b82 */ /* 0x000e620000000800 */
[----:B------:R-:W-:Y:S01]  /*12a0*/  USHF.L.U32 UR60, UR5, 0x7, URZ ;  /* 0x00000007053c7899 */ /* 0x000fe2000800063f */
[----:B-----5:R-:W-:-:S03]  /*12b0*/  IMAD.IADD R16, R16, 0x1, -R7 ;  /* 0x0000000110107824 */ /* 0x020fc600078e0a07 */
[----:B------:R-:W-:Y:S02]  /*12c0*/  UIADD3 UR4, UR60, 0x7f, URZ ;  /* 0x0000007f3c047890 */ /* 0x000fe4000fffe03f */
[----:B0-----:R-:W-:Y:S01]  /*12d0*/  IADD3 R3, R16, 0x1, -R17 ;  /* 0x0000000110037810 */ /* 0x001fe20007ffe811 */
[----:B------:R-:W0:Y:S01]  /*12e0*/  LDC.64 R8, c[0x0][0x9e0] ;  /* 0x00027800ff087b82 */ /* 0x000e220000000a00 */
[----:B-1----:R-:W-:Y:S02]  /*12f0*/  ISETP.NE.AND P1, PT, R0, 0x1, PT ;  /* 0x000000010000780c */ /* 0x002fe40003f25270 */
[----:B------:R-:W-:Y:S01]  /*1300*/  IMAD.U32 R0, RZ, RZ, UR4 ;  /* 0x00000004ff007e24 */ /* 0x000fe2000f8e00ff */
[----:B0-----:R-:W-:-:S10]  /*1310*/  ISETP.GE.AND P2, PT, R9, 0x1, PT ;  /* 0x000000010900780c */ /* 0x001fd40003f46270 */
[----:B------:R-:W0:Y:S08]  /*1320*/  @P1 LDC R2, c[0x0][0x44c] ;  /* 0x00011300ff021b82 */ /* 0x000e300000000800 */
[----:B------:R-:W1:Y:S01]  /*1330*/  @P1 LDC R5, c[0x0][0x450] ;  /* 0x00011400ff051b82 */ /* 0x000e620000000800 */
[----:B0-----:R-:W-:-:S05]  /*1340*/  @P1 IMAD.HI.U32 R2, R2, UR4, RZ ;  /* 0x0000000402021c27 */ /* 0x001fca000f8e00ff */
[----:B-1----:R-:W-:-:S05]  /*1350*/  @P1 SHF.R.U32.HI R0, RZ, R5, R2 ;  /* 0x00000005ff001219 */ /* 0x002fca0000011602 */
        /* <DEDUP_REMOVED lines=13> */
.L_x_1369:
[----:B------:R-:W-:-:S13]  /*1430*/  ISETP.NE.AND P0, PT, R9, 0x1, PT ;  /* 0x000000010900780c */ /* 0x000fda0003f05270 */
[----:B------:R-:W0:Y:S02]  /*1440*/  @P0 LDC.64 R4, c[0x0][0x9e8] ;  /* 0x00027a00ff040b82 */ /* 0x000e240000000a00 */
[----:B0-----:R-:W-:-:S05]  /*1450*/  @P0 IMAD.HI.U32 R4, R2, R4, RZ ;  /* 0x0000000402040227 */ /* 0x001fca00078e00ff */
[----:B------:R-:W-:-:S07]  /*1460*/  @P0 SHF.R.U32.HI R2, RZ, R5, R4 ;  /* 0x00000005ff020219 */ /* 0x000fce0000011604 */
.L_x_1370:
[----:B------:R-:W-:-:S05]  /*1470*/  IMAD R3, R2, R9, R9 ;  /* 0x0000000902037224 */ /* 0x000fca00078e0209 */
[----:B------:R-:W-:-:S07]  /*1480*/  VIMNMX R0, R0, R3, PT ;  /* 0x0000000300007248 */ /* 0x000fce0003fe0100 */
.L_x_1368:
[----:B------:R-:W0:Y:S01]  /*1490*/  @P1 LDC R4, c[0x0][0x44c] ;  /* 0x00011300ff041b82 */ /* 0x000e220000000800 */
[----:B------:R-:W-:Y:S01]  /*14a0*/  IMAD.U32 R3, RZ, RZ, UR60 ;  /* 0x0000003cff037e24 */ /* 0x000fe2000f8e00ff */
[----:B------:R-:W-:Y:S01]  /*14b0*/  ULDC UR4, c[0x0][0x9dc] ;  /* 0x0002770000047ab9 */ /* 0x000fe20000000800 */
[----:B------:R-:W-:Y:S02]  /*14c0*/  VIADD R2, R0, 0x5f ;  /* 0x0000005f00027836 */ /* 0x000fe40000000000 */
[C---:B------:R-:W-:Y:S02]  /*14d0*/  VIADD R0, R16.reuse, 0x5f ;  /* 0x0000005f10007836 */ /* 0x040fe40000000000 */
[----:B------:R-:W-:Y:S01]  /*14e0*/  IMAD.IADD R74, R16, 0x1, -R17 ;  /* 0x00000001104a7824 */ /* 0x000fe200078e0a11 */
        /* <DEDUP_REMOVED lines=23> */
.L_x_1372:
[----:B------:R-:W-:-:S13]  /*1660*/  ISETP.NE.AND P0, PT, R9, 0x1, PT ;  /* 0x000000010900780c */ /* 0x000fda0003f05270 */
[----:B------:R-:W0:Y:S02]  /*1670*/  @P0 LDC.64 R2, c[0x0][0x9e8] ;  /* 0x00027a00ff020b82 */ /* 0x000e240000000a00 */
[----:B0-----:R-:W-:-:S05]  /*1680*/  @P0 IMAD.HI.U32 R0, R4, R2, RZ ;  /* 0x0000000204000227 */ /* 0x001fca00078e00ff */
[----:B------:R-:W-:-:S07]  /*1690*/  @P0 SHF.R.U32.HI R4, RZ, R3, R0 ;  /* 0x00000003ff040219 */ /* 0x000fce0000011600 */
.L_x_1373:
[----:B------:R-:W-:-:S05]  /*16a0*/  IMAD R4, R4, R9, RZ ;  /* 0x0000000904047224 */ /* 0x000fca00078e02ff */
[----:B------:R-:W-:-:S13]  /*16b0*/  R2UR UR5, R4 ;  /* 0x00000000040572ca */ /* 0x000fda00000e0000 */
[----:B------:R-:W-:-:S04]  /*16c0*/  UISETP.LT.AND UP0, UPT, UR4, UR5, UPT ;  /* 0x000000050400728c */ /* 0x000fc8000bf01270 */
[----:B------:R-:W-:-:S12]  /*16d0*/  USEL UR4, UR4, UR5, !UP0 ;  /* 0x0000000504047287 */ /* 0x000fd8000c000000 */
.L_x_1371:
[----:B------:R-:W-:Y:S01]  /*16e0*/  UIMAD.WIDE UR4, UR4, 0x2aaaaaab, URZ ;  /* 0x2aaaaaab040478a5 */ /* 0x000fe2000f8e023f */
[----:B------:R-:W-:Y:S02]  /*16f0*/  PLOP3.LUT P0, PT, PT, PT, PT, 0x80, 0x0 ;  /* 0x000000000000781c */ /* 0x000fe40003f0f070 */
[----:B------:R-:W-:Y:S01]  /*1700*/  CS2R R2, SRZ ;  /* 0x0000000000027805 */ /* 0x000fe2000001ff00 */
[----:B------:R-:W-:Y:S01]  /*1710*/  IMAD.MOV.U32 R0, RZ, RZ, RZ ;  /* 0x000000ffff007224 */ /* 0x000fe200078e00ff */
        /* <DEDUP_REMOVED lines=87> */
.L_x_1375:
        /* <DEDUP_REMOVED lines=11> */
.L_x_1601:
[----:B------:R-:W-:Y:S05]  /*1d40*/  @!P0 BRA `(.L_x_1377) ;  /* 0x0000000000048947 */ /* 0x000fea0003800000 */
[----:B------:R-:W-:Y:S01]  /*1d50*/  BPT.TRAP 0x1 ;  /* 0x000000040000795c */ /* 0x000fe20000300000 */
.L_x_1377:
[----:B------:R-:W-:Y:S02]  /*1d60*/  IMAD.U32 R11, RZ, RZ, UR37 ;  /* 0x00000025ff0b7e24 */ /* 0x000fe4000f8e00ff */
[----:B0-----:R-:W-:-:S03]  /*1d70*/  IMAD.U32 R0, RZ, RZ, UR36 ;  /* 0x00000024ff007e24 */ /* 0x001fc6000f8e00ff */
[----:B------:R-:W-:Y:S02]  /*1d80*/  LEA R11, R11, UR38, 0x3 ;  /* 0x000000260b0b7c11 */ /* 0x000fe4000f8e18ff */
[----:B------:R-:W-:-:S04]  /*1d90*/  SHF.L.U32 R0, R0, 0x1f, RZ ;  /* 0x0000001f00007819 */ /* 0x000fc800000006ff */
[----:B------:R0:W1:Y:S01]  /*1da0*/  SYNCS.PHASECHK.TRANS64.TRYWAIT P1, [R11+URZ+0x30830], R0 ;  /* 0x030830000b0075a7 */ /* 0x000062000802017f */
[----:B------:R-:W-:Y:S05]  /*1db0*/  @!P0 BRA `(.L_x_1378) ;  /* 0x0000000000048947 */ /* 0x000fea0003800000 */
[----:B------:R-:W-:Y:S01]  /*1dc0*/  BPT.TRAP 0x1 ;  /* 0x000000040000795c */ /* 0x000fe20000300000 */
.L_x_1378:
        /* <DEDUP_REMOVED lines=9> */
.L_x_1379:
        /* <DEDUP_REMOVED lines=15> */
[----:B------:R-:W-:-:S02]  /*1f50*/  ULOP3.LUT UR4, UR39, 0x10000, URZ, 0xfc, !UPT ;  /* 0x0001000027047892 */ /* 0x000fc4000f8efc3f */
[----:B------:R-:W-:Y:S01]  /*1f60*/  UIMAD UR5, UR37, 0x900, UR61 ;  /* 0x00000900250578a4 */ /* 0x000fe2000f8e023d */
[----:B------:R-:W-:Y:S01]  /*1f70*/  IMAD.MOV.U32 R10, RZ, RZ, R4 ;  /* 0x000000ffff0a7224 */ /* 0x000fe200078e0004 */
[----:B------:R-:W-:Y:S02]  /*1f80*/  UIADD3 UR56, UR4, 0x2, URZ ;  /* 0x0000000204387890 */ /* 0x000fe4000fffe03f */
[----:B------:R-:W-:Y:S01]  /*1f90*/  UIADD3 UR58, UR5, 0x2, URZ ;  /* 0x00000002053a7890 */ /* 0x000fe2000fffe03f */
[----:B------:R-:W-:Y:S02]  /*1fa0*/  UMOV UR8, UR4 ;  /* 0x0000000400087c82 */ /* 0x000fe40008000000 */
[----:B------:R-:W-:Y:S01]  /*1fb0*/  UMOV UR10, UR5 ;  /* 0x00000005000a7c82 */ /* 0x000fe20008000000 */
[----:B------:R-:W-:Y:S01]  /*1fc0*/  UIADD3 UR52, UR4, 0x4, URZ ;  /* 0x0000000404347890 */ /* 0x000fe2000fffe03f */
[----:B------:R-:W-:Y:S01]  /*1fd0*/  HGMMA.64x96x16.F32.BF16 R24, gdesc[UR8], RZ, !UPT, gsb0 ;  /* 0x01600000081879f0 */ /* 0x000fe2000c0018ff */
[----:B------:R-:W-:Y:S01]  /*1fe0*/  UIADD3 UR54, UR5, 0x4, URZ ;  /* 0x0000000405367890 */ /* 0x000fe2000fffe03f */
[----:B------:R-:W-:Y:S01]  /*1ff0*/  IMAD.U32 R6, RZ, RZ, UR8 ;  /* 0x00000008ff067e24 */ /* 0x000fe2000f8e00ff */
        /* <DEDUP_REMOVED lines=8> */
[----:B------:R-:W-:Y:S01]  /*2080*/  UIADD3 UR16, UR4, 0x402, URZ ;  /* 0x0000040204107890 */ /* 0x000fe2000fffe03f */
[----:B---3--:R-:W-:Y:S01]  /*2090*/  LOP3.LUT P3, RZ, R12, 0x7f, RZ, 0xc0, !PT ;  /* 0x0000007f0cff7812 */ /* 0x008fe2000786c0ff */
[----:B------:R-:W-:Y:S01]  /*20a0*/  UIADD3 UR18, UR5, 0x302, URZ ;  /* 0x0000030205127890 */ /* 0x000fe2000fffe03f */
[----:B------:R-:W-:Y:S01]  /*20b0*/  IMAD.MOV.U32 R12, RZ, RZ, -0x60 ;  /* 0xffffffa0ff0c7424 */ /* 0x000fe200078e00ff */
[----:B------:R-:W-:Y:S01]  /*20c0*/  UMOV UR17, 0x40000040 ;  /* 0x4000004000117882 */ /* 0x000fe20000000000 */
[----:B------:R-:W-:Y:S01]  /*20d0*/  UMOV UR19, 0x40000040 ;  /* 0x4000004000137882 */ /* 0x000fe20000000000 */
[----:B------:R-:W-:Y:S01]  /*20e0*/  UIADD3 UR20, UR4, 0x404, URZ ;  /* 0x0000040404147890 */ /* 0x000fe2000fffe03f */
[----:B------:R-:W-:Y:S01]  /*20f0*/  IMAD R15, R75, R12, 0x61 ;  /* 0x000000614b0f7424 */ /* 0x000fe200078e020c */
[----:B------:R-:W-:Y:S01]  /*2100*/  UIADD3 UR22, UR5, 0x304, URZ ;  /* 0x0000030405167890 */ /* 0x000fe2000fffe03f */
[----:B------:R-:W-:Y:S01]  /*2110*/  UMOV UR21, 0x40000040 ;  /* 0x4000004000157882 */ /* 0x000fe20000000000 */
[----:B------:R-:W-:Y:S01]  /*2120*/  UMOV UR23, 0x40000040 ;  /* 0x4000004000177882 */ /* 0x000fe20000000000 */
[----:B------:R-:W-:Y:S01]  /*2130*/  UIADD3 UR24, UR4, 0x406, URZ ;  /* 0x0000040604187890 */ /* 0x000fe2000fffe03f */
[----:B------:R-:W-:Y:S01]  /*2140*/  IMAD R12, R18, -0x2, R15 ;  /* 0xfffffffe120c7824 */ /* 0x000fe200078e020f */
[----:B------:R-:W-:Y:S01]  /*2150*/  UIADD3 UR26, UR5, 0x306, URZ ;  /* 0x00000306051a7890 */ /* 0x000fe2000fffe03f */
[----:B------:R-:W-:Y:S01]  /*2160*/  VIADD R15, R15, 0xffffffff ;  /* 0xffffffff0f0f7836 */ /* 0x000fe20000000000 */
        /* <DEDUP_REMOVED lines=27> */
[----:B------:R-:W-:-:S04]  /*2320*/  @P2 SHF.R.U32.HI R10, RZ, UR5, R9 ;  /* 0x00000005ff0a2c19 */ /* 0x000fc80008011609 */
[----:B------:R-:W-:Y:S01]  /*2330*/  @!P3 PRMT R4, RZ, 0x654, R4 ;  /* 0x00000654ff04b816 */ /* 0x000fe20000000004 */
        /* <DEDUP_REMOVED lines=88> */
[----:B------:R-:W2:Y:S05]  /*28c0*/  MUFU.TANH R24, R24 ;  /* 0x0000001800187308 */ /* 0x000eaa0000002400 */
[----:B------:R-:W-:Y:S01]  /*28d0*/  PLOP3.LUT P1, PT, PT, PT, UP1, 0x40, 0x0 ;  /* 0x000000000000781c */ /* 0x000fe20003f2e818 */
[----:B-1----:R-:W-:-:S02]  /*28e0*/  IMAD R4, R75, -0x60, R16 ;  /* 0xffffffa04b047824 */ /* 0x002fc400078e0210 */
[----:B------:R-:W1:Y:S02]  /*28f0*/  MUFU.TANH R25, R25 ;  /* 0x0000001900197308 */ /* 0x000e640000002400 */
[----:B------:R-:W-:Y:S01]  /*2900*/  VIADD R9, R4, 0x60 ;  /* 0x0000006004097836 */ /* 0x000fe20000000000 */
[----:B------:R-:W-:-:S03]  /*2910*/  IADD3 R4, -R17, R12, R16 ;  /* 0x0000000c11047210 */ /* 0x000fc60007ffe110 */
[----:B------:R-:W-:Y:S02]  /*2920*/  IMAD R20, R18, -0x2, R9 ;  /* 0xfffffffe12147824 */ /* 0x000fe400078e0209 */
[----:B------:R-:W3:Y:S01]  /*2930*/  MUFU.TANH R2, R2 ;  /* 0x0000000200027308 */ /* 0x000ee20000002400 */
[C---:B------:R-:W-:Y:S02]  /*2940*/  VIADD R21, R4.reuse, UR4 ;  /* 0x0000000404157c36 */ /* 0x040fe40008000000 */
[----:B------:R-:W-:-:S03]  /*2950*/  VIADD R27, R4, UR54 ;  /* 0x00000036041b7c36 */ /* 0x000fc60008000000 */
[----:B0-----:R-:W-:Y:S01]  /*2960*/  VIADDMNMX R4, R66, R21, R20, PT ;  /* 0x0000001542047246 */ /* 0x001fe20003800114 */
[----:B------:R-:W-:Y:S01]  /*2970*/  IMAD.IADD R9, R27, 0x1, R66 ;  /* 0x000000011b097824 */ /* 0x000fe200078e0242 */
        /* <DEDUP_REMOVED lines=45> */
[----:B-----5:R-:W-:Y:S01]  /*2c50*/  VIADD R31, R12, 0xffffffff ;  /* 0xffffffff0c1f7836 */ /* 0x020fe20000000000 */
[----:B-1234-:R-:W-:Y:S06]  /*2c60*/  @P1 BRA `(.L_x_1381) ;  /* 0x0000000000541947 */ /* 0x01efec0003800000 */
[----:B------:R-:W-:Y:S01]  /*2c70*/  IADD3 R12, -R17, R16, R66 ;  /* 0x00000010110c7210 */ /* 0x000fe20007ffe142 */
        /* <DEDUP_REMOVED lines=11> */
.L_x_1383:
[----:B------:R-:W-:-:S06]  /*2d30*/  UISETP.NE.AND UP2, UPT, UR5, 0x1, UPT ;  /* 0x000000010500788c */ /* 0x000fcc000bf45270 */
[----:B------:R-:W-:-:S05]  /*2d40*/  PLOP3.LUT P1, PT, PT, PT, UP2, 0x80, 0x0 ;  /* 0x000000000000781c */ /* 0x000fca0003f2f028 */
[----:B------:R-:W-:-:S08]  /*2d50*/  @UP2 ULDC.64 UR6, c[0x0][0x9e8] ;  /* 0x00027a0000062ab9 */ /* 0x000fd00000000a00 */
[----:B------:R-:W-:-:S05]  /*2d60*/  @P1 IMAD.HI.U32 R63, R12, UR6, RZ ;  /* 0x000000060c3f1c27 */ /* 0x000fca000f8e00ff */
[----:B------:R-:W-:-:S07]  /*2d70*/  @P1 SHF.R.U32.HI R12, RZ, UR7, R63 ;  /* 0x00000007ff0c1c19 */ /* 0x000fce000801163f */
.L_x_1384:
[----:B------:R-:W-:Y:S05]  /*2d80*/  BSYNC B0 ;  /* 0x0000000000007941 */ /* 0x000fea0003800000 */
.L_x_1382:
[----:B------:R-:W-:-:S05]  /*2d90*/  IMAD R12, R12, UR5, R31 ;  /* 0x000000050c0c7c24 */ /* 0x000fca000f8e021f */
[----:B------:R-:W-:Y:S02]  /*2da0*/  VIMNMX R9, R9, R12, !PT ;  /* 0x0000000c09097248 */ /* 0x000fe40007fe0100 */
[----:B------:R-:W-:-:S07]  /*2db0*/  VIADDMNMX R4, R12, UR5, R4, PT ;  /* 0x000000050c047c46 */ /* 0x000fce000b800104 */
.L_x_1381:
[C---:B------:R-:W-:Y:S02]  /*2dc0*/  ISETP.GE.AND P1, PT, R15.reuse, 0x2, PT ;  /* 0x000000020f00780c */ /* 0x040fe40003f26270 */
        /* <DEDUP_REMOVED lines=29> */
[C---:B------:R-:W-:Y:S02]  /*2fa0*/  ISETP.LT.OR P3, PT, R4.reuse, 0x1a, P3 ;  /* 0x0000001a0400780c */ /* 0x040fe40001f61670 */
        /* <DEDUP_REMOVED lines=102> */
.L_x_1387:
[----:B------:R-:W-:-:S06]  /*3610*/  UISETP.NE.AND UP2, UPT, UR5, 0x1, UPT ;  /* 0x000000010500788c */ /* 0x000fcc000bf45270 */
[----:B------:R-:W-:-:S05]  /*3620*/  PLOP3.LUT P5, PT, PT, PT, UP2, 0x80, 0x0 ;  /* 0x000000000000781c */ /* 0x000fca0003faf028 */
[----:B------:R-:W-:-:S08]  /*3630*/  @UP2 ULDC.64 UR6, c[0x0][0x9e8] ;  /* 0x00027a0000062ab9 */ /* 0x000fd00000000a00 */
[----:B------:R-:W-:Y:S01]  /*3640*/  @P5 IMAD.HI.U32 R9, R4, UR6, RZ ;  /* 0x0000000604095c27 */ /* 0x000fe2000f8e00ff */
[----:B------:R-:W-:-:S13]  /*3650*/  PLOP3.LUT P5, PT, PT, PT, UP2, 0x80, 0x0 ;  /* 0x000000000000781c */ /* 0x000fda0003faf028 */
[----:B------:R-:W-:-:S07]  /*3660*/  @P5 SHF.R.U32.HI R4, RZ, UR7, R9 ;  /* 0x00000007ff045c19 */ /* 0x000fce0008011609 */
.L_x_1388:
[----:B------:R-:W-:Y:S05]  /*3670*/  BSYNC B0 ;  /* 0x0000000000007941 */ /* 0x000fea0003800000 */
.L_x_1386:
[----:B------:R-:W-:-:S05]  /*3680*/  IMAD R4, R4, UR5, R31 ;  /* 0x0000000504047c24 */ /* 0x000fca000f8e021f */
[----:B------:R-:W-:Y:S02]  /*3690*/  VIMNMX R20, R20, R4, !PT ;  /* 0x0000000414147248 */ /* 0x000fe40007fe0100 */
[----:B------:R-:W-:-:S07]  /*36a0*/  VIADDMNMX R15, R4, UR5, R15, PT ;  /* 0x00000005040f7c46 */ /* 0x000fce000b80010f */
.L_x_1385:
        /* <DEDUP_REMOVED lines=138> */
[----:B------:R0:W1:Y:S01]  /*3f50*/  MUFU.EX2 R188, R29 ;  /* 0x0000001d00bc7308 */ /* 0x0000620000000800 */
[----:B------:R-:W-:Y:S01]  /*3f60*/  ISETP.GT.AND P2, PT, R20, 0x50, !P2 ;  /* 0x000000501400780c */ /* 0x000fe20005744270 */
[-CC-:B------:R-:W-:Y:S01]  /*3f70*/  FFMA.FTZ R43, R65, R9.reuse, -R60.reuse ;  /* 0x00000009412b7223 */ /* 0x180fe2000001083c */
[----:B------:R-:W-:Y:S01]  /*3f80*/  ISETP.LT.OR P1, PT, R15, 0x4a, P1 ;  /* 0x0000004a0f00780c */ /* 0x000fe20000f21670 */
[--C-:B------:R-:W-:Y:S01]  /*3f90*/  FFMA.FTZ R39, R91, R9, -R60.reuse ;  /* 0x000000095b277223 */ /* 0x100fe2000001083c */
[----:B------:R-:W-:Y:S01]  /*3fa0*/  FMNMX.FTZ R25, R0, R25, !PT ;  /* 0x0000001900197209 */ /* 0x000fe20007810000 */
[-CC-:B------:R-:W-:Y:S01]  /*3fb0*/  FFMA.FTZ R14, R14, R9.reuse, -R60.reuse ;  /* 0x000000090e0e7223 */ /* 0x180fe2000001083c */
[C---:B------:R-:W-:Y:S01]  /*3fc0*/  ISETP.GT.AND P4, PT, R20.reuse, 0x58, !P4 ;  /* 0x000000581400780c */ /* 0x040fe20006784270 */
[----:B------:R-:W2:Y:S01]  /*3fd0*/  MUFU.EX2 R31, R31 ;  /* 0x0000001f001f7308 */ /* 0x000ea20000000800 */
[----:B------:R-:W-:Y:S01]  /*3fe0*/  ISETP.GT.AND P5, PT, R20, 0x59, !P5 ;  /* 0x000000591400780c */ /* 0x000fe20006fa4270 */
[----:B0-----:R-:W-:Y:S01]  /*3ff0*/  FFMA.FTZ R29, R77, R9, -R60 ;  /* 0x000000094d1d7223 */ /* 0x001fe2000001083c */
[----:B------:R-:W-:-:S02]  /*4000*/  ISETP.LT.OR P2, PT, R15, 0x51, P2 ;  /* 0x000000510f00780c */ /* 0x000fc40001741670 */
[----:B------:R-:W-:Y:S01]  /*4010*/  FSEL R20, R3, -INF , !P1 ;  /* 0xff80000003147808 */ /* 0x000fe20004800000 */
[--C-:B------:R-:W-:Y:S01]  /*4020*/  FFMA.FTZ R3, R83, R9, -R60.reuse ;  /* 0x0000000953037223 */ /* 0x100fe2000001083c */
[----:B------:R-:W-:Y:S01]  /*4030*/  FMNMX.FTZ R25, R50, R25, !PT ;  /* 0x0000001932197209 */ /* 0x000fe20007810000 */
[----:B------:R0:W3:Y:S01]  /*4040*/  MUFU.EX2 R190, R33 ;  /* 0x0000002100be7308 */ /* 0x0000e20000000800 */
[C---:B------:R-:W-:Y:S02]  /*4050*/  ISETP.LT.OR P3, PT, R15.reuse, 0x52, P3 ;  /* 0x000000520f00780c */ /* 0x040fe40001f61670 */
[----:B------:R-:W-:Y:S02]  /*4060*/  FSEL R8, R8, -INF , !P2 ;  /* 0xff80000008087808 */ /* 0x000fe40005000000 */
[----:B------:R-:W-:Y:S02]  /*4070*/  FMNMX.FTZ R25, R20, R25, !PT ;  /* 0x0000001914197209 */ /* 0x000fe40007810000 */
[----:B------:R-:W-:Y:S01]  /*4080*/  ISETP.LT.OR P4, PT, R15, 0x59, P4 ;  /* 0x000000590f00780c */ /* 0x000fe20002781670 */
[----:B------:R4:W-:Y:S01]  /*4090*/  MUFU.EX2 R180, R3 ;  /* 0x0000000300b47308 */ /* 0x0009e20000000800 */
[----:B------:R-:W-:Y:S01]  /*40a0*/  FSEL R52, R5, -INF , !P3 ;  /* 0xff80000005347808 */ /* 0x000fe20005800000 */
[--C-:B------:R-:W-:Y:S01]  /*40b0*/  FFMA.FTZ R5, R41, R9, -R60.reuse ;  /* 0x0000000929057223 */ /* 0x100fe2000001083c */
[----:B------:R-:W-:Y:S01]  /*40c0*/  FMNMX.FTZ R25, R8, R25, !PT ;  /* 0x0000001908197209 */ /* 0x000fe20007810000 */
[-CC-:B------:R-:W-:Y:S01]  /*40d0*/  FFMA.FTZ R41, R61, R9.reuse, -R60.reuse ;  /* 0x000000093d297223 */ /* 0x180fe2000001083c */
[----:B------:R-:W-:Y:S01]  /*40e0*/  ISETP.LT.OR P5, PT, R15, 0x5a, P5 ;  /* 0x0000005a0f00780c */ /* 0x000fe20002fa1670 */
[--C-:B0-----:R-:W-:Y:S01]  /*40f0*/  FFMA.FTZ R33, R81, R9, -R60.reuse ;  /* 0x0000000951217223 */ /* 0x101fe2000001083c */
[----:B------:R-:W-:Y:S01]  /*4100*/  FSEL R54, R13, -INF , !P4 ;  /* 0xff8000000d367808 */ /* 0x000fe20006000000 */
[----:B------:R-:W-:Y:S01]  /*4110*/  MUFU.EX2 R174, R41 ;  /* 0x0000002900ae7308 */ /* 0x000fe20000000800 */
[----:B------:R-:W-:Y:S01]  /*4120*/  FMNMX.FTZ R25, R52, R25, !PT ;  /* 0x0000001934197209 */ /* 0x000fe20007810000 */
[-CC-:B----4-:R-:W-:Y:S01]  /*4130*/  FFMA.FTZ R3, R85, R9.reuse, -R60.reuse ;  /* 0x0000000955037223 */ /* 0x190fe2000001083c */
[----:B------:R-:W-:Y:S01]  /*4140*/  FSEL R56, R11, -INF , !P5 ;  /* 0xff8000000b387808 */ /* 0x000fe20006800000 */
[--C-:B------:R-:W-:Y:S01]  /*4150*/  FFMA.FTZ R11, R45, R9, -R60.reuse ;  /* 0x000000092d0b7223 */ /* 0x100fe2000001083c */
[----:B------:R-:W-:Y:S01]  /*4160*/  FMNMX.FTZ R25, R54, R25, !PT ;  /* 0x0000001936197209 */ /* 0x000fe20007810000 */
[-CC-:B------:R-:W-:Y:S01]  /*4170*/  FFMA.FTZ R13, R87, R9.reuse, -R60.reuse ;  /* 0x00000009570d7223 */ /* 0x180fe2000001083c */
[----:B------:R-:W-:Y:S01]  /*4180*/  FFMA.FTZ R15, R49, R9, -R60 ;  /* 0x00000009310f7223 */ /* 0x000fe2000001083c */
[----:B------:R-:W-:Y:S01]  /*4190*/  MUFU.EX2 R182, R3 ;  /* 0x0000000300b67308 */ /* 0x000fe20000000800 */
[----:B------:R-:W-:-:S02]  /*41a0*/  FMNMX.FTZ R25, R56, R25, !PT ;  /* 0x0000001938197209 */ /* 0x000fc40007810000 */
[----:B------:R-:W-:-:S03]  /*41b0*/  R2UR UR11, R74 ;  /* 0x000000004a0b72ca */ /* 0x000fc600000e0000 */
[----:B------:R-:W0:Y:S02]  /*41c0*/  SHFL.BFLY PT, R58, R25, 0x2, 0x1f ;  /* 0x0c401f00193a7f89 */ /* 0x000e2400000e0000 */
[----:B------:R-:W4:Y:S08]  /*41d0*/  MUFU.EX2 R35, R35 ;  /* 0x0000002300237308 */ /* 0x000f300000000800 */
[----:B------:R5:W4:Y:S01]  /*41e0*/  MUFU.EX2 R184, R29 ;  /* 0x0000001d00b87308 */ /* 0x000b220000000800 */
[----:B------:R-:W-:-:S04]  /*41f0*/  UIADD3 UR6, UR11, UR10, URZ ;  /* 0x0000000a0b067290 */ /* 0x000fc8000fffe03f */
[----:B------:R-:W-:-:S03]  /*4200*/  UIADD3 UR4, UR6, UR4, URZ ;  /* 0x0000000406047290 */ /* 0x000fc6000fffe03f */
[----:B------:R-:W4:Y:S01]  /*4210*/  MUFU.EX2 R37, R37 ;  /* 0x0000002500257308 */ /* 0x000f220000000800 */
[-CC-:B-----5:R-:W-:Y:S01]  /*4220*/  FFMA.FTZ R29, R89, R9.reuse, -R60.reuse ;  /* 0x00000009591d7223 */ /* 0x1a0fe2000001083c */
[----:B0-----:R-:W-:Y:S01]  /*4230*/  FMNMX.FTZ R58, R25, R58, !PT ;  /* 0x0000003a193a7209 */ /* 0x001fe20007810000 */
[----:B------:R-:W-:-:S05]  /*4240*/  FFMA.FTZ R25, R57, R9, -R60 ;  /* 0x0000000939197223 */ /* 0x000fca000001083c */
[----:B------:R-:W-:Y:S01]  /*4250*/  MUFU.EX2 R168, R43 ;  /* 0x0000002b00a87308 */ /* 0x000fe20000000800 */
[----:B------:R-:W0:Y:S07]  /*4260*/  SHFL.BFLY PT, R3, R58, 0x1, 0x1f ;  /* 0x0c201f003a037f89 */ /* 0x000e2e00000e0000 */
[----:B------:R-:W-:Y:S08]  /*4270*/  MUFU.EX2 R172, R25 ;  /* 0x0000001900ac7308 */ /* 0x000ff00000000800 */
[----:B------:R5:W4:Y:S08]  /*4280*/  MUFU.EX2 R186, R33 ;  /* 0x0000002100ba7308 */ /* 0x000b300000000800 */
[----:B------:R-:W-:Y:S01]  /*4290*/  MUFU.EX2 R5, R5 ;  /* 0x0000000500057308 */ /* 0x000fe20000000800 */
[----:B-----5:R-:W-:Y:S01]  /*42a0*/  FFMA.FTZ R33, R53, R9, -R60 ;  /* 0x0000000935217223 */ /* 0x020fe2000001083c */
[----:B0-----:R-:W-:-:S04]  /*42b0*/  FMNMX.FTZ R3, R58, R3, !PT ;  /* 0x000000033a037209 */ /* 0x001fc80007810000 */
[C---:B------:R-:W-:Y:S01]  /*42c0*/  FSETP.NEU.FTZ.AND P1, PT, R3.reuse, -INF , PT ;  /* 0xff8000000300780b */ /* 0x040fe20003f3d000 */
[-C--:B------:R-:W-:Y:S01]  /*42d0*/  FMUL.FTZ R25, R3, R9.reuse ;  /* 0x0000000903197220 */ /* 0x080fe20000410000 */
[----:B------:R-:W-:Y:S04]  /*42e0*/  MUFU.EX2 R11, R11 ;  /* 0x0000000b000b7308 */ /* 0x000fe80000000800 */
[----:B------:R-:W-:Y:S02]  /*42f0*/  FSEL R41, R25, RZ, P1 ;  /* 0x000000ff19297208 */ /* 0x000fe40000800000 */
[----:B------:R-:W-:Y:S02]  /*4300*/  PLOP3.LUT P1, PT, PT, PT, UP1, 0x40, 0x0 ;  /* 0x000000000000781c */ /* 0x000fe40003f2e818 */
        /* <DEDUP_REMOVED lines=21> */
[----:B--2---:R-:W-:Y:S01]  /*4460*/  FADD.FTZ R43, R31, R26 ;  /* 0x0000001a1f2b7221 */ /* 0x004fe20000010000 */
[----:B------:R-:W-:Y:S01]  /*4470*/  F2FP.BF16.F32.PACK_AB R188, R188, R27 ;  /* 0x0000001bbcbc723e */ /* 0x000fe200000010ff */
[-C--:B------:R-:W-:Y:S01]  /*4480*/  FFMA.FTZ R10, R10, R9.reuse, -R41 ;  /* 0x000000090a0a7223 */ /* 0x080fe20000010829 */
[----:B------:R-:W0:Y:S01]  /*4490*/  MUFU.EX2 R21, R21 ;  /* 0x0000001500157308 */ /* 0x000e220000000800 */
[----:B---3--:R-:W-:Y:S01]  /*44a0*/  FADD.FTZ R26, R190, R43 ;  /* 0x0000002bbe1a7221 */ /* 0x008fe20000010000 */
[-CC-:B------:R-:W-:Y:S01]  /*44b0*/  FFMA.FTZ R50, R50, R9.reuse, -R41.reuse ;  /* 0x0000000932327223 */ /* 0x180fe20000010829 */
[-CC-:B------:R-:W-:Y:S01]  /*44c0*/  FFMA.FTZ R20, R20, R9.reuse, -R41.reuse ;  /* 0x0000000914147223 */ /* 0x180fe20000010829 */
[-CC-:B------:R-:W-:Y:S01]  /*44d0*/  FFMA.FTZ R52, R52, R9.reuse, -R41.reuse ;  /* 0x0000000934347223 */ /* 0x180fe20000010829 */
[----:B----4-:R-:W-:Y:S01]  /*44e0*/  FADD.FTZ R43, R35, R26 ;  /* 0x0000001a232b7221 */ /* 0x010fe20000010000 */
[----:B------:R-:W-:Y:S01]  /*44f0*/  FFMA.FTZ R54, R54, R9, -R41 ;  /* 0x0000000936367223 */ /* 0x000fe20000010829 */
[----:B------:R-:W-:Y:S01]  /*4500*/  F2FP.BF16.F32.PACK_AB R190, R190, R31 ;  /* 0x0000001fbebe723e */ /* 0x000fe200000010ff */
[----:B------:R-:W1:Y:S01]  /*4510*/  MUFU.EX2 R24, R24 ;  /* 0x0000001800187308 */ /* 0x000e620000000800 */
[C---:B------:R-:W-:Y:S01]  /*4520*/  FADD.FTZ R26, R184.reuse, R43 ;  /* 0x0000002bb81a7221 */ /* 0x040fe20000010000 */
[----:B------:R-:W-:-:S03]  /*4530*/  F2FP.BF16.F32.PACK_AB R184, R184, R35 ;  /* 0x00000023b8b8723e */ /* 0x000fc600000010ff */
[----:B------:R-:W-:-:S03]  /*4540*/  FADD.FTZ R43, R37, R26 ;  /* 0x0000001a252b7221 */ /* 0x000fc60000010000 */
[----:B------:R-:W2:Y:S01]  /*4550*/  MUFU.EX2 R28, R28 ;  /* 0x0000001c001c7308 */ /* 0x000ea20000000800 */
[C---:B------:R-:W-:Y:S01]  /*4560*/  FADD.FTZ R43, R186.reuse, R43 ;  /* 0x0000002bba2b7221 */ /* 0x040fe20000010000 */
[----:B------:R-:W-:Y:S02]  /*4570*/  F2FP.BF16.F32.PACK_AB R186, R186, R37 ;  /* 0x00000025baba723e */ /* 0x000fe400000010ff */
[----:B0-----:R-:W-:Y:S01]  /*4580*/  F2FP.BF16.F32.PACK_AB R189, R21, R2 ;  /* 0x0000000215bd723e */ /* 0x001fe200000010ff */
[----:B------:R-:W-:Y:S01]  /*4590*/  FADD.FTZ R26, R180, R43 ;  /* 0x0000002bb41a7221 */ /* 0x000fe20000010000 */
[----:B------:R-:W-:Y:S01]  /*45a0*/  FADD.FTZ R43, R2, R21 ;  /* 0x00000015022b7221 */ /* 0x000fe20000010000 */
[C---:B------:R-:W-:Y:S01]  /*45b0*/  F2FP.BF16.F32.PACK_AB R180, R5.reuse, R180 ;  /* 0x000000b405b4723e */ /* 0x040fe200000010ff */
[----:B------:R0:W3:Y:S01]  /*45c0*/  MUFU.EX2 R185, R30 ;  /* 0x0000001e00b97308 */ /* 0x0000e20000000800 */
[----:B------:R-:W-:Y:S01]  /*45d0*/  FADD.FTZ R45, R5, R26 ;  /* 0x0000001a052d7221 */ /* 0x000fe20000010000 */
[----:B-1----:R-:W-:-:S04]  /*45e0*/  FADD.FTZ R26, R24, R43 ;  /* 0x0000002b181a7221 */ /* 0x002fc80000010000 */
[C---:B------:R-:W-:Y:S01]  /*45f0*/  FADD.FTZ R43, R191.reuse, R26 ;  /* 0x0000001abf2b7221 */ /* 0x040fe20000010000 */
[----:B------:R-:W-:Y:S01]  /*4600*/  F2FP.BF16.F32.PACK_AB R191, R191, R24 ;  /* 0x00000018bfbf723e */ /* 0x000fe200000010ff */
[----:B------:R-:W1:Y:S01]  /*4610*/  MUFU.EX2 R32, R32 ;  /* 0x0000002000207308 */ /* 0x000e620000000800 */
[----:B0-----:R-:W-:Y:S01]  /*4620*/  FADD.FTZ R30, R182, R45 ;  /* 0x0000002db61e7221 */ /* 0x001fe20000010000 */
[----:B--2---:R-:W-:Y:S01]  /*4630*/  FADD.FTZ R26, R28, R43 ;  /* 0x0000002b1c1a7221 */ /* 0x004fe20000010000 */
[C---:B------:R-:W-:Y:S02]  /*4640*/  F2FP.BF16.F32.PACK_AB R182, R11.reuse, R182 ;  /* 0x000000b60bb6723e */ /* 0x040fe400000010ff */
[----:B------:R-:W-:-:S03]  /*4650*/  FADD.FTZ R30, R11, R30 ;  /* 0x0000001e0b1e7221 */ /* 0x000fc60000010000 */
[----:B------:R-:W0:Y:S01]  /*4660*/  MUFU.EX2 R187, R34 ;  /* 0x0000002200bb7308 */ /* 0x000e220000000800 */
[----:B---3--:R-:W-:Y:S01]  /*4670*/  FADD.FTZ R43, R185, R26 ;  /* 0x0000001ab92b7221 */ /* 0x008fe20000010000 */
[----:B------:R-:W-:Y:S01]  /*4680*/  FADD.FTZ R45, R13, R30 ;  /* 0x0000001e0d2d7221 */ /* 0x000fe20000010000 */
[----:B------:R-:W-:-:S05]  /*4690*/  F2FP.BF16.F32.PACK_AB R185, R185, R28 ;  /* 0x0000001cb9b9723e */ /* 0x000fca00000010ff */
[----:B------:R-:W2:Y:S08]  /*46a0*/  MUFU.EX2 R36, R36 ;  /* 0x0000002400247308 */ /* 0x000eb00000000800 */
[----:B------:R-:W3:Y:S08]  /*46b0*/  MUFU.EX2 R181, R38 ;  /* 0x0000002600b57308 */ /* 0x000ef00000000800 */
[----:B------:R4:W-:Y:S08]  /*46c0*/  MUFU.EX2 R179, R12 ;  /* 0x0000000c00b37308 */ /* 0x0009f00000000800 */
[----:B------:R-:W-:Y:S01]  /*46d0*/  MUFU.EX2 R40, R40 ;  /* 0x0000002800287308 */ /* 0x000fe20000000800 */
[-C--:B----4-:R-:W-:Y:S01]  /*46e0*/  FFMA.FTZ R12, R8, R9.reuse, -R41 ;  /* 0x00000009080c7223 */ /* 0x090fe20000010829 */
[----:B-1----:R-:W-:Y:S01]  /*46f0*/  FADD.FTZ R8, R32, R43 ;  /* 0x0000002b20087221 */ /* 0x002fe20000010000 */
[----:B------:R-:W-:-:S03]  /*4700*/  FFMA.FTZ R41, R56, R9, -R41 ;  /* 0x0000000938297223 */ /* 0x000fc60000010829 */
[C---:B0-----:R-:W-:Y:S01]  /*4710*/  FADD.FTZ R43, R187.reuse, R8 ;  /* 0x00000008bb2b7221 */ /* 0x041fe20000010000 */
[----:B------:R-:W-:Y:S01]  /*4720*/  F2FP.BF16.F32.PACK_AB R187, R187, R32 ;  /* 0x00000020bbbb723e */ /* 0x000fe200000010ff */
[----:B------:R-:W-:Y:S02]  /*4730*/  MUFU.EX2 R183, R42 ;  /* 0x0000002a00b77308 */ /* 0x000fe40000000800 */
[----:B--2---:R-:W-:-:S04]  /*4740*/  FADD.FTZ R8, R36, R43 ;  /* 0x0000002b24087221 */ /* 0x004fc80000010000 */
[C---:B---3--:R-:W-:Y:S01]  /*4750*/  FADD.FTZ R27, R181.reuse, R8 ;  /* 0x00000008b51b7221 */ /* 0x048fe20000010000 */
[----:B------:R-:W-:Y:S01]  /*4760*/  F2FP.BF16.F32.PACK_AB R181, R181, R36 ;  /* 0x00000024b5b5723e */ /* 0x000fe200000010ff */
[----:B------:R-:W-:Y:S08]  /*4770*/  MUFU.EX2 R44, R44 ;  /* 0x0000002c002c7308 */ /* 0x000ff00000000800 */
[----:B------:R0:W1:Y:S08]  /*4780*/  MUFU.EX2 R176, R15 ;  /* 0x0000000f00b07308 */ /* 0x0000700000000800 */
[----:B------:R-:W-:Y:S01]  /*4790*/  MUFU.EX2 R177, R46 ;  /* 0x0000002e00b17308 */ /* 0x000fe20000000800 */
[----:B0-----:R-:W-:-:S07]  /*47a0*/  FFMA.FTZ R15, R93, R9, -R60 ;  /* 0x000000095d0f7223 */ /* 0x001fce000001083c */
[----:B------:R-:W0:Y:S01]  /*47b0*/  MUFU.EX2 R29, R29 ;  /* 0x0000001d001d7308 */ /* 0x000e220000000800 */
[C---:B-1----:R-:W-:Y:S01]  /*47c0*/  FADD.FTZ R26, R176.reuse, R45 ;  /* 0x0000002db01a7221 */ /* 0x042fe20000010000 */
        /* <DEDUP_REMOVED lines=66> */
.L_x_1390:
[----:B------:R-:W-:-:S11]  /*4bf0*/  UISETP.NE.AND UP2, UPT, UR5, 0x1, UPT ;  /* 0x000000010500788c */ /* 0x000fd6000bf45270 */
[----:B------:R-:W-:Y:S02]  /*4c00*/  @UP2 ULDC.64 UR6, c[0x0][0x9e8] ;  /* 0x00027a0000062ab9 */ /* 0x000fe40000000a00 */
[----:B------:R-:W-:-:S04]  /*4c10*/  UIMAD.WIDE.U32 UR10, UR14, UR6, URZ ;  /* 0x000000060e0a72a5 */ /* 0x000fc8000f8e003f */
[----:B------:R-:W-:-:S12]  /*4c20*/  @UP2 USHF.R.U32.HI UR14, URZ, UR7, UR11 ;  /* 0x000000073f0e2299 */ /* 0x000fd8000801160b */
.L_x_1391:
[----:B------:R-:W-:-:S04]  /*4c30*/  UIMAD UR5, UR14, UR5, UR5 ;  /* 0x000000050e0572a4 */ /* 0x000fc8000f8e0205 */
[----:B------:R-:W-:-:S04]  /*4c40*/  UISETP.LT.AND UP2, UPT, UR4, UR5, UPT ;  /* 0x000000050400728c */ /* 0x000fc8000bf41270 */
[----:B------:R-:W-:-:S12]  /*4c50*/  USEL UR4, UR4, UR5, UP2 ;  /* 0x0000000504047287 */ /* 0x000fd80009000000 */
.L_x_1389:
        /* <DEDUP_REMOVED lines=63> */
.L_x_1409:
[----:B------:R-:W-:-:S04]  /*5050*/  UIADD3 UR5, UR37, 0x1, URZ ;  /* 0x0000000125057890 */ /* 0x000fc8000fffe03f */
[----:B------:R-:W-:-:S04]  /*5060*/  UISETP.NE.AND UP2, UPT, UR5, 0x2, UPT ;  /* 0x000000020500788c */ /* 0x000fc8000bf45270 */
[----:B------:R-:W-:Y:S02]  /*5070*/  USEL UR39, URZ, 0x1, UP2 ;  /* 0x000000013f277887 */ /* 0x000fe40009000000 */
[----:B------:R-:W-:Y:S02]  /*5080*/  USEL UR5, UR5, URZ, UP2 ;  /* 0x0000003f05057287 */ /* 0x000fe40009000000 */
[----:B------:R-:W-:Y:S01]  /*5090*/  ULOP3.LUT UR39, UR36, UR39, URZ, 0x3c, !UPT ;  /* 0x0000002724277292 */ /* 0x000fe2000f8e3c3f */
[----:B------:R-:W-:Y:S11]  /*50a0*/  @!P0 BRA `(.L_x_1393) ;  /* 0x0000000000048947 */ /* 0x000ff60003800000 */
[----:B------:R-:W-:Y:S01]  /*50b0*/  BPT.TRAP 0x1 ;  /* 0x000000040000795c */ /* 0x000fe20000300000 */
.L_x_1393:
[----:B------:R-:W-:Y:S01]  /*50c0*/  ULEA UR7, UR5, UR38, 0x3 ;  /* 0x0000002605077291 */ /* 0x000fe2000f8e183f */
[----:B------:R-:W-:-:S05]  /*50d0*/  IMAD.U32 R9, RZ, RZ, UR39 ;  /* 0x00000027ff097e24 */ /* 0x000fca000f8e00ff */
[----:B------:R-:W-:-:S04]  /*50e0*/  SHF.L.U32 R9, R9, 0x1f, RZ ;  /* 0x0000001f09097819 */ /* 0x000fc800000006ff */
[----:B------:R0:W1:Y:S01]  /*50f0*/  SYNCS.PHASECHK.TRANS64.TRYWAIT P1, [UR7+0x30830], R9 ;  /* 0x03083009ff0075a7 */ /* 0x0000620008020147 */
[----:B------:R-:W-:Y:S05]  /*5100*/  @!P0 BRA `(.L_x_1394) ;  /* 0x0000000000048947 */ /* 0x000fea0003800000 */
[----:B------:R-:W-:Y:S01]  /*5110*/  BPT.TRAP 0x1 ;  /* 0x000000040000795c */ /* 0x000fe20000300000 */
.L_x_1394:
[----:B-1----:R-:W-:Y:S05]  /*5120*/  @P1 BRA `(.L_x_1395) ;  /* 0x0000000000081947 */ /* 0x002fea0003800000 */
[----:B------:R-:W1:Y:S02]  /*5130*/  SYNCS.PHASECHK.TRANS64.TRYWAIT P1, [UR7+0x30830], R9 ;  /* 0x03083009ff0075a7 */ /* 0x000e640008020147 */
[----:B-1----:R-:W-:Y:S05]  /*5140*/  @!P1 BRA `(.L_x_1396) ;  /* 0x0000013800849947 */ /* 0x002fea0003800000 */
.L_x_1395:
        /* <DEDUP_REMOVED lines=167> */
.L_x_1397:
[----:B------:R-:W-:Y:S01]  /*5bc0*/  ULEA UR6, UR37, UR38, 0x3 ;  /* 0x0000002625067291 */ /* 0x000fe2000f8e183f */
[----:B------:R-:W-:-:S05]  /*5bd0*/  IMAD.U32 R0, RZ, RZ, UR36 ;  /* 0x00000024ff007e24 */ /* 0x000fca000f8e00ff */
[----:B------:R-:W-:-:S04]  /*5be0*/  SHF.L.U32 R0, R0, 0x1f, RZ ;  /* 0x0000001f00007819 */ /* 0x000fc800000006ff */
[----:B------:R2:W3:Y:S01]  /*5bf0*/  SYNCS.PHASECHK.TRANS64.TRYWAIT P1, [UR6+0x30850], R0 ;  /* 0x03085000ff0075a7 */ /* 0x0004e20008020146 */
[----:B------:R-:W-:Y:S05]  /*5c00*/  @!P0 BRA `(.L_x_1398) ;  /* 0x0000000000048947 */ /* 0x000fea0003800000 */
[----:B------:R-:W-:Y:S01]  /*5c10*/  BPT.TRAP 0x1 ;  /* 0x000000040000795c */ /* 0x000fe20000300000 */
.L_x_1398:
[----:B---3--:R-:W-:Y:S05]  /*5c20*/  @P1 BRA `(.L_x_1399) ;  /* 0x0000000000081947 */ /* 0x008fea0003800000 */
[----:B------:R-:W3:Y:S02]  /*5c30*/  SYNCS.PHASECHK.TRANS64.TRYWAIT P1, [UR6+0x30850], R0 ;  /* 0x03085000ff0075a7 */ /* 0x000ee40008020146 */
[----:B---3--:R-:W-:Y:S05]  /*5c40*/  @!P1 BRA `(.L_x_1400) ;  /* 0x0000012c00dc9947 */ /* 0x008fea0003800000 */
.L_x_1399:
        /* <DEDUP_REMOVED lines=10> */
[----:B------:R-:W-:Y:S02]  /*5cf0*/  VIADD R143, R19, UR60 ;  /* 0x0000003c138f7c36 */ /* 0x000fe40008000000 */
[----:B0-2---:R-:W-:Y:S01]  /*5d00*/  FMUL.FTZ R0, R122, UR4 ;  /* 0x000000047a007c20 */ /* 0x005fe20008410000 */
[----:B------:R-:W-:Y:S01]  /*5d10*/  ULOP3.LUT UR10, UR10, 0x3000000, URZ, 0xfc, !UPT ;  /* 0x030000000a0a7892 */ /* 0x000fe2000f8efc3f */
[----:B------:R-:W-:Y:S01]  /*5d20*/  FMUL.FTZ R14, R127, UR4 ;  /* 0x000000047f0e7c20 */ /* 0x000fe20008410000 */
[----:B------:R-:W-:Y:S01]  /*5d30*/  FMUL.FTZ R122, R138, UR4 ;  /* 0x000000048a7a7c20 */ /* 0x000fe20008410000 */
[----:B------:R-:W-:Y:S01]  /*5d40*/  FMUL.FTZ R138, R140, UR4 ;  /* 0x000000048c8a7c20 */ /* 0x000fe20008410000 */
[----:B------:R-:W-:Y:S01]  /*5d50*/  UIMAD UR14, UR37, 0x900, UR10 ;  /* 0x00000900250e78a4 */ /* 0x000fe2000f8e020a */
[----:B------:R-:W-:Y:S01]  /*5d60*/  FMUL.FTZ R127, R162, UR4 ;  /* 0x00000004a27f7c20 */ /* 0x000fe20008410000 */
[----:B------:R-:W-:Y:S01]  /*5d70*/  FMUL.FTZ R140, R144, UR4 ;  /* 0x00000004908c7c20 */ /* 0x000fe20008410000 */
[----:B------:R-:W-:Y:S01]  /*5d80*/  FMUL.FTZ R144, R148, UR4 ;  /* 0x0000000494907c20 */ /* 0x000fe20008410000 */
[----:B------:R-:W-:Y:S01]  /*5d90*/  FMUL.FTZ R148, R152, UR4 ;  /* 0x0000000498947c20 */ /* 0x000fe20008410000 */
[----:B------:R-:W-:Y:S01]  /*5da0*/  FMUL.FTZ R152, R156, UR4 ;  /* 0x000000049c987c20 */ /* 0x000fe20008410000 */
[----:B-1----:R-:W-:Y:S01]  /*5db0*/  FMUL.FTZ R9, R120, UR4 ;  /* 0x0000000478097c20 */ /* 0x002fe20008410000 */
        /* <DEDUP_REMOVED lines=70> */
[----:B------:R-:W-:-:S10]  /*6220*/  FMUL.FTZ R121, R139, UR4 ;  /* 0x000000048b797c20 */ /* 0x000fd40008410000 */
        /* <DEDUP_REMOVED lines=24> */
[----:B------:R-:W-:Y:S02]  /*63b0*/  IMAD R147, R10, -0x60, RZ ;  /* 0xffffffa00a937824 */ /* 0x000fe400078e02ff */
[----:B------:R-:W-:Y:S01]  /*63c0*/  FMUL.FTZ R172, R124, UR4 ;  /* 0x000000047cac7c20 */ /* 0x000fe20008410000 */
        /* <DEDUP_REMOVED lines=14> */
[----:B------:R-:W5:Y:S01]  /*64b0*/  SHFL.IDX PT, R162, R143, RZ, 0x1c1f ;  /* 0x001c1fff8fa27589 */ /* 0x000f6200000e0000 */
[----:B------:R-:W-:Y:S01]  /*64c0*/  IMAD R13, R18, -0x2, R13 ;  /* 0xfffffffe120d7824 */ /* 0x000fe200078e020d */
[----:B------:R-:W0:Y:S01]  /*64d0*/  MUFU.TANH R172, R172 ;  /* 0x000000ac00ac7308 */ /* 0x000e220000002400 */
[----:B------:R-:W-:-:S02]  /*64e0*/  @!P3 VIADD R12, R12, 0x30840 ;  /* 0x000308400c0cb836 */ /* 0x000fc40000000000 */
[----:B------:R-:W-:Y:S01]  /*64f0*/  VIADD R145, R13, 0xffffffff ;  /* 0xffffffff0d917836 */ /* 0x000fe20000000000 */
[----:B------:R-:W-:Y:S02]  /*6500*/  IADD3 R149, -R17, R13, R16 ;  /* 0x0000000d11957210 */ /* 0x000fe40007ffe110 */
[----:B------:R-:W-:Y:S02]  /*6510*/  @!P3 PRMT R12, RZ, 0x654, R12 ;  /* 0x00000654ff0cb816 */ /* 0x000fe4000000000c */
[----:B------:R-:W0:Y:S01]  /*6520*/  MUFU.TANH R173, R173 ;  /* 0x000000ad00ad7308 */ /* 0x000e220000002400 */
[C---:B------:R-:W-:Y:S02]  /*6530*/  VIADD R151, R149.reuse, UR55 ;  /* 0x0000003795977c36 */ /* 0x040fe40008000000 */
[----:B------:R-:W-:-:S05]  /*6540*/  VIADD R149, R149, UR54 ;  /* 0x0000003695957c36 */ /* 0x000fca0008000000 */
[----:B------:R-:W0:Y:S01]  /*6550*/  MUFU.TANH R174, R174 ;  /* 0x000000ae00ae7308 */ /* 0x000e220000002400 */
[----:B-----5:R-:W-:-:S07]  /*6560*/  IMAD.IADD R153, R151, 0x1, R162 ;  /* 0x0000000197997824 */ /* 0x020fce00078e02a2 */
[----:B------:R-:W0:Y:S01]  /*6570*/  MUFU.TANH R175, R175 ;  /* 0x000000af00af7308 */ /* 0x000e220000002400 */
[----:B------:R-:W-:-:S07]  /*6580*/  IMAD.IADD R155, R149, 0x1, R162 ;  /* 0x00000001959b7824 */ /* 0x000fce00078e02a2 */
        /* <DEDUP_REMOVED lines=8> */
[----:B------:R-:W-:Y:S01]  /*6610*/  IADD3 R141, -R17, R16, R162 ;  /* 0x00000010118d7210 */ /* 0x000fe20007ffe1a2 */
        /* <DEDUP_REMOVED lines=11> */
.L_x_1403:
[----:B------:R-:W-:-:S05]  /*66d0*/  IMAD.U32 R162, RZ, RZ, UR51 ;  /* 0x00000033ffa27e24 */ /* 0x000fca000f8e00ff */
[----:B------:R-:W-:-:S13]  /*66e0*/  ISETP.NE.AND P1, PT, R162, 0x1, PT ;  /* 0x00000001a200780c */ /* 0x000fda0003f25270 */
[----:B0-----:R-:W0:Y:S02]  /*66f0*/  @P1 LDC.64 R12, c[0x0][0x9e8] ;  /* 0x00027a00ff0c1b82 */ /* 0x001e240000000a00 */
[----:B0-----:R-:W-:-:S05]  /*6700*/  @P1 IMAD.HI.U32 R12, R141, R12, RZ ;  /* 0x0000000c8d0c1227 */ /* 0x001fca00078e00ff */
[----:B------:R-:W-:-:S07]  /*6710*/  @P1 SHF.R.U32.HI R141, RZ, R13, R12 ;  /* 0x0000000dff8d1219 */ /* 0x000fce000001160c */
.L_x_1404:
[----:B------:R-:W-:Y:S05]  /*6720*/  BSYNC B0 ;  /* 0x0000000000007941 */ /* 0x000fea0003800000 */
.L_x_1402:
[----:B------:R-:W-:-:S05]  /*6730*/  IMAD R12, R141, R162, R145 ;  /* 0x000000a28d0c7224 */ /* 0x000fca00078e0291 */
[----:B------:R-:W-:Y:S02]  /*6740*/  VIADDMNMX R153, R12, R162, R153, PT ;  /* 0x000000a20c997246 */ /* 0x000fe40003800199 */
[----:B------:R-:W-:-:S07]  /*6750*/  VIMNMX R155, R155, R12, !PT ;  /* 0x0000000c9b9b7248 */ /* 0x000fce0007fe0100 */
.L_x_1401:
        /* <DEDUP_REMOVED lines=120> */
[----:B------:R-:W-:Y:S01]  /*6ee0*/  IADD3 R9, -R17, R16, R12 ;  /* 0x0000001011097210 */ /* 0x000fe20007ffe10c */
        /* <DEDUP_REMOVED lines=11> */
.L_x_1407:
[----:B------:R-:W-:-:S05]  /*6fa0*/  IMAD.U32 R184, RZ, RZ, UR51 ;  /* 0x00000033ffb87e24 */ /* 0x000fca000f8e00ff */
[----:B------:R-:W-:-:S13]  /*6fb0*/  ISETP.NE.AND P6, PT, R184, 0x1, PT ;  /* 0x00000001b800780c */ /* 0x000fda0003fc5270 */
[----:B------:R-:W0:Y:S02]  /*6fc0*/  @P6 LDC.64 R12, c[0x0][0x9e8] ;  /* 0x00027a00ff0c6b82 */ /* 0x000e240000000a00 */
[----:B0-----:R-:W-:-:S05]  /*6fd0*/  @P6 IMAD.HI.U32 R12, R9, R12, RZ ;  /* 0x0000000c090c6227 */ /* 0x001fca00078e00ff */
[----:B------:R-:W-:-:S07]  /*6fe0*/  @P6 SHF.R.U32.HI R9, RZ, R13, R12 ;  /* 0x0000000dff096219 */ /* 0x000fce000001160c */
.L_x_1408:
[----:B------:R-:W-:Y:S05]  /*6ff0*/  BSYNC B0 ;  /* 0x0000000000007941 */ /* 0x000fea0003800000 */
.L_x_1406:
[----:B------:R-:W-:-:S05]  /*7000*/  IMAD R12, R9, R184, R145 ;  /* 0x000000b8090c7224 */ /* 0x000fca00078e0291 */
[----:B------:R-:W-:Y:S02]  /*7010*/  VIADDMNMX R137, R12, R184, R137, PT ;  /* 0x000000b80c897246 */ /* 0x000fe40003800189 */
[----:B------:R-:W-:-:S07]  /*7020*/  VIMNMX R139, R139, R12, !PT ;  /* 0x0000000c8b8b7248 */ /* 0x000fce0007fe0100 */
.L_x_1405:
        /* <DEDUP_REMOVED lines=70> */
[----:B------:R-:W-:Y:S01]  /*7490*/  ISETP.LT.OR P1, PT, R137, 0x31, P1 ;  /* 0x000000318900780c */ /* 0x000fe20000f21670 */
[----:B------:R-:W0:Y:S01]  /*74a0*/  LDC R9, c[0x0][0x988] ;  /* 0x00026200ff097b82 */ /* 0x000e220000000800 */
[----:B------:R-:W-:Y:S01]  /*74b0*/  ISETP.NE.AND P2, PT, R187, RZ, PT ;  /* 0x000000ffbb00720c */ /* 0x000fe20003f45270 */
[----:B------:R-:W1:Y:S01]  /*74c0*/  SHFL.BFLY PT, R12, R11, 0x2, 0x1f ;  /* 0x0c401f000b0c7f89 */ /* 0x000e6200000e0000 */
[----:B------:R-:W-:Y:S02]  /*74d0*/  FSEL R126, R126, -INF , !P1 ;  /* 0xff8000007e7e7808 */ /* 0x000fe40004800000 */
[----:B------:R-:W-:-:S02]  /*74e0*/  ISETP.NE.AND P1, PT, R173, RZ, PT ;  /* 0x000000ffad00720c */ /* 0x000fc40003f25270 */
[----:B------:R-:W-:Y:S02]  /*74f0*/  ISETP.NE.AND P6, PT, R189, RZ, PT ;  /* 0x000000ffbd00720c */ /* 0x000fe40003fc5270 */
[C---:B------:R-:W-:Y:S02]  /*7500*/  ISETP.GT.AND P1, PT, R139.reuse, 0x31, !P1 ;  /* 0x000000318b00780c */ /* 0x040fe40004f24270 */
[----:B------:R-:W-:Y:S02]  /*7510*/  ISETP.GT.AND P3, PT, R139, 0x50, !P3 ;  /* 0x000000508b00780c */ /* 0x000fe40005f64270 */
[----:B------:R-:W-:Y:S02]  /*7520*/  ISETP.LT.OR P1, PT, R137, 0x32, P1 ;  /* 0x000000328900780c */ /* 0x000fe40000f21670 */
[----:B------:R-:W-:Y:S02]  /*7530*/  ISETP.GT.AND P4, PT, R139, 0x51, !P4 ;  /* 0x000000518b00780c */ /* 0x000fe40006784270 */
[----:B------:R-:W-:-:S02]  /*7540*/  FSEL R20, R125, -INF , !P1 ;  /* 0xff8000007d147808 */ /* 0x000fc40004800000 */
[----:B------:R-:W-:Y:S02]  /*7550*/  ISETP.NE.AND P1, PT, R175, RZ, PT ;  /* 0x000000ffaf00720c */ /* 0x000fe40003f25270 */
[----:B------:R-:W-:Y:S02]  /*7560*/  ISETP.LT.OR P3, PT, R137, 0x51, P3 ;  /* 0x000000518900780c */ /* 0x000fe40001f61670 */
[C---:B------:R-:W-:Y:S02]  /*7570*/  ISETP.GT.AND P1, PT, R139.reuse, 0x38, !P1 ;  /* 0x000000388b00780c */ /* 0x040fe40004f24270 */
[----:B------:R-:W-:Y:S02]  /*7580*/  ISETP.GT.AND P5, PT, R139, 0x58, !P5 ;  /* 0x000000588b00780c */ /* 0x000fe40006fa4270 */
[----:B------:R-:W-:Y:S02]  /*7590*/  ISETP.LT.OR P1, PT, R137, 0x39, P1 ;  /* 0x000000398900780c */ /* 0x000fe40000f21670 */
[----:B-1----:R-:W-:-:S02]  /*75a0*/  FMNMX.FTZ R13, R11, R12, !PT ;  /* 0x0000000c0b0d7209 */ /* 0x002fc40007810000 */
[----:B------:R-:W-:Y:S02]  /*75b0*/  FSEL R132, R132, -INF , !P1 ;  /* 0xff80000084847808 */ /* 0x000fe40004800000 */
[----:B------:R-:W-:Y:S01]  /*75c0*/  ISETP.NE.AND P1, PT, R177, RZ, PT ;  /* 0x000000ffb100720c */ /* 0x000fe20003f25270 */
[----:B------:R-:W1:Y:S01]  /*75d0*/  SHFL.BFLY PT, R12, R13, 0x1, 0x1f ;  /* 0x0c201f000d0c7f89 */ /* 0x000e6200000e0000 */
[----:B------:R-:W-:Y:S02]  /*75e0*/  ISETP.LT.OR P4, PT, R137, 0x52, P4 ;  /* 0x000000528900780c */ /* 0x000fe40002781670 */
[----:B------:R-:W-:Y:S02]  /*75f0*/  ISETP.GT.AND P1, PT, R139, 0x39, !P1 ;  /* 0x000000398b00780c */ /* 0x000fe40004f24270 */
[C---:B------:R-:W-:Y:S02]  /*7600*/  ISETP.LT.OR P5, PT, R137.reuse, 0x59, P5 ;  /* 0x000000598900780c */ /* 0x040fe40002fa1670 */
[----:B------:R-:W-:-:S02]  /*7610*/  ISETP.LT.OR P1, PT, R137, 0x3a, P1 ;  /* 0x0000003a8900780c */ /* 0x000fc40000f21670 */
[----:B------:R-:W-:Y:S02]  /*7620*/  FSEL R128, R128, -INF , !P4 ;  /* 0xff80000080807808 */ /* 0x000fe40006000000 */
[----:B------:R-:W-:Y:S02]  /*7630*/  FSEL R120, R131, -INF , !P1 ;  /* 0xff80000083787808 */ /* 0x000fe40004800000 */
[----:B------:R-:W-:-:S04]  /*7640*/  ISETP.NE.AND P1, PT, R179, RZ, PT ;  /* 0x000000ffb300720c */ /* 0x000fc80003f25270 */
[----:B------:R-:W-:-:S04]  /*7650*/  ISETP.GT.AND P1, PT, R139, 0x40, !P1 ;  /* 0x000000408b00780c */ /* 0x000fc80004f24270 */
[----:B------:R-:W-:Y:S02]  /*7660*/  ISETP.LT.OR P1, PT, R137, 0x41, P1 ;  /* 0x000000418900780c */ /* 0x000fe40000f21670 */
[----:B-1----:R-:W-:Y:S02]  /*7670*/  FMNMX.FTZ R12, R13, R12, !PT ;  /* 0x0000000c0d0c7209 */ /* 0x002fe40007810000 */
[----:B------:R-:W-:Y:S02]  /*7680*/  FSEL R134, R134, -INF , !P1 ;  /* 0xff80000086867808 */ /* 0x000fe40004800000 */
[----:B------:R-:W-:Y:S01]  /*7690*/  ISETP.NE.AND P1, PT, R181, RZ, PT ;  /* 0x000000ffb500720c */ /* 0x000fe20003f25270 */
[----:B0-----:R-:W-:-:S03]  /*76a0*/  FMUL.FTZ R121, R12, R9 ;  /* 0x000000090c797220 */ /* 0x001fc60000410000 */
[----:B------:R-:W-:-:S04]  /*76b0*/  ISETP.GT.AND P1, PT, R139, 0x41, !P1 ;  /* 0x000000418b00780c */ /* 0x000fc80004f24270 */
        /* <DEDUP_REMOVED lines=42> */
[----:B------:R-:W-:Y:S01]  /*7960*/  MUFU.EX2 R11, R141 ;  /* 0x0000008d000b7308 */ /* 0x000fe20000000800 */
[--C-:B0-----:R-:W-:Y:S01]  /*7970*/  FFMA.FTZ R172, R178, R9, -R121.reuse ;  /* 0x00000009b2ac7223 */ /* 0x101fe20000010879 */
[----:B------:R-:W-:Y:S01]  /*7980*/  FMNMX.FTZ R15, R186, R15, !PT ;  /* 0x0000000fba0f7209 */ /* 0x000fe20007810000 */
[-CC-:B------:R-:W-:Y:S01]  /*7990*/  FFMA.FTZ R178, R144, R9.reuse, -R121.reuse ;  /* 0x0000000990b27223 */ /* 0x180fe20000010879 */
[----:B------:R-:W-:Y:S01]  /*79a0*/  FFMA.FTZ R144, R154, R9, -R121 ;  /* 0x000000099a907223 */ /* 0x000fe20000010879 */
[----:B------:R-:W-:-:S02]  /*79b0*/  LOP3.LUT P6, RZ, R209, 0x7f, RZ, 0xc0, !PT ;  /* 0x0000007fd1ff7812 */ /* 0x000fc400078cc0ff */
        /* <DEDUP_REMOVED lines=8> */
[----:B0-----:R-:W-:Y:S01]  /*7a40*/  FSEL R174, R127, -INF , !P3 ;  /* 0xff8000007fae7808 */ /* 0x001fe20005800000 */
[--C-:B------:R-:W-:Y:S01]  /*7a50*/  FFMA.FTZ R127, R166, R9, -R121.reuse ;  /* 0x00000009a67f7223 */ /* 0x100fe20000010879 */
[----:B------:R-:W-:Y:S02]  /*7a60*/  FMNMX.FTZ R123, R132, R123, !PT ;  /* 0x0000007b847b7209 */ /* 0x000fe40007810000 */
[----:B------:R-:W-:Y:S01]  /*7a70*/  FSEL R166, R129, -INF , !P5 ;  /* 0xff80000081a67808 */ /* 0x000fe20006800000 */
[--C-:B------:R-:W-:Y:S01]  /*7a80*/  FFMA.FTZ R129, R146, R9, -R121.reuse ;  /* 0x0000000992817223 */ /* 0x100fe20000010879 */
[----:B------:R-:W-:Y:S01]  /*7a90*/  FMNMX.FTZ R123, R120, R123, !PT ;  /* 0x0000007b787b7209 */ /* 0x000fe20007810000 */
[----:B------:R-:W-:Y:S01]  /*7aa0*/  MUFU.EX2 R21, R180 ;  /* 0x000000b400157308 */ /* 0x000fe20000000800 */
[----:B------:R-:W-:-:S02]  /*7ab0*/  FFMA.FTZ R146, R158, R9, -R121 ;  /* 0x000000099e927223 */ /* 0x000fc40000010879 */
        /* <DEDUP_REMOVED lines=9> */
[----:B------:R0:W-:Y:S03]  /*7b50*/  MUFU.EX2 R123, R127 ;  /* 0x0000007f007b7308 */ /* 0x0001e60000000800 */
[----:B------:R-:W-:-:S04]  /*7b60*/  FMNMX.FTZ R125, R166, R125, !PT ;  /* 0x0000007da67d7209 */ /* 0x000fc80007810000 */
[----:B------:R-:W-:Y:S01]  /*7b70*/  FMNMX.FTZ R0, R130, R125, !PT ;  /* 0x0000007d82007209 */ /* 0x000fe20007810000 */
[----:B------:R-:W-:Y:S01]  /*7b80*/  MUFU.EX2 R172, R172 ;  /* 0x000000ac00ac7308 */ /* 0x000fe20000000800 */
[----:B0-----:R-:W-:-:S03]  /*7b90*/  FFMA.FTZ R127, R140, R9, -R121 ;  /* 0x000000098c7f7223 */ /* 0x001fc60000010879 */
[----:B------:R-:W0:Y:S04]  /*7ba0*/  SHFL.BFLY PT, R133, R0, 0x2, 0x1f ;  /* 0x0c401f0000857f89 */ /* 0x000e2800000e0000 */
        /* <DEDUP_REMOVED lines=21> */
[-CC-:B-1----:R-:W-:Y:S01]  /*7d00*/  FFMA.FTZ R148, R216, R9.reuse, -R121.reuse ;  /* 0x00000009d8947223 */ /* 0x182fe20000010879 */
[-CC-:B------:R-:W-:Y:S01]  /*7d10*/  FFMA.FTZ R150, R214, R9.reuse, -R121.reuse ;  /* 0x00000009d6967223 */ /* 0x180fe20000010879 */
        /* <DEDUP_REMOVED lines=29> */
[-CC-:B------:R-:W-:Y:S01]  /*7ef0*/  FFMA.FTZ R174, R174, R9.reuse, -R121.reuse ;  /* 0x00000009aeae7223 */ /* 0x180fe20000010879 */
[-CC-:B------:R-:W-:Y:S01]  /*7f00*/  FFMA.FTZ R128, R128, R9.reuse, -R121.reuse ;  /* 0x0000000980807223 */ /* 0x180fe20000010879 */
[-CC-:B------:R-:W-:Y:S01]  /*7f10*/  FFMA.FTZ R166, R166, R9.reuse, -R121.reuse ;  /* 0x00000009a6a67223 */ /* 0x180fe20000010879 */
[----:B------:R-:W-:Y:S01]  /*7f20*/  FFMA.FTZ R121, R130, R9, -R121 ;  /* 0x0000000982797223 */ /* 0x000fe20000010879 */
[----:B------:R-:W-:Y:S01]  /*7f30*/  IMAD.U32 R132, RZ, RZ, UR6 ;  /* 0x00000006ff847e24 */ /* 0x000fe2000f8e00ff */
[----:B------:R-:W-:Y:S01]  /*7f40*/  ISETP.GT.AND P1, PT, R10, UR50, PT ;  /* 0x000000320a007c0c */ /* 0x000fe2000bf24270 */
[----:B------:R-:W0:Y:S01]  /*7f50*/  MUFU.EX2 R150, R150 ;  /* 0x0000009600967308 */ /* 0x000e220000000800 */
[----:B-1----:R-:W-:Y:S01]  /*7f60*/  FADD.FTZ R8, R148, R5 ;  /* 0x0000000594087221 */ /* 0x002fe20000010000 */
[----:B------:R-:W-:Y:S01]  /*7f70*/  FADD.FTZ R5, R21, R126 ;  /* 0x0000007e15057221 */ /* 0x000fe20000010000 */
[----:B------:R-:W-:Y:S01]  /*7f80*/  @!P6 VIADD R132, R132, 0x30860 ;  /* 0x000308608484e836 */ /* 0x000fe20000000000 */
[----:B------:R-:W-:Y:S01]  /*7f90*/  F2FP.BF16.F32.PACK_AB R184, R170, R15 ;  /* 0x0000000faab8723e */ /* 0x000fe200000010ff */
[----:B------:R-:W-:-:S02]  /*7fa0*/  VIADD R10, R10, 0xffffffff ;  /* 0xffffffff0a0a7836 */ /* 0x000fc40000000000 */
[----:B------:R-:W-:Y:S01]  /*7fb0*/  FADD.FTZ R5, R172, R5 ;  /* 0x00000005ac057221 */ /* 0x000fe20000010000 */
[----:B------:R-:W-:Y:S01]  /*7fc0*/  F2FP.BF16.F32.PACK_AB R188, R176, R11 ;  /* 0x0000000bb0bc723e */ /* 0x000fe200000010ff */
[----:B------:R-:W1:Y:S01]  /*7fd0*/  MUFU.EX2 R185, R185 ;  /* 0x000000b900b97308 */ /* 0x000e620000000800 */
[----:B--2---:R-:W-:Y:S01]  /*7fe0*/  FADD.FTZ R3, R191, R8 ;  /* 0x00000008bf037221 */ /* 0x004fe20000010000 */
[----:B------:R-:W-:Y:S01]  /*7ff0*/  FADD.FTZ R126, R180, R5 ;  /* 0x00000005b47e7221 */ /* 0x000fe20000010000 */
[----:B------:R-:W-:Y:S02]  /*8000*/  @!P6 PRMT R132, RZ, 0x654, R132 ;  /* 0x00000654ff84e816 */ /* 0x000fe40000000084 */
[----:B------:R-:W-:Y:S01]  /*8010*/  F2FP.BF16.F32.PACK_AB R190, R168, R13 ;  /* 0x0000000da8be723e */ /* 0x000fe200000010ff */
[----:B------:R-:W-:Y:S01]  /*8020*/  FADD.FTZ R5, R123, R126 ;  /* 0x0000007e7b057221 */ /* 0x000fe20000010000 */
[----:B------:R2:W-:Y:S01]  /*8030*/  @!P6 SYNCS.ARRIVE.TRANS64.RED.A1T0 RZ, [R132+URZ], RZ ;  /* 0x000000ff84ffe9a7 */ /* 0x0005e2000810043f */
[----:B------:R-:W3:Y:S01]  /*8040*/  MUFU.EX2 R152, R152 ;  /* 0x0000009800987308 */ /* 0x000ee20000000800 */
[----:B0-----:R-:W-:Y:S01]  /*8050*/  FADD.FTZ R8, R150, R3 ;  /* 0x0000000396087221 */ /* 0x001fe20000010000 */
[----:B------:R-:W-:Y:S01]  /*8060*/  FADD.FTZ R126, R182, R5 ;  /* 0x00000005b67e7221 */ /* 0x000fe20000010000 */
[----:B------:R-:W-:-:S02]  /*8070*/  F2FP.BF16.F32.PACK_AB R186, R172, R21 ;  /* 0x00000015acba723e */ /* 0x000fc400000010ff */
[----:B------:R-:W-:Y:S01]  /*8080*/  F2FP.BF16.F32.PACK_AB R180, R123, R180 ;  /* 0x000000b47bb4723e */ /* 0x000fe200000010ff */
[C---:B------:R-:W-:Y:S01]  /*8090*/  FADD.FTZ R126, R125.reuse, R126 ;  /* 0x0000007e7d7e7221 */ /* 0x040fe20000010000 */
[----:B------:R-:W-:Y:S01]  /*80a0*/  F2FP.BF16.F32.PACK_AB R182, R125, R182 ;  /* 0x000000b67db6723e */ /* 0x000fe200000010ff */
[----:B------:R-:W0:Y:S01]  /*80b0*/  MUFU.EX2 R187, R187 ;  /* 0x000000bb00bb7308 */ /* 0x000e220000000800 */
[----:B-1----:R-:W-:Y:S01]  /*80c0*/  FADD.FTZ R3, R185, R8 ;  /* 0x00000008b9037221 */ /* 0x002fe20000010000 */
[----:B------:R-:W-:Y:S01]  /*80d0*/  FADD.FTZ R5, R127, R126 ;  /* 0x0000007e7f057221 */ /* 0x000fe20000010000 */
[----:B------:R-:W-:Y:S02]  /*80e0*/  F2FP.BF16.F32.PACK_AB R176, R138, R127 ;  /* 0x0000007f8ab0723e */ /* 0x000fe400000010ff */
[----:B------:R-:W-:Y:S01]  /*80f0*/  F2FP.BF16.F32.PACK_AB R189, R148, R189 ;  /* 0x000000bd94bd723e */ /* 0x000fe200000010ff */
[----:B------:R-:W-:Y:S01]  /*8100*/  FADD.FTZ R5, R138, R5 ;  /* 0x000000058a057221 */ /* 0x000fe20000010000 */
[----:B------:R-:W-:Y:S01]  /*8110*/  F2FP.BF16.F32.PACK_AB R191, R150, R191 ;  /* 0x000000bf96bf723e */ /* 0x000fe200000010ff */
[----:B------:R-:W1:Y:S01]  /*8120*/  MUFU.EX2 R154, R154 ;  /* 0x0000009a009a7308 */ /* 0x000e620000000800 */
[----:B---3--:R-:W-:Y:S01]  /*8130*/  FADD.FTZ R8, R152, R3 ;  /* 0x0000000398087221 */ /* 0x008fe20000010000 */
[----:B------:R-:W-:Y:S01]  /*8140*/  FADD.FTZ R126, R178, R5 ;  /* 0x00000005b27e7221 */ /* 0x000fe20000010000 */
[----:B------:R-:W-:-:S02]  /*8150*/  F2FP.BF16.F32.PACK_AB R178, R129, R178 ;  /* 0x000000b281b2723e */ /* 0x000fc400000010ff */
[----:B------:R-:W-:Y:S01]  /*8160*/  F2FP.BF16.F32.PACK_AB R185, R152, R185 ;  /* 0x000000b998b9723e */ /* 0x000fe200000010ff */
[----:B------:R-:W-:Y:S02]  /*8170*/  FADD.FTZ R126, R129, R126 ;  /* 0x0000007e817e7221 */ /* 0x000fe40000010000 */
[----:B------:R-:W3:Y:S01]  /*8180*/  MUFU.EX2 R181, R181 ;  /* 0x000000b500b57308 */ /* 0x000ee20000000800 */
[----:B0-----:R-:W-:Y:S01]  /*8190*/  FADD.FTZ R3, R187, R8 ;  /* 0x00000008bb037221 */ /* 0x001fe20000010000 */
[----:B------:R-:W-:-:S06]  /*81a0*/  FADD.FTZ R5, R131, R126 ;  /* 0x0000007e83057221 */ /* 0x000fcc0000010000 */
[----:B------:R-:W0:Y:S01]  /*81b0*/  MUFU.EX2 R156, R156 ;  /* 0x0000009c009c7308 */ /* 0x000e220000000800 */
[C---:B-1----:R-:W-:Y:S01]  /*81c0*/  FADD.FTZ R8, R154.reuse, R3 ;  /* 0x000000039a087221 */ /* 0x042fe20000010000 */
[----:B------:R-:W-:-:S06]  /*81d0*/  F2FP.BF16.F32.PACK_AB R187, R154, R187 ;  /* 0x000000bb9abb723e */ /* 0x000fcc00000010ff */
[----:B------:R-:W1:Y:S01]  /*81e0*/  MUFU.EX2 R183, R183 ;  /* 0x000000b700b77308 */ /* 0x000e620000000800 */
[----:B---3--:R-:W-:-:S07]  /*81f0*/  FADD.FTZ R3, R181, R8 ;  /* 0x00000008b5037221 */ /* 0x008fce0000010000 */
[----:B------:R-:W3:Y:S01]  /*8200*/  MUFU.EX2 R124, R124 ;  /* 0x0000007c007c7308 */ /* 0x000ee20000000800 */
[C---:B0-----:R-:W-:Y:S01]  /*8210*/  FADD.FTZ R8, R156.reuse, R3 ;  /* 0x000000039c087221 */ /* 0x041fe20000010000 */
[----:B------:R-:W-:-:S06]  /*8220*/  F2FP.BF16.F32.PACK_AB R181, R156, R181 ;  /* 0x000000b59cb5723e */ /* 0x000fcc00000010ff */
[----:B------:R-:W0:Y:S01]  /*8230*/  MUFU.EX2 R177, R177 ;  /* 0x000000b100b17308 */ /* 0x000e220000000800 */
[----:B-1----:R-:W-:-:S07]  /*8240*/  FADD.FTZ R3, R183, R8 ;  /* 0x00000008b7037221 */ /* 0x002fce0000010000 */
[----:B------:R-:W1:Y:S01]  /*8250*/  MUFU.EX2 R20, R20 ;  /* 0x0000001400147308 */ /* 0x000e620000000800 */
[C---:B---3--:R-:W-:Y:S01]  /*8260*/  FADD.FTZ R8, R124.reuse, R3 ;  /* 0x000000037c087221 */ /* 0x048fe20000010000 */
[----:B------:R-:W-:-:S06]  /*8270*/  F2FP.BF16.F32.PACK_AB R183, R124, R183 ;  /* 0x000000b77cb7723e */ /* 0x000fcc00000010ff */
[----:B------:R-:W3:Y:S01]  /*8280*/  MUFU.EX2 R179, R179 ;  /* 0x000000b300b37308 */ /* 0x000ee20000000800 */
[----:B0-----:R-:W-:-:S07]  /*8290*/  FADD.FTZ R3, R177, R8 ;  /* 0x00000008b1037221 */ /* 0x001fce0000010000 */
        /* <DEDUP_REMOVED lines=14> */
[C---:B0-----:R-:W-:Y:S01]  /*8380*/  FADD.FTZ R3, R14.reuse, R3 ;  /* 0x000000030e037221 */ /* 0x041fe20000010000 */
[----:B------:R-:W-:-:S06]  /*8390*/  F2FP.BF16.F32.PACK_AB R173, R14, R173 ;  /* 0x000000ad0ead723e */ /* 0x000fcc00000010ff */
[----:B------:R-:W0:Y:S01]  /*83a0*/  MUFU.EX2 R144, R144 ;  /* 0x0000009000907308 */ /* 0x000e220000000800 */
[----:B-1----:R-:W-:-:S07]  /*83b0*/  FADD.FTZ R5, R133, R126 ;  /* 0x0000007e85057221 */ /* 0x002fce0000010000 */
[----:B------:R0:W1:Y:S01]  /*83c0*/  MUFU.EX2 R175, R122 ;  /* 0x0000007a00af7308 */ /* 0x0000620000000800 */
[----:B---3--:R-:W-:-:S07]  /*83d0*/  FADD.FTZ R3, R136, R3 ;  /* 0x0000000388037221 */ /* 0x008fce0000010000 */
[----:B------:R-:W3:Y:S01]  /*83e0*/  MUFU.EX2 R135, R135 ;  /* 0x0000008700877308 */ /* 0x000ee20000000800 */
[----:B0-----:R-:W-:-:S07]  /*83f0*/  FADD.FTZ R122, R144, R5 ;  /* 0x00000005907a7221 */ /* 0x001fce0000010000 */
[----:B------:R0:W4:Y:S01]  /*8400*/  MUFU.EX2 R130, R174 ;  /* 0x000000ae00827308 */ /* 0x0001220000000800 */
[C---:B-1----:R-:W-:Y:S01]  /*8410*/  FADD.FTZ R3, R175.reuse, R3 ;  /* 0x00000003af037221 */ /* 0x042fe20000010000 */
[----:B------:R-:W-:-:S06]  /*8420*/  F2FP.BF16.F32.PACK_AB R175, R175, R136 ;  /* 0x00000088afaf723e */ /* 0x000fcc00000010ff */
[----:B------:R-:W1:Y:S01]  /*8430*/  MUFU.EX2 R146, R146 ;  /* 0x0000009200927308 */ /* 0x000e620000000800 */
[----:B---3--:R-:W-:Y:S01]  /*8440*/  FADD.FTZ R5, R135, R122 ;  /* 0x0000007a87057221 */ /* 0x008fe20000010000 */
[----:B0-----:R-:W-:-:S06]  /*8450*/  F2FP.BF16.F32.PACK_AB R174, R144, R133 ;  /* 0x0000008590ae723e */ /* 0x001fcc00000010ff */
[----:B------:R-:W0:Y:S01]  /*8460*/  MUFU.EX2 R128, R128 ;  /* 0x0000008000807308 */ /* 0x000e220000000800 */
[----:B----4-:R-:W-:-:S07]  /*8470*/  FADD.FTZ R3, R130, R3 ;  /* 0x0000000382037221 */ /* 0x010fce0000010000 */
[----:B------:R-:W3:Y:S01]  /*8480*/  MUFU.EX2 R137, R160 ;  /* 0x000000a000897308 */ /* 0x000ee20000000800 */
[C---:B-1----:R-:W-:Y:S01]  /*8490*/  FADD.FTZ R8, R146.reuse, R5 ;  /* 0x0000000592087221 */ /* 0x042fe20000010000 */
[----:B------:R-:W-:-:S06]  /*84a0*/  F2FP.BF16.F32.PACK_AB R168, R146, R135 ;  /* 0x0000008792a8723e */ /* 0x000fcc00000010ff */
[----:B------:R-:W1:Y:S01]  /*84b0*/  MUFU.EX2 R166, R166 ;  /* 0x000000a600a67308 */ /* 0x000e620000000800 */
[C---:B0-----:R-:W-:Y:S01]  /*84c0*/  FADD.FTZ R3, R128.reuse, R3 ;  /* 0x0000000380037221 */ /* 0x041fe20000010000 */
[----:B------:R-:W-:-:S06]  /*84d0*/  F2FP.BF16.F32.PACK_AB R169, R128, R130 ;  /* 0x0000008280a9723e */ /* 0x000fcc00000010ff */
[----:B------:R-:W0:Y:S01]  /*84e0*/  MUFU.EX2 R4, R4 ;  /* 0x0000000400047308 */ /* 0x000e220000000800 */
[----:B---3--:R-:W-:-:S07]  /*84f0*/  FADD.FTZ R5, R137, R8 ;  /* 0x0000000889057221 */ /* 0x008fce0000010000 */
[----:B------:R-:W3:Y:S01]  /*8500*/  MUFU.EX2 R121, R121 ;  /* 0x0000007900797308 */ /* 0x000ee20000000800 */
[----:B-1----:R-:W-:Y:S01]  /*8510*/  FADD.FTZ R3, R166, R3 ;  /* 0x00000003a6037221 */ /* 0x002fe20000010000 */
[C---:B0-----:R-:W-:Y:S01]  /*8520*/  FADD.FTZ R8, R4.reuse, R5 ;  /* 0x0000000504087221 */ /* 0x041fe20000010000 */
[----:B------:R-:W-:Y:S01]  /*8530*/  F2FP.BF16.F32.PACK_AB R170, R4, R137 ;  /* 0x0000008904aa723e */ /* 0x000fe200000010ff */
[----:B------:R-:W-:Y:S02]  /*8540*/  IMAD.MOV.U32 R4, RZ, RZ, R12 ;  /* 0x000000ffff047224 */ /* 0x000fe400078e000c */
[C---:B---3--:R-:W-:Y:S01]  /*8550*/  FADD.FTZ R5, R121.reuse, R3 ;  /* 0x0000000379057221 */ /* 0x048fe20000010000 */
[----:B------:R-:W-:Y:S01]  /*8560*/  F2FP.BF16.F32.PACK_AB R171, R121, R166 ;  /* 0x000000a679ab723e */ /* 0x000fe200000010ff */
[----:B------:R-:W-:Y:S01]  /*8570*/  IMAD.MOV.U32 R3, RZ, RZ, R140 ;  /* 0x000000ffff037224 */ /* 0x000fe200078e008c */
[----:B--2---:R-:W-:Y:S06]  /*8580*/  @P1 BRA `(.L_x_1409) ;  /* 0xffffffc800b01947 */ /* 0x004fec000383ffff */
[----:B------:R-:W-:Y:S01]  /*8590*/  IMAD.MOV.U32 R3, RZ, RZ, R140 ;  /* 0x000000ffff037224 */ /* 0x000fe200078e008c */
[----:B------:R-:W-:Y:S01]  /*85a0*/  UMOV UR37, UR5 ;  /* 0x0000000500257c82 */ /* 0x000fe20008000000 */
[----:B------:R-:W-:Y:S01]  /*85b0*/  IMAD.MOV.U32 R4, RZ, RZ, R12 ;  /* 0x000000ffff047224 */ /* 0x000fe200078e000c */
[----:B------:R-:W-:-:S06]  /*85c0*/  UMOV UR36, UR39 ;  /* 0x0000002700247c82 */ /* 0x000fcc0008000000 */
.L_x_1392:
        /* <DEDUP_REMOVED lines=27> */
.L_x_1411:
[----:B------:R-:W-:-:S11]  /*8780*/  UISETP.NE.AND UP2, UPT, UR10, 0x1, UPT ;  /* 0x000000010a00788c */ /* 0x000fd6000bf45270 */
[----:B------:R-:W-:Y:S02]  /*8790*/  @UP2 ULDC.64 UR4, c[0x0][0x9e8] ;  /* 0x00027a0000042ab9 */ /* 0x000fe40000000a00 */
[----:B------:R-:W-:-:S04]  /*87a0*/  UIMAD.WIDE.U32 UR6, UR11, UR4, URZ ;  /* 0x000000040b0672a5 */ /* 0x000fc8000f8e003f */
[----:B------:R-:W-:-:S12]  /*87b0*/  @UP2 USHF.R.U32.HI UR11, URZ, UR5, UR7 ;  /* 0x000000053f0b2299 */ /* 0x000fd80008011607 */
.L_x_1412:
[----:B------:R-:W-:-:S04]  /*87c0*/  UIMAD UR10, UR11, UR10, URZ ;  /* 0x0000000a0b0a72a4 */ /* 0x000fc8000f8e023f */
[----:B------:R-:W-:-:S04]  /*87d0*/  UISETP.LT.AND UP2, UPT, UR14, UR10, UPT ;  /* 0x0000000a0e00728c */ /* 0x000fc8000bf41270 */
[----:B------:R-:W-:-:S12]  /*87e0*/  USEL UR14, UR14, UR10, !UP2 ;  /* 0x0000000a0e0e7287 */ /* 0x000fd8000d000000 */
.L_x_1410:
        /* <DEDUP_REMOVED lines=14> */
.L_x_1422:
[----:B------:R-:W-:-:S04]  /*88d0*/  UIADD3 UR37, UR4, 0x1, URZ ;  /* 0x0000000104257890 */ /* 0x000fc8000fffe03f */
[----:B------:R-:W-:-:S04]  /*88e0*/  UISETP.NE.AND UP2, UPT, UR37, 0x2, UPT ;  /* 0x000000022500788c */ /* 0x000fc8000bf45270 */
[----:B------:R-:W-:Y:S02]  /*88f0*/  USEL UR36, URZ, 0x1, UP2 ;  /* 0x000000013f247887 */ /* 0x000fe40009000000 */
[----:B------:R-:W-:Y:S02]  /*8900*/  USEL UR37, UR37, URZ, UP2 ;  /* 0x0000003f25257287 */ /* 0x000fe40009000000 */
[----:B------:R-:W-:Y:S01]  /*8910*/  ULOP3.LUT UR36, UR7, UR36, URZ, 0x3c, !UPT ;  /* 0x0000002407247292 */ /* 0x000fe2000f8e3c3f */
[----:B------:R-:W-:Y:S11]  /*8920*/  @!P0 BRA `(.L_x_1414) ;  /* 0x0000000000048947 */ /* 0x000ff60003800000 */
[----:B------:R-:W-:Y:S01]  /*8930*/  BPT.TRAP 0x1 ;  /* 0x000000040000795c */ /* 0x000fe20000300000 */
.L_x_1414:
[----:B------:R-:W-:Y:S01]  /*8940*/  ULEA UR6, UR37, UR38, 0x3 ;  /* 0x0000002625067291 */ /* 0x000fe2000f8e183f */
[----:B------:R-:W-:-:S05]  /*8950*/  IMAD.U32 R3, RZ, RZ, UR36 ;  /* 0x00000024ff037e24 */ /* 0x000fca000f8e00ff */
[----:B------:R-:W-:-:S04]  /*8960*/  SHF.L.U32 R3, R3, 0x1f, RZ ;  /* 0x0000001f03037819 */ /* 0x000fc800000006ff */
[----:B------:R0:W1:Y:S01]  /*8970*/  SYNCS.PHASECHK.TRANS64.TRYWAIT P1, [UR6+0x30830], R3 ;  /* 0x03083003ff0075a7 */ /* 0x0000620008020146 */
[----:B------:R-:W-:Y:S05]  /*8980*/  @!P0 BRA `(.L_x_1415) ;  /* 0x0000000000048947 */ /* 0x000fea0003800000 */
[----:B------:R-:W-:Y:S01]  /*8990*/  BPT.TRAP 0x1 ;  /* 0x000000040000795c */ /* 0x000fe20000300000 */
.L_x_1415:
[----:B-1----:R-:W-:Y:S05]  /*89a0*/  @P1 BRA `(.L_x_1416) ;  /* 0x0000000000081947 */ /* 0x002fea0003800000 */
[----:B------:R-:W1:Y:S02]  /*89b0*/  SYNCS.PHASECHK.TRANS64.TRYWAIT P1, [UR6+0x30830], R3 ;  /* 0x03083003ff0075a7 */ /* 0x000e640008020146 */
[----:B-1----:R-:W-:Y:S05]  /*89c0*/  @!P1 BRA `(.L_x_1417) ;  /* 0x0000010000949947 */ /* 0x002fea0003800000 */
.L_x_1416:
        /* <DEDUP_REMOVED lines=167> */
.L_x_1418:
[----:B------:R-:W-:Y:S01]  /*9440*/  ULEA UR10, UR4, UR38, 0x3 ;  /* 0x00000026040a7291 */ /* 0x000fe2000f8e183f */
[----:B------:R-:W-:-:S05]  /*9450*/  IMAD.U32 R0, RZ, RZ, UR7 ;  /* 0x00000007ff007e24 */ /* 0x000fca000f8e00ff */
[----:B------:R-:W-:-:S04]  /*9460*/  SHF.L.U32 R0, R0, 0x1f, RZ ;  /* 0x0000001f00007819 */ /* 0x000fc800000006ff */
[----:B------:R2:W3:Y:S01]  /*9470*/  SYNCS.PHASECHK.TRANS64.TRYWAIT P1, [UR10+0x30850], R0 ;  /* 0x03085000ff0075a7 */ /* 0x0004e2000802014a */
[----:B------:R-:W-:Y:S05]  /*9480*/  @!P0 BRA `(.L_x_1419) ;  /* 0x0000000000048947 */ /* 0x000fea0003800000 */
[----:B------:R-:W-:Y:S01]  /*9490*/  BPT.TRAP 0x1 ;  /* 0x000000040000795c */ /* 0x000fe20000300000 */
.L_x_1419:
[----:B---3--:R-:W-:Y:S05]  /*94a0*/  @P1 BRA `(.L_x_1420) ;  /* 0x0000000000081947 */ /* 0x008fea0003800000 */
[----:B------:R-:W3:Y:S02]  /*94b0*/  SYNCS.PHASECHK.TRANS64.TRYWAIT P1, [UR10+0x30850], R0 ;  /* 0x03085000ff0075a7 */ /* 0x000ee4000802014a */
[----:B---3--:R-:W-:Y:S05]  /*94c0*/  @!P1 BRA `(.L_x_1421) ;  /* 0x000000f400ec9947 */ /* 0x008fea0003800000 */
.L_x_1420:
        /* <DEDUP_REMOVED lines=56> */
[----:B------:R-:W0:Y:S01]  /*9850*/  LDC R9, c[0x0][0x988] ;  /* 0x00026200ff097b82 */ /* 0x000e220000000800 */
[----:B------:R-:W1:Y:S02]  /*9860*/  S2R R209, SR_TID.X ;  /* 0x0000000000d17919 */ /* 0x000e640000002100 */
        /* <DEDUP_REMOVED lines=71> */
[----:B------:R-:W1:Y:S01]  /*9ce0*/  MUFU.TANH R180, R180 ;  /* 0x000000b400b47308 */ /* 0x000e620000002400 */
[----:B------:R-:W-:Y:S01]  /*9cf0*/  UIADD3 UR6, UR4, 0x200, URZ ;  /* 0x0000020004067890 */ /* 0x000fe2000fffe03f */
[----:B------:R-:W-:-:S06]  /*9d00*/  UMOV UR7, 0x40000040 ;  /* 0x4000004000077882 */ /* 0x000fcc0000000000 */
[----:B------:R-:W3:Y:S08]  /*9d10*/  MUFU.TANH R182, R182 ;  /* 0x000000b600b67308 */ /* 0x000ef00000002400 */
[----:B------:R-:W4:Y:S01]  /*9d20*/  MUFU.TANH R148, R148 ;  /* 0x0000009400947308 */ /* 0x000f220000002400 */
[----:B-1----:R-:W-:-:S07]  /*9d30*/  FMNMX.FTZ R3, R180, R3, !PT ;  /* 0x00000003b4037209 */ /* 0x002fce0007810000 */
[----:B------:R-:W1:Y:S01]  /*9d40*/  MUFU.TANH R150, R150 ;  /* 0x0000009600967308 */ /* 0x000e620000002400 */
        /* <DEDUP_REMOVED lines=9> */
[----:B--2---:R-:W2:Y:S02]  /*9de0*/  SHFL.BFLY PT, R0, R3, 0x2, 0x1f ;  /* 0x0c401f0003007f89 */ /* 0x004ea400000e0000 */
[----:B--2---:R-:W-:-:S05]  /*9df0*/  FMNMX.FTZ R0, R3, R0, !PT ;  /* 0x0000000003007209 */ /* 0x004fca0007810000 */
[----:B------:R-:W2:Y:S02]  /*9e00*/  SHFL.BFLY PT, R3, R0, 0x1, 0x1f ;  /* 0x0c201f0000037f89 */ /* 0x000ea400000e0000 */
[----:B--2---:R-:W-:Y:S02]  /*9e10*/  FMNMX.FTZ R4, R0, R3, !PT ;  /* 0x0000000300047209 */ /* 0x004fe40007810000 */
        /* <DEDUP_REMOVED lines=31> */
[-C--:B------:R-:W-:Y:S01]  /*a010*/  FFMA.FTZ R160, R160, R9.reuse, -R127 ;  /* 0x00000009a0a07223 */ /* 0x080fe2000001087f */
[----:B------:R-:W-:Y:S01]  /*a020*/  FMUL.FTZ R0, R0, R9 ;  /* 0x0000000900007220 */ /* 0x000fe20000410000 */
[----:B------:R-:W-:Y:S01]  /*a030*/  FMNMX.FTZ R3, R138, R3, !PT ;  /* 0x000000038a037209 */ /* 0x000fe20007810000 */
[----:B------:R-:W-:Y:S03]  /*a040*/  MUFU.EX2 R11, R11 ;  /* 0x0000000b000b7308 */ /* 0x000fe60000000800 */
[----:B------:R-:W-:-:S04]  /*a050*/  FMNMX.FTZ R3, R140, R3, !PT ;  /* 0x000000038c037209 */ /* 0x000fc80007810000 */
[----:B------:R-:W-:Y:S01]  /*a060*/  FMNMX.FTZ R3, R142, R3, !PT ;  /* 0x000000038e037209 */ /* 0x000fe20007810000 */
[----:B------:R-:W-:Y:S03]  /*a070*/  MUFU.EX2 R0, R0 ;  /* 0x0000000000007308 */ /* 0x000fe60000000800 */
[----:B------:R-:W-:-:S04]  /*a080*/  FMNMX.FTZ R3, R144, R3, !PT ;  /* 0x0000000390037209 */ /* 0x000fc80007810000 */
[----:B------:R-:W-:Y:S01]  /*a090*/  FMNMX.FTZ R3, R146, R3, !PT ;  /* 0x0000000392037209 */ /* 0x000fe20007810000 */
[----:B------:R-:W0:Y:S03]  /*a0a0*/  MUFU.EX2 R14, R14 ;  /* 0x0000000e000e7308 */ /* 0x000e260000000800 */
[----:B----4-:R-:W-:-:S04]  /*a0b0*/  FMNMX.FTZ R3, R148, R3, !PT ;  /* 0x0000000394037209 */ /* 0x010fc80007810000 */
[----:B-1----:R-:W-:Y:S01]  /*a0c0*/  FMNMX.FTZ R3, R150, R3, !PT ;  /* 0x0000000396037209 */ /* 0x002fe20007810000 */
[----:B------:R-:W-:Y:S03]  /*a0d0*/  MUFU.EX2 R15, R15 ;  /* 0x0000000f000f7308 */ /* 0x000fe60000000800 */
[----:B------:R-:W-:-:S04]  /*a0e0*/  FMNMX.FTZ R3, R152, R3, !PT ;  /* 0x0000000398037209 */ /* 0x000fc80007810000 */
[----:B------:R-:W-:Y:S01]  /*a0f0*/  FMNMX.FTZ R3, R154, R3, !PT ;  /* 0x000000039a037209 */ /* 0x000fe20007810000 */
        /* <DEDUP_REMOVED lines=48> */
[-C--:B------:R-:W-:Y:S01]  /*a400*/  FFMA.FTZ R214, R230, R9.reuse, -R127 ;  /* 0x00000009e6d67223 */ /* 0x080fe2000001087f */
[-C--:B------:R-:W-:Y:S02]  /*a410*/  FMUL.FTZ R127, R3, R9.reuse ;  /* 0x00000009037f7220 */ /* 0x080fe40000410000 */
[----:B------:R-:W-:Y:S01]  /*a420*/  HGMMA.64x192x16.F32.BF16 R24, R168, gdesc[UR4].tnspB, R24, gsb0 ;  /* 0x42e00004a8187df0 */ /* 0x000fe20008001818 */
[----:B------:R-:W-:Y:S01]  /*a430*/  MUFU.EX2 R172, R172 ;  /* 0x000000ac00ac7308 */ /* 0x000fe20000000800 */
[-CC-:B------:R-:W-:Y:S01]  /*a440*/  FFMA.FTZ R189, R13, R9.reuse, -R127.reuse ;  /* 0x000000090dbd7223 */ /* 0x180fe2000001087f */
[----:B------:R-:W-:Y:S02]  /*a450*/  IMAD.U32 R13, RZ, RZ, UR37 ;  /* 0x00000025ff0d7e24 */ /* 0x000fe4000f8e00ff */
[-CC-:B------:R-:W-:Y:S01]  /*a460*/  FFMA.FTZ R20, R20, R9.reuse, -R127.reuse ;  /* 0x0000000914147223 */ /* 0x180fe2000001087f */
[-CC-:B------:R-:W-:Y:S01]  /*a470*/  FFMA.FTZ R191, R120, R9.reuse, -R127.reuse ;  /* 0x0000000978bf7223 */ /* 0x180fe2000001087f */
[-CC-:B------:R-:W-:Y:S01]  /*a480*/  FFMA.FTZ R120, R124, R9.reuse, -R127.reuse ;  /* 0x000000097c787223 */ /* 0x180fe2000001087f */
[-CC-:B------:R-:W-:Y:S01]  /*a490*/  FFMA.FTZ R185, R126, R9.reuse, -R127.reuse ;  /* 0x000000097eb97223 */ /* 0x180fe2000001087f */
[----:B------:R-:W-:Y:S01]  /*a4a0*/  @!P1 LEA R13, R13, UR38, 0x3 ;  /* 0x000000260d0d9c11 */ /* 0x000fe2000f8e18ff */
[----:B------:R-:W0:Y:S01]  /*a4b0*/  MUFU.EX2 R189, R189 ;  /* 0x000000bd00bd7308 */ /* 0x000e220000000800 */
[----:B------:R-:W-:Y:S01]  /*a4c0*/  FFMA.FTZ R181, R136, R9, -R127 ;  /* 0x0000000988b57223 */ /* 0x000fe2000001087f */
[----:B------:R-:W-:-:S02]  /*a4d0*/  IMAD.U32 R136, RZ, RZ, UR10 ;  /* 0x0000000aff887e24 */ /* 0x000fc4000f8e00ff */
[-CC-:B------:R-:W-:Y:S01]  /*a4e0*/  FFMA.FTZ R124, R130, R9.reuse, -R127.reuse ;  /* 0x00000009827c7223 */ /* 0x180fe2000001087f */
[----:B------:R-:W-:Y:S02]  /*a4f0*/  @!P1 VIADD R13, R13, 0x30840 ;  /* 0x000308400d0d9836 */ /* 0x000fe40000000000 */
[-CC-:B------:R-:W-:Y:S01]  /*a500*/  FFMA.FTZ R187, R132, R9.reuse, -R127.reuse ;  /* 0x0000000984bb7223 */ /* 0x180fe2000001087f */
[----:B------:R-:W-:Y:S02]  /*a510*/  @!P1 VIADD R136, R136, 0x30860 ;  /* 0x0003086088889836 */ /* 0x000fe40000000000 */
[-C--:B------:R-:W-:Y:S01]  /*a520*/  FFMA.FTZ R130, R138, R9.reuse, -R127 ;  /* 0x000000098a827223 */ /* 0x080fe2000001087f */
[----:B------:R-:W1:Y:S01]  /*a530*/  MUFU.EX2 R20, R20 ;  /* 0x0000001400147308 */ /* 0x000e620000000800 */
[----:B------:R-:W-:Y:S01]  /*a540*/  @!P1 PRMT R13, RZ, 0x654, R13 ;  /* 0x00000654ff0d9816 */ /* 0x000fe2000000000d */
[-CC-:B------:R-:W-:Y:S01]  /*a550*/  FFMA.FTZ R126, R134, R9.reuse, -R127.reuse ;  /* 0x00000009867e7223 */ /* 0x180fe2000001087f */
[----:B------:R-:W-:Y:S01]  /*a560*/  @!P1 PRMT R138, RZ, 0x654, R136 ;  /* 0x00000654ff8a9816 */ /* 0x000fe20000000088 */
[-CC-:B------:R-:W-:Y:S01]  /*a570*/  FFMA.FTZ R183, R140, R9.reuse, -R127.reuse ;  /* 0x000000098cb77223 */ /* 0x180fe2000001087f */
[-CC-:B------:R-:W-:Y:S01]  /*a580*/  FFMA.FTZ R132, R142, R9.reuse, -R127.reuse ;  /* 0x000000098e847223 */ /* 0x180fe2000001087f */
[-CC-:B------:R-:W-:Y:S01]  /*a590*/  FFMA.FTZ R177, R144, R9.reuse, -R127.reuse ;  /* 0x0000000990b17223 */ /* 0x180fe2000001087f */
        /* <DEDUP_REMOVED lines=12> */
[----:B------:R-:W-:Y:S01]  /*a660*/  FFMA.FTZ R166, R166, R9, -R127 ;  /* 0x00000009a6a67223 */ /* 0x000fe2000001087f */
[----:B------:R-:W-:Y:S01]  /*a670*/  UMOV UR7, UR36 ;  /* 0x0000002400077c82 */ /* 0x000fe20008000000 */
[----:B------:R-:W-:-:S03]  /*a680*/  F2FP.BF16.F32.PACK_AB R182, R172, R125 ;  /* 0x0000007dacb6723e */ /* 0x000fc600000010ff */
        /* <DEDUP_REMOVED lines=18> */
[----:B------:R-:W0:Y:S01]  /*a7b0*/  MUFU.EX2 R214, R214 ;  /* 0x000000d600d67308 */ /* 0x000e220000000800 */
[----:B-1----:R-:W-:-:S07]  /*a7c0*/  F2FP.BF16.F32.PACK_AB R175, R158, R156 ;  /* 0x0000009c9eaf723e */ /* 0x002fce00000010ff */
[----:B------:R-:W-:Y:S01]  /*a7d0*/  MUFU.EX2 R166, R166 ;  /* 0x000000a600a67308 */ /* 0x000fe20000000800 */
[----:B------:R-:W-:Y:S02]  /*a7e0*/  WARPGROUP.DEPBAR.LE gsb0, 0x0 ;  /* 0x00008000000079c5 */ /* 0x000fe40000010000 */
[----:B------:R1:W-:Y:S01]  /*a7f0*/  @!P1 SYNCS.ARRIVE.TRANS64.RED.A1T0 RZ, [R13+URZ], RZ ;  /* 0x000000ff0dff99a7 */ /* 0x0003e2000810043f */
[----:B------:R-:W-:Y:S02]  /*a800*/  F2FP.BF16.F32.PACK_AB R170, R12, R139 ;  /* 0x0000008b0caa723e */ /* 0x000fe400000010ff */
[----:B0-----:R-:W-:Y:S01]  /*a810*/  F2FP.BF16.F32.PACK_AB R168, R214, R137 ;  /* 0x00000089d6a8723e */ /* 0x001fe200000010ff */
[----:B-1----:R-:W-:Y:S01]  /*a820*/  FFMA.FTZ R13, R0, R8, R11 ;  /* 0x00000008000d7223 */ /* 0x002fe2000001000b */
[----:B------:R0:W-:Y:S01]  /*a830*/  @!P1 SYNCS.ARRIVE.TRANS64.RED.A1T0 RZ, [R138+URZ], RZ ;  /* 0x000000ff8aff99a7 */ /* 0x0001e2000810043f */
[C---:B------:R-:W-:Y:S01]  /*a840*/  ISETP.GT.AND P1, PT, R10.reuse, UR39, PT ;  /* 0x000000270a007c0c */ /* 0x040fe2000bf24270 */
[----:B------:R-:W-:-:S02]  /*a850*/  VIADD R10, R10, 0xffffffff ;  /* 0xffffffff0a0a7836 */ /* 0x000fc40000000000 */
[----:B------:R-:W-:Y:S01]  /*a860*/  FADD.FTZ R8, R14, R13 ;  /* 0x0000000d0e087221 */ /* 0x000fe20000010000 */
[----:B------:R-:W-:Y:S01]  /*a870*/  FADD.FTZ R13, R191, R136 ;  /* 0x00000088bf0d7221 */ /* 0x000fe20000010000 */
[C---:B------:R-:W-:Y:S02]  /*a880*/  F2FP.BF16.F32.PACK_AB R191, R120.reuse, R191 ;  /* 0x000000bf78bf723e */ /* 0x040fe400000010ff */
        /* <DEDUP_REMOVED lines=66> */
.L_x_1413:
        /* <DEDUP_REMOVED lines=9> */
[----:B------:R-:W-:-:S05]  /*ad40*/  ULDC UR50, c[0x0][0x9e0] ;  /* 0x0002780000327ab9 */ /* 0x000fca0000000800 */
.L_x_1440:
[----:B------:R-:W-:-:S04]  /*ad50*/  UIADD3 UR37, UR4, 0x1, URZ ;  /* 0x0000000104257890 */ /* 0x000fc8000fffe03f */
[----:B------:R-:W-:-:S04]  /*ad60*/  UISETP.NE.AND UP2, UPT, UR37, 0x2, UPT ;  /* 0x000000022500788c */ /* 0x000fc8000bf45270 */
[----:B------:R-:W-:Y:S02]  /*ad70*/  USEL UR36, URZ, 0x1, UP2 ;  /* 0x000000013f247887 */ /* 0x000fe40009000000 */
[----:B------:R-:W-:Y:S02]  /*ad80*/  USEL UR37, UR37, URZ, UP2 ;  /* 0x0000003f25257287 */ /* 0x000fe40009000000 */
[----:B------:R-:W-:Y:S01]  /*ad90*/  ULOP3.LUT UR36, UR7, UR36, URZ, 0x3c, !UPT ;  /* 0x0000002407247292 */ /* 0x000fe2000f8e3c3f */
[----:B------:R-:W-:Y:S11]  /*ada0*/  @!P0 BRA `(.L_x_1424) ;  /* 0x0000000000048947 */ /* 0x000ff60003800000 */
[----:B------:R-:W-:Y:S01]  /*adb0*/  BPT.TRAP 0x1 ;  /* 0x000000040000795c */ /* 0x000fe20000300000 */
.L_x_1424:
[----:B------:R-:W-:Y:S01]  /*adc0*/  ULEA UR6, UR37, UR38, 0x3 ;  /* 0x0000002625067291 */ /* 0x000fe2000f8e183f */
[----:B------:R-:W-:-:S05]  /*add0*/  IMAD.U32 R3, RZ, RZ, UR36 ;  /* 0x00000024ff037e24 */ /* 0x000fca000f8e00ff */
[----:B------:R-:W-:-:S04]  /*ade0*/  SHF.L.U32 R3, R3, 0x1f, RZ ;  /* 0x0000001f03037819 */ /* 0x000fc800000006ff */
[----:B------:R0:W1:Y:S01]  /*adf0*/  SYNCS.PHASECHK.TRANS64.TRYWAIT P1, [UR6+0x30830], R3 ;  /* 0x03083003ff0075a7 */ /* 0x0000620008020146 */
[----:B------:R-:W-:Y:S05]  /*ae00*/  @!P0 BRA `(.L_x_1425) ;  /* 0x0000000000048947 */ /* 0x000fea0003800000 */
[----:B------:R-:W-:Y:S01]  /*ae10*/  BPT.TRAP 0x1 ;  /* 0x000000040000795c */ /* 0x000fe20000300000 */
.L_x_1425:
[----:B-1----:R-:W-:Y:S05]  /*ae20*/  @P1 BRA `(.L_x_1426) ;  /* 0x0000000000081947 */ /* 0x002fea0003800000 */
[----:B------:R-:W1:Y:S02]  /*ae30*/  SYNCS.PHASECHK.TRANS64.TRYWAIT P1, [UR6+0x30830], R3 ;  /* 0x03083003ff0075a7 */ /* 0x000e640008020146 */
[----:B-1----:R-:W-:Y:S05]  /*ae40*/  @!P1 BRA `(.L_x_1427) ;  /* 0x000000dc00a49947 */ /* 0x002fea0003800000 */
.L_x_1426:
        /* <DEDUP_REMOVED lines=167> */
.L_x_1428:
[----:B------:R-:W-:Y:S01]  /*b8c0*/  ULEA UR10, UR4, UR38, 0x3 ;  /* 0x00000026040a7291 */ /* 0x000fe2000f8e183f */
[----:B------:R-:W-:-:S05]  /*b8d0*/  IMAD.U32 R0, RZ, RZ, UR7 ;  /* 0x00000007ff007e24 */ /* 0x000fca000f8e00ff */
[----:B------:R-:W-:-:S04]  /*b8e0*/  SHF.L.U32 R0, R0, 0x1f, RZ ;  /* 0x0000001f00007819 */ /* 0x000fc800000006ff */
[----:B------:R2:W3:Y:S01]  /*b8f0*/  SYNCS.PHASECHK.TRANS64.TRYWAIT P1, [UR10+0x30850], R0 ;  /* 0x03085000ff0075a7 */ /* 0x0004e2000802014a */
[----:B------:R-:W-:Y:S05]  /*b900*/  @!P0 BRA `(.L_x_1429) ;  /* 0x0000000000048947 */ /* 0x000fea0003800000 */
[----:B------:R-:W-:Y:S01]  /*b910*/  BPT.TRAP 0x1 ;  /* 0x000000040000795c */ /* 0x000fe20000300000 */
.L_x_1429:
[----:B---3--:R-:W-:Y:S05]  /*b920*/  @P1 BRA `(.L_x_1430) ;  /* 0x0000000000081947 */ /* 0x008fea0003800000 */
[----:B------:R-:W3:Y:S02]  /*b930*/  SYNCS.PHASECHK.TRANS64.TRYWAIT P1, [UR10+0x30850], R0 ;  /* 0x03085000ff0075a7 */ /* 0x000ee4000802014a */
[----:B---3--:R-:W-:Y:S05]  /*b940*/  @!P1 BRA `(.L_x_1431) ;  /* 0x000000d000fc9947 */ /* 0x008fea0003800000 */
.L_x_1430:
[----:B------:R-:W-:Y:S01]  /*b950*/  UIADD3 UR6, UR38, 0x400, URZ ;  /* 0x0000040026067890 */ /* 0x000fe2000fffe03f */
[----:B------:R-:W-:Y:S01]  /*b960*/  WARPGROUP.ARRIVE ;  /* 0x00000000000079c5 */ /* 0x000fe20000000000 */
[----:B------:R-:W-:-:S05]  /*b970*/  UMOV UR7, 0x40000040 ;  /* 0x4000004000077882 */ /* 0x000fca0000000000 */
[----:B------:R-:W3:Y:S01]  /*b980*/  S2R R209, SR_TID.X ;  /* 0x0000000000d17919 */ /* 0x000ee20000002100 */
[----:B------:R-:W-:Y:S01]  /*b990*/  USHF.R.U32.HI UR6, URZ, 0x4, UR6 ;  /* 0x000000043f067899 */ /* 0x000fe20008011606 */
[----:B------:R-:W-:Y:S01]  /*b9a0*/  PLOP3.LUT P1, PT, PT, PT, UP0, 0x80, 0x0 ;  /* 0x000000000000781c */ /* 0x000fe20003f2f008 */
[----:B0-2---:R-:W-:Y:S01]  /*b9b0*/  FMUL.FTZ R0, R122, UR5 ;  /* 0x000000057a007c20 */ /* 0x005fe20008410000 */
[----:B------:R-:W-:Y:S01]  /*b9c0*/  PLOP3.LUT P2, PT, PT, PT, UP0, 0x80, 0x0 ;  /* 0x000000000000781c */ /* 0x000fe20003f4f008 */
[----:B------:R-:W-:Y:S01]  /*b9d0*/  ULOP3.LUT UR6, UR6, 0x3fff, URZ, 0xc0, !UPT ;  /* 0x00003fff06067892 */ /* 0x000fe2000f8ec03f */
[----:B------:R-:W-:Y:S01]  /*b9e0*/  FMUL.FTZ R9, R127, UR5 ;  /* 0x000000057f097c20 */ /* 0x000fe20008410000 */
[----:B------:R-:W-:Y:S01]  /*b9f0*/  FMUL.FTZ R122, R138, UR5 ;  /* 0x000000058a7a7c20 */ /* 0x000fe20008410000 */
[----:B------:R-:W-:Y:S01]  /*ba00*/  FMUL.FTZ R138, R140, UR5 ;  /* 0x000000058c8a7c20 */ /* 0x000fe20008410000 */
[----:B------:R-:W-:Y:S01]  /*ba10*/  ULOP3.LUT UR6, UR6, 0x3000000, URZ, 0xfc, !UPT ;  /* 0x0300000006067892 */ /* 0x000fe2000f8efc3f */
[----:B------:R-:W-:Y:S01]  /*ba20*/  FMUL.FTZ R127, R162, UR5 ;  /* 0x00000005a27f7c20 */ /* 0x000fe20008410000 */
[----:B------:R-:W-:-:S02]  /*ba30*/  IMAD.U32 R15, RZ, RZ, UR37 ;  /* 0x00000025ff0f7e24 */ /* 0x000fc4000f8e00ff */
[----:B------:R-:W-:Y:S01]  /*ba40*/  FMUL.FTZ R140, R144, UR5 ;  /* 0x00000005908c7c20 */ /* 0x000fe20008410000 */
[----:B------:R-:W-:Y:S01]  /*ba50*/  UIMAD UR4, UR4, 0x900, UR6 ;  /* 0x00000900040478a4 */ /* 0x000fe2000f8e0206 */
[----:B------:R-:W-:Y:S01]  /*ba60*/  FMUL.FTZ R144, R148, UR5 ;  /* 0x0000000594907c20 */ /* 0x000fe20008410000 */
[----:B------:R-:W-:Y:S01]  /*ba70*/  FMUL.FTZ R148, R152, UR5 ;  /* 0x0000000598947c20 */ /* 0x000fe20008410000 */
        /* <DEDUP_REMOVED lines=73> */
[----:B------:R-:W-:Y:S02]  /*bf10*/  VIADD R141, R19, UR60 ;  /* 0x0000003c138d7c36 */ /* 0x000fe40008000000 */
[----:B------:R-:W-:-:S09]  /*bf20*/  FMUL.FTZ R177, R132, UR5 ;  /* 0x0000000584b17c20 */ /* 0x000fd20008410000 */
        /* <DEDUP_REMOVED lines=13> */
[----:B------:R-:W-:Y:S01]  /*c000*/  @!P3 LEA R14, R15, UR38, 0x3 ;  /* 0x000000260f0ebc11 */ /* 0x000fe2000f8e18ff */
[----:B------:R-:W-:Y:S01]  /*c010*/  FMUL.FTZ R158, R161, UR5 ;  /* 0x00000005a19e7c20 */ /* 0x000fe20008410000 */
[----:B------:R-:W-:Y:S01]  /*c020*/  PLOP3.LUT P1, PT, PT, PT, UP1, 0x40, 0x0 ;  /* 0x000000000000781c */ /* 0x000fe20003f2e818 */
[----:B------:R-:W5:Y:S01]  /*c030*/  SHFL.IDX PT, R162, R141, RZ, 0x1c1f ;  /* 0x001c1fff8da27589 */ /* 0x000f6200000e0000 */
[----:B------:R-:W0:Y:S01]  /*c040*/  MUFU.TANH R176, R176 ;  /* 0x000000b000b07308 */ /* 0x000e220000002400 */
[----:B------:R-:W-:-:S05]  /*c050*/  @!P3 VIADD R14, R14, 0x30840 ;  /* 0x000308400e0eb836 */ /* 0x000fca0000000000 */
[----:B------:R-:W-:Y:S02]  /*c060*/  @!P3 PRMT R14, RZ, 0x654, R14 ;  /* 0x00000654ff0eb816 */ /* 0x000fe4000000000e */
        /* <DEDUP_REMOVED lines=15> */
[----:B------:R-:W-:Y:S02]  /*c160*/  IMAD R145, R10, -0x60, RZ ;  /* 0xffffffa00a917824 */ /* 0x000fe400078e02ff */
[----:B------:R-:W-:Y:S01]  /*c170*/  FMUL.FTZ R173, R125, UR5 ;  /* 0x000000057dad7c20 */ /* 0x000fe20008410000 */
[----:B------:R-:W-:Y:S01]  /*c180*/  HGMMA.64x192x16.F32.BF16 R24, R168, gdesc[UR4].tnspB, R24, gsb0 ;  /* 0x42e00004a8187df0 */ /* 0x000fe20008001818 */
[----:B------:R-:W-:Y:S01]  /*c190*/  FMUL.FTZ R174, R128, UR5 ;  /* 0x0000000580ae7c20 */ /* 0x000fe20008410000 */
[----:B------:R-:W-:Y:S01]  /*c1a0*/  FMUL.FTZ R175, R129, UR5 ;  /* 0x0000000581af7c20 */ /* 0x000fe20008410000 */
[----:B------:R-:W-:-:S02]  /*c1b0*/  VIADD R15, R145, 0x1 ;  /* 0x00000001910f7836 */ /* 0x000fc40000000000 */
[----:B------:R-:W-:Y:S01]  /*c1c0*/  FMUL.FTZ R125, R147, UR5 ;  /* 0x00000005937d7c20 */ /* 0x000fe20008410000 */
[----:B------:R-:W-:Y:S01]  /*c1d0*/  FMUL.FTZ R128, R163, UR5 ;  /* 0x00000005a3807c20 */ /* 0x000fe20008410000 */
[----:B------:R-:W-:Y:S01]  /*c1e0*/  FMUL.FTZ R129, R166, UR5 ;  /* 0x00000005a6817c20 */ /* 0x000fe20008410000 */
[----:B------:R-:W-:Y:S01]  /*c1f0*/  IMAD R15, R18, -0x2, R15 ;  /* 0xfffffffe120f7824 */ /* 0x000fe200078e020f */
[----:B------:R-:W0:Y:S03]  /*c200*/  MUFU.TANH R172, R172 ;  /* 0x000000ac00ac7308 */ /* 0x000e260000002400 */
[----:B------:R-:W-:Y:S01]  /*c210*/  VIADD R143, R15, 0xffffffff ;  /* 0xffffffff0f8f7836 */ /* 0x000fe20000000000 */
[----:B------:R-:W-:-:S04]  /*c220*/  IADD3 R147, -R17, R15, R16 ;  /* 0x0000000f11937210 */ /* 0x000fc80007ffe110 */
        /* <DEDUP_REMOVED lines=27> */
.L_x_1434:
[----:B------:R-:W-:-:S05]  /*c3e0*/  IMAD.U32 R162, RZ, RZ, UR39 ;  /* 0x00000027ffa27e24 */ /* 0x000fca000f8e00ff */
[----:B------:R-:W-:-:S13]  /*c3f0*/  ISETP.NE.AND P1, PT, R162, 0x1, PT ;  /* 0x00000001a200780c */ /* 0x000fda0003f25270 */
[----:B0-----:R-:W0:Y:S02]  /*c400*/  @P1 LDC.64 R14, c[0x0][0x9e8] ;  /* 0x00027a00ff0e1b82 */ /* 0x001e240000000a00 */
[----:B0-----:R-:W-:-:S05]  /*c410*/  @P1 IMAD.HI.U32 R14, R155, R14, RZ ;  /* 0x0000000e9b0e1227 */ /* 0x001fca00078e00ff */
[----:B------:R-:W-:-:S07]  /*c420*/  @P1 SHF.R.U32.HI R155, RZ, R15, R14 ;  /* 0x0000000fff9b1219 */ /* 0x000fce000001160e */
.L_x_1435:
[----:B------:R-:W-:Y:S05]  /*c430*/  BSYNC B0 ;  /* 0x0000000000007941 */ /* 0x000fea0003800000 */
.L_x_1433:
[----:B------:R-:W-:-:S05]  /*c440*/  IMAD R14, R155, R162, R143 ;  /* 0x000000a29b0e7224 */ /* 0x000fca00078e028f */
[----:B------:R-:W-:Y:S02]  /*c450*/  VIADDMNMX R151, R14, R162, R151, PT ;  /* 0x000000a20e977246 */ /* 0x000fe40003800197 */
[----:B------:R-:W-:-:S07]  /*c460*/  VIMNMX R153, R153, R14, !PT ;  /* 0x0000000e99997248 */ /* 0x000fce0007fe0100 */
.L_x_1432:
        /* <DEDUP_REMOVED lines=111> */
[----:B------:R-:W-:Y:S01]  /*cb60*/  FSEL R218, R3, -INF , !P6 ;  /* 0xff80000003da7808 */ /* 0x000fe20007000000 */
[----:B------:R-:W-:Y:S01]  /*cb70*/  IMAD.IADD R3, R149, 0x1, R14 ;  /* 0x0000000195037824 */ /* 0x000fe200078e020e */
        /* <DEDUP_REMOVED lines=19> */
.L_x_1438:
[----:B------:R-:W-:-:S05]  /*ccb0*/  IMAD.U32 R184, RZ, RZ, UR39 ;  /* 0x00000027ffb87e24 */ /* 0x000fca000f8e00ff */
[----:B------:R-:W-:-:S13]  /*ccc0*/  ISETP.NE.AND P6, PT, R184, 0x1, PT ;  /* 0x00000001b800780c */ /* 0x000fda0003fc5270 */
[----:B------:R-:W0:Y:S02]  /*ccd0*/  @P6 LDC.64 R14, c[0x0][0x9e8] ;  /* 0x00027a00ff0e6b82 */ /* 0x000e240000000a00 */
[----:B0-----:R-:W-:-:S05]  /*cce0*/  @P6 IMAD.HI.U32 R14, R139, R14, RZ ;  /* 0x0000000e8b0e6227 */ /* 0x001fca00078e00ff */
[----:B------:R-:W-:-:S07]  /*ccf0*/  @P6 SHF.R.U32.HI R139, RZ, R15, R14 ;  /* 0x0000000fff8b6219 */ /* 0x000fce000001160e */
.L_x_1439:
[----:B------:R-:W-:Y:S05]  /*cd00*/  BSYNC B0 ;  /* 0x0000000000007941 */ /* 0x000fea0003800000 */
.L_x_1437:
[----:B------:R-:W-:-:S05]  /*cd10*/  IMAD R14, R139, R184, R143 ;  /* 0x000000b88b0e7224 */ /* 0x000fca00078e028f */
[----:B------:R-:W-:Y:S02]  /*cd20*/  VIADDMNMX R3, R14, R184, R3, PT ;  /* 0x000000b80e037246 */ /* 0x000fe40003800103 */
[----:B------:R-:W-:-:S07]  /*cd30*/  VIMNMX R137, R137, R14, !PT ;  /* 0x0000000e89897248 */ /* 0x000fce0007fe0100 */
.L_x_1436:
[C---:B------:R-:W-:Y:S01]  /*cd40*/  ISETP.GT.AND P1, PT, R137.reuse, 0x1, !P1 ;  /* 0x000000018900780c */ /* 0x040fe20004f24270 */
[----:B------:R-:W-:Y:S01]  /*cd50*/  UMOV UR7, UR36 ;  /* 0x0000002400077c82 */ /* 0x000fe20008000000 */
[----:B------:R-:W-:Y:S02]  /*cd60*/  ISETP.GT.AND P2, PT, R137, 0x8, !P2 ;  /* 0x000000088900780c */ /* 0x000fe40005744270 */
        /* <DEDUP_REMOVED lines=32> */
[----:B------:R-:W-:Y:S02]  /*cf70*/  ISETP.NE.AND P2, PT, R186, RZ, PT ;  /* 0x000000ffba00720c */ /* 0x000fe40003f45270 */
        /* <DEDUP_REMOVED lines=55> */
[C---:B------:R-:W-:Y:S01]  /*d2f0*/  ISETP.LT.OR P5, PT, R3.reuse, 0x59, P5 ;  /* 0x000000590300780c */ /* 0x040fe20002fa1670 */
[----:B------:R-:W1:Y:S01]  /*d300*/  SHFL.BFLY PT, R4, R15, 0x1, 0x1f ;  /* 0x0c201f000f047f89 */ /* 0x000e6200000e0000 */
[----:B------:R-:W-:Y:S02]  /*d310*/  ISETP.LT.OR P1, PT, R3, 0x3a, P1 ;  /* 0x0000003a0300780c */ /* 0x000fe40000f21670 */
[----:B------:R-:W-:-:S02]  /*d320*/  FSEL R128, R128, -INF , !P4 ;  /* 0xff80000080807808 */ /* 0x000fc40006000000 */
[----:B------:R-:W-:Y:S02]  /*d330*/  FSEL R120, R131, -INF , !P1 ;  /* 0xff80000083787808 */ /* 0x000fe40004800000 */
[----:B------:R-:W-:Y:S02]  /*d340*/  ISETP.NE.AND P1, PT, R177, RZ, PT ;  /* 0x000000ffb100720c */ /* 0x000fe40003f25270 */
[----:B------:R-:W-:Y:S02]  /*d350*/  R2UR UR4, R23 ;  /* 0x00000000170472ca */ /* 0x000fe400000e0000 */
        /* <DEDUP_REMOVED lines=32> */
[--C-:B------:R-:W-:Y:S01]  /*d560*/  FFMA.FTZ R176, R176, R9, -R125.reuse ;  /* 0x00000009b0b07223 */ /* 0x100fe2000001087d */
[----:B------:R-:W-:Y:S01]  /*d570*/  FSEL R146, R4, RZ, P1 ;  /* 0x000000ff04927208 */ /* 0x000fe20000800000 */
        /* <DEDUP_REMOVED lines=14> */
[----:B------:R-:W-:Y:S01]  /*d660*/  FFMA.FTZ R141, R160, R9, -R125 ;  /* 0x00000009a08d7223 */ /* 0x000fe2000001087d */
[----:B------:R-:W-:Y:S01]  /*d670*/  LOP3.LUT P6, RZ, R209, 0x7f, RZ, 0xc0, !PT ;  /* 0x0000007fd1ff7812 */ /* 0x000fe200078cc0ff */
[----:B------:R0:W-:Y:S01]  /*d680*/  MUFU.EX2 R15, R172 ;  /* 0x000000ac000f7308 */ /* 0x0001e20000000800 */
[----:B------:R-:W-:-:S04]  /*d690*/  FMNMX.FTZ R21, R186, R21, !PT ;  /* 0x00000015ba157209 */ /* 0x000fc80007810000 */
[----:B------:R-:W-:-:S03]  /*d6a0*/  FMNMX.FTZ R121, R208, R21, !PT ;  /* 0x00000015d0797209 */ /* 0x000fc60007810000 */
[----:B------:R1:W-:Y:S01]  /*d6b0*/  MUFU.EX2 R21, R174 ;  /* 0x000000ae00157308 */ /* 0x0003e20000000800 */
[----:B------:R-:W-:Y:S01]  /*d6c0*/  FMNMX.FTZ R121, R124, R121, !PT ;  /* 0x000000797c797209 */ /* 0x000fe20007810000 */
[-CC-:B0-----:R-:W-:Y:S01]  /*d6d0*/  FFMA.FTZ R172, R178, R9.reuse, -R125.reuse ;  /* 0x00000009b2ac7223 */ /* 0x181fe2000001087d */
[-CC-:B------:R-:W-:Y:S01]  /*d6e0*/  FFMA.FTZ R178, R144, R9.reuse, -R125.reuse ;  /* 0x0000000990b27223 */ /* 0x180fe2000001087d */
[----:B------:R-:W-:Y:S01]  /*d6f0*/  FFMA.FTZ R144, R158, R9, -R125 ;  /* 0x000000099e907223 */ /* 0x000fe2000001087d */
[----:B------:R-:W-:-:S03]  /*d700*/  FMNMX.FTZ R121, R190, R121, !PT ;  /* 0x00000079be797209 */ /* 0x000fc60007810000 */
[----:B------:R-:W-:Y:S01]  /*d710*/  MUFU.EX2 R168, R168 ;  /* 0x000000a800a87308 */ /* 0x000fe20000000800 */
[----:B------:R-:W-:Y:S02]  /*d720*/  FMNMX.FTZ R121, R126, R121, !PT ;  /* 0x000000797e797209 */ /* 0x000fe40007810000 */
[----:B-1----:R-:W-:Y:S01]  /*d730*/  FSEL R174, R127, -INF , !P3 ;  /* 0xff8000007fae7808 */ /* 0x002fe20005800000 */
[--C-:B------:R-:W-:Y:S01]  /*d740*/  FFMA.FTZ R127, R166, R9, -R125.reuse ;  /* 0x00000009a67f7223 */ /* 0x100fe2000001087d */
[----:B------:R-:W-:Y:S02]  /*d750*/  FMNMX.FTZ R131, R20, R121, !PT ;  /* 0x0000007914837209 */ /* 0x000fe40007810000 */
[----:B------:R-:W-:Y:S01]  /*d760*/  FSEL R166, R129, -INF , !P5 ;  /* 0xff80000081a67808 */ /* 0x000fe20006800000 */
[--C-:B------:R-:W-:Y:S01]  /*d770*/  FFMA.FTZ R129, R138, R9, -R125.reuse ;  /* 0x000000098a817223 */ /* 0x100fe2000001087d */
[----:B------:R-:W-:Y:S01]  /*d780*/  FMNMX.FTZ R131, R132, R131, !PT ;  /* 0x0000008384837209 */ /* 0x000fe20007810000 */
[-CC-:B------:R-:W-:Y:S01]  /*d790*/  FFMA.FTZ R138, R142, R9.reuse, -R125.reuse ;  /* 0x000000098e8a7223 */ /* 0x180fe2000001087d */
[----:B------:R-:W-:Y:S01]  /*d7a0*/  MUFU.EX2 R170, R170 ;  /* 0x000000aa00aa7308 */ /* 0x000fe20000000800 */
[----:B------:R-:W-:Y:S01]  /*d7b0*/  FFMA.FTZ R142, R154, R9, -R125 ;  /* 0x000000099a8e7223 */ /* 0x000fe2000001087d */
[----:B------:R-:W-:-:S04]  /*d7c0*/  FMNMX.FTZ R131, R120, R131, !PT ;  /* 0x0000008378837209 */ /* 0x000fc80007810000 */
[----:B------:R-:W-:Y:S02]  /*d7d0*/  FMNMX.FTZ R131, R134, R131, !PT ;  /* 0x0000008386837209 */ /* 0x000fe40007810000 */
[----:B------:R-:W-:Y:S02]  /*d7e0*/  MUFU.EX2 R121, R180 ;  /* 0x000000b400797308 */ /* 0x000fe40000000800 */
[----:B------:R-:W-:-:S04]  /*d7f0*/  FMNMX.FTZ R131, R14, R131, !PT ;  /* 0x000000830e837209 */ /* 0x000fc80007810000 */
[----:B------:R-:W-:Y:S02]  /*d800*/  FMNMX.FTZ R131, R136, R131, !PT ;  /* 0x0000008388837209 */ /* 0x000fe40007810000 */
[----:B------:R-:W-:Y:S02]  /*d810*/  MUFU.EX2 R172, R172 ;  /* 0x000000ac00ac7308 */ /* 0x000fe40000000800 */
[----:B------:R-:W-:-:S04]  /*d820*/  FMNMX.FTZ R131, R122, R131, !PT ;  /* 0x000000837a837209 */ /* 0x000fc80007810000 */
[----:B------:R-:W-:Y:S02]  /*d830*/  FMNMX.FTZ R131, R174, R131, !PT ;  /* 0x00000083ae837209 */ /* 0x000fe40007810000 */
[----:B------:R0:W-:Y:S02]  /*d840*/  MUFU.EX2 R180, R182 ;  /* 0x000000b600b47308 */ /* 0x0001e40000000800 */
[----:B------:R-:W-:-:S04]  /*d850*/  FMNMX.FTZ R131, R128, R131, !PT ;  /* 0x0000008380837209 */ /* 0x000fc80007810000 */
[----:B------:R-:W-:Y:S02]  /*d860*/  FMNMX.FTZ R131, R166, R131, !PT ;  /* 0x00000083a6837209 */ /* 0x000fe40007810000 */
[----:B------:R-:W-:Y:S01]  /*d870*/  MUFU.EX2 R127, R127 ;  /* 0x0000007f007f7308 */ /* 0x000fe20000000800 */
[--C-:B0-----:R-:W-:Y:S01]  /*d880*/  FFMA.FTZ R182, R162, R9, -R125.reuse ;  /* 0x00000009a2b67223 */ /* 0x101fe2000001087d */
[----:B------:R-:W-:Y:S01]  /*d890*/  FMNMX.FTZ R0, R130, R131, !PT ;  /* 0x0000008382007209 */ /* 0x000fe20007810000 */
[-CC-:B------:R-:W-:Y:S01]  /*d8a0*/  FFMA.FTZ R131, R140, R9.reuse, -R125.reuse ;  /* 0x000000098c837223 */ /* 0x180fe2000001087d */
[----:B------:R-:W-:-:S03]  /*d8b0*/  FFMA.FTZ R140, R150, R9, -R125 ;  /* 0x00000009968c7223 */ /* 0x000fc6000001087d */
        /* <DEDUP_REMOVED lines=159> */
.L_x_1423:
        /* <DEDUP_REMOVED lines=99> */
.L_x_1441:
[----:B------:R-:W-:Y:S01]  /*e8e0*/  ULEA UR5, UR37, UR38, 0x3 ;  /* 0x0000002625057291 */ /* 0x000fe2000f8e183f */
[----:B------:R-:W-:-:S05]  /*e8f0*/  IMAD.U32 R0, RZ, RZ, UR36 ;  /* 0x00000024ff007e24 */ /* 0x000fca000f8e00ff */
[----:B------:R-:W-:-:S04]  /*e900*/  SHF.L.U32 R0, R0, 0x1f, RZ ;  /* 0x0000001f00007819 */ /* 0x000fc800000006ff */
[----:B------:R0:W1:Y:S01]  /*e910*/  SYNCS.PHASECHK.TRANS64.TRYWAIT P1, [UR5+0x30850], R0 ;  /* 0x03085000ff0075a7 */ /* 0x0000620008020145 */
[----:B------:R-:W-:Y:S05]  /*e920*/  @!P0 BRA `(.L_x_1442) ;  /* 0x0000000000048947 */ /* 0x000fea0003800000 */
[----:B------:R-:W-:Y:S01]  /*e930*/  BPT.TRAP 0x1 ;  /* 0x000000040000795c */ /* 0x000fe20000300000 */
.L_x_1442:
[----:B-1----:R-:W-:Y:S05]  /*e940*/  @P1 BRA `(.L_x_1443) ;  /* 0x0000000000081947 */ /* 0x002fea0003800000 */
[----:B------:R-:W1:Y:S02]  /*e950*/  SYNCS.PHASECHK.TRANS64.TRYWAIT P0, [UR5+0x30850], R0 ;  /* 0x03085000ff0075a7 */ /* 0x000e640008000145 */
[----:B-1----:R-:W-:Y:S05]  /*e960*/  @!P0 BRA `(.L_x_1444) ;  /* 0x000000a4000c8947 */ /* 0x002fea0003800000 */
.L_x_1443:
[----:B------:R-:W-:Y:S01]  /*e970*/  UIADD3 UR38, UR38, 0x400, URZ ;  /* 0x0000040026267890 */ /* 0x000fe2000fffe03f */
[----:B------:R-:W-:Y:S01]  /*e980*/  WARPGROUP.ARRIVE ;  /* 0x00000000000079c5 */ /* 0x000fe20000000000 */
[----:B------:R-:W-:Y:S01]  /*e990*/  UMOV UR7, 0x40000040 ;  /* 0x4000004000077882 */ /* 0x000fe20000000000 */
[----:B01----:R-:W0:Y:S01]  /*e9a0*/  SHFL.BFLY PT, R0, R5, 0x2, 0x1f ;  /* 0x0c401f0005007f89 */ /* 0x003e2200000e0000 */
[----:B------:R-:W-:Y:S01]  /*e9b0*/  USHF.R.U32.HI UR38, URZ, 0x4, UR38 ;  /* 0x000000043f267899 */ /* 0x000fe20008011626 */
[----:B------:R-:W-:Y:S01]  /*e9c0*/  IMAD.MOV.U32 R10, RZ, RZ, RZ ;  /* 0x000000ffff0a7224 */ /* 0x000fe200078e00ff */
[----:B------:R-:W-:Y:S01]  /*e9d0*/  R2UR UR8, R198 ;  /* 0x00000000c60872ca */ /* 0x000fe200000e0000 */
[----:B------:R-:W1:Y:S01]  /*e9e0*/  SHFL.BFLY PT, R7, R8, 0x2, 0x1f ;  /* 0x0c401f0008077f89 */ /* 0x000e6200000e0000 */
[----:B------:R-:W-:Y:S01]  /*e9f0*/  ULOP3.LUT UR38, UR38, 0x3fff, URZ, 0xc0, !UPT ;  /* 0x00003fff26267892 */ /* 0x000fe2000f8ec03f */
[----:B------:R-:W2:Y:S03]  /*ea00*/  S2R R12, SR_TID.X ;  /* 0x00000000000c7919 */ /* 0x000ea60000002100 */
        /* <DEDUP_REMOVED lines=8> */
[----:B0-----:R-:W-:Y:S01]  /*ea90*/  FADD.FTZ R2, R0, R5 ;  /* 0x0000000500027221 */ /* 0x001fe20000010000 */
[----:B------:R-:W-:Y:S01]  /*eaa0*/  UMOV UR7, 0x40000040 ;  /* 0x4000004000077882 */ /* 0x000fe20000000000 */
[----:B------:R-:W-:-:S02]  /*eab0*/  IMAD.U32 R198, RZ, RZ, UR8 ;  /* 0x00000008ffc67e24 */ /* 0x000fc4000f8e00ff */
[----:B-1----:R-:W-:Y:S01]  /*eac0*/  FADD.FTZ R7, R7, R8 ;  /* 0x0000000807077221 */ /* 0x002fe20000010000 */
        /* <DEDUP_REMOVED lines=9> */
[----:B------:R-:W-:Y:S02]  /*eb60*/  IMAD.U32 R7, RZ, RZ, UR5 ;  /* 0x00000005ff077e24 */ /* 0x000fe4000f8e00ff */
[----:B------:R-:W-:Y:S01]  /*eb70*/  IMAD.MOV.U32 R0, RZ, RZ, -0x800000 ;  /* 0xff800000ff007424 */ /* 0x000fe200078e00ff */
[----:B------:R-:W-:-:S03]  /*eb80*/  FSETP.NE.FTZ.AND P0, PT, R13, RZ, PT ;  /* 0x000000ff0d00720b */ /* 0x000fc60003f15000 */
[----:B------:R-:W-:-:S06]  /*eb90*/  @!P2 VIADD R7, R7, 0x30860 ;  /* 0x000308600707a836 */ /* 0x000fcc0000000000 */
[----:B------:R-:W0:Y:S04]  /*eba0*/  @P1 MUFU.LG2 R11, R14 ;  /* 0x0000000e000b1308 */ /* 0x000e280000000c00 */
[C---:B------:R-:W-:Y:S01]  /*ebb0*/  @P0 FMUL.FTZ R5, R9.reuse, 0.69314718246459960938 ;  /* 0x3f31721809050820 */ /* 0x040fe20000410000 */
[----:B------:R-:W-:-:S03]  /*ebc0*/  @P1 FMUL.FTZ R9, R9, 0.69314718246459960938 ;  /* 0x3f31721809091820 */ /* 0x000fc60000410000 */
[----:B------:R-:W1:Y:S08]  /*ebd0*/  @P0 MUFU.LG2 R6, R13 ;  /* 0x0000000d00060308 */ /* 0x000e700000000c00 */
[----:B------:R-:W2:Y:S01]  /*ebe0*/  @P1 MUFU.RCP R10, R14 ;  /* 0x0000000e000a1308 */ /* 0x000ea20000001000 */
[----:B0-----:R-:W-:-:S04]  /*ebf0*/  @P1 FMUL.FTZ R12, R11, 0.69314718246459960938 ;  /* 0x3f3172180b0c1820 */ /* 0x001fc80000410000 */
[----:B------:R-:W-:Y:S01]  /*ec00*/  @P1 FFMA.FTZ R2, R9, R3, R12 ;  /* 0x0000000309021223 */ /* 0x000fe2000001000c */
[----:B------:R-:W-:Y:S02]  /*ec10*/  @!P2 PRMT R9, RZ, 0x654, R7 ;  /* 0x00000654ff09a816 */ /* 0x000fe40000000007 */
[----:B------:R-:W0:Y:S01]  /*ec20*/  @P0 MUFU.RCP R8, R13 ;  /* 0x0000000d00080308 */ /* 0x000e220000001000 */
[----:B-1----:R-:W-:-:S04]  /*ec30*/  @P0 FMUL.FTZ R6, R6, 0.69314718246459960938 ;  /* 0x3f31721806060820 */ /* 0x002fc80000410000 */
[----:B------:R-:W-:Y:S01]  /*ec40*/  @P0 FFMA.FTZ R0, R5, R4, R6 ;  /* 0x0000000405000223 */ /* 0x000fe20000010006 */
[----:B------:R-:W-:Y:S01]  /*ec50*/  PLOP3.LUT P0, PT, PT, PT, PT, 0x8, 0x0 ;  /* 0x000000000000781c */ /* 0x000fe20003f0e170 */
        /* <DEDUP_REMOVED lines=27> */
[----:B------:R1:W-:Y:S01]  /*ee10*/  @!P2 SYNCS.ARRIVE.TRANS64.RED.A1T0 RZ, [R9+URZ], RZ ;  /* 0x000000ff09ffa9a7 */ /* 0x0003e2000810043f */
[----:B--2---:R-:W-:Y:S01]  /*ee20*/  FMUL.FTZ R125, R43, R10 ;  /* 0x0000000a2b7d7220 */ /* 0x004fe20000410000 */
[----:B0-----:R-:W-:Y:S01]  /*ee30*/  FMUL.FTZ R3, R32, R8 ;  /* 0x0000000820037220 */ /* 0x001fe20000410000 */
        /* <DEDUP_REMOVED lines=94> */
.L_x_1374:
[----:B------:R-:W0:Y:S01]  /*f420*/  S2R R8, SR_CgaCtaId ;  /* 0x0000000000087919 */ /* 0x000e220000008800 */
[----:B------:R-:W-:Y:S01]  /*f430*/  MOV R23, 0x400 ;  /* 0x0000040000177802 */ /* 0x000fe20000000f00 */
[----:B------:R-:W-:Y:S01]  /*f440*/  BSSY B0, `(.L_x_1445) ;  /* 0x0000288000007945 */ /* 0x000fe20003800000 */
[----:B------:R-:W-:Y:S02]  /*f450*/  BAR.SYNC.DEFER_BLOCKING 0x5, 0x180 ;  /* 0x0146000000007b1d */ /* 0x000fe40000010000 */
[----:B0-----:R-:W-:-:S05]  /*f460*/  LEA R23, R8, R23, 0x18 ;  /* 0x0000001708177211 */ /* 0x001fca00078ec0ff */
[----:B------:R-:W0:Y:S02]  /*f470*/  LDS.128 R8, [R23+0x308d0] ;  /* 0x0308d00017087984 */ /* 0x000e240000000c00 */
[----:B0-----:R-:W-:Y:S02]  /*f480*/  R2UR UR5, R9 ;  /* 0x00000000090572ca */ /* 0x001fe400000e0000 */
[----:B------:R-:W-:Y:S02]  /*f490*/  R2UR UR7, R10 ;  /* 0x000000000a0772ca */ /* 0x000fe400000e0000 */
[----:B------:R-:W-:Y:S01]  /*f4a0*/  R2UR UR6, R11 ;  /* 0x000000000b0672ca */ /* 0x000fe200000e0000 */
[----:B------:R-:W-:Y:S06]  /*f4b0*/  BAR.ARV 0x4, 0x180 ;  /* 0x0106000000007b1d */ /* 0x000fec0000002000 */
[----:B------:R-:W-:Y:S08]  /*f4c0*/  @P0 BRA `(.L_x_1446) ;  /* 0x0000001800ac0947 */ /* 0x000ff00003800000 */
[----:B------:R-:W0:Y:S01]  /*f4d0*/  S2R R8, SR_SWINHI ;  /* 0x0000000000087919 */ /* 0x000e220000002f00 */
[----:B------:R-:W-:Y:S01]  /*f4e0*/  F2FP.BF16.F32.PACK_AB R4, R5, R4 ;  /* 0x000000040504723e */ /* 0x000fe200000010ff */
[----:B------:R-:W-:Y:S01]  /*f4f0*/  ULDC.64 UR8, c[0x0][0xc00] ;  /* 0x0003000000087ab9 */ /* 0x000fe20000000a00 */
[----:B------:R-:W-:Y:S01]  /*f500*/  F2FP.BF16.F32.PACK_AB R6, R7, R6 ;  /* 0x000000060706723e */ /* 0x000fe200000010ff */
[----:B------:R-:W-:Y:S01]  /*f510*/  UISETP.NE.U32.AND UP0, UPT, UR8, URZ, UPT ;  /* 0x0000003f0800728c */ /* 0x000fe2000bf05070 */
[----:B------:R-:W-:Y:S01]  /*f520*/  F2FP.BF16.F32.PACK_AB R5, R131, R32 ;  /* 0x000000208305723e */ /* 0x000fe200000010ff */
[----:B------:R-:W-:Y:S01]  /*f530*/  ULDC.64 UR12, c[0x0][0x208] ;  /* 0x00008200000c7ab9 */ /* 0x000fe20000000a00 */
[----:B------:R-:W-:Y:S01]  /*f540*/  F2FP.BF16.F32.PACK_AB R7, R129, R20 ;  /* 0x000000148107723e */ /* 0x000fe200000010ff */
[----:B------:R-:W-:Y:S01]  /*f550*/  UISETP.NE.AND.EX UP0, UPT, UR9, URZ, UPT, UP0 ;  /* 0x0000003f0900728c */ /* 0x000fe2000bf05300 */
[----:B------:R-:W-:Y:S02]  /*f560*/  F2FP.BF16.F32.PACK_AB R88, R89, R88 ;  /* 0x000000585958723e */ /* 0x000fe400000010ff */
[----:B------:R-:W-:Y:S01]  /*f570*/  F2FP.BF16.F32.PACK_AB R89, R43, R90 ;  /* 0x0000005a2b59723e */ /* 0x000fe200000010ff */
[----:B------:R-:W-:Y:S01]  /*f580*/  ULDC.64 UR8, c[0x0][0xc00] ;  /* 0x0003000000087ab9 */ /* 0x000fe20000000a00 */
        /* <DEDUP_REMOVED lines=10> */
[----:B------:R-:W-:Y:S02]  /*f630*/  MOV R16, R23 ;  /* 0x0000001700107202 */ /* 0x000fe40000000f00 */
[----:B0-----:R-:W-:Y:S02]  /*f640*/  MOV R17, R8 ;  /* 0x0000000800117202 */ /* 0x001fe40000000f00 */
[----:B------:R-:W-:-:S02]  /*f650*/  F2FP.BF16.F32.PACK_AB R107, R111, R110 ;  /* 0x0000006e6f6b723e */ /* 0x000fc400000010ff */
[----:B------:R-:W-:Y:S01]  /*f660*/  F2FP.BF16.F32.PACK_AB R113, R115, R114 ;  /* 0x000000727371723e */ /* 0x000fe200000010ff */
[----:B------:R-:W-:Y:S01]  /*f670*/  IMAD.WIDE R38, R202, 0x2, R16 ;  /* 0x00000002ca267825 */ /* 0x000fe200078e0210 */
[----:B------:R-:W-:Y:S02]  /*f680*/  F2FP.BF16.F32.PACK_AB R114, R117, R116 ;  /* 0x000000747572723e */ /* 0x000fe400000010ff */
[----:B------:R-:W-:Y:S02]  /*f690*/  F2FP.BF16.F32.PACK_AB R115, R119, R118 ;  /* 0x000000767773723e */ /* 0x000fe400000010ff */
[C---:B------:R-:W-:Y:S02]  /*f6a0*/  LOP3.LUT R21, R38.reuse, 0x380, RZ, 0xc0, !PT ;  /* 0x0000038026157812 */ /* 0x040fe400078ec0ff */
[C---:B------:R-:W-:Y:S02]  /*f6b0*/  IADD3 R75, P2, R38.reuse, 0x20, RZ ;  /* 0x00000020264b7810 */ /* 0x040fe40007f5e0ff */
[----:B------:R-:W-:-:S02]  /*f6c0*/  IADD3 R95, P1, R38, 0x40, RZ ;  /* 0x00000040265f7810 */ /* 0x000fc40007f3e0ff */
[C---:B------:R-:W-:Y:S01]  /*f6d0*/  IADD3 R133, P6, R38.reuse, 0x60, RZ ;  /* 0x0000006026857810 */ /* 0x040fe20007fde0ff */
[--C-:B------:R-:W-:Y:S01]  /*f6e0*/  IMAD.X R9, RZ, RZ, R39.reuse, P2 ;  /* 0x000000ffff097224 */ /* 0x100fe200010e0627 */
[C---:B------:R-:W-:Y:S01]  /*f6f0*/  IADD3 R135, P5, R38.reuse, 0x4000, RZ ;  /* 0x0000400026877810 */ /* 0x040fe20007fbe0ff */
[--C-:B------:R-:W-:Y:S01]  /*f700*/  IMAD.X R11, RZ, RZ, R39.reuse, P1 ;  /* 0x000000ffff0b7224 */ /* 0x100fe200008e0627 */
[----:B------:R-:W-:Y:S01]  /*f710*/  SHF.R.U64 R21, R21, 0x3, RZ ;  /* 0x0000000315157819 */ /* 0x000fe200000012ff */
        /* <DEDUP_REMOVED lines=8> */
[----:B------:R-:W-:Y:S01]  /*f7a0*/  LOP3.LUT R8, R75, 0x380, RZ, 0xc0, !PT ;  /* 0x000003804b087812 */ /* 0x000fe200078ec0ff */
[--C-:B------:R-:W-:Y:S01]  /*f7b0*/  IMAD.X R29, RZ, RZ, R39.reuse, P3 ;  /* 0x000000ffff1d7224 */ /* 0x100fe200018e0627 */
[----:B------:R-:W-:Y:S01]  /*f7c0*/  LOP3.LUT R10, R95, 0x380, RZ, 0xc0, !PT ;  /* 0x000003805f0a7812 */ /* 0x000fe200078ec0ff */
[----:B------:R-:W-:Y:S01]  /*f7d0*/  IMAD.X R31, RZ, RZ, R39, P2 ;  /* 0x000000ffff1f7224 */ /* 0x000fe200010e0627 */
[----:B------:R-:W-:-:S02]  /*f7e0*/  IADD3 R145, P1, R38, 0x8020, RZ ;  /* 0x0000802026917810 */ /* 0x000fc40007f3e0ff */
[C---:B------:R-:W-:Y:S02]  /*f7f0*/  IADD3 R147, P6, R38.reuse, 0x8040, RZ ;  /* 0x0000804026937810 */ /* 0x040fe40007fde0ff */
[----:B------:R-:W-:Y:S01]  /*f800*/  IADD3 R149, P5, R38, 0x8060, RZ ;  /* 0x0000806026957810 */ /* 0x000fe20007fbe0ff */
[--C-:B------:R-:W-:Y:S01]  /*f810*/  IMAD.X R33, RZ, RZ, R39.reuse, P1 ;  /* 0x000000ffff217224 */ /* 0x100fe200008e0627 */
[----:B------:R-:W-:Y:S01]  /*f820*/  LOP3.LUT R38, R21, R38, RZ, 0x3c, !PT ;  /* 0x0000002615267212 */ /* 0x000fe200078e3cff */
[--C-:B------:R-:W-:Y:S01]  /*f830*/  IMAD.X R35, RZ, RZ, R39.reuse, P6 ;  /* 0x000000ffff237224 */ /* 0x100fe200030e0627 */
[----:B------:R-:W-:Y:S01]  /*f840*/  LOP3.LUT R12, R133, 0x380, RZ, 0xc0, !PT ;  /* 0x00000380850c7812 */ /* 0x000fe200078ec0ff */
[----:B------:R-:W-:Y:S01]  /*f850*/  IMAD.X R21, RZ, RZ, R39, P5 ;  /* 0x000000ffff157224 */ /* 0x000fe200028e0627 */
[----:B------:R-:W-:Y:S02]  /*f860*/  LOP3.LUT R14, R135, 0x380, RZ, 0xc0, !PT ;  /* 0x00000380870e7812 */ /* 0x000fe400078ec0ff */
[----:B------:R-:W-:-:S02]  /*f870*/  LOP3.LUT R24, R137, 0x380, RZ, 0xc0, !PT ;  /* 0x0000038089187812 */ /* 0x000fc400078ec0ff */
[----:B------:R-:W-:Y:S02]  /*f880*/  LOP3.LUT R26, R139, 0x380, RZ, 0xc0, !PT ;  /* 0x000003808b1a7812 */ /* 0x000fe400078ec0ff */
[----:B------:R-:W-:Y:S02]  /*f890*/  SHF.R.U64 R8, R8, 0x3, RZ ;  /* 0x0000000308087819 */ /* 0x000fe400000012ff */
[----:B------:R-:W-:Y:S02]  /*f8a0*/  SHF.R.U64 R10, R10, 0x3, RZ ;  /* 0x000000030a0a7819 */ /* 0x000fe400000012ff */
[----:B------:R-:W-:Y:S02]  /*f8b0*/  LOP3.LUT R28, R141, 0x380, RZ, 0xc0, !PT ;  /* 0x000003808d1c7812 */ /* 0x000fe400078ec0ff */
[----:B------:R-:W-:Y:S02]  /*f8c0*/  LOP3.LUT R30, R143, 0x380, RZ, 0xc0, !PT ;  /* 0x000003808f1e7812 */ /* 0x000fe400078ec0ff */
[----:B------:R-:W-:-:S02]  /*f8d0*/  SHF.R.U64 R12, R12, 0x3, RZ ;  /* 0x000000030c0c7819 */ /* 0x000fc400000012ff */
[----:B------:R-:W-:Y:S02]  /*f8e0*/  SHF.R.U64 R14, R14, 0x3, RZ ;  /* 0x000000030e0e7819 */ /* 0x000fe400000012ff */
[----:B------:R-:W-:Y:S01]  /*f8f0*/  MOV R132, R38 ;  /* 0x0000002600847202 */ /* 0x000fe20000000f00 */
[----:B------:R-:W-:Y:S01]  /*f900*/  BAR.SYNC.DEFER_BLOCKING 0x1, 0x100 ;  /* 0x0044000000007b1d */ /* 0x000fe20000010000 */
[----:B------:R-:W-:Y:S02]  /*f910*/  SHF.R.U64 R24, R24, 0x3, RZ ;  /* 0x0000000318187819 */ /* 0x000fe400000012ff */
[----:B------:R-:W-:Y:S02]  /*f920*/  SHF.R.U64 R26, R26, 0x3, RZ ;  /* 0x000000031a1a7819 */ /* 0x000fe400000012ff */
[----:B------:R-:W-:Y:S02]  /*f930*/  LOP3.LUT R38, R149, 0x380, RZ, 0xc0, !PT ;  /* 0x0000038095267812 */ /* 0x000fe400078ec0ff */
[----:B------:R-:W-:-:S02]  /*f940*/  LOP3.LUT R8, R8, R75, RZ, 0x3c, !PT ;  /* 0x0000004b08087212 */ /* 0x000fc400078e3cff */
[----:B------:R-:W-:Y:S02]  /*f950*/  LOP3.LUT R10, R10, R95, RZ, 0x3c, !PT ;  /* 0x0000005f0a0a7212 */ /* 0x000fe400078e3cff */
[----:B------:R-:W-:Y:S02]  /*f960*/  SHF.R.U64 R28, R28, 0x3, RZ ;  /* 0x000000031c1c7819 */ /* 0x000fe400000012ff */
[----:B------:R-:W-:Y:S02]  /*f970*/  SHF.R.U64 R30, R30, 0x3, RZ ;  /* 0x000000031e1e7819 */ /* 0x000fe400000012ff */
[----:B------:R-:W-:Y:S02]  /*f980*/  LOP3.LUT R32, R145, 0x380, RZ, 0xc0, !PT ;  /* 0x0000038091207812 */ /* 0x000fe400078ec0ff */
[----:B------:R-:W-:Y:S02]  /*f990*/  LOP3.LUT R12, R12, R133, RZ, 0x3c, !PT ;  /* 0x000000850c0c7212 */ /* 0x000fe400078e3cff */
[----:B------:R-:W-:-:S02]  /*f9a0*/  LOP3.LUT R14, R14, R135, RZ, 0x3c, !PT ;  /* 0x000000870e0e7212 */ /* 0x000fc400078e3cff */
[----:B------:R-:W-:Y:S02]  /*f9b0*/  LOP3.LUT R34, R147, 0x380, RZ, 0xc0, !PT ;  /* 0x0000038093227812 */ /* 0x000fe400078ec0ff */
[----:B------:R-:W-:Y:S01]  /*f9c0*/  LOP3.LUT R24, R24, R137, RZ, 0x3c, !PT ;  /* 0x0000008918187212 */ /* 0x000fe200078e3cff */
[----:B------:R0:W-:Y:S01]  /*f9d0*/  STSM.16.M88.4 [R132], R4 ;  /* 0x0000000484007844 */ /* 0x0001e20000000200 */
[----:B------:R-:W-:Y:S02]  /*f9e0*/  LOP3.LUT R26, R26, R139, RZ, 0x3c, !PT ;  /* 0x0000008b1a1a7212 */ /* 0x000fe400078e3cff */
[----:B------:R-:W-:Y:S02]  /*f9f0*/  SHF.R.U64 R38, R38, 0x3, RZ ;  /* 0x0000000326267819 */ /* 0x000fe400000012ff */
[----:B------:R-:W-:Y:S02]  /*fa00*/  LOP3.LUT R28, R28, R141, RZ, 0x3c, !PT ;  /* 0x0000008d1c1c7212 */ /* 0x000fe400078e3cff */
[----:B------:R-:W-:-:S02]  /*fa10*/  LOP3.LUT R30, R30, R143, RZ, 0x3c, !PT ;  /* 0x0000008f1e1e7212 */ /* 0x000fc400078e3cff */
[----:B------:R-:W-:Y:S02]  /*fa20*/  MOV R130, R8 ;  /* 0x0000000800827202 */ /* 0x000fe40000000f00 */
[----:B------:R-:W-:Y:S02]  /*fa30*/  MOV R129, R10 ;  /* 0x0000000a00817202 */ /* 0x000fe40000000f00 */
[----:B------:R-:W-:Y:S02]  /*fa40*/  SHF.R.U64 R32, R32, 0x3, RZ ;  /* 0x0000000320207819 */ /* 0x000fe400000012ff */
[----:B------:R-:W-:Y:S02]  /*fa50*/  F2FP.BF16.F32.PACK_AB R8, R41, R40 ;  /* 0x000000282908723e */ /* 0x000fe400000010ff */
[----:B0-----:R-:W-:Y:S02]  /*fa60*/  F2FP.BF16.F32.PACK_AB R4, R120, R3 ;  /* 0x000000037804723e */ /* 0x001fe400000010ff */
[----:B------:R-:W-:-:S02]  /*fa70*/  F2FP.BF16.F32.PACK_AB R5, R127, R124 ;  /* 0x0000007c7f05723e */ /* 0x000fc400000010ff */
[----:B------:R-:W-:Y:S02]  /*fa80*/  F2FP.BF16.F32.PACK_AB R6, R37, R36 ;  /* 0x000000242506723e */ /* 0x000fe400000010ff */
[----:B------:R-:W-:Y:S02]  /*fa90*/  F2FP.BF16.F32.PACK_AB R7, R128, R123 ;  /* 0x0000007b8007723e */ /* 0x000fe400000010ff */
[----:B------:R-:W-:Y:S02]  /*faa0*/  F2FP.BF16.F32.PACK_AB R9, R125, R122 ;  /* 0x0000007a7d09723e */ /* 0x000fe400000010ff */
[----:B------:R-:W-:Y:S01]  /*fab0*/  F2FP.BF16.F32.PACK_AB R10, R45, R44 ;  /* 0x0000002c2d0a723e */ /* 0x000fe200000010ff */
[----:B------:R0:W-:Y:S01]  /*fac0*/  STSM.16.M88.4 [R130], R4 ;  /* 0x0000000482007844 */ /* 0x0001e20000000200 */
[----:B------:R-:W-:Y:S02]  /*fad0*/  F2FP.BF16.F32.PACK_AB R11, R126, R121 ;  /* 0x000000797e0b723e */ /* 0x000fe400000010ff */
[----:B------:R-:W-:-:S02]  /*fae0*/  SHF.R.U64 R34, R34, 0x3, RZ ;  /* 0x0000000322227819 */ /* 0x000fc400000012ff */
        /* <DEDUP_REMOVED lines=10> */
[----:B------:R-:W-:Y:S02]  /*fb90*/  MOV R39, R28 ;  /* 0x0000001c00277202 */ /* 0x000fe40000000f00 */
[----:B------:R-:W-:Y:S01]  /*fba0*/  MOV R38, R30 ;  /* 0x0000001e00267202 */ /* 0x000fe20000000f00 */
[----:B------:R-:W-:Y:S01]  /*fbb0*/  STSM.16.M88.4 [R95], R12 ;  /* 0x0000000c5f007844 */ /* 0x000fe20000000200 */
[----:B------:R-:W-:-:S02]  /*fbc0*/  F2FP.BF16.F32.PACK_AB R24, R57, R56 ;  /* 0x000000383918723e */ /* 0x000fc400000010ff */
[----:B------:R-:W-:Y:S02]  /*fbd0*/  F2FP.BF16.F32.PACK_AB R25, R59, R58 ;  /* 0x0000003a3b19723e */ /* 0x000fe400000010ff */
[----:B------:R-:W-:Y:S02]  /*fbe0*/  F2FP.BF16.F32.PACK_AB R26, R61, R60 ;  /* 0x0000003c3d1a723e */ /* 0x000fe400000010ff */
[----:B------:R-:W-:Y:S01]  /*fbf0*/  F2FP.BF16.F32.PACK_AB R27, R63, R62 ;  /* 0x0000003e3f1b723e */ /* 0x000fe200000010ff */
[----:B------:R-:W2:Y:S01]  /*fc00*/  LDC R60, c[0x0][0xbe8] ;  /* 0x0002fa00ff3c7b82 */ /* 0x000ea20000000800 */
[----:B------:R-:W-:Y:S02]  /*fc10*/  LOP3.LUT R32, R32, R145, RZ, 0x3c, !PT ;  /* 0x0000009120207212 */ /* 0x000fe400078e3cff */
[----:B------:R-:W-:Y:S01]  /*fc20*/  F2FP.BF16.F32.PACK_AB R28, R65, R64 ;  /* 0x00000040411c723e */ /* 0x000fe200000010ff */
[----:B------:R-:W-:Y:S01]  /*fc30*/  STSM.16.M88.4 [R94], R24 ;  /* 0x000000185e007844 */ /* 0x000fe20000000200 */
[----:B------:R-:W-:-:S02]  /*fc40*/  F2FP.BF16.F32.PACK_AB R29, R67, R66 ;  /* 0x00000042431d723e */ /* 0x000fc400000010ff */
[----:B------:R-:W-:Y:S02]  /*fc50*/  F2FP.BF16.F32.PACK_AB R30, R69, R68 ;  /* 0x00000044451e723e */ /* 0x000fe400000010ff */
[----:B------:R-:W-:Y:S02]  /*fc60*/  F2FP.BF16.F32.PACK_AB R31, R71, R70 ;  /* 0x00000046471f723e */ /* 0x000fe400000010ff */
[----:B------:R-:W-:Y:S02]  /*fc70*/  LOP3.LUT R34, R34, R147, RZ, 0x3c, !PT ;  /* 0x0000009322227212 */ /* 0x000fe400078e3cff */
[----:B0-----:R-:W-:Y:S01]  /*fc80*/  F2FP.BF16.F32.PACK_AB R4, R73, R72 ;  /* 0x000000484904723e */ /* 0x001fe200000010ff */
[----:B------:R-:W-:Y:S01]  /*fc90*/  STSM.16.M88.4 [R75], R28 ;  /* 0x0000001c4b007844 */ /* 0x000fe20000000200 */
[----:B------:R-:W-:Y:S02]  /*fca0*/  F2FP.BF16.F32.PACK_AB R5, R47, R42 ;  /* 0x0000002a2f05723e */ /* 0x000fe400000010ff */
[----:B------:R-:W-:-:S02]  /*fcb0*/  F2FP.BF16.F32.PACK_AB R6, R77, R76 ;  /* 0x0000004c4d06723e */ /* 0x000fc400000010ff */
[----:B------:R-:W-:Y:S02]  /*fcc0*/  F2FP.BF16.F32.PACK_AB R7, R79, R78 ;  /* 0x0000004e4f07723e */ /* 0x000fe400000010ff */
[----:B-1----:R-:W-:Y:S02]  /*fcd0*/  F2FP.BF16.F32.PACK_AB R8, R81, R80 ;  /* 0x000000505108723e */ /* 0x002fe400000010ff */
[----:B------:R-:W-:Y:S01]  /*fce0*/  F2FP.BF16.F32.PACK_AB R9, R83, R82 ;  /* 0x000000525309723e */ /* 0x000fe200000010ff */
[----:B------:R0:W-:Y:S01]  /*fcf0*/  STSM.16.M88.4 [R74], R4 ;  /* 0x000000044a007844 */ /* 0x0001e20000000200 */
[----:B------:R-:W-:Y:S02]  /*fd00*/  F2FP.BF16.F32.PACK_AB R10, R85, R84 ;  /* 0x00000054550a723e */ /* 0x000fe400000010ff */
[----:B------:R-:W-:Y:S02]  /*fd10*/  F2FP.BF16.F32.PACK_AB R11, R87, R86 ;  /* 0x00000056570b723e */ /* 0x000fe400000010ff */
[----:B------:R-:W-:-:S02]  /*fd20*/  MOV R32, R32 ;  /* 0x0000002000207202 */ /* 0x000fc40000000f00 */
[----:B------:R-:W-:Y:S01]  /*fd30*/  MOV R34, R34 ;  /* 0x0000002200227202 */ /* 0x000fe20000000f00 */
[----:B------:R1:W-:Y:S01]  /*fd40*/  STSM.16.M88.4 [R39], R8 ;  /* 0x0000000827007844 */ /* 0x0003e20000000200 */
[----:B------:R-:W-:Y:S02]  /*fd50*/  MOV R20, R20 ;  /* 0x0000001400147202 */ /* 0x000fe40000000f00 */
[----:B------:R-:W-:Y:S01]  /*fd60*/  R2UR UR4, R197 ;  /* 0x00000000c50472ca */ /* 0x000fe200000e0000 */
[----:B------:R3:W-:Y:S01]  /*fd70*/  STSM.16.M88.4 [R38], R88 ;  /* 0x0000005826007844 */ /* 0x0007e20000000200 */
[----:B------:R-:W-:-:S03]  /*fd80*/  PLOP3.LUT P0, PT, PT, PT, UP0, 0x80, 0x0 ;  /* 0x000000000000781c */ /* 0x000fc60003f0f008 */
[----:B------:R3:W-:Y:S04]  /*fd90*/  STSM.16.M88.4 [R32], R96 ;  /* 0x0000006020007844 */ /* 0x0007e80000000200 */
[----:B------:R3:W-:Y:S04]  /*fda0*/  STSM.16.M88.4 [R34], R104 ;  /* 0x0000006822007844 */ /* 0x0007e80000000200 */
[----:B------:R3:W-:Y:S01]  /*fdb0*/  STSM.16.M88.4 [R20], R112 ;  /* 0x0000007014007844 */ /* 0x0007e20000000200 */
[----:B------:R-:W-:-:S06]  /*fdc0*/  UIMAD.WIDE UR8, UR4, 0x4, UR8 ;  /* 0x00000004040878a5 */ /* 0x000fcc000f8e0208 */
[----:B0-----:R-:W-:Y:S02]  /*fdd0*/  IMAD.U32 R4, RZ, RZ, UR8 ;  /* 0x00000008ff047e24 */ /* 0x001fe4000f8e00ff */
[----:B------:R-:W-:Y:S01]  /*fde0*/  IMAD.U32 R5, RZ, RZ, UR9 ;  /* 0x00000009ff057e24 */ /* 0x000fe2000f8e00ff */
[----:B------:R-:W-:Y:S01]  /*fdf0*/  BAR.SYNC.DEFER_BLOCKING 0x1, 0x100 ;  /* 0x0044000000007b1d */ /* 0x000fe20000010000 */
[----:B--2---:R-:W-:-:S05]  /*fe00*/  ISETP.NE.AND P1, PT, R60, 0x1, PT ;  /* 0x000000013c00780c */ /* 0x004fca0003f25270 */
[----:B------:R-:W-:Y:S01]  /*fe10*/  ULDC.64 UR8, c[0x0][0xc08] ;  /* 0x0003020000087ab9 */ /* 0x000fe20000000a00 */
[----:B------:R-:W2:Y:S01]  /*fe20*/  @P0 LDG.E R3, desc[UR12][R4.64] ;  /* 0x0000000c04030981 */ /* 0x000ea2000c1e1900 */
[----:B------:R-:W-:-:S06]  /*fe30*/  UISETP.NE.U32.AND UP1, UPT, UR8, URZ, UPT ;  /* 0x0000003f0800728c */ /* 0x000fcc000bf25070 */
[----:B------:R-:W0:Y:S01]  /*fe40*/  @P1 LDC R6, c[0x0][0xbec] ;  /* 0x0002fb00ff061b82 */ /* 0x000e220000000800 */
[----:B------:R-:W-:Y:S01]  /*fe50*/  ULDC UR10, c[0x0][0xa88] ;  /* 0x0002a200000a7ab9 */ /* 0x000fe20000000800 */
[----:B------:R-:W-:-:S06]  /*fe60*/  UISETP.NE.AND.EX UP1, UPT, UR9, URZ, UPT, UP1 ;  /* 0x0000003f0900728c */ /* 0x000fcc000bf25310 */
[----:B-1----:R-:W1:Y:S01]  /*fe70*/  @P1 LDC R8, c[0x0][0xbf0] ;  /* 0x0002fc00ff081b82 */ /* 0x002e620000000800 */
[----:B------:R-:W-:-:S04]  /*fe80*/  PLOP3.LUT P2, PT, PT, PT, UP1, 0x80, 0x0 ;  /* 0x000000000000781c */ /* 0x000fc80003f4f018 */
[----:B------:R-:W-:Y:S02]  /*fe90*/  @UP1 ULDC.64 UR8, c[0x0][0xc08] ;  /* 0x0003020000081ab9 */ /* 0x000fe40000000a00 */
[----:B------:R-:W-:-:S03]  /*fea0*/  @UP1 UIMAD.WIDE UR8, UR4, 0x4, UR8 ;  /* 0x00000004040818a5 */ /* 0x000fc6000f8e0208 */
[----:B------:R-:W-:-:S03]  /*feb0*/  UMOV UR4, URZ ;  /* 0x0000003f00047c82 */ /* 0x000fc60008000000 */
[----:B------:R-:W-:Y:S02]  /*fec0*/  IMAD.U32 R10, RZ, RZ, UR8 ;  /* 0x00000008ff0a7e24 */ /* 0x000fe4000f8e00ff */
[----:B------:R-:W-:Y:S01]  /*fed0*/  IMAD.U32 R11, RZ, RZ, UR9 ;  /* 0x00000009ff0b7e24 */ /* 0x000fe2000f8e00ff */
[----:B--2---:R-:W-:Y:S01]  /*fee0*/  @P0 R2UR UR4, R3 ;  /* 0x00000000030402ca */ /* 0x004fe200000e0000 */
[----:B------:R-:W-:-:S06]  /*fef0*/  IMAD.U32 R3, RZ, RZ, UR10 ;  /* 0x0000000aff037e24 */ /* 0x000fcc000f8e00ff */
[----:B------:R3:W5:Y:S01]  /*ff00*/  @P2 LDG.E R3, desc[UR12][R10.64] ;  /* 0x0000000c0a032981 */ /* 0x000762000c1e1900 */
[----:B01----:R-:W-:Y:S07]  /*ff10*/  @P2 BRA `(.L_x_1447) ;  /* 0x0000000000142947 */ /* 0x003fee0003800000 */
[----:B------:R-:W-:Y:S05]  /*ff20*/  @!P0 BRA `(.L_x_1447) ;  /* 0x0000000000108947 */ /* 0x000fea0003800000 */
[----:B------:R-:W-:Y:S02]  /*ff30*/  ULDC.64 UR8, c[0x0][0x208] ;  /* 0x0000820000087ab9 */ /* 0x000fe40000000a00 */
[----:B---3--:R-:W2:Y:S04]  /*ff40*/  LDG.E R10, desc[UR8][R4.64] ;  /* 0x00000008040a7981 */ /* 0x008ea8000c1e1900 */
[----:B-----5:R-:W2:Y:S02]  /*ff50*/  LDG.E R3, desc[UR8][R4.64+0x4] ;  /* 0x0000040804037981 */ /* 0x020ea4000c1e1900 */
[----:B--2---:R-:W-:-:S07]  /*ff60*/  IMAD.IADD R3, R3, 0x1, -R10 ;  /* 0x0000000103037824 */ /* 0x004fce00078e0a0a */
.L_x_1447:
[----:B------:R-:W-:Y:S01]  /*ff70*/  R2UR UR19, R195 ;  /* 0x00000000c31372ca */ /* 0x000fe200000e0000 */
[----:B------:R-:W-:Y:S01]  /*ff80*/  USHF.R.S32.HI UR9, URZ, 0x1f, UR4 ;  /* 0x0000001f3f097899 */ /* 0x000fe20008011404 */
[----:B------:R-:W-:Y:S01]  /*ff90*/  R2UR UR13, R197 ;  /* 0x00000000c50d72ca */ /* 0x000fe200000e0000 */
[----:B------:R-:W-:Y:S01]  /*ffa0*/  ULDC.64 UR14, c[0x0][0xb90] ;  /* 0x0002e400000e7ab9 */ /* 0x000fe20000000a00 */
[----:B------:R-:W-:Y:S01]  /*ffb0*/  UMOV UR8, UR4 ;  /* 0x0000000400087c82 */ /* 0x000fe20008000000 */
[----:B------:R-:W-:Y:S01]  /*ffc0*/  VIADD R9, R19, UR60 ;  /* 0x0000003c13097c36 */ /* 0x000fe20008000000 */
[----:B------:R-:W-:Y:S01]  /*ffd0*/  ULDC.64 UR20, c[0x0][0x208] ;  /* 0x0000820000147ab9 */ /* 0x000fe20000000a00 */
[----:B------:R-:W-:Y:S02]  /*ffe0*/  VIADD R26, R201, UR60 ;  /* 0x0000003cc91a7c36 */ /* 0x000fe40008000000 */
[----:B------:R-:W-:-:S04]  /*fff0*/  @P1 IMAD.HI.U32 R5, R9, R6, RZ ;  /* 0x0000000609051227 */ /* 0x000fc800078e00ff */
[----:B------:R-:W-:Y:S01]  /*10000*/  USHF.R.S32.HI UR16, URZ, 0x1f, UR19 ;  /* 0x0000001f3f107899 */ /* 0x000fe20008011413 */
[----:B------:R-:W-:Y:S01]  /*10010*/  IMAD.MOV.U32 R4, RZ, RZ, R9 ;  /* 0x000000ffff047224 */ /* 0x000fe200078e0009 */
[----:B------:R-:W-:Y:S01]  /*10020*/  UIMAD.WIDE.U32 UR10, UR19, UR14, UR8 ;  /* 0x0000000e130a72a5 */ /* 0x000fe2000f8e0008 */
[----:B------:R-:W-:Y:S01]  /*10030*/  @P1 SHF.R.U32.HI R4, RZ, R8, R5 ;  /* 0x00000008ff041219 */ /* 0x000fe20000011605 */
[----:B------:R-:W-:Y:S01]  /*10040*/  USHF.R.S32.HI UR8, URZ, 0x1f, UR13 ;  /* 0x0000001f3f087899 */ /* 0x000fe2000801140d */
[----:B------:R-:W-:Y:S01]  /*10050*/  IMAD R5, R196, 0x40, R22 ;  /* 0x00000040c4057824 */ /* 0x000fe200078e0216 */
[----:B------:R-:W-:Y:S01]  /*10060*/  UIMAD UR12, UR16, UR14, URZ ;  /* 0x0000000e100c72a4 */ /* 0x000fe2000f8e023f */
[----:B-----5:R-:W-:Y:S01]  /*10070*/  IMAD R63, R3, R60, RZ ;  /* 0x0000003c033f7224 */ /* 0x020fe200078e02ff */
[----:B------:R-:W-:Y:S01]  /*10080*/  USEL UR18, UR8, URZ, !UP0 ;  /* 0x0000003f08127287 */ /* 0x000fe2000c000000 */
[----:B------:R-:W-:Y:S01]  /*10090*/  IMAD.MOV R7, RZ, RZ, -R4 ;  /* 0x000000ffff077224 */ /* 0x000fe200078e0a04 */
[----:B------:R-:W-:Y:S01]  /*100a0*/  UIMAD UR12, UR19, UR15, UR12 ;  /* 0x0000000f130c72a4 */ /* 0x000fe2000f8e020c */
[----:B------:R-:W-:Y:S01]  /*100b0*/  IMAD.WIDE R16, R5, 0x2, R16 ;  /* 0x0000000205107825 */ /* 0x000fe200078e0210 */
[----:B------:R-:W-:Y:S01]  /*100c0*/  USEL UR17, UR13, URZ, !UP0 ;  /* 0x0000003f0d117287 */ /* 0x000fe2000c000000 */
[----:B------:R-:W-:Y:S01]  /*100d0*/  SHF.R.S32.HI R5, RZ, 0x1f, R4 ;  /* 0x0000001fff057819 */ /* 0x000fe20000011404 */
[----:B------:R-:W-:Y:S01]  /*100e0*/  ULDC.64 UR14, c[0x0][0xb98] ;  /* 0x0002e600000e7ab9 */ /* 0x000fe20000000a00 */
[----:B------:R-:W-:Y:S01]  /*100f0*/  UIADD3 UR11, UR11, UR12, URZ ;  /* 0x0000000c0b0b7290 */ /* 0x000fe2000fffe03f */
[----:B------:R-:W-:Y:S01]  /*10100*/  IMAD R7, R60, R7, R9 ;  /* 0x000000073c077224 */ /* 0x000fe200078e0209 */
[----:B------:R-:W-:Y:S01]  /*10110*/  UIMAD UR8, UR18, UR14, URZ ;  /* 0x0000000e120872a4 */ /* 0x000fe2000f8e023f */
[C---:B------:R-:W-:Y:S01]  /*10120*/  IADD3 R13, P2, R16.reuse, 0x1000, RZ ;  /* 0x00001000100d7810 */ /* 0x040fe20007f5e0ff */
[----:B------:R-:W-:Y:S01]  /*10130*/  UIMAD.WIDE.U32 UR10, UR17, UR14, UR10 ;  /* 0x0000000e110a72a5 */ /* 0x000fe2000f8e000a */
[----:B------:R-:W-:Y:S01]  /*10140*/  IADD3 R33, P3, R16, 0x6000, RZ ;  /* 0x0000600010217810 */ /* 0x000fe20007f7e0ff */
[----:B------:R-:W-:Y:S01]  /*10150*/  UIMAD UR8, UR17, UR15, UR8 ;  /* 0x0000000f110872a4 */ /* 0x000fe2000f8e0208 */
[----:B------:R-:W-:Y:S01]  /*10160*/  SHF.R.S32.HI R6, RZ, 0x1f, R7 ;  /* 0x0000001fff067819 */ /* 0x000fe20000011407 */
[----:B------:R-:W-:Y:S01]  /*10170*/  ULDC.64 UR12, c[0x0][0xaa0] ;  /* 0x0002a800000c7ab9 */ /* 0x000fe20000000a00 */
[----:B------:R-:W-:-:S02]  /*10180*/  LOP3.LUT R12, R13, 0x380, RZ, 0xc0, !PT ;  /* 0x000003800d0c7812 */ /* 0x000fc400078ec0ff */
[----:B------:R-:W-:Y:S01]  /*10190*/  IADD3 R4, P0, R4, UR10, RZ ;  /* 0x0000000a04047c10 */ /* 0x000fe2000ff1e0ff */
[----:B------:R-:W-:Y:S01]  /*101a0*/  IMAD.U32 R8, RZ, RZ, UR8 ;  /* 0x00000008ff087e24 */ /* 0x000fe2000f8e00ff */
[----:B------:R-:W-:Y:S02]  /*101b0*/  SHF.R.U64 R12, R12, 0x3, RZ ;  /* 0x000000030c0c7819 */ /* 0x000fe400000012ff */
[----:B---3--:R-:W-:Y:S02]  /*101c0*/  LOP3.LUT R32, R33, 0x380, RZ, 0xc0, !PT ;  /* 0x0000038021207812 */ /* 0x008fe400078ec0ff */
[----:B------:R-:W-:Y:S01]  /*101d0*/  IADD3.X R5, R5, UR11, R8, P0, !PT ;  /* 0x0000000b05057c10 */ /* 0x000fe200087fe408 */
[----:B------:R-:W-:Y:S01]  /*101e0*/  ULDC.64 UR10, c[0x0][0xb88] ;  /* 0x0002e200000a7ab9 */ /* 0x000fe20000000a00 */
[----:B------:R-:W-:Y:S01]  /*101f0*/  LOP3.LUT R12, R12, R13, RZ, 0x3c, !PT ;  /* 0x0000000d0c0c7212 */ /* 0x000fe200078e3cff */
[----:B------:R-:W-:Y:S01]  /*10200*/  IMAD R6, R6, UR10, RZ ;  /* 0x0000000a06067c24 */ /* 0x000fe2000f8e02ff */
[----:B------:R-:W-:Y:S01]  /*10210*/  SHF.R.U64 R32, R32, 0x3, RZ ;  /* 0x0000000320207819 */ /* 0x000fe200000012ff */
[----:B------:R-:W-:Y:S01]  /*10220*/  IMAD.WIDE.U32 R4, R7, UR10, R4 ;  /* 0x0000000a07047c25 */ /* 0x000fe2000f8e0004 */
[----:B------:R-:W-:-:S02]  /*10230*/  IADD3 R9, P6, R16, 0x2000, RZ ;  /* 0x0000200010097810 */ /* 0x000fc40007fde0ff */
[----:B------:R-:W-:Y:S01]  /*10240*/  LOP3.LUT R32, R32, R33, RZ, 0x3c, !PT ;  /* 0x0000002120207212 */ /* 0x000fe200078e3cff */
[----:B------:R-:W-:Y:S01]  /*10250*/  IMAD R11, R7, UR11, R6 ;  /* 0x0000000b070b7c24 */ /* 0x000fe2000f8e0206 */
[----:B------:R-:W-:Y:S01]  /*10260*/  ULDC.64 UR10, c[0x0][0xb50] ;  /* 0x0002d400000a7ab9 */ /* 0x000fe20000000a00 */
[----:B------:R-:W-:Y:S01]  /*10270*/  IMAD.X R13, RZ, RZ, R17, P2 ;  /* 0x000000ffff0d7224 */ /* 0x000fe200010e0611 */
[----:B------:R-:W-:Y:S01]  /*10280*/  IADD3 R25, P2, R16, 0x7000, RZ ;  /* 0x0000700010197810 */ /* 0x000fe20007f5e0ff */
[----:B------:R-:W-:Y:S01]  /*10290*/  IMAD.IADD R5, R5, 0x1, R11 ;  /* 0x0000000105057824 */ /* 0x000fe200078e020b */
[----:B------:R-:W-:Y:S01]  /*102a0*/  LEA R11, P0, R4, UR10, 0x2 ;  /* 0x0000000a040b7c11 */ /* 0x000fe2000f8010ff */
[----:B------:R-:W-:Y:S01]  /*102b0*/  IMAD.X R33, RZ, RZ, R17, P3 ;  /* 0x000000ffff217224 */ /* 0x000fe200018e0611 */
[----:B------:R-:W-:Y:S01]  /*102c0*/  LOP3.LUT R24, R25, 0x380, RZ, 0xc0, !PT ;  /* 0x0000038019187812 */ /* 0x000fe200078ec0ff */
[----:B------:R-:W-:Y:S01]  /*102d0*/  VIADD R6, R26, 0x8 ;  /* 0x000000081a067836 */ /* 0x000fe20000000000 */
[----:B------:R-:W-:Y:S01]  /*102e0*/  LEA.HI.X R14, R4, UR11, R5, 0x2, P0 ;  /* 0x0000000b040e7c11 */ /* 0x000fe200080f1405 */
[----:B------:R-:W-:Y:S01]  /*102f0*/  SHFL.IDX PT, R20, R11, RZ, 0x1c1f ;  /* 0x001c1fff0b147589 */ /* 0x000fe200000e0000 */
[----:B------:R-:W-:-:S02]  /*10300*/  IADD3 R41, P0, R16, 0x5000, RZ ;  /* 0x0000500010297810 */ /* 0x000fc40007f1e0ff */
[----:B------:R-:W-:Y:S01]  /*10310*/  SHF.R.U64 R24, R24, 0x3, RZ ;  /* 0x0000000318187819 */ /* 0x000fe200000012ff */
[----:B------:R-:W0:Y:S01]  /*10320*/  SHFL.IDX PT, R21, R14, RZ, 0x1c1f ;  /* 0x001c1fff0e157589 */ /* 0x000e2200000e0000 */
[----:B------:R-:W-:Y:S02]  /*10330*/  LOP3.LUT R40, R41, 0x380, RZ, 0xc0, !PT ;  /* 0x0000038029287812 */ /* 0x000fe400078ec0ff */
[----:B------:R-:W-:Y:S01]  /*10340*/  IADD3 R10, P3, R16, 0xb000, RZ ;  /* 0x0000b000100a7810 */ /* 0x000fe20007f7e0ff */
[----:B------:R-:W-:Y:S01]  /*10350*/  SHFL.IDX PT, R38, R11, 0x1, 0x1c1f ;  /* 0x003c1f000b267f89 */ /* 0x000fe200000e0000 */
[----:B------:R-:W-:Y:S02]  /*10360*/  SHF.R.U64 R40, R40, 0x3, RZ ;  /* 0x0000000328287819 */ /* 0x000fe400000012ff */
[----:B------:R-:W-:Y:S01]  /*10370*/  LOP3.LUT R24, R24, R25, RZ, 0x3c, !PT ;  /* 0x0000001918187212 */ /* 0x000fe200078e3cff */
[--C-:B------:R-:W-:Y:S01]  /*10380*/  IMAD.X R25, RZ, RZ, R17.reuse, P2 ;  /* 0x000000ffff197224 */ /* 0x100fe200010e0611 */
[----:B------:R-:W-:Y:S01]  /*10390*/  LOP3.LUT R40, R40, R41, RZ, 0x3c, !PT ;  /* 0x0000002928287212 */ /* 0x000fe200078e3cff */
[----:B------:R-:W-:Y:S01]  /*103a0*/  IMAD.X R41, RZ, RZ, R17, P0 ;  /* 0x000000ffff297224 */ /* 0x000fe200000e0611 */
[----:B------:R-:W-:Y:S01]  /*103b0*/  LOP3.LUT P0, RZ, R199, 0x3, RZ, 0xc0, !PT ;  /* 0x00000003c7ff7812 */ /* 0x000fe2000780c0ff */
[----:B------:R-:W1:Y:S01]  /*103c0*/  SHFL.IDX PT, R39, R14, 0x1, 0x1c1f ;  /* 0x003c1f000e277f89 */ /* 0x000e6200000e0000 */
[----:B------:R-:W-:-:S02]  /*103d0*/  LOP3.LUT R3, R10, 0x380, RZ, 0xc0, !PT ;  /* 0x000003800a037812 */ /* 0x000fc400078ec0ff */
[C---:B------:R-:W-:Y:S02]  /*103e0*/  IADD3 R45, P4, R16.reuse, 0x4000, RZ ;  /* 0x00004000102d7810 */ /* 0x040fe40007f9e0ff */
[----:B------:R-:W-:Y:S02]  /*103f0*/  LOP3.LUT R8, R9, 0x380, RZ, 0xc0, !PT ;  /* 0x0000038009087812 */ /* 0x000fe400078ec0ff */
[----:B------:R-:W-:Y:S01]  /*10400*/  LOP3.LUT R7, R16, 0x380, RZ, 0xc0, !PT ;  /* 0x0000038010077812 */ /* 0x000fe200078ec0ff */
[----:B------:R-:W-:Y:S01]  /*10410*/  UIMAD UR10, UR9, UR12, URZ ;  /* 0x0000000c090a72a4 */ /* 0x000fe2000f8e023f */
[----:B------:R-:W-:Y:S01]  /*10420*/  ISETP.GE.OR P2, PT, R26, R63, P0 ;  /* 0x0000003f1a00720c */ /* 0x000fe20000746670 */
[----:B------:R-:W-:Y:S01]  /*10430*/  IMAD.X R37, RZ, RZ, R17, P3 ;  /* 0x000000ffff257224 */ /* 0x000fe200018e0611 */
[----:B------:R-:W-:Y:S02]  /*10440*/  SHF.R.U64 R3, R3, 0x3, RZ ;  /* 0x0000000303037819 */ /* 0x000fe400000012ff */
[----:B------:R-:W-:-:S02]  /*10450*/  IADD3 R5, P5, R16, 0x3000, RZ ;  /* 0x0000300010057810 */ /* 0x000fc40007fbe0ff */
[----:B------:R-:W-:Y:S02]  /*10460*/  LOP3.LUT R36, R3, R10, RZ, 0x3c, !PT ;  /* 0x0000000a03247212 */ /* 0x000fe400078e3cff */
[----:B------:R-:W2:Y:S01]  /*10470*/  @P1 LDC R3, c[0x0][0xbec] ;  /* 0x0002fb00ff031b82 */ /* 0x000ea20000000800 */
[----:B------:R-:W-:Y:S02]  /*10480*/  LOP3.LUT R4, R5, 0x380, RZ, 0xc0, !PT ;  /* 0x0000038005047812 */ /* 0x000fe400078ec0ff */
[----:B------:R-:W-:Y:S02]  /*10490*/  LOP3.LUT R44, R45, 0x380, RZ, 0xc0, !PT ;  /* 0x000003802d2c7812 */ /* 0x000fe400078ec0ff */
[----:B0-----:R0:W-:Y:S01]  /*104a0*/  @!P2 ST.E desc[UR20][R20.64], R0 ;  /* 0x000000001400a985 */ /* 0x0011e2000c101914 */
[----:B------:R-:W-:Y:S02]  /*104b0*/  ISETP.GE.OR P0, PT, R6, R63, P0 ;  /* 0x0000003f0600720c */ /* 0x000fe40000706670 */
[----:B------:R-:W-:-:S02]  /*104c0*/  SHF.R.U64 R8, R8, 0x3, RZ ;  /* 0x0000000308087819 */ /* 0x000fc400000012ff */
[----:B------:R-:W-:Y:S02]  /*104d0*/  SHF.R.U64 R4, R4, 0x3, RZ ;  /* 0x0000000304047819 */ /* 0x000fe400000012ff */
[----:B------:R-:W-:Y:S02]  /*104e0*/  SHF.R.U64 R44, R44, 0x3, RZ ;  /* 0x000000032c2c7819 */ /* 0x000fe400000012ff */
[----:B------:R-:W-:Y:S02]  /*104f0*/  SHF.R.U64 R7, R7, 0x3, RZ ;  /* 0x0000000307077819 */ /* 0x000fe400000012ff */
[----:B------:R-:W-:Y:S01]  /*10500*/  LOP3.LUT R8, R8, R9, RZ, 0x3c, !PT ;  /* 0x0000000908087212 */ /* 0x000fe200078e3cff */
[----:B0-----:R-:W0:Y:S01]  /*10510*/  @P1 LDC R21, c[0x0][0xbf0] ;  /* 0x0002fc00ff151b82 */ /* 0x001e220000000800 */
[----:B------:R-:W-:Y:S01]  /*10520*/  LOP3.LUT R4, R4, R5, RZ, 0x3c, !PT ;  /* 0x0000000504047212 */ /* 0x000fe200078e3cff */
[--C-:B------:R-:W-:Y:S01]  /*10530*/  IMAD.X R9, RZ, RZ, R17.reuse, P6 ;  /* 0x000000ffff097224 */ /* 0x100fe200030e0611 */
[----:B------:R-:W-:Y:S01]  /*10540*/  LOP3.LUT R44, R44, R45, RZ, 0x3c, !PT ;  /* 0x0000002d2c2c7212 */ /* 0x000fe200078e3cff */
[--C-:B------:R-:W-:Y:S01]  /*10550*/  IMAD.X R5, RZ, RZ, R17.reuse, P5 ;  /* 0x000000ffff057224 */ /* 0x100fe200028e0611 */
[C---:B------:R-:W-:Y:S01]  /*10560*/  IADD3 R57, P6, R16.reuse, 0x8000, RZ ;  /* 0x0000800010397810 */ /* 0x040fe20007fde0ff */
[--C-:B------:R-:W-:Y:S01]  /*10570*/  IMAD.X R45, RZ, RZ, R17.reuse, P4 ;  /* 0x000000ffff2d7224 */ /* 0x100fe200020e0611 */
[C---:B------:R-:W-:Y:S01]  /*10580*/  IADD3 R53, P5, R16.reuse, 0x9000, RZ ;  /* 0x0000900010357810 */ /* 0x040fe20007fbe0ff */
[----:B------:R-:W-:Y:S01]  /*10590*/  UIMAD.WIDE.U32 UR8, UR4, UR12, URZ ;  /* 0x0000000c040872a5 */ /* 0x000fe2000f8e003f */
[----:B------:R-:W-:Y:S01]  /*105a0*/  IADD3 R49, P4, R16, 0xa000, RZ ;  /* 0x0000a00010317810 */ /* 0x000fe20007f9e0ff */
[----:B------:R-:W-:Y:S01]  /*105b0*/  UIMAD UR10, UR4, UR13, UR10 ;  /* 0x0000000d040a72a4 */ /* 0x000fe2000f8e020a */
[----:B------:R-:W-:Y:S01]  /*105c0*/  LOP3.LUT R16, R7, R16, RZ, 0x3c, !PT ;  /* 0x0000001007107212 */ /* 0x000fe200078e3cff */
[----:B------:R-:W-:Y:S01]  /*105d0*/  IMAD R0, R194, 0x20, R196 ;  /* 0x00000020c2007824 */ /* 0x000fe200078e02c4 */
[----:B------:R-:W-:Y:S01]  /*105e0*/  ULDC.64 UR12, c[0x0][0xae8] ;  /* 0x0002ba00000c7ab9 */ /* 0x000fe20000000a00 */
[----:B------:R-:W-:Y:S01]  /*105f0*/  UIADD3 UR9, UR9, UR10, URZ ;  /* 0x0000000a09097290 */ /* 0x000fe2000fffe03f */
[----:B------:R-:W-:Y:S01]  /*10600*/  LOP3.LUT R56, R57, 0x380, RZ, 0xc0, !PT ;  /* 0x0000038039387812 */ /* 0x000fe200078ec0ff */
[----:B------:R-:W-:Y:S01]  /*10610*/  UIMAD UR4, UR16, UR12, URZ ;  /* 0x0000000c100472a4 */ /* 0x000fe2000f8e023f */
[----:B------:R-:W-:Y:S01]  /*10620*/  LOP3.LUT R52, R53, 0x380, RZ, 0xc0, !PT ;  /* 0x0000038035347812 */ /* 0x000fe200078ec0ff */
[----:B-1----:R1:W-:Y:S01]  /*10630*/  @!P0 ST.E desc[UR20][R38.64], R2 ;  /* 0x0000000226008985 */ /* 0x0023e2000c101914 */
[----:B------:R-:W-:Y:S01]  /*10640*/  LOP3.LUT R48, R49, 0x380, RZ, 0xc0, !PT ;  /* 0x0000038031307812 */ /* 0x000fe200078ec0ff */
[----:B------:R-:W-:Y:S01]  /*10650*/  UIMAD UR4, UR19, UR13, UR4 ;  /* 0x0000000d130472a4 */ /* 0x000fe2000f8e0204 */
[----:B------:R-:W-:Y:S01]  /*10660*/  SHF.R.U64 R56, R56, 0x3, RZ ;  /* 0x0000000338387819 */ /* 0x000fe200000012ff */
[----:B------:R3:W5:Y:S01]  /*10670*/  LD.E.128 R28, desc[UR20][R16.64] ;  /* 0x00000014101c7980 */ /* 0x000762000c101d00 */
[----:B------:R-:W-:Y:S01]  /*10680*/  UIMAD.WIDE.U32 UR8, UR19, UR12, UR8 ;  /* 0x0000000c130872a5 */ /* 0x000fe2000f8e0008 */
[----:B------:R-:W-:Y:S01]  /*10690*/  SHF.R.U64 R52, R52, 0x3, RZ ;  /* 0x0000000334347819 */ /* 0x000fe200000012ff */
[----:B------:R-:W-:Y:S01]  /*106a0*/  ULDC.64 UR10, c[0x0][0xaf0] ;  /* 0x0002bc00000a7ab9 */ /* 0x000fe20000000a00 */
[----:B------:R-:W-:Y:S01]  /*106b0*/  SHF.R.U64 R48, R48, 0x3, RZ ;  /* 0x0000000330307819 */ /* 0x000fe200000012ff */
[----:B------:R-:W-:Y:S01]  /*106c0*/  UIADD3 UR9, UR9, UR4, URZ ;  /* 0x0000000409097290 */ /* 0x000fe2000fffe03f */
[----:B------:R-:W-:Y:S01]  /*106d0*/  LOP3.LUT R56, R56, R57, RZ, 0x3c, !PT ;  /* 0x0000003938387212 */ /* 0x000fe200078e3cff */
[----:B------:R-:W5:Y:S01]  /*106e0*/  LD.E.128 R12, desc[UR20][R12.64] ;  /* 0x000000140c0c7980 */ /* 0x000f62000c101d00 */
[----:B------:R-:W-:Y:S01]  /*106f0*/  LOP3.LUT R52, R52, R53, RZ, 0x3c, !PT ;  /* 0x0000003534347212 */ /* 0x000fe200078e3cff */
[----:B---3--:R-:W-:Y:S01]  /*10700*/  VIADD R16, R0, UR60 ;  /* 0x0000003c00107c36 */ /* 0x008fe20008000000 */
[----:B------:R-:W-:Y:S01]  /*10710*/  LOP3.LUT R48, R48, R49, RZ, 0x3c, !PT ;  /* 0x0000003130307212 */ /* 0x000fe200078e3cff */
[----:B------:R-:W-:Y:S01]  /*10720*/  UIMAD UR4, UR18, UR10, URZ ;  /* 0x0000000a120472a4 */ /* 0x000fe2000f8e023f */
[----:B------:R-:W-:Y:S01]  /*10730*/  IMAD.X R57, RZ, RZ, R17, P6 ;  /* 0x000000ffff397224 */ /* 0x000fe200030e0611 */
[----:B------:R-:W5:Y:S01]  /*10740*/  LD.E.128 R8, desc[UR20][R8.64] ;  /* 0x0000001408087980 */ /* 0x000f62000c101d00 */
[----:B--2---:R-:W-:Y:S01]  /*10750*/  @P1 IMAD.HI.U32 R0, R16, R3, RZ ;  /* 0x0000000310001227 */ /* 0x004fe200078e00ff */
[----:B------:R-:W-:-:S02]  /*10760*/  UIMAD UR4, UR17, UR11, UR4 ;  /* 0x0000000b110472a4 */ /* 0x000fc4000f8e0204 */
[----:B------:R-:W5:Y:S01]  /*10770*/  LD.E.128 R4, desc[UR20][R4.64] ;  /* 0x0000001404047980 */ /* 0x000f62000c101d00 */
[--C-:B------:R-:W-:Y:S02]  /*10780*/  IMAD.X R53, RZ, RZ, R17.reuse, P5 ;  /* 0x000000ffff357224 */ /* 0x100fe400028e0611 */
[----:B------:R-:W-:Y:S01]  /*10790*/  IMAD.X R49, RZ, RZ, R17, P4 ;  /* 0x000000ffff317224 */ /* 0x000fe200020e0611 */
[----:B------:R-:W-:Y:S01]  /*107a0*/  UIMAD.WIDE.U32 UR8, UR17, UR10, UR8 ;  /* 0x0000000a110872a5 */ /* 0x000fe2000f8e0008 */
[----:B------:R-:W-:Y:S01]  /*107b0*/  IMAD.MOV.U32 R17, RZ, RZ, R16 ;  /* 0x000000ffff117224 */ /* 0x000fe200078e0010 */
[----:B0-----:R-:W-:Y:S01]  /*107c0*/  @P1 SHF.R.U32.HI R17, RZ, R21, R0 ;  /* 0x00000015ff111219 */ /* 0x001fe20000011600 */
[----:B------:R-:W-:Y:S01]  /*107d0*/  ULDC.64 UR10, c[0x0][0xae0] ;  /* 0x0002b800000a7ab9 */ /* 0x000fe20000000a00 */
[----:B------:R-:W-:Y:S01]  /*107e0*/  UIADD3 UR4, UR9, UR4, URZ ;  /* 0x0000000409047290 */ /* 0x000fe2000fffe03f */
[----:B------:R-:W5:Y:S01]  /*107f0*/  LD.E.128 R44, desc[UR20][R44.64] ;  /* 0x000000142c2c7980 */ /* 0x000f62000c101d00 */
[--C-:B------:R-:W-:Y:S01]  /*10800*/  SHF.R.S32.HI R0, RZ, 0x1f, R17.reuse ;  /* 0x0000001fff007819 */ /* 0x100fe20000011411 */
[----:B------:R-:W-:-:S02]  /*10810*/  IMAD.MOV R21, RZ, RZ, -R17 ;  /* 0x000000ffff157224 */ /* 0x000fc400078e0a11 */
[----:B------:R-:W-:Y:S01]  /*10820*/  IMAD.U32 R3, RZ, RZ, UR9 ;  /* 0x00000009ff037e24 */ /* 0x000fe2000f8e00ff */
[----:B------:R-:W5:Y:S01]  /*10830*/  LD.E.128 R40, desc[UR20][R40.64] ;  /* 0x0000001428287980 */ /* 0x000f62000c101d00 */
[----:B------:R-:W-:Y:S02]  /*10840*/  IMAD R0, R0, UR10, RZ ;  /* 0x0000000a00007c24 */ /* 0x000fe4000f8e02ff */
[----:B------:R-:W-:Y:S01]  /*10850*/  IMAD R21, R60, R21, R16 ;  /* 0x000000153c157224 */ /* 0x000fe200078e0210 */
[----:B------:R-:W5:Y:S01]  /*10860*/  LD.E.128 R32, desc[UR20][R32.64] ;  /* 0x0000001420207980 */ /* 0x000f62000c101d00 */
[----:B-1----:R-:W-:Y:S01]  /*10870*/  IMAD.U32 R2, RZ, RZ, UR8 ;  /* 0x00000008ff027e24 */ /* 0x002fe2000f8e00ff */
[----:B------:R-:W-:Y:S01]  /*10880*/  ULDC.64 UR8, c[0x0][0xad8] ;  /* 0x0002b60000087ab9 */ /* 0x000fe20000000a00 */
[----:B------:R-:W-:Y:S01]  /*10890*/  IMAD.U32 R3, RZ, RZ, UR4 ;  /* 0x00000004ff037e24 */ /* 0x000fe2000f8e00ff */
[----:B------:R-:W5:Y:S01]  /*108a0*/  LD.E.128 R24, desc[UR20][R24.64] ;  /* 0x0000001418187980 */ /* 0x000f62000c101d00 */
[----:B------:R-:W-:Y:S01]  /*108b0*/  IMAD R61, R17, UR11, R0 ;  /* 0x0000000b113d7c24 */ /* 0x000fe2000f8e0200 */
[----:B------:R-:W-:-:S02]  /*108c0*/  SHF.R.S32.HI R0, RZ, 0x1f, R21 ;  /* 0x0000001fff007819 */ /* 0x000fc40000011415 */
[----:B------:R-:W5:Y:S01]  /*108d0*/  LD.E.128 R56, desc[UR20][R56.64] ;  /* 0x0000001438387980 */ /* 0x000f62000c101d00 */
[----:B------:R-:W-:-:S03]  /*108e0*/  IMAD.WIDE.U32 R2, R17, UR10, R2 ;  /* 0x0000000a11027c25 */ /* 0x000fc6000f8e0002 */
[----:B------:R-:W5:Y:S04]  /*108f0*/  LD.E.128 R52, desc[UR20][R52.64] ;  /* 0x0000001434347980 */ /* 0x000f68000c101d00 */
[----:B------:R-:W5:Y:S04]  /*10900*/  LD.E.128 R48, desc[UR20][R48.64] ;  /* 0x0000001430307980 */ /* 0x000f68000c101d00 */
[----:B------:R-:W5:Y:S01]  /*10910*/  LD.E.128 R36, desc[UR20][R36.64] ;  /* 0x0000001424247980 */ /* 0x000f62000c101d00 */
        /* <DEDUP_REMOVED lines=11> */
[----:B------:R-:W-:Y:S01]  /*109d0*/  ISETP.GE.AND P2, PT, R62, R63, PT ;  /* 0x0000003f3e00720c */ /* 0x000fe20003f46270 */
[----:B------:R-:W-:Y:S02]  /*109e0*/  ULDC.64 UR8, c[0x0][0xa80] ;  /* 0x0002a00000087ab9 */ /* 0x000fe40000000a00 */
[----:B------:R-:W-:Y:S01]  /*109f0*/  IMAD.IADD R3, R3, 0x1, R17 ;  /* 0x0000000103037824 */ /* 0x000fe200078e0211 */
[----:B------:R-:W-:Y:S01]  /*10a00*/  LEA R60, P3, R2, UR8, 0x1 ;  /* 0x00000008023c7c11 */ /* 0x000fe2000f8608ff */
[----:B------:R-:W-:-:S02]  /*10a10*/  VIADD R23, R23, 0x30820 ;  /* 0x0003082017177836 */ /* 0x000fc40000000000 */
[----:B------:R-:W-:Y:S01]  /*10a20*/  VIADD R0, R62, 0x20 ;  /* 0x000000203e007836 */ /* 0x000fe20000000000 */
[----:B------:R-:W-:Y:S02]  /*10a30*/  LEA.HI.X R61, R2, UR9, R3, 0x1, P3 ;  /* 0x00000009023d7c11 */ /* 0x000fe400098f0c03 */
[----:B------:R-:W-:Y:S02]  /*10a40*/  PRMT R23, RZ, 0x654, R23 ;  /* 0x00000654ff177816 */ /* 0x000fe40000000017 */
[-C--:B------:R-:W-:Y:S01]  /*10a50*/  ISETP.GE.AND P1, PT, R0, R63.reuse, PT ;  /* 0x0000003f0000720c */ /* 0x080fe20003f26270 */
[----:B------:R-:W-:Y:S01]  /*10a60*/  VIADD R0, R62, 0x40 ;  /* 0x000000403e007836 */ /* 0x000fe20000000000 */
[----:B0-----:R0:W-:Y:S01]  /*10a70*/  SYNCS.ARRIVE.TRANS64.RED.A1T0 RZ, [R23+URZ], RZ ;  /* 0x000000ff17ff79a7 */ /* 0x0011e2000810043f */
[----:B------:R0:W1:Y:S01]  /*10a80*/  SHFL.IDX PT, R17, R60, RZ, 0x181f ;  /* 0x00181fff3c117589 */ /* 0x00006200000e0000 */
[----:B------:R-:W-:Y:S03]  /*10a90*/  BSSY B1, `(.L_x_1448) ;  /* 0x0000012000017945 */ /* 0x000fe60003800000 */
[----:B------:R0:W2:Y:S01]  /*10aa0*/  SHFL.IDX PT, R21, R61, RZ, 0x181f ;  /* 0x00181fff3d157589 */ /* 0x0000a200000e0000 */
[----:B------:R-:W-:Y:S01]  /*10ab0*/  ISETP.GE.AND P0, PT, R0, R63, PT ;  /* 0x0000003f0000720c */ /* 0x000fe20003f06270 */
[----:B------:R-:W-:-:S12]  /*10ac0*/  @P2 BRA `(.L_x_1449) ;  /* 0x0000000000382947 */ /* 0x000fd80003800000 */
        /* <DEDUP_REMOVED lines=14> */
.L_x_1449:
[----:B------:R-:W-:Y:S05]  /*10bb0*/  BSYNC B1 ;  /* 0x0000000000017941 */ /* 0x000fea0003800000 */
.L_x_1448:
[----:B--23--:R2:W3:Y:S01]  /*10bc0*/  SHFL.IDX PT, R21, R61, 0x1, 0x181f ;  /* 0x00381f003d157f89 */ /* 0x00c4e200000e0000 */
[----:B------:R-:W-:Y:S03]  /*10bd0*/  BSSY B1, `(.L_x_1450) ;  /* 0x0000011000017945 */ /* 0x000fe60003800000 */
[----:B------:R2:W4:Y:S01]  /*10be0*/  SHFL.IDX PT, R3, R60, 0x1, 0x181f ;  /* 0x00381f003c037f89 */ /* 0x00052200000e0000 */
[----:B------:R-:W-:Y:S05]  /*10bf0*/  @P1 BRA `(.L_x_1451) ;  /* 0x0000000000381947 */ /* 0x000fea0003800000 */
[----:B------:R-:W-:Y:S01]  /*10c00*/  ULDC UR4, c[0x0][0xac8] ;  /* 0x0002b20000047ab9 */ /* 0x000fe20000000800 */
[----:B------:R-:W-:Y:S01]  /*10c10*/  ULDC.64 UR8, c[0x0][0x208] ;  /* 0x0000820000087ab9 */ /* 0x000fe20000000a00 */
[----:B------:R-:W-:Y:S02]  /*10c20*/  ISETP.GE.AND P4, PT, R22, UR4, PT ;  /* 0x0000000416007c0c */ /* 0x000fe4000bf86270 */
[----:B------:R-:W-:Y:S02]  /*10c30*/  ISETP.GE.AND P5, PT, R192, UR4, PT ;  /* 0x00000004c0007c0c */ /* 0x000fe4000bfa6270 */
[----:B------:R-:W-:-:S09]  /*10c40*/  ISETP.GE.AND P6, PT, R193, UR4, PT ;  /* 0x00000004c1007c0c */ /* 0x000fd2000bfc6270 */
[-C--:B----4-:R-:W-:Y:S02]  /*10c50*/  @!P4 LEA R2, P1, R22, R3.reuse, 0x1 ;  /* 0x000000031602c211 */ /* 0x090fe400078208ff */
[-C--:B------:R-:W-:Y:S02]  /*10c60*/  @!P5 LEA R16, P2, R192, R3.reuse, 0x1 ;  /* 0x00000003c010d211 */ /* 0x080fe400078408ff */
[C---:B------:R-:W-:Y:S02]  /*10c70*/  @!P6 LEA R20, P3, R193.reuse, R3, 0x1 ;  /* 0x00000003c114e211 */ /* 0x040fe400078608ff */
[-C--:B---3--:R-:W-:Y:S02]  /*10c80*/  @!P4 LEA.HI.X R3, R22, R21.reuse, R206, 0x1, P1 ;  /* 0x000000151603c211 */ /* 0x088fe400008f0cce */
[-C--:B-1----:R-:W-:Y:S02]  /*10c90*/  @!P5 LEA.HI.X R17, R192, R21.reuse, R205, 0x1, P2 ;  /* 0x00000015c011d211 */ /* 0x082fe400010f0ccd */
[----:B------:R-:W-:Y:S01]  /*10ca0*/  @!P6 LEA.HI.X R21, R193, R21, R204, 0x1, P3 ;  /* 0x00000015c115e211 */ /* 0x000fe200018f0ccc */
[----:B-----5:R1:W-:Y:S04]  /*10cb0*/  @!P4 ST.E.128 desc[UR8][R2.64], R12 ;  /* 0x0000000c0200c985 */ /* 0x0203e8000c101d08 */
[----:B------:R1:W-:Y:S04]  /*10cc0*/  @!P5 ST.E.128 desc[UR8][R16.64], R40 ;  /* 0x000000281000d985 */ /* 0x0003e8000c101d08 */
[----:B------:R1:W-:Y:S02]  /*10cd0*/  @!P6 ST.E.128 desc[UR8][R20.64], R52 ;  /* 0x000000341400e985 */ /* 0x0003e4000c101d08 */
.L_x_1451:
[----:B------:R-:W-:Y:S05]  /*10ce0*/  BSYNC B1 ;  /* 0x0000000000017941 */ /* 0x000fea0003800000 */
.L_x_1450:
[----:B-1---5:R1:W0:Y:S01]  /*10cf0*/  SHFL.IDX PT, R15, R61, 0x2, 0x181f ;  /* 0x00581f003d0f7f89 */ /* 0x02222200000e0000 */
[----:B------:R-:W-:Y:S03]  /*10d00*/  BSSY B1, `(.L_x_1452) ;  /* 0x0000011000017945 */ /* 0x000fe60003800000 */
[----:B----4-:R1:W4:Y:S01]  /*10d10*/  SHFL.IDX PT, R3, R60, 0x2, 0x181f ;  /* 0x00581f003c037f89 */ /* 0x01032200000e0000 */
        /* <DEDUP_REMOVED lines=15> */
.L_x_1453:
[----:B------:R-:W-:Y:S05]  /*10e10*/  BSYNC B1 ;  /* 0x0000000000017941 */ /* 0x000fea0003800000 */
.L_x_1452:
[----:B------:R-:W-:Y:S01]  /*10e20*/  VIADD R0, R62, 0x60 ;  /* 0x000000603e007836 */ /* 0x000fe20000000000 */
[----:B012---:R-:W0:Y:S04]  /*10e30*/  SHFL.IDX PT, R61, R61, 0x3, 0x181f ;  /* 0x00781f003d3d7f89 */ /* 0x007e2800000e0000 */
        /* <DEDUP_REMOVED lines=9> */
[-C--:B0---4-:R-:W-:Y:S02]  /*10ed0*/  @!P2 LEA.HI.X R3, R22, R61.reuse, R206, 0x1, P0 ;  /* 0x0000003d1603a211 */ /* 0x091fe400000f0cce */
[----:B------:R-:W-:Y:S02]  /*10ee0*/  ISETP.GE.AND P0, PT, R193, UR4, PT ;  /* 0x00000004c1007c0c */ /* 0x000fe4000bf06270 */
[----:B------:R-:W-:Y:S01]  /*10ef0*/  @!P3 LEA.HI.X R9, R192, R61, R205, 0x1, P1 ;  /* 0x0000003dc009b211 */ /* 0x000fe200008f0ccd */
[----:B------:R1:W-:Y:S04]  /*10f00*/  @!P2 ST.E.128 desc[UR8][R2.64], R4 ;  /* 0x000000040200a985 */ /* 0x0003e8000c101d08 */
[----:B------:R1:W-:Y:S06]  /*10f10*/  @!P3 ST.E.128 desc[UR8][R8.64], R24 ;  /* 0x000000180800b985 */ /* 0x0003ec000c101d08 */
[----:B------:R-:W-:Y:S05]  /*10f20*/  @P0 BRA `(.L_x_1454) ;  /* 0x0000000c00640947 */ /* 0x000fea0003800000 */
[----:B-1----:R-:W-:Y:S01]  /*10f30*/  LEA R2, P0, R193, R11, 0x1 ;  /* 0x0000000bc1027211 */ /* 0x002fe200078008ff */
[----:B------:R-:W-:-:S03]  /*10f40*/  ULDC.64 UR8, c[0x0][0x208] ;  /* 0x0000820000087ab9 */ /* 0x000fc60000000a00 */
[----:B------:R-:W-:-:S05]  /*10f50*/  LEA.HI.X R3, R193, R61, R204, 0x1, P0 ;  /* 0x0000003dc1037211 */ /* 0x000fca00000f0ccc */
[----:B------:R0:W-:Y:S01]  /*10f60*/  ST.E.128 desc[UR8][R2.64], R36 ;  /* 0x0000002402007985 */ /* 0x0001e2000c101d08 */
[----:B------:R-:W-:Y:S05]  /*10f70*/  BRA `(.L_x_1454) ;  /* 0x0000000c00507947 */ /* 0x000fea0003800000 */
.L_x_1446:
[----:B------:R-:W-:Y:S01]  /*10f80*/  ULDC.64 UR8, c[0x0][0xc00] ;  /* 0x0003000000087ab9 */ /* 0x000fe20000000a00 */
[----:B------:R-:W-:Y:S01]  /*10f90*/  R2UR UR4, R197 ;  /* 0x00000000c50472ca */ /* 0x000fe200000e0000 */
[----:B------:R-:W-:Y:S01]  /*10fa0*/  UISETP.NE.U32.AND UP0, UPT, UR8, URZ, UPT ;  /* 0x0000003f0800728c */ /* 0x000fe2000bf05070 */
[----:B------:R-:W0:Y:S01]  /*10fb0*/  LDC R11, c[0x0][0xbe8] ;  /* 0x0002fa00ff0b7b82 */ /* 0x000e220000000800 */
[----:B------:R-:W-:Y:S01]  /*10fc0*/  ULDC.64 UR12, c[0x0][0x208] ;  /* 0x00008200000c7ab9 */ /* 0x000fe20000000a00 */
[----:B------:R-:W-:Y:S01]  /*10fd0*/  R2UR UR10, R195 ;  /* 0x00000000c30a72ca */ /* 0x000fe200000e0000 */
[----:B------:R-:W-:-:S03]  /*10fe0*/  UISETP.NE.AND.EX UP0, UPT, UR9, URZ, UPT, UP0 ;  /* 0x0000003f0900728c */ /* 0x000fc6000bf05300 */
[----:B------:R-:W-:-:S03]  /*10ff0*/  ULDC.64 UR8, c[0x0][0xc00] ;  /* 0x0003000000087ab9 */ /* 0x000fc60000000a00 */
[----:B------:R-:W-:Y:S02]  /*11000*/  PLOP3.LUT P2, PT, PT, PT, UP0, 0x80, 0x0 ;  /* 0x000000000000781c */ /* 0x000fe40003f4f008 */
[----:B------:R-:W-:-:S06]  /*11010*/  UIMAD.WIDE UR8, UR4, 0x4, UR8 ;  /* 0x00000004040878a5 */ /* 0x000fcc000f8e0208 */
[----:B------:R-:W-:Y:S02]  /*11020*/  IMAD.U32 R2, RZ, RZ, UR8 ;  /* 0x00000008ff027e24 */ /* 0x000fe4000f8e00ff */
[----:B------:R-:W-:Y:S01]  /*11030*/  IMAD.U32 R3, RZ, RZ, UR9 ;  /* 0x00000009ff037e24 */ /* 0x000fe2000f8e00ff */
[----:B------:R-:W-:-:S04]  /*11040*/  ULDC.64 UR8, c[0x0][0xc08] ;  /* 0x0003020000087ab9 */ /* 0x000fc80000000a00 */
[----:B------:R-:W2:Y:S01]  /*11050*/  @P2 LDG.E R6, desc[UR12][R2.64] ;  /* 0x0000000c02062981 */ /* 0x000ea2000c1e1900 */
[----:B0-----:R-:W-:Y:S01]  /*11060*/  ISETP.NE.AND P0, PT, R11, 0x1, PT ;  /* 0x000000010b00780c */ /* 0x001fe20003f05270 */
[----:B------:R-:W-:-:S04]  /*11070*/  UISETP.NE.U32.AND UP1, UPT, UR8, URZ, UPT ;  /* 0x0000003f0800728c */ /* 0x000fc8000bf25070 */
[----:B------:R-:W-:-:S06]  /*11080*/  UISETP.NE.AND.EX UP1, UPT, UR9, URZ, UPT, UP1 ;  /* 0x0000003f0900728c */ /* 0x000fcc000bf25310 */
[----:B------:R-:W-:Y:S02]  /*11090*/  PLOP3.LUT P3, PT, PT, PT, UP1, 0x80, 0x0 ;  /* 0x000000000000781c */ /* 0x000fe40003f6f018 */
[----:B------:R-:W0:Y:S03]  /*110a0*/  @P0 LDC R9, c[0x0][0xbec] ;  /* 0x0002fb00ff090b82 */ /* 0x000e260000000800 */
[----:B------:R-:W-:Y:S02]  /*110b0*/  @UP1 ULDC.64 UR8, c[0x0][0xc08] ;  /* 0x0003020000081ab9 */ /* 0x000fe40000000a00 */
[----:B------:R-:W-:-:S03]  /*110c0*/  @UP1 UIMAD.WIDE UR8, UR4, 0x4, UR8 ;  /* 0x00000004040818a5 */ /* 0x000fc6000f8e0208 */
[----:B------:R-:W-:Y:S02]  /*110d0*/  ULDC UR4, c[0x0][0xa88] ;  /* 0x0002a20000047ab9 */ /* 0x000fe40000000800 */
[----:B------:R-:W-:Y:S02]  /*110e0*/  IMAD.U32 R0, RZ, RZ, UR4 ;  /* 0x00000004ff007e24 */ /* 0x000fe4000f8e00ff */
[----:B------:R-:W-:Y:S02]  /*110f0*/  IMAD.U32 R4, RZ, RZ, UR8 ;  /* 0x00000008ff047e24 */ /* 0x000fe4000f8e00ff */
[----:B------:R-:W-:Y:S01]  /*11100*/  IMAD.U32 R5, RZ, RZ, UR9 ;  /* 0x00000009ff057e24 */ /* 0x000fe2000f8e00ff */
[----:B------:R-:W-:-:S04]  /*11110*/  UMOV UR4, URZ ;  /* 0x0000003f00047c82 */ /* 0x000fc80008000000 */
[----:B------:R1:W5:Y:S01]  /*11120*/  @P3 LDG.E R0, desc[UR12][R4.64] ;  /* 0x0000000c04003981 */ /* 0x000362000c1e1900 */
[----:B------:R-:W-:Y:S01]  /*11130*/  USHF.R.S32.HI UR12, URZ, 0x1f, UR10 ;  /* 0x0000001f3f0c7899 */ /* 0x000fe2000801140a */
[----:B------:R-:W-:Y:S02]  /*11140*/  ISETP.GE.AND P1, PT, R207, 0x80, PT ;  /* 0x00000080cf00780c */ /* 0x000fe40003f26270 */
[----:B--2---:R-:W-:Y:S01]  /*11150*/  @P2 R2UR UR4, R6 ;  /* 0x00000000060422ca */ /* 0x004fe200000e0000 */
[----:B01----:R-:W-:-:S14]  /*11160*/  @P3 BRA `(.L_x_1455) ;  /* 0x0000000000143947 */ /* 0x003fdc0003800000 */
[----:B------:R-:W-:Y:S05]  /*11170*/  @!P2 BRA `(.L_x_1455) ;  /* 0x000000000010a947 */ /* 0x000fea0003800000 */
[----:B------:R-:W-:Y:S02]  /*11180*/  ULDC.64 UR8, c[0x0][0x208] ;  /* 0x0000820000087ab9 */ /* 0x000fe40000000a00 */
[----:B------:R-:W2:Y:S04]  /*11190*/  LDG.E R5, desc[UR8][R2.64] ;  /* 0x0000000802057981 */ /* 0x000ea8000c1e1900 */
[----:B-----5:R-:W2:Y:S02]  /*111a0*/  LDG.E R0, desc[UR8][R2.64+0x4] ;  /* 0x0000040802007981 */ /* 0x020ea4000c1e1900 */
[----:B--2---:R-:W-:-:S07]  /*111b0*/  IMAD.IADD R0, R0, 0x1, -R5 ;  /* 0x0000000100007824 */ /* 0x004fce00078e0a05 */
.L_x_1455:
[----:B------:R-:W-:Y:S01]  /*111c0*/  R2UR UR9, R197 ;  /* 0x00000000c50972ca */ /* 0x000fe200000e0000 */
[----:B------:R-:W-:Y:S01]  /*111d0*/  USHF.R.S32.HI UR11, URZ, 0x1f, UR4 ;  /* 0x0000001f3f0b7899 */ /* 0x000fe20008011404 */
[----:B------:R-:W-:Y:S11]  /*111e0*/  BSSY B1, `(.L_x_1456) ;  /* 0x0000030000017945 */ /* 0x000ff60003800000 */
[----:B------:R-:W-:-:S02]  /*111f0*/  USHF.R.S32.HI UR8, URZ, 0x1f, UR9 ;  /* 0x0000001f3f087899 */ /* 0x000fc40008011409 */
[----:B------:R-:W-:Y:S02]  /*11200*/  USEL UR13, UR9, URZ, !UP0 ;  /* 0x0000003f090d7287 */ /* 0x000fe4000c000000 */
[----:B------:R-:W-:Y:S01]  /*11210*/  USEL UR14, UR8, URZ, !UP0 ;  /* 0x0000003f080e7287 */ /* 0x000fe2000c000000 */
[----:B------:R-:W-:Y:S11]  /*11220*/  @P1 BRA `(.L_x_1457) ;  /* 0x0000000000ac1947 */ /* 0x000ff60003800000 */
[----:B------:R-:W0:Y:S01]  /*11230*/  S2R R3, SR_TID.X ;  /* 0x0000000000037919 */ /* 0x000e220000002100 */
[----:B------:R-:W1:Y:S01]  /*11240*/  LDC R7, c[0x0][0xbe8] ;  /* 0x0002fa00ff077b82 */ /* 0x000e620000000800 */
[----:B------:R-:W-:Y:S02]  /*11250*/  IMAD.U32 R4, RZ, RZ, UR60 ;  /* 0x0000003cff047e24 */ /* 0x000fe4000f8e00ff */
[----:B-1---5:R-:W-:-:S03]  /*11260*/  IMAD R2, R0, R7, RZ ;  /* 0x0000000700027224 */ /* 0x022fc600078e02ff */
[----:B0-----:R-:W-:-:S04]  /*11270*/  IADD3 R4, R4, -0x80, R3 ;  /* 0xffffff8004047810 */ /* 0x001fc80007ffe003 */
[----:B------:R-:W-:-:S13]  /*11280*/  ISETP.GE.AND P1, PT, R4, R2, PT ;  /* 0x000000020400720c */ /* 0x000fda0003f26270 */
[----:B------:R-:W-:Y:S05]  /*11290*/  @P1 BRA `(.L_x_1457) ;  /* 0x0000000000901947 */ /* 0x000fea0003800000 */
[----:B------:R-:W-:Y:S01]  /*112a0*/  ISETP.NE.AND P1, PT, R7, 0x1, PT ;  /* 0x000000010700780c */ /* 0x000fe20003f25270 */
[----:B------:R-:W-:Y:S01]  /*112b0*/  ULDC.64 UR16, c[0x0][0xb90] ;  /* 0x0002e40000107ab9 */ /* 0x000fe20000000a00 */
[----:B------:R-:W-:Y:S01]  /*112c0*/  R2UR UR15, R195 ;  /* 0x00000000c30f72ca */ /* 0x000fe200000e0000 */
[----:B------:R-:W-:Y:S01]  /*112d0*/  UIMAD UR10, UR12, UR16, URZ ;  /* 0x000000100c0a72a4 */ /* 0x000fe2000f8e023f */
[----:B------:R-:W-:Y:S01]  /*112e0*/  IMAD.MOV.U32 R2, RZ, RZ, R4 ;  /* 0x000000ffff027224 */ /* 0x000fe200078e0004 */
[----:B------:R-:W-:Y:S01]  /*112f0*/  UMOV UR8, UR4 ;  /* 0x0000000400087c82 */ /* 0x000fe20008000000 */
[----:B------:R-:W-:Y:S01]  /*11300*/  UMOV UR9, UR11 ;  /* 0x0000000b00097c82 */ /* 0x000fe20008000000 */
[----:B------:R-:W-:-:S06]  /*11310*/  ULDC.64 UR18, c[0x0][0x208] ;  /* 0x0000820000127ab9 */ /* 0x000fcc0000000a00 */
[----:B------:R-:W0:Y:S02]  /*11320*/  @P1 LDC R3, c[0x0][0xbec] ;  /* 0x0002fb00ff031b82 */ /* 0x000e240000000800 */
[----:B------:R-:W-:Y:S02]  /*11330*/  UIMAD.WIDE.U32 UR8, UR15, UR16, UR8 ;  /* 0x000000100f0872a5 */ /* 0x000fe4000f8e0008 */
[----:B------:R-:W-:-:S03]  /*11340*/  UIMAD UR10, UR15, UR17, UR10 ;  /* 0x000000110f0a72a4 */ /* 0x000fc6000f8e020a */
[----:B------:R-:W-:Y:S01]  /*11350*/  ULDC.64 UR16, c[0x0][0xb98] ;  /* 0x0002e60000107ab9 */ /* 0x000fe20000000a00 */
[----:B------:R-:W1:Y:S01]  /*11360*/  @P1 LDC R6, c[0x0][0xbf0] ;  /* 0x0002fc00ff061b82 */ /* 0x000e620000000800 */
[----:B------:R-:W-:Y:S02]  /*11370*/  UIADD3 UR9, UR9, UR10, URZ ;  /* 0x0000000a09097290 */ /* 0x000fe4000fffe03f */
[----:B------:R-:W-:Y:S02]  /*11380*/  UIMAD UR10, UR14, UR16, URZ ;  /* 0x000000100e0a72a4 */ /* 0x000fe4000f8e023f */
[----:B------:R-:W-:Y:S02]  /*11390*/  UIMAD.WIDE.U32 UR8, UR13, UR16, UR8 ;  /* 0x000000100d0872a5 */ /* 0x000fe4000f8e0008 */
[----:B------:R-:W-:-:S03]  /*113a0*/  UIMAD UR10, UR13, UR17, UR10 ;  /* 0x000000110d0a72a4 */ /* 0x000fc6000f8e020a */
[----:B------:R-:W-:Y:S01]  /*113b0*/  ULDC.64 UR16, c[0x0][0xb88] ;  /* 0x0002e20000107ab9 */ /* 0x000fe20000000a00 */
[----:B0-----:R-:W-:-:S05]  /*113c0*/  @P1 IMAD.HI.U32 R3, R4, R3, RZ ;  /* 0x0000000304031227 */ /* 0x001fca00078e00ff */
[----:B-1----:R-:W-:Y:S01]  /*113d0*/  @P1 SHF.R.U32.HI R2, RZ, R6, R3 ;  /* 0x00000006ff021219 */ /* 0x002fe20000011603 */
[----:B------:R-:W-:-:S03]  /*113e0*/  IMAD.U32 R6, RZ, RZ, UR10 ;  /* 0x0000000aff067e24 */ /* 0x000fc6000f8e00ff */
[--C-:B------:R-:W-:Y:S01]  /*113f0*/  SHF.R.S32.HI R3, RZ, 0x1f, R2.reuse ;  /* 0x0000001fff037819 */ /* 0x100fe20000011402 */
[----:B------:R-:W-:Y:S01]  /*11400*/  IMAD.MOV R5, RZ, RZ, -R2 ;  /* 0x000000ffff057224 */ /* 0x000fe200078e0a02 */
[----:B------:R-:W-:-:S03]  /*11410*/  IADD3 R2, P1, R2, UR8, RZ ;  /* 0x0000000802027c10 */ /* 0x000fc6000ff3e0ff */
[----:B------:R-:W-:Y:S01]  /*11420*/  IMAD R5, R7, R5, R4 ;  /* 0x0000000507057224 */ /* 0x000fe200078e0204 */
[----:B------:R-:W-:Y:S01]  /*11430*/  IADD3.X R3, R3, UR9, R6, P1, !PT ;  /* 0x0000000903037c10 */ /* 0x000fe20008ffe406 */
[----:B------:R-:W-:-:S03]  /*11440*/  ULDC.64 UR8, c[0x0][0xb50] ;  /* 0x0002d40000087ab9 */ /* 0x000fc60000000a00 */
[----:B------:R-:W-:Y:S01]  /*11450*/  SHF.R.S32.HI R4, RZ, 0x1f, R5 ;  /* 0x0000001fff047819 */ /* 0x000fe20000011405 */
[----:B------:R-:W-:-:S04]  /*11460*/  IMAD.WIDE.U32 R2, R5, UR16, R2 ;  /* 0x0000001005027c25 */ /* 0x000fc8000f8e0002 */
[----:B------:R-:W-:-:S04]  /*11470*/  IMAD R4, R4, UR16, RZ ;  /* 0x0000001004047c24 */ /* 0x000fc8000f8e02ff */
[----:B------:R-:W-:Y:S01]  /*11480*/  IMAD R7, R5, UR17, R4 ;  /* 0x0000001105077c24 */ /* 0x000fe2000f8e0204 */
[----:B------:R-:W-:-:S03]  /*11490*/  LEA R4, P1, R2, UR8, 0x2 ;  /* 0x0000000802047c11 */ /* 0x000fc6000f8210ff */
[----:B------:R-:W-:-:S05]  /*114a0*/  IMAD.IADD R3, R3, 0x1, R7 ;  /* 0x0000000103037824 */ /* 0x000fca00078e0207 */
[----:B------:R-:W-:Y:S01]  /*114b0*/  LEA.HI.X R5, R2, UR9, R3, 0x2, P1 ;  /* 0x0000000902057c11 */ /* 0x000fe200088f1403 */
[----:B------:R-:W-:-:S05]  /*114c0*/  IMAD.MOV.U32 R3, RZ, RZ, -0x800000 ;  /* 0xff800000ff037424 */ /* 0x000fca00078e00ff */
[----:B------:R0:W-:Y:S02]  /*114d0*/  STG.E desc[UR18][R4.64], R3 ;  /* 0x0000000304007986 */ /* 0x0001e4000c101912 */
.L_x_1457:
[----:B------:R-:W-:Y:S05]  /*114e0*/  BSYNC B1 ;  /* 0x0000000000017941 */ /* 0x000fea0003800000 */
.L_x_1456:
[----:B0-----:R-:W0:Y:S01]  /*114f0*/  @P0 LDC R3, c[0x0][0xbf0] ;  /* 0x0002fc00ff030b82 */ /* 0x001e220000000800 */
[----:B------:R-:W-:Y:S01]  /*11500*/  ULDC.64 UR16, c[0x0][0xaa0] ;  /* 0x0002a80000107ab9 */ /* 0x000fe20000000a00 */
[----:B------:R-:W-:Y:S01]  /*11510*/  R2UR UR15, R195 ;  /* 0x00000000c30f72ca */ /* 0x000fe200000e0000 */
[----:B------:R-:W-:Y:S01]  /*11520*/  UIMAD UR10, UR11, UR16, URZ ;  /* 0x000000100b0a72a4 */ /* 0x000fe2000f8e023f */
[----:B------:R-:W-:Y:S01]  /*11530*/  IMAD R2, R194, 0x20, R196 ;  /* 0x00000020c2027824 */ /* 0x000fe200078e02c4 */
[----:B------:R-:W-:Y:S01]  /*11540*/  UIMAD.WIDE.U32 UR8, UR4, UR16, URZ ;  /* 0x00000010040872a5 */ /* 0x000fe2000f8e003f */
[----:B------:R-:W-:Y:S01]  /*11550*/  BSSY B1, `(.L_x_1458) ;  /* 0x000003d000017945 */ /* 0x000fe20003800000 */
[----:B------:R-:W-:Y:S01]  /*11560*/  UIMAD UR10, UR4, UR17, UR10 ;  /* 0x00000011040a72a4 */ /* 0x000fe2000f8e020a */
[----:B------:R-:W-:Y:S02]  /*11570*/  VIADD R6, R2, UR60 ;  /* 0x0000003c02067c36 */ /* 0x000fe40008000000 */
[----:B------:R-:W-:Y:S01]  /*11580*/  ULDC.64 UR16, c[0x0][0xae8] ;  /* 0x0002ba0000107ab9 */ /* 0x000fe20000000a00 */
[----:B------:R-:W-:Y:S01]  /*11590*/  UIADD3 UR9, UR9, UR10, URZ ;  /* 0x0000000a09097290 */ /* 0x000fe2000fffe03f */
[----:B------:R-:W-:Y:S01]  /*115a0*/  @P0 IMAD.HI.U32 R2, R6, R9, RZ ;  /* 0x0000000906020227 */ /* 0x000fe200078e00ff */
[----:B------:R-:W-:-:S02]  /*115b0*/  UIMAD UR4, UR12, UR16, URZ ;  /* 0x000000100c0472a4 */ /* 0x000fc4000f8e023f */
[----:B------:R-:W-:Y:S01]  /*115c0*/  UIMAD.WIDE.U32 UR8, UR15, UR16, UR8 ;  /* 0x000000100f0872a5 */ /* 0x000fe2000f8e0008 */
[----:B------:R-:W-:Y:S01]  /*115d0*/  IMAD.MOV.U32 R5, RZ, RZ, R6 ;  /* 0x000000ffff057224 */ /* 0x000fe200078e0006 */
[----:B------:R-:W-:Y:S01]  /*115e0*/  UIMAD UR4, UR15, UR17, UR4 ;  /* 0x000000110f0472a4 */ /* 0x000fe2000f8e0204 */
[----:B------:R-:W-:-:S03]  /*115f0*/  ULDC.64 UR10, c[0x0][0xaf0] ;  /* 0x0002bc00000a7ab9 */ /* 0x000fc60000000a00 */
[----:B------:R-:W-:Y:S02]  /*11600*/  UIADD3 UR9, UR9, UR4, URZ ;  /* 0x0000000409097290 */ /* 0x000fe4000fffe03f */
[----:B------:R-:W-:Y:S01]  /*11610*/  UIMAD UR4, UR14, UR10, URZ ;  /* 0x0000000a0e0472a4 */ /* 0x000fe2000f8e023f */
[----:B0-----:R-:W-:Y:S01]  /*11620*/  @P0 SHF.R.U32.HI R5, RZ, R3, R2 ;  /* 0x00000003ff050219 */ /* 0x001fe20000011602 */
[----:B------:R-:W-:Y:S02]  /*11630*/  UIMAD.WIDE.U32 UR8, UR13, UR10, UR8 ;  /* 0x0000000a0d0872a5 */ /* 0x000fe4000f8e0008 */
[----:B------:R-:W-:Y:S01]  /*11640*/  UIMAD UR4, UR13, UR11, UR4 ;  /* 0x0000000b0d0472a4 */ /* 0x000fe2000f8e0204 */
[--C-:B------:R-:W-:Y:S01]  /*11650*/  SHF.R.S32.HI R2, RZ, 0x1f, R5.reuse ;  /* 0x0000001fff027819 */ /* 0x100fe20000011405 */
[----:B------:R-:W-:Y:S01]  /*11660*/  IMAD.MOV R7, RZ, RZ, -R5 ;  /* 0x000000ffff077224 */ /* 0x000fe200078e0a05 */
[----:B------:R-:W-:Y:S01]  /*11670*/  ULDC.64 UR10, c[0x0][0xae0] ;  /* 0x0002b800000a7ab9 */ /* 0x000fe20000000a00 */
[----:B------:R-:W-:-:S02]  /*11680*/  UIADD3 UR4, UR9, UR4, URZ ;  /* 0x0000000409047290 */ /* 0x000fc4000fffe03f */
[----:B------:R-:W-:Y:S02]  /*11690*/  IMAD.U32 R3, RZ, RZ, UR9 ;  /* 0x00000009ff037e24 */ /* 0x000fe4000f8e00ff */
[----:B------:R-:W-:Y:S02]  /*116a0*/  IMAD R4, R2, UR10, RZ ;  /* 0x0000000a02047c24 */ /* 0x000fe4000f8e02ff */
[----:B------:R-:W-:Y:S02]  /*116b0*/  IMAD R7, R11, R7, R6 ;  /* 0x000000070b077224 */ /* 0x000fe400078e0206 */
[----:B------:R-:W-:Y:S01]  /*116c0*/  IMAD.U32 R2, RZ, RZ, UR8 ;  /* 0x00000008ff027e24 */ /* 0x000fe2000f8e00ff */
[----:B------:R-:W-:Y:S01]  /*116d0*/  ULDC.64 UR8, c[0x0][0xad8] ;  /* 0x0002b60000087ab9 */ /* 0x000fe20000000a00 */
[----:B------:R-:W-:Y:S02]  /*116e0*/  IMAD.U32 R3, RZ, RZ, UR4 ;  /* 0x00000004ff037e24 */ /* 0x000fe4000f8e00ff */
[C---:B------:R-:W-:Y:S01]  /*116f0*/  IMAD R9, R5.reuse, UR11, R4 ;  /* 0x0000000b05097c24 */ /* 0x040fe2000f8e0204 */
[----:B------:R-:W-:Y:S01]  /*11700*/  SHF.R.S32.HI R4, RZ, 0x1f, R7 ;  /* 0x0000001fff047819 */ /* 0x000fe20000011407 */
[----:B------:R-:W-:-:S04]  /*11710*/  IMAD.WIDE.U32 R2, R5, UR10, R2 ;  /* 0x0000000a05027c25 */ /* 0x000fc8000f8e0002 */
[----:B------:R-:W-:Y:S02]  /*11720*/  IMAD.IADD R3, R3, 0x1, R9 ;  /* 0x0000000103037824 */ /* 0x000fe400078e0209 */
[----:B------:R-:W-:Y:S02]  /*11730*/  IMAD R4, R4, UR8, RZ ;  /* 0x0000000804047c24 */ /* 0x000fe4000f8e02ff */
[----:B------:R-:W-:Y:S02]  /*11740*/  VIADD R6, R196, UR60 ;  /* 0x0000003cc4067c36 */ /* 0x000fe40008000000 */
[----:B-----5:R-:W-:Y:S02]  /*11750*/  IMAD R11, R0, R11, RZ ;  /* 0x0000000b000b7224 */ /* 0x020fe400078e02ff */
[C---:B------:R-:W-:Y:S02]  /*11760*/  IMAD R5, R7.reuse, UR9, R4 ;  /* 0x0000000907057c24 */ /* 0x040fe4000f8e0204 */
[----:B------:R-:W-:Y:S01]  /*11770*/  IMAD.WIDE.U32 R2, R7, UR8, R2 ;  /* 0x0000000807027c25 */ /* 0x000fe2000f8e0002 */
[----:B------:R-:W-:Y:S01]  /*11780*/  ISETP.GE.AND P2, PT, R6, R11, PT ;  /* 0x0000000b0600720c */ /* 0x000fe20003f46270 */
[----:B------:R-:W-:-:S02]  /*11790*/  ULDC.64 UR8, c[0x0][0xa80] ;  /* 0x0002a00000087ab9 */ /* 0x000fc40000000a00 */
[----:B------:R-:W-:Y:S01]  /*117a0*/  IMAD.IADD R3, R3, 0x1, R5 ;  /* 0x0000000103037824 */ /* 0x000fe200078e0205 */
[----:B------:R-:W-:Y:S01]  /*117b0*/  LEA R4, P3, R2, UR8, 0x1 ;  /* 0x0000000802047c11 */ /* 0x000fe2000f8608ff */
[----:B------:R-:W-:-:S03]  /*117c0*/  VIADD R0, R6, 0x20 ;  /* 0x0000002006007836 */ /* 0x000fc60000000000 */
[----:B------:R-:W-:Y:S01]  /*117d0*/  LEA.HI.X R5, R2, UR9, R3, 0x1, P3 ;  /* 0x0000000902057c11 */ /* 0x000fe200098f0c03 */
[----:B------:R0:W1:Y:S01]  /*117e0*/  SHFL.IDX PT, R7, R4, RZ, 0x181f ;  /* 0x00181fff04077589 */ /* 0x00006200000e0000 */
[-C--:B------:R-:W-:Y:S01]  /*117f0*/  ISETP.GE.AND P1, PT, R0, R11.reuse, PT ;  /* 0x0000000b0000720c */ /* 0x080fe20003f26270 */
[----:B------:R-:W-:Y:S02]  /*11800*/  VIADD R0, R6, 0x40 ;  /* 0x0000004006007836 */ /* 0x000fe40000000000 */
[----:B------:R0:W2:Y:S03]  /*11810*/  SHFL.IDX PT, R3, R5, RZ, 0x181f ;  /* 0x00181fff05037589 */ /* 0x0000a600000e0000 */
        /* <DEDUP_REMOVED lines=16> */
.L_x_1459:
[----:B------:R-:W-:Y:S05]  /*11920*/  BSYNC B1 ;  /* 0x0000000000017941 */ /* 0x000fea0003800000 */
.L_x_1458:
[----:B--23--:R2:W3:Y:S01]  /*11930*/  SHFL.IDX PT, R3, R5, 0x1, 0x181f ;  /* 0x00381f0005037f89 */ /* 0x00c4e200000e0000 */
[----:B------:R-:W-:Y:S03]  /*11940*/  BSSY B1, `(.L_x_1460) ;  /* 0x0000011000017945 */ /* 0x000fe60003800000 */
[----:B-1----:R2:W1:Y:S01]  /*11950*/  SHFL.IDX PT, R7, R4, 0x1, 0x181f ;  /* 0x00381f0004077f89 */ /* 0x00246200000e0000 */
        /* <DEDUP_REMOVED lines=15> */
.L_x_1461:
[----:B------:R-:W-:Y:S05]  /*11a50*/  BSYNC B1 ;  /* 0x0000000000017941 */ /* 0x000fea0003800000 */
.L_x_1460:
[----:B---34-:R3:W4:Y:S01]  /*11a60*/  SHFL.IDX PT, R3, R5, 0x2, 0x181f ;  /* 0x00581f0005037f89 */ /* 0x01872200000e0000 */
        /* <DEDUP_REMOVED lines=17> */
.L_x_1463:
[----:B------:R-:W-:Y:S05]  /*11b80*/  BSYNC B1 ;  /* 0x0000000000017941 */ /* 0x000fea0003800000 */
.L_x_1462:
[----:B------:R-:W-:Y:S01]  /*11b90*/  VIADD R0, R6, 0x60 ;  /* 0x0000006006007836 */ /* 0x000fe20000000000 */
[----:B0-23--:R-:W0:Y:S04]  /*11ba0*/  SHFL.IDX PT, R5, R5, 0x3, 0x181f ;  /* 0x00781f0005057f89 */ /* 0x00de2800000e0000 */
[----:B------:R-:W-:Y:S01]  /*11bb0*/  ISETP.GE.AND P0, PT, R0, R11, PT ;  /* 0x0000000b0000720c */ /* 0x000fe20003f06270 */
[----:B-1--4-:R1:W2:-:S12]  /*11bc0*/  SHFL.IDX PT, R3, R4, 0x3, 0x181f ;  /* 0x00781f0004037f89 */ /* 0x01229800000e0000 */
[----:B-1----:R-:W-:Y:S05]  /*11bd0*/  @P0 BRA `(.L_x_1454) ;  /* 0x0000000000380947 */ /* 0x002fea0003800000 */
[----:B------:R-:W-:Y:S01]  /*11be0*/  ULDC UR4, c[0x0][0xac8] ;  /* 0x0002b20000047ab9 */ /* 0x000fe20000000800 */
[----:B------:R-:W-:Y:S01]  /*11bf0*/  ULDC.64 UR8, c[0x0][0x208] ;  /* 0x0000820000087ab9 */ /* 0x000fe20000000a00 */
        /* <DEDUP_REMOVED lines=12> */
.L_x_1454:
[----:B------:R-:W-:Y:S05]  /*11cc0*/  BSYNC B0 ;  /* 0x0000000000007941 */ /* 0x000fea0003800000 */
.L_x_1445:
[----:B------:R-:W-:Y:S02]  /*11cd0*/  ULDC UR4, c[0x0][0xc3c] ;  /* 0x00030f0000047ab9 */ /* 0x000fe40000000800 */
[----:B------:R-:W-:-:S06]  /*11ce0*/  UISETP.GE.AND UP0, UPT, UR6, UR4, UPT ;  /* 0x000000040600728c */ /* 0x000fcc000bf06270 */
[----:B------:R-:W-:-:S13]  /*11cf0*/  PLOP3.LUT P0, PT, PT, PT, UP0, 0x80, 0x0 ;  /* 0x000000000000781c */ /* 0x000fda0003f0f008 */
[----:B------:R-:W-:Y:S05]  /*11d00*/  @!P0 BRA `(.L_x_1464) ;  /* 0xfffffef000508947 */ /* 0x000fea000383ffff */
[----:B------:R-:W-:Y:S05]  /*11d10*/  EXIT ;  /* 0x000000000000794d */ /* 0x000fea0003800000 */
.L_x_1363:
        /* <DEDUP_REMOVED lines=15> */
[----:B------:R-:W2:Y:S01]  /*11e10*/  LDS.128 R16, [UR4+0x308d0] ;  /* 0x0308d004ff107984 */ /* 0x000ea20008000c00 */
[----:B------:R-:W-:Y:S06]  /*11e20*/  BAR.ARV 0x4, 0x180 ;  /* 0x0106000000007b1d */ /* 0x000fec0000002000 */
[----:B------:R-:W-:Y:S05]  /*11e30*/  BRA `(.L_x_1466) ;  /* 0x0000000800947947 */ /* 0x000fea0003800000 */
.L_x_1465:
[----:B------:R-:W1:Y:S01]  /*11e40*/  S2R R0, SR_TID.X ;  /* 0x0000000000007919 */ /* 0x000e620000002100 */
[----:B------:R-:W-:Y:S01]  /*11e50*/  ULDC UR4, c[0x0][0xc3c] ;  /* 0x00030f0000047ab9 */ /* 0x000fe20000000800 */
[----:B------:R-:W-:Y:S01]  /*11e60*/  ULDC.64 UR6, c[0x0][0x208] ;  /* 0x0000820000067ab9 */ /* 0x000fe20000000a00 */
[----:B------:R-:W-:Y:S01]  /*11e70*/  ULDC UR5, c[0x0][0xc38] ;  /* 0x00030e0000057ab9 */ /* 0x000fe20000000800 */
[----:B-1----:R-:W-:-:S04]  /*11e80*/  LOP3.LUT R0, R0, 0x1f, RZ, 0xc0, !PT ;  /* 0x0000001f00007812 */ /* 0x002fc800078ec0ff */
[----:B------:R-:W-:-:S04]  /*11e90*/  ISETP.NE.AND P0, PT, R0, 0x1f, PT ;  /* 0x0000001f0000780c */ /* 0x000fc80003f05270 */
[----:B------:R-:W-:-:S13]  /*11ea0*/  ISETP.GE.OR P1, PT, R0, UR4, !P0 ;  /* 0x0000000400007c0c */ /* 0x000fda000c726670 */
[----:B0-----:R-:W0:Y:S02]  /*11eb0*/  @!P1 LDC.64 R2, c[0x0][0xc80] ;  /* 0x00032000ff029b82 */ /* 0x001e240000000a00 */
[----:B0-----:R-:W-:-:S05]  /*11ec0*/  @!P1 IMAD.WIDE.U32 R2, R0, 0x4, R2 ;  /* 0x0000000400029825 */ /* 0x001fca00078e0002 */
[----:B------:R-:W2:Y:S01]  /*11ed0*/  @!P1 LDG.E R5, desc[UR6][R2.64] ;  /* 0x0000000602059981 */ /* 0x000ea2000c1e1900 */
[C---:B------:R-:W-:Y:S01]  /*11ee0*/  ISETP.NE.AND P1, PT, R0.reuse, RZ, PT ;  /* 0x000000ff0000720c */ /* 0x040fe20003f25270 */
[----:B------:R-:W0:Y:S01]  /*11ef0*/  S2UR UR6, SR_CTAID.X ;  /* 0x00000000000679c3 */ /* 0x000e220000002500 */
[C---:B------:R-:W-:Y:S01]  /*11f00*/  ISETP.GE.U32.AND P2, PT, R0.reuse, 0x2, PT ;  /* 0x000000020000780c */ /* 0x040fe20003f46070 */
[----:B------:R-:W-:Y:S01]  /*11f10*/  UMOV UR4, URZ ;  /* 0x0000003f00047c82 */ /* 0x000fe20008000000 */
[C---:B------:R-:W-:Y:S01]  /*11f20*/  ISETP.GE.U32.AND P3, PT, R0.reuse, 0x4, PT ;  /* 0x000000040000780c */ /* 0x040fe20003f66070 */
[----:B------:R-:W-:Y:S01]  /*11f30*/  IMAD.MOV.U32 R16, RZ, RZ, RZ ;  /* 0x000000ffff107224 */ /* 0x000fe200078e00ff */
[C---:B------:R-:W-:Y:S02]  /*11f40*/  ISETP.GE.U32.AND P4, PT, R0.reuse, 0x8, PT ;  /* 0x000000080000780c */ /* 0x040fe40003f86070 */
[----:B------:R-:W-:Y:S01]  /*11f50*/  ISETP.GE.U32.AND P5, PT, R0, 0x10, PT ;  /* 0x000000100000780c */ /* 0x000fe20003fa6070 */
[----:B--2---:R-:W1:Y:S02]  /*11f60*/  SHFL.UP PT, R4, R5, 0x1, RZ ;  /* 0x0420000005047989 */ /* 0x004e6400000e00ff */
[----:B-1----:R-:W-:-:S05]  /*11f70*/  SEL R4, R4, RZ, P1 ;  /* 0x000000ff04047207 */ /* 0x002fca0000800000 */
[----:B------:R-:W-:-:S05]  /*11f80*/  IMAD.IADD R4, R5, 0x1, R4 ;  /* 0x0000000105047824 */ /* 0x000fca00078e0204 */
[----:B------:R-:W1:Y:S02]  /*11f90*/  SHFL.UP PT, R6, R4, 0x2, RZ ;  /* 0x0440000004067989 */ /* 0x000e6400000e00ff */
        /* <DEDUP_REMOVED lines=11> */
[----:B------:R-:W1:Y:S02]  /*12050*/  SHFL.IDX PT, R2, R4, 0x1f, 0x1f ;  /* 0x03e01f0004027f89 */ /* 0x000e6400000e0000 */
[----:B-1----:R-:W-:-:S04]  /*12060*/  IMAD R6, R2, UR5, RZ ;  /* 0x0000000502067c24 */ /* 0x002fc8000f8e02ff */
[----:B------:R-:W-:Y:S01]  /*12070*/  IMAD.MOV.U32 R7, RZ, RZ, R6 ;  /* 0x000000ffff077224 */ /* 0x000fe200078e0006 */
[----:B0-----:R-:W-:-:S13]  /*12080*/  ISETP.GT.AND P6, PT, R6, UR6, PT ;  /* 0x0000000606007c0c */ /* 0x001fda000bfc4270 */
[----:B------:R-:W-:Y:S05]  /*12090*/  @P6 BRA `(.L_x_1467) ;  /* 0x0000000000a06947 */ /* 0x000fea0003800000 */
[----:B------:R-:W0:Y:S01]  /*120a0*/  LDC R4, c[0x0][0xc3c] ;  /* 0x00030f00ff047b82 */ /* 0x000e220000000800 */
[----:B------:R-:W-:Y:S01]  /*120b0*/  IMAD.MOV.U32 R6, RZ, RZ, R7 ;  /* 0x000000ffff067224 */ /* 0x000fe200078e0007 */
[----:B------:R-:W-:Y:S01]  /*120c0*/  UMOV UR4, URZ ;  /* 0x0000003f00047c82 */ /* 0x000fe20008000000 */
[----:B------:R-:W-:Y:S01]  /*120d0*/  ULDC UR7, c[0x0][0xc3c] ;  /* 0x00030f0000077ab9 */ /* 0x000fe20000000800 */
[----:B------:R-:W-:-:S05]  /*120e0*/  ULDC UR5, c[0x0][0xc38] ;  /* 0x00030e0000057ab9 */ /* 0x000fca0000000800 */
.L_x_1471:
        /* <DEDUP_REMOVED lines=9> */
[----:B------:R-:W0:Y:S01]  /*12180*/  LDC.64 R2, c[0x0][0xc80] ;  /* 0x00032000ff027b82 */ /* 0x000e220000000a00 */
[----:B------:R-:W-:Y:S01]  /*12190*/  ULDC.64 UR8, c[0x0][0x208] ;  /* 0x0000820000087ab9 */ /* 0x000fe20000000a00 */
[----:B0-----:R-:W-:-:S05]  /*121a0*/  IMAD.WIDE R2, R7, 0x4, R2 ;  /* 0x0000000407027825 */ /* 0x001fca00078e0202 */
[----:B------:R0:W5:Y:S02]  /*121b0*/  LDG.E R5, desc[UR8][R2.64] ;  /* 0x0000000802057981 */ /* 0x000164000c1e1900 */
.L_x_1470:
[----:B------:R-:W-:Y:S05]  /*121c0*/  BSYNC B0 ;  /* 0x0000000000007941 */ /* 0x000fea0003800000 */
.L_x_1469:
        /* <DEDUP_REMOVED lines=21> */
.L_x_1467:
[----:B------:R-:W-:Y:S01]  /*12320*/  IMAD.IADD R7, R6, 0x1, -R7 ;  /* 0x0000000106077824 */ /* 0x000fe200078e0a07 */
[----:B------:R-:W-:-:S03]  /*12330*/  ULDC.64 UR8, c[0x0][0x208] ;  /* 0x0000820000087ab9 */ /* 0x000fc60000000a00 */
[----:B------:R-:W-:-:S05]  /*12340*/  IMAD R2, R4, UR5, R7 ;  /* 0x0000000504027c24 */ /* 0x000fca000f8e0207 */
[----:B------:R-:W-:Y:S02]  /*12350*/  ISETP.GT.AND P0, PT, R2, UR6, PT ;  /* 0x0000000602007c0c */ /* 0x000fe4000bf04270 */
[----:B------:R-:W0:Y:S11]  /*12360*/  LDC.64 R2, c[0x0][0xc90] ;  /* 0x00032400ff027b82 */ /* 0x000e360000000a00 */
[----:B------:R-:W-:-:S04]  /*12370*/  VOTE.ANY R11, PT, !P0 ;  /* 0x00000000000b7806 */ /* 0x000fc800040e0100 */
[----:B------:R-:W1:Y:S02]  /*12380*/  POPC R6, R11 ;  /* 0x0000000b00067309 */ /* 0x000e640000000000 */
[----:B-1----:R-:W-:-:S04]  /*12390*/  VIADD R19, R6, UR4 ;  /* 0x0000000406137c36 */ /* 0x002fc80008000000 */
[----:B0-----:R-:W-:-:S05]  /*123a0*/  IMAD.WIDE R2, R19, 0x4, R2 ;  /* 0x0000000413027825 */ /* 0x001fca00078e0202 */
[----:B------:R-:W2:Y:S01]  /*123b0*/  LDG.E R10, desc[UR8][R2.64] ;  /* 0x00000008020a7981 */ /* 0x000ea2000c1e1900 */
[----:B------:R-:W-:-:S03]  /*123c0*/  ISETP.NE.AND P0, PT, R11, RZ, PT ;  /* 0x000000ff0b00720c */ /* 0x000fc60003f05270 */
[----:B------:R-:W2:Y:S02]  /*123d0*/  SHFL.IDX PT, R5, R5, R6, 0x1f ;  /* 0x00001f0605057589 */ /* 0x000ea400000e0000 */
[----:B--2---:R-:W-:-:S05]  /*123e0*/  IMAD R8, R5, R10, RZ ;  /* 0x0000000a05087224 */ /* 0x004fca00078e02ff */
[----:B------:R-:W-:-:S04]  /*123f0*/  IABS R9, R8 ;  /* 0x0000000800097213 */ /* 0x000fc80000000000 */
[----:B------:R-:W0:Y:S08]  /*12400*/  I2F.RP R12, R9 ;  /* 0x00000009000c7306 */ /* 0x000e300000209400 */
[----:B0-----:R-:W0:Y:S02]  /*12410*/  MUFU.RCP R12, R12 ;  /* 0x0000000c000c7308 */ /* 0x001e240000001000 */
[----:B0-----:R-:W-:-:S06]  /*12420*/  VIADD R13, R12, 0xffffffe ;  /* 0x0ffffffe0c0d7836 */ /* 0x001fcc0000000000 */
[----:B------:R0:W1:Y:S01]  /*12430*/  F2I.FTZ.U32.TRUNC.NTZ R3, R13 ;  /* 0x0000000d00037305 */ /* 0x000062000021f000 */
[----:B------:R-:W-:Y:S05]  /*12440*/  @!P0 BRA `(.L_x_1472) ;  /* 0x0000000000088947 */ /* 0x000fea0003800000 */
[----:B------:R-:W-:-:S05]  /*12450*/  VIADD R11, R6, 0xffffffff ;  /* 0xffffffff060b7836 */ /* 0x000fca0000000000 */
[----:B------:R2:W3:Y:S02]  /*12460*/  SHFL.IDX PT, R16, R4, R11, 0x1f ;  /* 0x00001f0b04107589 */ /* 0x0004e400000e0000 */
.L_x_1472:
[----:B-1----:R-:W-:Y:S01]  /*12470*/  IMAD.MOV R2, RZ, RZ, -R3 ;  /* 0x000000ffff027224 */ /* 0x002fe200078e0a03 */
[----:B--2---:R-:W-:Y:S01]  /*12480*/  IABS R4, R8 ;  /* 0x0000000800047213 */ /* 0x004fe20000000000 */
[----:B---3--:R-:W-:Y:S02]  /*12490*/  IMAD R16, R16, UR5, R7 ;  /* 0x0000000510107c24 */ /* 0x008fe4000f8e0207 */
[----:B------:R-:W-:Y:S02]  /*124a0*/  IMAD R7, R2, R9, RZ ;  /* 0x0000000902077224 */ /* 0x000fe400078e02ff */
[----:B------:R-:W-:Y:S02]  /*124b0*/  IMAD.MOV.U32 R2, RZ, RZ, RZ ;  /* 0x000000ffff027224 */ /* 0x000fe400078e00ff */
[----:B------:R-:W-:Y:S02]  /*124c0*/  IMAD.MOV R4, RZ, RZ, -R4 ;  /* 0x000000ffff047224 */ /* 0x000fe400078e0a04 */
[----:B------:R-:W-:Y:S01]  /*124d0*/  IMAD.HI.U32 R2, R3, R7, R2 ;  /* 0x0000000703027227 */ /* 0x000fe200078e0002 */
[----:B------:R-:W-:-:S04]  /*124e0*/  IADD3 R7, -R16, UR6, RZ ;  /* 0x0000000610077c10 */ /* 0x000fc8000fffe1ff */
[----:B------:R-:W-:-:S05]  /*124f0*/  IABS R3, R7 ;  /* 0x0000000700037213 */ /* 0x000fca0000000000 */
[----:B------:R-:W-:-:S04]  /*12500*/  IMAD.HI.U32 R2, R2, R3, RZ ;  /* 0x0000000302027227 */ /* 0x000fc800078e00ff */
[----:B------:R-:W-:Y:S01]  /*12510*/  IMAD R4, R2, R4, R3 ;  /* 0x0000000402047224 */ /* 0x000fe200078e0203 */
[----:B------:R-:W-:-:S04]  /*12520*/  LOP3.LUT R3, R7, R8, RZ, 0x3c, !PT ;  /* 0x0000000807037212 */ /* 0x000fc800078e3cff */
[----:B------:R-:W-:Y:S02]  /*12530*/  ISETP.GT.U32.AND P1, PT, R9, R4, PT ;  /* 0x000000040900720c */ /* 0x000fe40003f24070 */
[----:B------:R-:W-:-:S11]  /*12540*/  ISETP.GE.AND P2, PT, R3, RZ, PT ;  /* 0x000000ff0300720c */ /* 0x000fd60003f46270 */
[----:B------:R-:W-:Y:S02]  /*12550*/  @!P1 IMAD.IADD R4, R4, 0x1, -R9 ;  /* 0x0000000104049824 */ /* 0x000fe400078e0a09 */
[----:B------:R-:W-:Y:S01]  /*12560*/  @!P1 VIADD R2, R2, 0x1 ;  /* 0x0000000102029836 */ /* 0x000fe20000000000 */
[----:B------:R-:W-:Y:S02]  /*12570*/  ISETP.NE.AND P1, PT, R8, RZ, PT ;  /* 0x000000ff0800720c */ /* 0x000fe40003f25270 */
[----:B------:R-:W-:-:S13]  /*12580*/  ISETP.GE.U32.AND P0, PT, R4, R9, PT ;  /* 0x000000090400720c */ /* 0x000fda0003f06070 */
[----:B------:R-:W-:-:S04]  /*12590*/  @P0 VIADD R2, R2, 0x1 ;  /* 0x0000000102020836 */ /* 0x000fc80000000000 */
[----:B------:R-:W-:-:S04]  /*125a0*/  IMAD.MOV.U32 R9, RZ, RZ, R2 ;  /* 0x000000ffff097224 */ /* 0x000fc800078e0002 */
[----:B------:R-:W-:Y:S01]  /*125b0*/  @!P2 IMAD.MOV R9, RZ, RZ, -R9 ;  /* 0x000000ffff09a224 */ /* 0x000fe200078e0a09 */
[----:B------:R-:W-:-:S05]  /*125c0*/  @!P1 LOP3.LUT R9, RZ, R8, RZ, 0x33, !PT ;  /* 0x00000008ff099212 */ /* 0x000fca00078e33ff */
[----:B------:R-:W-:Y:S02]  /*125d0*/  IMAD R4, R10, R9, RZ ;  /* 0x000000090a047224 */ /* 0x000fe400078e02ff */
[----:B------:R-:W-:Y:S02]  /*125e0*/  IMAD.MOV R9, RZ, RZ, -R9 ;  /* 0x000000ffff097224 */ /* 0x000fe400078e0a09 */
[----:B------:R-:W-:Y:S02]  /*125f0*/  IMAD.MOV R3, RZ, RZ, -R4 ;  /* 0x000000ffff037224 */ /* 0x000fe400078e0a04 */
[----:B------:R-:W-:-:S03]  /*12600*/  IMAD R7, R8, R9, R7 ;  /* 0x0000000908077224 */ /* 0x000fc600078e0207 */
[----:B------:R-:W-:Y:S01]  /*12610*/  VIADDMNMX R10, R3, UR5, R10, PT ;  /* 0x00000005030a7c46 */ /* 0x000fe2000b80010a */
[----:B------:R-:W-:Y:S01]  /*12620*/  IMAD.IADD R4, R7, 0x1, R4 ;  /* 0x0000000107047824 */ /* 0x000fe200078e0204 */
[----:B------:R-:W-:Y:S02]  /*12630*/  IABS R8, R7 ;  /* 0x0000000700087213 */ /* 0x000fe40000000000 */
[----:B------:R-:W-:-:S04]  /*12640*/  IABS R6, R10 ;  /* 0x0000000a00067213 */ /* 0x000fc80000000000 */
[----:B------:R-:W1:Y:S08]  /*12650*/  I2F.RP R11, R6 ;  /* 0x00000006000b7306 */ /* 0x000e700000209400 */
[----:B-1----:R-:W1:Y:S02]  /*12660*/  MUFU.RCP R11, R11 ;  /* 0x0000000b000b7308 */ /* 0x002e640000001000 */
[----:B-1----:R-:W-:-:S06]  /*12670*/  VIADD R2, R11, 0xffffffe ;  /* 0x0ffffffe0b027836 */ /* 0x002fcc0000000000 */
[----:B------:R1:W2:Y:S02]  /*12680*/  F2I.FTZ.U32.TRUNC.NTZ R3, R2 ;  /* 0x0000000200037305 */ /* 0x0002a4000021f000 */
[----:B-1----:R-:W-:Y:S02]  /*12690*/  IMAD.MOV.U32 R2, RZ, RZ, RZ ;  /* 0x000000ffff027224 */ /* 0x002fe400078e00ff */
[----:B--2---:R-:W-:-:S04]  /*126a0*/  IMAD.MOV R9, RZ, RZ, -R3 ;  /* 0x000000ffff097224 */ /* 0x004fc800078e0a03 */
[----:B------:R-:W-:-:S04]  /*126b0*/  IMAD R9, R9, R6, RZ ;  /* 0x0000000609097224 */ /* 0x000fc800078e02ff */
[----:B------:R-:W-:Y:S01]  /*126c0*/  IMAD.HI.U32 R3, R3, R9, R2 ;  /* 0x0000000903037227 */ /* 0x000fe200078e0002 */
[-C--:B------:R-:W-:Y:S02]  /*126d0*/  IABS R9, R10.reuse ;  /* 0x0000000a00097213 */ /* 0x080fe40000000000 */
[----:B------:R-:W-:-:S03]  /*126e0*/  LOP3.LUT R2, R7, R10, RZ, 0x3c, !PT ;  /* 0x0000000a07027212 */ /* 0x000fc600078e3cff */
[----:B------:R-:W-:Y:S01]  /*126f0*/  IMAD.MOV R9, RZ, RZ, -R9 ;  /* 0x000000ffff097224 */ /* 0x000fe200078e0a09 */
[----:B------:R-:W-:Y:S01]  /*12700*/  ISETP.GE.AND P2, PT, R2, RZ, PT ;  /* 0x000000ff0200720c */ /* 0x000fe20003f46270 */
[----:B------:R-:W-:-:S04]  /*12710*/  IMAD.HI.U32 R3, R3, R8, RZ ;  /* 0x0000000803037227 */ /* 0x000fc800078e00ff */
[----:B------:R-:W-:-:S05]  /*12720*/  IMAD R9, R3, R9, R8 ;  /* 0x0000000903097224 */ /* 0x000fca00078e0208 */
[----:B------:R-:W-:-:S13]  /*12730*/  ISETP.GT.U32.AND P1, PT, R6, R9, PT ;  /* 0x000000090600720c */ /* 0x000fda0003f24070 */
[----:B------:R-:W-:Y:S02]  /*12740*/  @!P1 IMAD.IADD R9, R9, 0x1, -R6 ;  /* 0x0000000109099824 */ /* 0x000fe400078e0a06 */
[----:B------:R-:W-:Y:S01]  /*12750*/  @!P1 VIADD R3, R3, 0x1 ;  /* 0x0000000103039836 */ /* 0x000fe20000000000 */
[----:B------:R-:W-:Y:S02]  /*12760*/  ISETP.NE.AND P1, PT, R10, RZ, PT ;  /* 0x000000ff0a00720c */ /* 0x000fe40003f25270 */
[----:B------:R-:W-:-:S13]  /*12770*/  ISETP.GE.U32.AND P0, PT, R9, R6, PT ;  /* 0x000000060900720c */ /* 0x000fda0003f06070 */
[----:B------:R-:W-:-:S04]  /*12780*/  @P0 VIADD R3, R3, 0x1 ;  /* 0x0000000103030836 */ /* 0x000fc80000000000 */
[----:B------:R-:W-:Y:S01]  /*12790*/  @!P2 IMAD.MOV R3, RZ, RZ, -R3 ;  /* 0x000000ffff03a224 */ /* 0x000fe200078e0a03 */
[----:B------:R-:W-:Y:S01]  /*127a0*/  @!P1 LOP3.LUT R3, RZ, R10, RZ, 0x33, !PT ;  /* 0x0000000aff039212 */ /* 0x000fe200078e33ff */
[----:B------:R-:W-:-:S03]  /*127b0*/  IMAD.MOV R10, RZ, RZ, -R10 ;  /* 0x000000ffff0a7224 */ /* 0x000fc600078e0a0a */
[----:B------:R-:W-:Y:S01]  /*127c0*/  LOP3.LUT R2, RZ, R3, RZ, 0x33, !PT ;  /* 0x00000003ff027212 */ /* 0x000fe200078e33ff */
[----:B------:R-:W-:-:S04]  /*127d0*/  IMAD R18, R3, R10, R4 ;  /* 0x0000000a03127224 */ /* 0x000fc800078e0204 */
[----:B------:R-:W-:Y:S01]  /*127e0*/  IMAD.IADD R17, R5, 0x1, R2 ;  /* 0x0000000105117824 */ /* 0x000fe200078e0202 */
[----:B------:R-:W-:Y:S06]  /*127f0*/  BRA `(.L_x_1473) ;  /* 0x00000000000c7947 */ /* 0x000fec0003800000 */
.L_x_1468:
[----:B------:R-:W-:Y:S02]  /*12800*/  IMAD.MOV.U32 R17, RZ, RZ, RZ ;  /* 0x000000ffff117224 */ /* 0x000fe400078e00ff */
[----:B------:R-:W-:Y:S02]  /*12810*/  IMAD.U32 R16, RZ, RZ, UR6 ;  /* 0x00000006ff107e24 */ /* 0x000fe4000f8e00ff */
[----:B------:R-:W-:-:S07]  /*12820*/  IMAD.MOV.U32 R18, RZ, RZ, RZ ;  /* 0x000000ffff127224 */ /* 0x000fce00078e00ff */
.L_x_1473:
[----:B------:R-:W-:-:S13]  /*12830*/  ISETP.NE.AND P0, PT, R0, RZ, PT ;  /* 0x000000ff0000720c */ /* 0x000fda0003f05270 */
[----:B------:R-:W1:Y:S01]  /*12840*/  @!P0 S2R R3, SR_CgaCtaId ;  /* 0x0000000000038919 */ /* 0x000e620000008800 */
[----:B------:R-:W-:-:S04]  /*12850*/  @!P0 MOV R0, 0x400 ;  /* 0x0000040000008802 */ /* 0x000fc80000000f00 */
[----:B-1----:R-:W-:-:S05]  /*12860*/  @!P0 LEA R0, R3, R0, 0x18 ;  /* 0x0000000003008211 */ /* 0x002fca00078ec0ff */
[----:B------:R1:W-:Y:S01]  /*12870*/  @!P0 STS.128 [R0+0x308d0], R16 ;  /* 0x0308d01000008388 */ /* 0x0003e20000000c00 */
[----:B------:R-:W-:Y:S06]  /*12880*/  BAR.ARV 0x5, 0x180 ;  /* 0x0146000000007b1d */ /* 0x000fec0000002000 */
.L_x_1466:
[----:B-1----:R-:W-:Y:S01]  /*12890*/  IMAD.MOV.U32 R0, RZ, RZ, 0x1 ;  /* 0x00000001ff007424 */ /* 0x002fe200078e00ff */
[----:B------:R1:W-:Y:S01]  /*128a0*/  STL [R1+0x4], RZ ;  /* 0x000004ff01007387 */ /* 0x0003e20000100800 */
[----:B------:R-:W-:Y:S02]  /*128b0*/  ULDC UR4, c[0x0][0xc3c] ;  /* 0x00030f0000047ab9 */ /* 0x000fe40000000800 */
[----:B--2---:R-:W-:Y:S01]  /*128c0*/  ISETP.GE.AND P0, PT, R19, UR4, PT ;  /* 0x0000000413007c0c */ /* 0x004fe2000bf06270 */
[----:B------:R1:W-:Y:S04]  /*128d0*/  STL [R1+0x10], R0 ;  /* 0x0000100001007387 */ /* 0x0003e80000100800 */
[----:B------:R1:W-:Y:S08]  /*128e0*/  STL [R1+0x38], RZ ;  /* 0x000038ff01007387 */ /* 0x0003f00000100800 */
[----:B-1----:R-:W-:Y:S05]  /*128f0*/  @P0 BRA `(.L_x_1474) ;  /* 0x0000005c00700947 */ /* 0x002fea0003800000 */
[----:B------:R-:W1:Y:S01]  /*12900*/  S2R R5, SR_TID.X ;  /* 0x0000000000057919 */ /* 0x000e620000002100 */
[----:B------:R-:W2:Y:S01]  /*12910*/  S2UR UR5, SR_CgaCtaId ;  /* 0x00000000000579c3 */ /* 0x000ea20000008800 */
[----:B------:R-:W-:Y:S01]  /*12920*/  UMOV UR4, 0x400 ;  /* 0x0000040000047882 */ /* 0x000fe20000000000 */
[----:B------:R-:W-:Y:S01]  /*12930*/  BSSY B8, `(.L_x_1474) ;  /* 0x00005d8000087945 */ /* 0x000fe20003800000 */
[----:B------:R-:W-:Y:S01]  /*12940*/  ULDC UR38, c[0x0][0xc] ;  /* 0x0000030000267ab9 */ /* 0x000fe20000000800 */
[----:B------:R-:W-:Y:S01]  /*12950*/  ULDC.64 UR36, c[0x0][0x198] ;  /* 0x0000660000247ab9 */ /* 0x000fe20000000a00 */
[----:B--2---:R-:W-:Y:S01]  /*12960*/  ULEA UR4, UR5, UR4, 0x18 ;  /* 0x0000000405047291 */ /* 0x004fe2000f8ec03f */
[C---:B-1----:R-:W-:Y:S01]  /*12970*/  IMAD.SHL.U32 R0, R5.reuse, 0x8, RZ ;  /* 0x0000000805007824 */ /* 0x042fe200078e00ff */
[----:B------:R-:W-:-:S04]  /*12980*/  LOP3.LUT R4, R5, 0x7f, RZ, 0xc0, !PT ;  /* 0x0000007f05047812 */ /* 0x000fc800078ec0ff */
[C---:B0-----:R-:W-:Y:S02]  /*12990*/  LOP3.LUT R2, R0.reuse, 0x1f8, RZ, 0xc0, !PT ;  /* 0x000001f800027812 */ /* 0x041fe400078ec0ff */
        /* <DEDUP_REMOVED lines=9> */
[----:B------:R-:W-:Y:S01]  /*12a30*/  STL [R1], R4 ;  /* 0x0000000401007387 */ /* 0x000fe20000100800 */
[----:B------:R-:W-:-:S03]  /*12a40*/  IMAD.MOV.U32 R2, RZ, RZ, 0x1 ;  /* 0x00000001ff027424 */ /* 0x000fc600078e00ff */
[----:B------:R-:W-:Y:S04]  /*12a50*/  STL [R1+0x1c], R3 ;  /* 0x00001c0301007387 */ /* 0x000fe80000100800 */
[----:B------:R-:W-:Y:S04]  /*12a60*/  STL [R1+0x38], RZ ;  /* 0x000038ff01007387 */ /* 0x000fe80000100800 */
[----:B------:R0:W-:Y:S04]  /*12a70*/  STL [R1+0x10], R2 ;  /* 0x0000100201007387 */ /* 0x0001e80000100800 */
[----:B------:R1:W-:Y:S01]  /*12a80*/  STL [R1+0x4], RZ ;  /* 0x000004ff01007387 */ /* 0x0003e20000100800 */
[----:B0-----:R-:W-:-:S02]  /*12a90*/  LOP3.LUT R2, R0, 0x40, RZ, 0xfc, !PT ;  /* 0x0000004000027812 */ /* 0x001fc400078efcff */
[----:B-1----:R-:W-:-:S07]  /*12aa0*/  LOP3.LUT R0, R0, 0x80, RZ, 0xfc, !PT ;  /* 0x0000008000007812 */ /* 0x002fce00078efcff */
.L_x_1588:
[----:B------:R-:W-:Y:S05]  /*12ab0*/  YIELD ;  /* 0x0000000000007946 */ /* 0x000fea0003800000 */
[----:B------:R-:W-:Y:S01]  /*12ac0*/  ULDC.64 UR4, c[0x0][0xa28] ;  /* 0x00028a0000047ab9 */ /* 0x000fe20000000a00 */
[----:B---3--:R-:W-:Y:S01]  /*12ad0*/  IMAD.MOV.U32 R0, RZ, RZ, RZ ;  /* 0x000000ffff007224 */ /* 0x008fe200078e00ff */
[----:B------:R-:W-:Y:S01]  /*12ae0*/  ISETP.NE.U32.AND P0, PT, RZ, UR4, PT ;  /* 0x00000004ff007c0c */ /* 0x000fe2000bf05070 */
[----:B0-----:R-:W0:Y:S01]  /*12af0*/  LDC.64 R4, c[0x0][0xa00] ;  /* 0x00028000ff047b82 */ /* 0x001e220000000a00 */
[----:B------:R-:W-:Y:S01]  /*12b00*/  ULDC.64 UR8, c[0x0][0x208] ;  /* 0x0000820000087ab9 */ /* 0x000fe20000000a00 */
[----:B-1----:R-:W-:-:S02]  /*12b10*/  CS2R R8, SRZ ;  /* 0x0000000000087805 */ /* 0x002fc4000001ff00 */
[----:B------:R-:W-:Y:S01]  /*12b20*/  ISETP.NE.AND.EX P0, PT, RZ, UR5, PT, P0 ;  /* 0x00000005ff007c0c */ /* 0x000fe2000bf05300 */
[----:B------:R-:W-:Y:S01]  /*12b30*/  ULDC.64 UR4, c[0x0][0xa18] ;  /* 0x0002860000047ab9 */ /* 0x000fe20000000a00 */
[----:B------:R-:W-:-:S11]  /*12b40*/  ULDC.64 UR6, c[0x0][0xa08] ;  /* 0x0002820000067ab9 */ /* 0x000fd60000000a00 */
[----:B------:R-:W1:Y:S02]  /*12b50*/  @P0 LDC.64 R2, c[0x0][0xa28] ;  /* 0x00028a00ff020b82 */ /* 0x000e640000000a00 */
[----:B-1----:R-:W-:-:S05]  /*12b60*/  @P0 IMAD.WIDE R2, R19, 0x4, R2 ;  /* 0x0000000413020825 */ /* 0x002fca00078e0202 */
[----:B------:R1:W5:Y:S01]  /*12b70*/  @P0 LDG.E R0, desc[UR8][R2.64] ;  /* 0x0000000802000981 */ /* 0x000362000c1e1900 */
[----:B------:R-:W-:Y:S01]  /*12b80*/  ISETP.NE.U32.AND P0, PT, RZ, UR4, PT ;  /* 0x00000004ff007c0c */ /* 0x000fe2000bf05070 */
[----:B0-----:R-:W-:Y:S01]  /*12b90*/  IMAD.WIDE R4, R19, 0x4, R4 ;  /* 0x0000000413047825 */ /* 0x001fe200078e0204 */
[----:B------:R-:W-:Y:S02]  /*12ba0*/  ISETP.NE.U32.AND P1, PT, RZ, UR6, PT ;  /* 0x00000006ff007c0c */ /* 0x000fe4000bf25070 */
[----:B------:R-:W-:Y:S01]  /*12bb0*/  ISETP.NE.AND.EX P2, PT, RZ, UR5, PT, P0 ;  /* 0x00000005ff007c0c */ /* 0x000fe2000bf45300 */
[----:B------:R-:W-:Y:S01]  /*12bc0*/  ULDC.64 UR4, c[0x0][0xa00] ;  /* 0x0002800000047ab9 */ /* 0x000fe20000000a00 */
[----:B------:R-:W-:Y:S02]  /*12bd0*/  ISETP.NE.AND.EX P1, PT, RZ, UR7, PT, P1 ;  /* 0x00000007ff007c0c */ /* 0x000fe4000bf25310 */
[----:B------:R-:W-:Y:S01]  /*12be0*/  ISETP.NE.U32.AND P0, PT, RZ, UR4, PT ;  /* 0x00000004ff007c0c */ /* 0x000fe2000bf05070 */
[----:B-1----:R-:W0:Y:S03]  /*12bf0*/  LDC.64 R2, c[0x0][0xa08] ;  /* 0x00028200ff027b82 */ /* 0x002e260000000a00 */
[----:B------:R-:W-:-:S05]  /*12c00*/  ISETP.NE.AND.EX P0, PT, RZ, UR5, PT, P0 ;  /* 0x00000005ff007c0c */ /* 0x000fca000bf05300 */
[----:B--2---:R-:W1:Y:S08]  /*12c10*/  @P2 LDC.64 R6, c[0x0][0xa18] ;  /* 0x00028600ff062b82 */ /* 0x004e700000000a00 */
[----:B------:R-:W2:Y:S01]  /*12c20*/  @P0 LDG.E R9, desc[UR8][R4.64] ;  /* 0x0000000804090981 */ /* 0x000ea2000c1e1900 */
[----:B------:R-:W-:Y:S01]  /*12c30*/  ULDC UR4, c[0x0][0x288] ;  /* 0x0000a20000047ab9 */ /* 0x000fe20000000800 */
[----:B0-----:R-:W-:-:S05]  /*12c40*/  IMAD.WIDE R2, R19, 0x4, R2 ;  /* 0x0000000413027825 */ /* 0x001fca00078e0202 */
[----:B------:R-:W5:Y:S01]  /*12c50*/  @P1 LDG.E R8, desc[UR8][R2.64] ;  /* 0x0000000802081981 */ /* 0x000f62000c1e1900 */
[----:B-1----:R-:W-:-:S03]  /*12c60*/  @P2 IMAD.WIDE R6, R19, 0x4, R6 ;  /* 0x0000000413062825 */ /* 0x002fc600078e0206 */
[----:B--2---:R0:W-:Y:S02]  /*12c70*/  STL [R1+0x34], R9 ;  /* 0x0000340901007387 */ /* 0x0041e40000100800 */
[----:B0-----:R-:W-:Y:S01]  /*12c80*/  IMAD.U32 R9, RZ, RZ, UR4 ;  /* 0x00000004ff097e24 */ /* 0x001fe2000f8e00ff */
[----:B------:R-:W-:-:S05]  /*12c90*/  ULDC.64 UR4, c[0x0][0x418] ;  /* 0x0001060000047ab9 */ /* 0x000fca0000000a00 */
        /* <DEDUP_REMOVED lines=11> */
[----:B------:R-:W-:Y:S02]  /*12d50*/  ULDC.64 UR4, c[0x0][0x208] ;  /* 0x0000820000047ab9 */ /* 0x000fe40000000a00 */
[----:B------:R-:W0:Y:S04]  /*12d60*/  LDG.E R7, desc[UR4][R4.64] ;  /* 0x0000000404077981 */ /* 0x000e28000c1e1900 */
[----:B------:R-:W0:Y:S02]  /*12d70*/  LDG.E R4, desc[UR4][R4.64+0x4] ;  /* 0x0000040404047981 */ /* 0x000e24000c1e1900 */
[----:B0-----:R-:W-:-:S05]  /*12d80*/  IMAD.IADD R9, R4, 0x1, -R7 ;  /* 0x0000000104097824 */ /* 0x001fca00078e0a07 */
[----:B------:R1:W-:Y:S02]  /*12d90*/  STL [R1+0x30], R9 ;  /* 0x0000300901007387 */ /* 0x0003e40000100800 */
.L_x_1475:
[----:B-----5:R-:W-:Y:S01]  /*12da0*/  IMAD.IADD R4, R8, 0x1, R0 ;  /* 0x0000000108047824 */ /* 0x020fe200078e0200 */
[----:B------:R-:W-:Y:S02]  /*12db0*/  ULDC.64 UR4, c[0x0][0xa20] ;  /* 0x0002880000047ab9 */ /* 0x000fe40000000a00 */
[----:B------:R-:W-:Y:S02]  /*12dc0*/  ISETP.NE.U32.AND P0, PT, RZ, UR4, PT ;  /* 0x00000004ff007c0c */ /* 0x000fe4000bf05070 */
[----:B------:R2:W-:Y:S02]  /*12dd0*/  STL [R1+0x14], R4 ;  /* 0x0000140401007387 */ /* 0x0005e40000100800 */
[----:B------:R-:W-:-:S13]  /*12de0*/  ISETP.NE.AND.EX P0, PT, RZ, UR5, PT, P0 ;  /* 0x00000005ff007c0c */ /* 0x000fda000bf05300 */
[----:B--2---:R-:W-:Y:S05]  /*12df0*/  @!P0 BRA `(.L_x_1476) ;  /* 0x0000000000148947 */ /* 0x004fea0003800000 */
[----:B------:R-:W2:Y:S01]  /*12e00*/  LDC.64 R2, c[0x0][0xa20] ;  /* 0x00028800ff027b82 */ /* 0x000ea20000000a00 */
[----:B------:R-:W-:Y:S01]  /*12e10*/  ULDC.64 UR4, c[0x0][0x208] ;  /* 0x0000820000047ab9 */ /* 0x000fe20000000a00 */
[----:B--2---:R-:W-:-:S05]  /*12e20*/  IMAD.WIDE R2, R19, 0x4, R2 ;  /* 0x0000000413027825 */ /* 0x004fca00078e0202 */
[----:B------:R2:W5:Y:S01]  /*12e30*/  LDG.E R6, desc[UR4][R2.64] ;  /* 0x0000000402067981 */ /* 0x000562000c1e1900 */
[----:B------:R-:W-:Y:S05]  /*12e40*/  BRA `(.L_x_1477) ;  /* 0x0000000000147947 */ /* 0x000fea0003800000 */
.L_x_1476:
[----:B------:R-:W-:Y:S05]  /*12e50*/  @!P1 BRA `(.L_x_1477) ;  /* 0x0000000000109947 */ /* 0x000fea0003800000 */
[----:B------:R-:W-:Y:S02]  /*12e60*/  ULDC.64 UR4, c[0x0][0x208] ;  /* 0x0000820000047ab9 */ /* 0x000fe40000000a00 */
[----:B------:R-:W2:Y:S04]  /*12e70*/  LDG.E R6, desc[UR4][R2.64] ;  /* 0x0000000402067981 */ /* 0x000ea8000c1e1900 */
[----:B------:R-:W2:Y:S02]  /*12e80*/  LDG.E R2, desc[UR4][R2.64+0x4] ;  /* 0x0000040402027981 */ /* 0x000ea4000c1e1900 */
[----:B--2---:R-:W-:-:S07]  /*12e90*/  IMAD.IADD R6, R2, 0x1, -R6 ;  /* 0x0000000102067824 */ /* 0x004fce00078e0a06 */
.L_x_1477:
[----:B--2---:R-:W2:Y:S01]  /*12ea0*/  LDC R2, c[0x0][0x448] ;  /* 0x00011200ff027b82 */ /* 0x004ea20000000800 */
[----:B------:R-:W-:Y:S02]  /*12eb0*/  IMAD.SHL.U32 R8, R17, 0x80, RZ ;  /* 0x0000008011087824 */ /* 0x000fe400078e00ff */
[----:B-----5:R-:W-:Y:S02]  /*12ec0*/  IMAD.IADD R0, R6, 0x1, -R0 ;  /* 0x0000000106007824 */ /* 0x020fe400078e0a00 */
[----:B------:R-:W-:Y:S01]  /*12ed0*/  VIADD R4, R8, 0x7f ;  /* 0x0000007f08047836 */ /* 0x000fe20000000000 */
[----:B------:R3:W-:Y:S03]  /*12ee0*/  STL [R1+0x2c], R8 ;  /* 0x00002c0801007387 */ /* 0x0007e60000100800 */
[----:B------:R-:W-:Y:S01]  /*12ef0*/  IMAD.MOV.U32 R6, RZ, RZ, R4 ;  /* 0x000000ffff067224 */ /* 0x000fe200078e0004 */
[----:B--2---:R-:W-:-:S13]  /*12f00*/  ISETP.NE.AND P1, PT, R2, 0x1, PT ;  /* 0x000000010200780c */ /* 0x004fda0003f25270 */
[----:B------:R-:W2:Y:S08]  /*12f10*/  @P1 LDC R3, c[0x0][0x44c] ;  /* 0x00011300ff031b82 */ /* 0x000eb00000000800 */
[----:B------:R-:W4:Y:S01]  /*12f20*/  @P1 LDC R2, c[0x0][0x450] ;  /* 0x00011400ff021b82 */ /* 0x000f220000000800 */
[----:B--2---:R-:W-:-:S05]  /*12f30*/  @P1 IMAD.HI.U32 R3, R4, R3, RZ ;  /* 0x0000000304031227 */ /* 0x004fca00078e00ff */
[----:B----4-:R-:W-:Y:S02]  /*12f40*/  @P1 SHF.R.U32.HI R6, RZ, R2, R3 ;  /* 0x00000002ff061219 */ /* 0x010fe40000011603 */
[----:B------:R-:W-:-:S05]  /*12f50*/  IADD3 R2, R0, 0x1, -R9 ;  /* 0x0000000100027810 */ /* 0x000fca0007ffe809 */
[----:B------:R-:W-:Y:S02]  /*12f60*/  IMAD.IADD R6, R2, 0x1, R6 ;  /* 0x0000000102067824 */ /* 0x000fe400078e0206 */
[----:B------:R-:W2:Y:S02]  /*12f70*/  LDC.64 R2, c[0x0][0x9e0] ;  /* 0x00027800ff027b82 */ /* 0x000ea40000000a00 */
[----:B--2---:R-:W-:Y:S01]  /*12f80*/  ISETP.GE.AND P2, PT, R3, 0x1, PT ;  /* 0x000000010300780c */ /* 0x004fe20003f46270 */
[----:B------:R-:W-:-:S12]  /*12f90*/  IMAD.IADD R2, R6, 0x1, R2 ;  /* 0x0000000106027824 */ /* 0x000fd800078e0202 */
[----:B---3--:R-:W-:Y:S05]  /*12fa0*/  @!P2 BRA `(.L_x_1478) ;  /* 0x000000000048a947 */ /* 0x008fea0003800000 */
[C---:B------:R-:W-:Y:S01]  /*12fb0*/  ISETP.GT.AND P0, PT, R6.reuse, RZ, PT ;  /* 0x000000ff0600720c */ /* 0x040fe20003f04270 */
[----:B------:R-:W-:Y:S01]  /*12fc0*/  BSSY B0, `(.L_x_1479) ;  /* 0x000000e000007945 */ /* 0x000fe20003800000 */
[----:B------:R-:W-:-:S11]  /*12fd0*/  VIADD R7, R6, 0xffffffff ;  /* 0xffffffff06077836 */ /* 0x000fd60000000000 */
[----:B------:R-:W-:Y:S05]  /*12fe0*/  @P0 BRA `(.L_x_1480) ;  /* 0x00000000001c0947 */ /* 0x000fea0003800000 */
[----:B------:R-:W-:Y:S01]  /*12ff0*/  ISETP.NE.AND P0, PT, R3, 0x1, PT ;  /* 0x000000010300780c */ /* 0x000fe20003f05270 */
[----:B------:R-:W-:-:S12]  /*13000*/  IMAD.MOV R6, RZ, RZ, -R6 ;  /* 0x000000ffff067224 */ /* 0x000fd800078e0a06 */
[----:B------:R-:W2:Y:S02]  /*13010*/  @P0 LDC.64 R4, c[0x0][0x9e8] ;  /* 0x00027a00ff040b82 */ /* 0x000ea40000000a00 */
[----:B--2---:R-:W-:-:S05]  /*13020*/  @P0 IMAD.HI.U32 R4, R6, R4, RZ ;  /* 0x0000000406040227 */ /* 0x004fca00078e00ff */
[----:B------:R-:W-:-:S04]  /*13030*/  @P0 SHF.R.U32.HI R6, RZ, R5, R4 ;  /* 0x00000005ff060219 */ /* 0x000fc80000011604 */
[----:B------:R-:W-:Y:S01]  /*13040*/  LOP3.LUT R7, RZ, R6, RZ, 0x33, !PT ;  /* 0x00000006ff077212 */ /* 0x000fe200078e33ff */
[----:B------:R-:W-:Y:S06]  /*13050*/  BRA `(.L_x_1481) ;  /* 0x0000000000107947 */ /* 0x000fec0003800000 */
.L_x_1480:
[----:B------:R-:W-:-:S13]  /*13060*/  ISETP.NE.AND P0, PT, R3, 0x1, PT ;  /* 0x000000010300780c */ /* 0x000fda0003f05270 */
[----:B------:R-:W2:Y:S02]  /*13070*/  @P0 LDC.64 R4, c[0x0][0x9e8] ;  /* 0x00027a00ff040b82 */ /* 0x000ea40000000a00 */
[----:B--2---:R-:W-:-:S05]  /*13080*/  @P0 IMAD.HI.U32 R4, R7, R4, RZ ;  /* 0x0000000407040227 */ /* 0x004fca00078e00ff */
[----:B------:R-:W-:-:S07]  /*13090*/  @P0 SHF.R.U32.HI R7, RZ, R5, R4 ;  /* 0x00000005ff070219 */ /* 0x000fce0000011604 */
.L_x_1481:
[----:B------:R-:W-:Y:S05]  /*130a0*/  BSYNC B0 ;  /* 0x0000000000007941 */ /* 0x000fea0003800000 */
.L_x_1479:
[----:B------:R-:W-:-:S05]  /*130b0*/  IMAD R7, R7, R3, R3 ;  /* 0x0000000307077224 */ /* 0x000fca00078e0203 */
[----:B------:R-:W-:-:S07]  /*130c0*/  VIMNMX R2, R2, R7, PT ;  /* 0x0000000702027248 */ /* 0x000fce0003fe0100 */
.L_x_1478:
[----:B------:R-:W2:Y:S01]  /*130d0*/  @P1 LDC R6, c[0x0][0x44c] ;  /* 0x00011300ff061b82 */ /* 0x000ea20000000800 */
[----:B------:R-:W-:Y:S01]  /*130e0*/  IMAD.MOV.U32 R4, RZ, RZ, R8 ;  /* 0x000000ffff047224 */ /* 0x000fe200078e0008 */
[----:B------:R-:W-:-:S06]  /*130f0*/  ULDC UR4, c[0x0][0x9dc] ;  /* 0x0002770000047ab9 */ /* 0x000fcc0000000800 */
[----:B------:R-:W3:Y:S01]  /*13100*/  @P1 LDC R5, c[0x0][0x450] ;  /* 0x00011400ff051b82 */ /* 0x000ee20000000800 */
[----:B--2---:R-:W-:-:S05]  /*13110*/  @P1 IMAD.HI.U32 R6, R8, R6, RZ ;  /* 0x0000000608061227 */ /* 0x004fca00078e00ff */
[----:B---3--:R-:W-:Y:S01]  /*13120*/  @P1 SHF.R.U32.HI R4, RZ, R5, R6 ;  /* 0x00000005ff041219 */ /* 0x008fe20000011606 */
[----:B------:R-:W-:Y:S02]  /*13130*/  VIADD R5, R2, 0x5f ;  /* 0x0000005f02057836 */ /* 0x000fe40000000000 */
[----:B------:R-:W-:Y:S01]  /*13140*/  VIADD R6, R0, 0x5f ;  /* 0x0000005f00067836 */ /* 0x000fe20000000000 */
[----:B------:R-:W-:Y:S01]  /*13150*/  IADD3 R2, R4, R0, -R9 ;  /* 0x0000000004027210 */ /* 0x000fe20007ffe809 */
[----:B------:R-:W-:-:S04]  /*13160*/  IMAD.HI R5, R5, 0x2aaaaaab, RZ ;  /* 0x2aaaaaab05057827 */ /* 0x000fc800078e02ff */
[----:B------:R-:W-:Y:S01]  /*13170*/  IMAD.HI R6, R6, 0x2aaaaaab, RZ ;  /* 0x2aaaaaab06067827 */ /* 0x000fe200078e02ff */
[----:B------:R-:W-:-:S04]  /*13180*/  SHF.R.U32.HI R0, RZ, 0x1f, R5 ;  /* 0x0000001fff007819 */ /* 0x000fc80000011605 */
[----:B------:R-:W-:Y:S02]  /*13190*/  SHF.R.U32.HI R4, RZ, 0x1f, R6 ;  /* 0x0000001fff047819 */ /* 0x000fe40000011606 */
[----:B------:R-:W-:Y:S02]  /*131a0*/  LEA.HI.SX32 R0, R5, R0, 0x1c ;  /* 0x0000000005007211 */ /* 0x000fe400078fe2ff */
[----:B------:R-:W-:-:S04]  /*131b0*/  LEA.HI.SX32 R4, R6, R4, 0x1c ;  /* 0x0000000406047211 */ /* 0x000fc800078fe2ff */
[----:B------:R-:W-:Y:S01]  /*131c0*/  VIMNMX R7, R4, R0, PT ;  /* 0x0000000004077248 */ /* 0x000fe20003fe0100 */
[----:B------:R-:W-:-:S04]  /*131d0*/  VIADD R0, R2, -UR4 ;  /* 0x8000000402007c36 */ /* 0x000fc80008000000 */
[----:B------:R2:W-:Y:S01]  /*131e0*/  STL [R1+0x28], R7 ;  /* 0x0000280701007387 */ /* 0x0005e20000100800 */
[----:B------:R-:W-:Y:S05]  /*131f0*/  @!P2 BRA `(.L_x_1482) ;  /* 0x000000000044a947 */ /* 0x000fea0003800000 */
[----:B------:R-:W-:Y:S01]  /*13200*/  ISETP.GT.AND P0, PT, R2, -0x1, PT ;  /* 0xffffffff0200780c */ /* 0x000fe20003f04270 */
[----:B------:R-:W-:-:S12]  /*13210*/  BSSY B0, `(.L_x_1483) ;  /* 0x000000d000007945 */ /* 0x000fd80003800000 */
[----:B------:R-:W-:Y:S05]  /*13220*/  @P0 BRA `(.L_x_1484) ;  /* 0x00000000001c0947 */ /* 0x000fea0003800000 */
[----:B------:R-:W-:Y:S02]  /*13230*/  ISETP.NE.AND P0, PT, R3, 0x1, PT ;  /* 0x000000010300780c */ /* 0x000fe40003f05270 */
[----:B------:R-:W-:-:S11]  /*13240*/  LOP3.LUT R2, RZ, R2, RZ, 0x33, !PT ;  /* 0x00000002ff027212 */ /* 0x000fd600078e33ff */
[----:B------:R-:W3:Y:S02]  /*13250*/  @P0 LDC.64 R4, c[0x0][0x9e8] ;  /* 0x00027a00ff040b82 */ /* 0x000ee40000000a00 */
[----:B---3--:R-:W-:-:S05]  /*13260*/  @P0 IMAD.HI.U32 R4, R2, R4, RZ ;  /* 0x0000000402040227 */ /* 0x008fca00078e00ff */
[----:B------:R-:W-:-:S04]  /*13270*/  @P0 SHF.R.U32.HI R2, RZ, R5, R4 ;  /* 0x00000005ff020219 */ /* 0x000fc80000011604 */
[----:B------:R-:W-:Y:S01]  /*13280*/  LOP3.LUT R2, RZ, R2, RZ, 0x33, !PT ;  /* 0x00000002ff027212 */ /* 0x000fe200078e33ff */
[----:B------:R-:W-:Y:S06]  /*13290*/  BRA `(.L_x_1485) ;  /* 0x0000000000107947 */ /* 0x000fec0003800000 */
.L_x_1484:
[----:B------:R-:W-:-:S13]  /*132a0*/  ISETP.NE.AND P0, PT, R3, 0x1, PT ;  /* 0x000000010300780c */ /* 0x000fda0003f05270 */
[----:B------:R-:W3:Y:S02]  /*132b0*/  @P0 LDC.64 R4, c[0x0][0x9e8] ;  /* 0x00027a00ff040b82 */ /* 0x000ee40000000a00 */
[----:B---3--:R-:W-:-:S05]  /*132c0*/  @P0 IMAD.HI.U32 R4, R2, R4, RZ ;  /* 0x0000000402040227 */ /* 0x008fca00078e00ff */
[----:B------:R-:W-:-:S07]  /*132d0*/  @P0 SHF.R.U32.HI R2, RZ, R5, R4 ;  /* 0x00000005ff020219 */ /* 0x000fce0000011604 */
.L_x_1485:
[----:B------:R-:W-:Y:S05]  /*132e0*/  BSYNC B0 ;  /* 0x0000000000007941 */ /* 0x000fea0003800000 */
.L_x_1483:
[----:B------:R-:W-:-:S05]  /*132f0*/  IMAD R2, R2, R3, RZ ;  /* 0x0000000302027224 */ /* 0x000fca00078e02ff */
[----:B------:R-:W-:-:S07]  /*13300*/  VIMNMX R0, R0, R2, !PT ;  /* 0x0000000200007248 */ /* 0x000fce0007fe0100 */
.L_x_1482:
[----:B------:R-:W-:Y:S01]  /*13310*/  IMAD.HI R0, R0, 0x2aaaaaab, RZ ;  /* 0x2aaaaaab00007827 */ /* 0x000fe200078e02ff */
[----:B------:R-:W-:Y:S04]  /*13320*/  BSSY B7, `(.L_x_1486) ;  /* 0x000046f000077945 */ /* 0x000fe80003800000 */
[----:B------:R-:W-:-:S04]  /*13330*/  SHF.R.U32.HI R2, RZ, 0x1f, R0 ;  /* 0x0000001fff027819 */ /* 0x000fc80000011600 */
[----:B------:R-:W-:-:S04]  /*13340*/  LEA.HI.SX32 R2, R0, R2, 0x1c ;  /* 0x0000000200027211 */ /* 0x000fc800078fe2ff */
[----:B------:R-:W-:-:S04]  /*13350*/  VIMNMX R3, RZ, R2, !PT ;  /* 0x00000002ff037248 */ /* 0x000fc80007fe0100 */
[----:B------:R-:W-:Y:S01]  /*13360*/  ISETP.GT.AND P0, PT, R7, R3, PT ;  /* 0x000000030700720c */ /* 0x000fe20003f04270 */
[----:B------:R3:W-:-:S12]  /*13370*/  STL [R1+0x20], R3 ;  /* 0x0000200301007387 */ /* 0x0007d80000100800 */
[----:B---3--:R-:W-:Y:S05]  /*13380*/  @P0 BRA `(.L_x_1487) ;  /* 0x0000000000480947 */ /* 0x008fea0003800000 */
[----:B------:R-:W3:Y:S02]  /*13390*/  S2R R3, SR_TID.X ;  /* 0x0000000000037919 */ /* 0x000ee40000002100 */
[----:B---3--:R-:W-:-:S04]  /*133a0*/  LOP3.LUT R3, R3, 0x7f, RZ, 0xc0, !PT ;  /* 0x0000007f03037812 */ /* 0x008fc800078ec0ff */
[----:B------:R-:W-:-:S13]  /*133b0*/  ISETP.NE.AND P0, PT, R3, RZ, PT ;  /* 0x000000ff0300720c */ /* 0x000fda0003f05270 */
[----:B------:R-:W-:Y:S05]  /*133c0*/  @P0 BRA `(.L_x_1488) ;  /* 0x0000004400900947 */ /* 0x000fea0003800000 */
[----:B------:R-:W3:Y:S01]  /*133d0*/  S2R R5, SR_LANEID ;  /* 0x0000000000057919 */ /* 0x000ee20000000000 */
[----:B------:R-:W-:Y:S01]  /*133e0*/  VOTEU.ANY UR4, UPT, PT ;  /* 0x0000000000047886 */ /* 0x000fe200038e0100 */
[----:B------:R-:W4:Y:S01]  /*133f0*/  LDC.64 R2, c[0x0][0xc60] ;  /* 0x00031800ff027b82 */ /* 0x000f220000000a00 */
[----:B------:R-:W3:Y:S01]  /*13400*/  FLO.U32 R0, UR4 ;  /* 0x0000000400007d00 */ /* 0x000ee200080e0000 */
[----:B------:R-:W-:Y:S01]  /*13410*/  ULDC.64 UR6, c[0x0][0x208] ;  /* 0x0000820000067ab9 */ /* 0x000fe20000000a00 */
[----:B---3--:R-:W-:-:S06]  /*13420*/  ISETP.EQ.U32.AND P0, PT, R0, R5, PT ;  /* 0x000000050000720c */ /* 0x008fcc0003f02070 */
[----:B------:R-:W4:Y:S07]  /*13430*/  POPC R5, UR4 ;  /* 0x0000000400057d09 */ /* 0x000f2e0008000000 */
[----:B----4-:R-:W3:Y:S01]  /*13440*/  @P0 ATOMG.E.ADD.STRONG.GPU PT, R3, desc[UR6][R2.64], R5 ;  /* 0x00000005020309a8 */ /* 0x010ee200081ee1c6 */
[----:B------:R-:W4:Y:S02]  /*13450*/  S2R R4, SR_LTMASK ;  /* 0x0000000000047919 */ /* 0x000f240000003900 */
[----:B----4-:R-:W-:-:S04]  /*13460*/  LOP3.LUT R4, R4, UR4, RZ, 0xc0, !PT ;  /* 0x0000000404047c12 */ /* 0x010fc8000f8ec0ff */
[----:B--2---:R-:W2:Y:S01]  /*13470*/  POPC R7, R4 ;  /* 0x0000000400077309 */ /* 0x004ea20000000000 */
[----:B---3--:R-:W2:Y:S02]  /*13480*/  SHFL.IDX PT, R0, R3, R0, 0x1f ;  /* 0x00001f0003007589 */ /* 0x008ea400000e0000 */
[----:B--2---:R-:W-:Y:S01]  /*13490*/  IADD3 R16, R0, UR38, R7 ;  /* 0x0000002600107c10 */ /* 0x004fe2000fffe007 */
[----:B------:R-:W-:Y:S06]  /*134a0*/  BRA `(.L_x_1488) ;  /* 0x0000004400587947 */ /* 0x000fec0003800000 */
.L_x_1487:
[----:B------:R-:W3:Y:S01]  /*134b0*/  LDL R17, [R1] ;  /* 0x0000000001117983 */ /* 0x000ee20000100800 */
[----:B------:R-:W-:Y:S01]  /*134c0*/  BSSY B6, `(.L_x_1489) ;  /* 0x0000014000067945 */ /* 0x000fe20003800000 */
[----:B---3--:R-:W-:-:S05]  /*134d0*/  VIADD R0, R17, 0x1e400 ;  /* 0x0001e40011007836 */ /* 0x008fca0000000000 */
[----:B------:R-:W-:-:S13]  /*134e0*/  LOP3.LUT P0, RZ, R0, 0x3ff, RZ, 0xc0, !PT ;  /* 0x000003ff00ff7812 */ /* 0x000fda000780c0ff */
[----:B------:R-:W-:Y:S05]  /*134f0*/  @!P0 BRA `(.L_x_1490) ;  /* 0x0000000000408947 */ /* 0x000fea0003800000 */
[----:B------:R-:W-:Y:S01]  /*13500*/  MOV R2, 0x0 ;  /* 0x0000000000027802 */ /* 0x000fe20000000f00 */
[----:B------:R-:W-:Y:S01]  /*13510*/  ULDC.64 UR6, c[0x4][0xa8] ;  /* 0x01002a0000067ab9 */ /* 0x000fe20000000a00 */
[----:B------:R-:W-:Y:S01]  /*13520*/  ULDC.64 UR8, c[0x4][0xb0] ;  /* 0x01002c0000087ab9 */ /* 0x000fe20000000a00 */
[----:B------:R-:W-:Y:S01]  /*13530*/  ULDC.64 UR4, c[0x4][0x30] ;  /* 0x01000c0000047ab9 */ /* 0x000fe20000000a00 */
[----:B------:R-:W-:Y:S02]  /*13540*/  IMAD.U32 R4, RZ, RZ, UR6 ;  /* 0x00000006ff047e24 */ /* 0x000fe4000f8e00ff */
[----:B------:R-:W3:Y:S01]  /*13550*/  LDC.64 R2, c[0x4][R2] ;  /* 0x0100000002027b82 */ /* 0x000ee20000000a00 */
[----:B------:R-:W-:Y:S02]  /*13560*/  IMAD.U32 R5, RZ, RZ, UR7 ;  /* 0x00000007ff057e24 */ /* 0x000fe4000f8e00ff */
[----:B------:R-:W-:Y:S02]  /*13570*/  IMAD.U32 R6, RZ, RZ, UR8 ;  /* 0x00000008ff067e24 */ /* 0x000fe4000f8e00ff */
[----:B--2---:R-:W-:-:S02]  /*13580*/  IMAD.U32 R7, RZ, RZ, UR9 ;  /* 0x00000009ff077e24 */ /* 0x004fc4000f8e00ff */
[----:B------:R-:W-:Y:S02]  /*13590*/  IMAD.U32 R10, RZ, RZ, UR4 ;  /* 0x00000004ff0a7e24 */ /* 0x000fe4000f8e00ff */
[----:B------:R-:W-:Y:S02]  /*135a0*/  IMAD.U32 R11, RZ, RZ, UR5 ;  /* 0x00000005ff0b7e24 */ /* 0x000fe4000f8e00ff */
[----:B------:R-:W-:Y:S02]  /*135b0*/  IMAD.MOV.U32 R8, RZ, RZ, 0x70 ;  /* 0x00000070ff087424 */ /* 0x000fe400078e00ff */
[----:B------:R-:W-:Y:S02]  /*135c0*/  IMAD.MOV.U32 R12, RZ, RZ, 0x1 ;  /* 0x00000001ff0c7424 */ /* 0x000fe400078e00ff */
[----:B------:R-:W-:-:S07]  /*135d0*/  IMAD.MOV.U32 R13, RZ, RZ, RZ ;  /* 0x000000ffff0d7224 */ /* 0x000fce00078e00ff */
[----:B------:R-:W-:-:S07]  /*135e0*/  LEPC R20, `(.L_x_1490) ;  /* 0x000000001014794e */ /* 0x000fce0000000000 */
[----:B01-3--:R-:W-:Y:S05]  /*135f0*/  CALL.ABS.NOINC R2 ;  /* 0x0000000002007343 */ /* 0x00bfea0003c00000 */
.L_x_1490:
[----:B------:R-:W-:Y:S05]  /*13600*/  BSYNC B6 ;  /* 0x0000000000067941 */ /* 0x000fea0003800000 */
.L_x_1489:
        /* <DEDUP_REMOVED lines=8> */
[----:B------:R3:W4:Y:S01]  /*13690*/  LDC.64 R2, c[0x4][R17] ;  /* 0x0100000011027b82 */ /* 0x0007220000000a00 */
[----:B------:R-:W-:Y:S02]  /*136a0*/  IMAD.U32 R4, RZ, RZ, UR6 ;  /* 0x00000006ff047e24 */ /* 0x000fe4000f8e00ff */
[----:B------:R-:W-:Y:S02]  /*136b0*/  IMAD.U32 R5, RZ, RZ, UR7 ;  /* 0x00000007ff057e24 */ /* 0x000fe4000f8e00ff */
[----:B------:R-:W-:Y:S02]  /*136c0*/  IMAD.U32 R6, RZ, RZ, UR8 ;  /* 0x00000008ff067e24 */ /* 0x000fe4000f8e00ff */
[----:B--2---:R-:W-:-:S02]  /*136d0*/  IMAD.U32 R7, RZ, RZ, UR9 ;  /* 0x00000009ff077e24 */ /* 0x004fc4000f8e00ff */
[----:B------:R-:W-:Y:S02]  /*136e0*/  IMAD.U32 R10, RZ, RZ, UR4 ;  /* 0x00000004ff0a7e24 */ /* 0x000fe4000f8e00ff */
[----:B------:R-:W-:Y:S02]  /*136f0*/  IMAD.U32 R11, RZ, RZ, UR5 ;  /* 0x00000005ff0b7e24 */ /* 0x000fe4000f8e00ff */
[----:B------:R-:W-:Y:S02]  /*13700*/  IMAD.MOV.U32 R8, RZ, RZ, 0x70 ;  /* 0x00000070ff087424 */ /* 0x000fe400078e00ff */
[----:B------:R-:W-:Y:S02]  /*13710*/  IMAD.MOV.U32 R12, RZ, RZ, 0x1 ;  /* 0x00000001ff0c7424 */ /* 0x000fe400078e00ff */
[----:B---3--:R-:W-:-:S07]  /*13720*/  IMAD.MOV.U32 R13, RZ, RZ, RZ ;  /* 0x000000ffff0d7224 */ /* 0x008fce00078e00ff */
[----:B------:R-:W-:-:S07]  /*13730*/  LEPC R20, `(.L_x_1493) ;  /* 0x000000001014794e */ /* 0x000fce0000000000 */
[----:B01--4-:R-:W-:Y:S05]  /*13740*/  CALL.ABS.NOINC R2 ;  /* 0x0000000002007343 */ /* 0x013fea0003c00000 */
.L_x_1493:
        /* <DEDUP_REMOVED lines=15> */
.L_x_1492:
[----:B------:R-:W-:Y:S05]  /*13840*/  BSYNC B6 ;  /* 0x0000000000067941 */ /* 0x000fea0003800000 */
.L_x_1491:
[----:B------:R-:W-:Y:S01]  /*13850*/  ULDC.64 UR4, c[0x0][0x9f8] ;  /* 0x00027e0000047ab9 */ /* 0x000fe20000000a00 */
[----:B------:R-:W3:Y:S01]  /*13860*/  LDL R17, [R1+0x28] ;  /* 0x0000280001117983 */ /* 0x000ee20000100800 */
[----:B------:R-:W-:Y:S01]  /*13870*/  ISETP.NE.U32.AND P0, PT, RZ, UR4, PT ;  /* 0x00000004ff007c0c */ /* 0x000fe2000bf05070 */
[----:B--2---:R-:W-:Y:S01]  /*13880*/  IMAD.MOV.U32 R7, RZ, RZ, R19 ;  /* 0x000000ffff077224 */ /* 0x004fe200078e0013 */
[----:B------:R-:W-:Y:S02]  /*13890*/  ULDC.64 UR6, c[0x0][0x208] ;  /* 0x0000820000067ab9 */ /* 0x000fe40000000a00 */
[----:B------:R-:W-:Y:S01]  /*138a0*/  ISETP.NE.AND.EX P0, PT, RZ, UR5, PT, P0 ;  /* 0x00000005ff007c0c */ /* 0x000fe2000bf05300 */
[----:B------:R-:W-:-:S12]  /*138b0*/  ULDC.64 UR4, c[0x0][0xa08] ;  /* 0x0002820000047ab9 */ /* 0x000fd80000000a00 */
[----:B------:R-:W2:Y:S02]  /*138c0*/  @P0 LDC.64 R2, c[0x0][0x9f8] ;  /* 0x00027e00ff020b82 */ /* 0x000ea40000000a00 */
[----:B--2---:R-:W-:-:S05]  /*138d0*/  @P0 IMAD.WIDE R2, R19, 0x4, R2 ;  /* 0x0000000413020825 */ /* 0x004fca00078e0202 */
[----:B------:R2:W4:Y:S02]  /*138e0*/  @P0 LDG.E R7, desc[UR6][R2.64] ;  /* 0x0000000602070981 */ /* 0x000524000c1e1900 */
[----:B--2---:R-:W2:Y:S02]  /*138f0*/  LDC.64 R2, c[0x0][0x418] ;  /* 0x00010600ff027b82 */ /* 0x004ea40000000a00 */
[----:B--2---:R-:W-:Y:S01]  /*13900*/  LOP3.LUT P0, RZ, R2, UR4, RZ, 0xfc, !PT ;  /* 0x0000000402ff7c12 */ /* 0x004fe2000f80fcff */
[----:B------:R-:W-:-:S03]  /*13910*/  UMOV UR4, 0xffffffff ;  /* 0xffffffff00047882 */ /* 0x000fc60000000000 */
[----:B------:R-:W-:Y:S01]  /*13920*/  LOP3.LUT P0, RZ, R3, UR5, RZ, 0xfc, P0 ;  /* 0x0000000503ff7c12 */ /* 0x000fe2000800fcff */
[----:B---3--:R-:W-:Y:S01]  /*13930*/  VIADD R0, R17, 0xffffffff ;  /* 0xffffffff11007836 */ /* 0x008fe20000000000 */
[----:B----4-:R-:W-:Y:S01]  /*13940*/  SHF.R.S32.HI R8, RZ, 0x1f, R7 ;  /* 0x0000001fff087819 */ /* 0x010fe20000011407 */
[----:B------:R2:W-:Y:S01]  /*13950*/  STL [R1+0xc], R7 ;  /* 0x00000c0701007387 */ /* 0x0005e20000100800 */
[----:B------:R-:W-:-:S03]  /*13960*/  SEL R17, R7, RZ, !P0 ;  /* 0x000000ff07117207 */ /* 0x000fc60004000000 */
[----:B------:R2:W-:Y:S01]  /*13970*/  STL [R1+0x18], R8 ;  /* 0x0000180801007387 */ /* 0x0005e20000100800 */
[----:B------:R-:W-:Y:S05]  /*13980*/  BRA.DIV UR4, `(.L_x_1494) ;  /* 0x00000056041c7947 */ /* 0x000fea000b800000 */
[----:B------:R-:W3:Y:S02]  /*13990*/  S2R R4, SR_TID.X ;  /* 0x0000000000047919 */ /* 0x000ee40000002100 */
[----:B---3--:R-:W-:-:S04]  /*139a0*/  SHF.R.U32.HI R4, RZ, 0x5, R4 ;  /* 0x00000005ff047819 */ /* 0x008fc80000011604 */
[----:B------:R-:W-:-:S05]  /*139b0*/  LOP3.LUT R4, R4, 0x3, RZ, 0xc0, !PT ;  /* 0x0000000304047812 */ /* 0x000fca00078ec0ff */
[----:B------:R3:W4:Y:S02]  /*139c0*/  SHFL.IDX PT, R14, R4, RZ, 0x1f ;  /* 0x00001fff040e7589 */ /* 0x00072400000e0000 */
.L_x_1604:
[----:B---3--:R-:W3:Y:S01]  /*139d0*/  LDL.LU R4, [R1+0x24] ;  /* 0x0000240001047983 */ /* 0x008ee20000300800 */
[----:B------:R-:W-:Y:S02]  /*139e0*/  PLOP3.LUT P1, PT, PT, PT, PT, 0x8, 0x0 ;  /* 0x000000000000781c */ /* 0x000fe40003f2e170 */
[----:B----4-:R-:W-:Y:S01]  /*139f0*/  ISETP.NE.AND P0, PT, R14, RZ, PT ;  /* 0x000000ff0e00720c */ /* 0x010fe20003f05270 */
[----:B------:R4:W-:Y:S01]  /*13a00*/  STL [R1+0x8], R0 ;  /* 0x0000080001007387 */ /* 0x0009e20000100800 */
[----:B---3--:R-:W-:-:S09]  /*13a10*/  LOP3.LUT R4, R4, 0xfffffffe, RZ, 0xc0, !PT ;  /* 0xfffffffe04047812 */ /* 0x008fd200078ec0ff */
[----:B------:R-:W-:-:S05]  /*13a20*/  @P1 LOP3.LUT R4, R4, 0x1, RZ, 0xfc, !PT ;  /* 0x0000000104041812 */ /* 0x000fca00078efcff */
[----:B------:R4:W-:Y:S01]  /*13a30*/  STL [R1+0x24], R4 ;  /* 0x0000240401007387 */ /* 0x0009e20000100800 */
[----:B------:R-:W-:Y:S05]  /*13a40*/  @P0 BRA `(.L_x_1495) ;  /* 0x00000004004c0947 */ /* 0x000fea0003800000 */
[----:B------:R-:W-:-:S03]  /*13a50*/  UMOV UR4, 0xffffffff ;  /* 0xffffffff00047882 */ /* 0x000fc60000000000 */
[----:B------:R-:W-:Y:S05]  /*13a60*/  BRA.DIV UR4, `(.L_x_1496) ;  /* 0x0000005604187947 */ /* 0x000fea000b800000 */
[----:B------:R-:W-:-:S13]  /*13a70*/  ELECT P6, URZ, PT ;  /* 0x00000000003f782f */ /* 0x000fda00038c0000 */
.L_x_1607:
[----:B------:R-:W-:Y:S05]  /*13a80*/  @!P6 BRA `(.L_x_1495) ;  /* 0x00000004003ce947 */ /* 0x000fea0003800000 */
[----:B------:R-:W-:-:S04]  /*13a90*/  ISETP.NE.U32.AND P0, PT, R2, RZ, PT ;  /* 0x000000ff0200720c */ /* 0x000fc80003f05070 */
[----:B------:R-:W-:-:S13]  /*13aa0*/  ISETP.NE.AND.EX P0, PT, R3, RZ, PT, P0 ;  /* 0x000000ff0300720c */ /* 0x000fda0003f05300 */
[----:B------:R-:W-:Y:S05]  /*13ab0*/  @!P0 BRA `(.L_x_1497) ;  /* 0x0000000000548947 */ /* 0x000fea0003800000 */
[----:B------:R-:W3:Y:S01]  /*13ac0*/  LDC R6, c[0x0][0x43c] ;  /* 0x00010f00ff067b82 */ /* 0x000ee20000000800 */
[----:B01----:R-:W-:Y:S01]  /*13ad0*/  IMAD.MOV.U32 R9, RZ, RZ, R0 ;  /* 0x000000ffff097224 */ /* 0x003fe200078e0000 */
[----:B------:R-:W-:Y:S01]  /*13ae0*/  ULDC.64 UR4, c[0x0][0x428] ;  /* 0x00010a0000047ab9 */ /* 0x000fe20000000a00 */
[----:B------:R-:W-:Y:S02]  /*13af0*/  ULDC.64 UR6, c[0x0][0x208] ;  /* 0x0000820000067ab9 */ /* 0x000fe40000000a00 */
[----:B----4-:R-:W-:Y:S01]  /*13b00*/  IMAD.MOV.U32 R0, RZ, RZ, R9 ;  /* 0x000000ffff007224 */ /* 0x010fe200078e0009 */
[----:B---3--:R-:W-:-:S13]  /*13b10*/  ISETP.NE.AND P0, PT, R6, 0x1, PT ;  /* 0x000000010600780c */ /* 0x008fda0003f05270 */
[----:B------:R-:W0:Y:S02]  /*13b20*/  @P0 LDC.64 R4, c[0x0][0x440] ;  /* 0x00011000ff040b82 */ /* 0x000e240000000a00 */
[----:B0-----:R-:W-:-:S05]  /*13b30*/  @P0 IMAD.HI.U32 R4, R9, R4, RZ ;  /* 0x0000000409040227 */ /* 0x001fca00078e00ff */
[----:B------:R-:W-:-:S04]  /*13b40*/  @P0 SHF.R.U32.HI R0, RZ, R5, R4 ;  /* 0x00000005ff000219 */ /* 0x000fc80000011604 */
[--C-:B------:R-:W-:Y:S01]  /*13b50*/  SHF.R.S32.HI R5, RZ, 0x1f, R0.reuse ;  /* 0x0000001fff057819 */ /* 0x100fe20000011400 */
[----:B------:R-:W-:-:S04]  /*13b60*/  IMAD.MOV R4, RZ, RZ, -R0 ;  /* 0x000000ffff047224 */ /* 0x000fc800078e0a00 */
[----:B------:R-:W-:Y:S02]  /*13b70*/  IMAD R9, R6, R4, R9 ;  /* 0x0000000406097224 */ /* 0x000fe400078e0209 */
[----:B------:R-:W-:Y:S02]  /*13b80*/  IMAD R6, R8, UR4, RZ ;  /* 0x0000000408067c24 */ /* 0x000fe4000f8e02ff */
[----:B------:R-:W-:Y:S01]  /*13b90*/  IMAD.MOV.U32 R4, RZ, RZ, R0 ;  /* 0x000000ffff047224 */ /* 0x000fe200078e0000 */
[----:B------:R3:W-:Y:S01]  /*13ba0*/  STL [R1+0x8], R9 ;  /* 0x0000080901007387 */ /* 0x0007e20000100800 */
[C---:B------:R-:W-:Y:S02]  /*13bb0*/  IMAD R0, R7.reuse, UR5, R6 ;  /* 0x0000000507007c24 */ /* 0x040fe4000f8e0206 */
[----:B------:R-:W-:-:S04]  /*13bc0*/  IMAD.WIDE.U32 R4, R7, UR4, R4 ;  /* 0x0000000407047c25 */ /* 0x000fc8000f8e0004 */
[----:B------:R-:W-:Y:S01]  /*13bd0*/  IMAD.IADD R0, R5, 0x1, R0 ;  /* 0x0000000105007824 */ /* 0x000fe200078e0200 */
[----:B------:R-:W-:-:S04]  /*13be0*/  LEA R2, P0, R4, R2, 0x2 ;  /* 0x0000000204027211 */ /* 0x000fc800078010ff */
[----:B------:R-:W-:-:S05]  /*13bf0*/  LEA.HI.X R3, R4, R3, R0, 0x2, P0 ;  /* 0x0000000304037211 */ /* 0x000fca00000f1400 */
[----:B------:R3:W5:Y:S04]  /*13c00*/  LDG.E R17, desc[UR6][R2.64] ;  /* 0x0000000602117981 */ /* 0x000768000c1e1900 */
.L_x_1497:
[----:B--2---:R-:W2:Y:S04]  /*13c10*/  LDL R7, [R1] ;  /* 0x0000000001077983 */ /* 0x004ea80000100800 */
[----:B----4-:R-:W2:Y:S04]  /*13c20*/  LDL R0, [R1+0x4] ;  /* 0x0000040001007983 */ /* 0x010ea80000100800 */
[----:B---3--:R-:W3:Y:S01]  /*13c30*/  LDL R2, [R1+0x10] ;  /* 0x0000100001027983 */ /* 0x008ee20000100800 */
[----:B--2---:R-:W-:Y:S01]  /*13c40*/  IMAD R0, R0, 0x8, R7 ;  /* 0x0000000800007824 */ /* 0x004fe200078e0207 */
[----:B---3--:R-:W-:-:S04]  /*13c50*/  SHF.L.U32 R2, R2, 0x1f, RZ ;  /* 0x0000001f02027819 */ /* 0x008fc800000006ff */
[----:B------:R-:W2:Y:S02]  /*13c60*/  SYNCS.PHASECHK.TRANS64.TRYWAIT P0, [R0+URZ+0x30840], R2 ;  /* 0x03084002000075a7 */ /* 0x000ea4000800017f */
[----:B--2---:R-:W-:Y:S05]  /*13c70*/  @!P0 BRA `(.L_x_1498) ;  /* 0x0000005000b48947 */ /* 0x004fea0003800000 */
.L_x_1608:
[----:B------:R-:W3:Y:S02]  /*13c80*/  S2R R3, SR_TID.X ;  /* 0x0000000000037919 */ /* 0x000ee40000002100 */
[----:B---3--:R-:W-:-:S04]  /*13c90*/  LOP3.LUT R3, R3, 0x7f, RZ, 0xc0, !PT ;  /* 0x0000007f03037812 */ /* 0x008fc800078ec0ff */
[----:B------:R-:W-:-:S13]  /*13ca0*/  ISETP.NE.AND P0, PT, R3, RZ, PT ;  /* 0x000000ff0300720c */ /* 0x000fda0003f05270 */
        /* <DEDUP_REMOVED lines=8> */
.L_x_1499:
[----:B------:R-:W3:Y:S04]  /*13d30*/  LDL R6, [R1] ;  /* 0x0000000001067983 */ /* 0x000ee80000100800 */
[----:B------:R-:W3:Y:S04]  /*13d40*/  LDL R5, [R1+0x4] ;  /* 0x0000040001057983 */ /* 0x000ee80000100800 */
[----:B------:R-:W4:Y:S04]  /*13d50*/  LDL R4, [R1+0x8] ;  /* 0x0000080001047983 */ /* 0x000f280000100800 */
[----:B------:R-:W4:Y:S04]  /*13d60*/  LDL R3, [R1+0x14] ;  /* 0x0000140001037983 */ /* 0x000f280000100800 */
[----:B--2---:R-:W2:Y:S01]  /*13d70*/  LDL.LU R2, [R1+0x24] ;  /* 0x0000240001027983 */ /* 0x004ea20000300800 */
[----:B------:R-:W-:Y:S01]  /*13d80*/  R2UR UR9, R0 ;  /* 0x00000000000972ca */ /* 0x000fe200000e0000 */
[----:B------:R-:W-:Y:S01]  /*13d90*/  UIADD3 UR4, UP0, UR36, 0x370, URZ ;  /* 0x0000037024047890 */ /* 0x000fe2000ff1e03f */
[----:B------:R-:W-:Y:S01]  /*13da0*/  R2UR UR12, R18 ;  /* 0x00000000120c72ca */ /* 0x000fe200000e0000 */
[----:B------:R-:W-:Y:S01]  /*13db0*/  UMOV UR10, URZ ;  /* 0x0000003f000a7c82 */ /* 0x000fe20008000000 */
[----:B-----5:R-:W-:Y:S01]  /*13dc0*/  R2UR UR13, R17 ;  /* 0x00000000110d72ca */ /* 0x020fe200000e0000 */
[----:B------:R-:W-:Y:S01]  /*13dd0*/  UMOV UR6, 0x0 ;  /* 0x0000000000067882 */ /* 0x000fe20000000000 */
[----:B------:R-:W-:Y:S01]  /*13de0*/  PLOP3.LUT P0, PT, PT, PT, PT, 0x80, 0x0 ;  /* 0x000000000000781c */ /* 0x000fe20003f0f070 */
[----:B------:R-:W-:Y:S01]  /*13df0*/  UMOV UR7, 0x14f00000 ;  /* 0x14f0000000077882 */ /* 0x000fe20000000000 */
[----:B------:R-:W-:-:S05]  /*13e00*/  UMOV UR16, 0x40 ;  /* 0x0000004000107882 */ /* 0x000fca0000000000 */
[----:B------:R-:W-:Y:S01]  /*13e10*/  UIADD3 UR9, UR9, 0x30830, URZ ;  /* 0x0003083009097890 */ /* 0x000fe2000fffe03f */
[----:B---3--:R-:W-:Y:S01]  /*13e20*/  IMAD R0, R5, 0x9000, R6 ;  /* 0x0000900005007824 */ /* 0x008fe200078e0206 */
[----:B----4-:R-:W-:-:S04]  /*13e30*/  R2UR UR11, R4 ;  /* 0x00000000040b72ca */ /* 0x010fc800000e0000 */
[----:B------:R-:W-:Y:S02]  /*13e40*/  R2UR UR8, R0 ;  /* 0x00000000000872ca */ /* 0x000fe400000e0000 */
[----:B------:R-:W-:Y:S02]  /*13e50*/  R2UR UR5, R3 ;  /* 0x00000000030572ca */ /* 0x000fe400000e0000 */
[----:B--2---:R-:W-:-:S04]  /*13e60*/  LOP3.LUT R2, R2, 0xfffffffe, RZ, 0xc0, !PT ;  /* 0xfffffffe02027812 */ /* 0x004fc800078ec0ff */
[----:B------:R-:W-:-:S05]  /*13e70*/  @P0 LOP3.LUT R2, R2, 0x1, RZ, 0xfc, !PT ;  /* 0x0000000102020812 */ /* 0x000fca00078efcff */
[----:B------:R-:W-:Y:S02]  /*13e80*/  UIADD3 UR14, UR8, 0x1e400, URZ ;  /* 0x0001e400080e7890 */ /* 0x000fe4000fffe03f */
[----:B------:R-:W-:Y:S01]  /*13e90*/  UIMAD UR11, UR11, 0x60, UR5 ;  /* 0x000000600b0b78a4 */ /* 0x000fe2000f8e0205 */
[----:B------:R3:W-:Y:S01]  /*13ea0*/  STL [R1+0x24], R2 ;  /* 0x0000240201007387 */ /* 0x0007e20000100800 */
[----:B------:R-:W-:Y:S02]  /*13eb0*/  UIADD3.X UR5, URZ, UR37, URZ, UP0, !UPT ;  /* 0x000000253f057290 */ /* 0x000fe400087fe43f */
[----:B------:R-:W-:Y:S02]  /*13ec0*/  UIADD3 UR15, UR8, 0x21400, URZ ;  /* 0x00021400080f7890 */ /* 0x000fe4000fffe03f */
[----:B------:R-:W-:-:S03]  /*13ed0*/  UIADD3 UR17, UR8, 0x24400, URZ ;  /* 0x0002440008117890 */ /* 0x000fc6000fffe03f */
[----:B------:R-:W-:Y:S01]  /*13ee0*/  UMOV UR8, UR14 ;  /* 0x0000000e00087c82 */ /* 0x000fe20008000000 */
[----:B------:R-:W-:Y:S01]  /*13ef0*/  UMOV UR14, 0x80 ;  /* 0x00000080000e7882 */ /* 0x000fe20000000000 */
[----:B------:R2:W-:Y:S02]  /*13f00*/  UTMALDG.4D [UR8], [UR4], desc[UR6] ;  /* 0x00000608040075b4 */ /* 0x0005e40008019000 */
[----:B--2---:R-:W-:Y:S01]  /*13f10*/  UMOV UR8, UR15 ;  /* 0x0000000f00087c82 */ /* 0x004fe20008000000 */
[----:B------:R-:W-:Y:S02]  /*13f20*/  UMOV UR10, UR16 ;  /* 0x00000010000a7c82 */ /* 0x000fe40008000000 */
[----:B------:R2:W-:Y:S02]  /*13f30*/  UTMALDG.4D [UR8], [UR4], desc[UR6] ;  /* 0x00000608040075b4 */ /* 0x0005e40008019000 */
[----:B--2---:R-:W-:Y:S01]  /*13f40*/  UMOV UR8, UR17 ;  /* 0x0000001100087c82 */ /* 0x004fe20008000000 */
[----:B------:R-:W-:-:S02]  /*13f50*/  UMOV UR10, UR14 ;  /* 0x0000000e000a7c82 */ /* 0x000fc40008000000 */
[----:B------:R3:W-:Y:S02]  /*13f60*/  UTMALDG.4D [UR8], [UR4], desc[UR6] ;  /* 0x00000608040075b4 */ /* 0x0007e40008019000 */
[----:B---3--:R-:W-:Y:S01]  /*13f70*/  NOP ;  /* 0x0000000000007918 */ /* 0x008fe20000000000 */
.L_x_1495:
[----:B----4-:R-:W3:Y:S04]  /*13f80*/  LDL R0, [R1] ;  /* 0x0000000001007983 */ /* 0x010ee80000100800 */
[----:B------:R-:W4:Y:S01]  /*13f90*/  LDL.LU R3, [R1+0x34] ;  /* 0x0000340001037983 */ /* 0x000f220000300800 */
[----:B------:R-:W-:Y:S05]  /*13fa0*/  WARPSYNC.ALL ;  /* 0x0000000000007948 */ /* 0x000fea0003800000 */
[----:B------:R-:W-:Y:S01]  /*13fb0*/  ULDC.64 UR4, c[0x0][0x298] ;  /* 0x0000a60000047ab9 */ /* 0x000fe20000000a00 */
[----:B------:R-:W-:Y:S01]  /*13fc0*/  BSSY B6, `(.L_x_1500) ;  /* 0x000001c000067945 */ /* 0x000fe20003800000 */
[----:B------:R-:W-:Y:S01]  /*13fd0*/  BAR.SYNC.DEFER_BLOCKING 0x8, 0x180 ;  /* 0x0206000000007b1d */ /* 0x000fe20000010000 */
[----:B---3--:R-:W-:Y:S01]  /*13fe0*/  VIADD R0, R0, 0x12400 ;  /* 0x0001240000007836 */ /* 0x008fe20000000000 */
[----:B----4-:R-:W-:Y:S01]  /*13ff0*/  SHF.R.S32.HI R2, RZ, 0x1f, R3 ;  /* 0x0000001fff027819 */ /* 0x010fe20000011403 */
[----:B------:R-:W-:-:S03]  /*14000*/  IMAD.WIDE.U32 R4, R3, UR4, RZ ;  /* 0x0000000403047c25 */ /* 0x000fc6000f8e00ff */
[----:B------:R-:W-:Y:S01]  /*14010*/  LOP3.LUT P0, RZ, R0, 0x3ff, RZ, 0xc0, !PT ;  /* 0x000003ff00ff7812 */ /* 0x000fe2000780c0ff */
[----:B------:R-:W-:Y:S01]  /*14020*/  IMAD R2, R2, UR4, RZ ;  /* 0x0000000402027c24 */ /* 0x000fe2000f8e02ff */
[----:B------:R3:W-:Y:S03]  /*14030*/  STL.64 [R1+0x40], R4 ;  /* 0x0000400401007387 */ /* 0x0007e60000100a00 */
[----:B------:R-:W-:-:S04]  /*14040*/  IMAD R2, R3, UR5, R2 ;  /* 0x0000000503027c24 */ /* 0x000fc8000f8e0202 */
[----:B------:R-:W-:-:S05]  /*14050*/  IMAD.IADD R0, R5, 0x1, R2 ;  /* 0x0000000105007824 */ /* 0x000fca00078e0202 */
[----:B------:R3:W-:Y:S01]  /*14060*/  STL [R1+0x34], R0 ;  /* 0x0000340001007387 */ /* 0x0007e20000100800 */
[----:B------:R-:W-:Y:S05]  /*14070*/  @!P0 BRA `(.L_x_1501) ;  /* 0x0000000000408947 */ /* 0x000fea0003800000 */
[----:B------:R-:W-:Y:S01]  /*14080*/  MOV R2, 0x0 ;  /* 0x0000000000027802 */ /* 0x000fe20000000f00 */
[----:B------:R-:W-:Y:S01]  /*14090*/  ULDC.64 UR6, c[0x4][0xa8] ;  /* 0x01002a0000067ab9 */ /* 0x000fe20000000a00 */
[----:B------:R-:W-:Y:S01]  /*140a0*/  ULDC.64 UR8, c[0x4][0xb0] ;  /* 0x01002c0000087ab9 */ /* 0x000fe20000000a00 */
[----:B------:R-:W-:Y:S01]  /*140b0*/  ULDC.64 UR4, c[0x4][0x20] ;  /* 0x0100080000047ab9 */ /* 0x000fe20000000a00 */
[----:B---3--:R-:W-:Y:S02]  /*140c0*/  IMAD.U32 R4, RZ, RZ, UR6 ;  /* 0x00000006ff047e24 */ /* 0x008fe4000f8e00ff */
        /* <DEDUP_REMOVED lines=11> */
.L_x_1501:
[----:B------:R-:W-:Y:S05]  /*14180*/  BSYNC B6 ;  /* 0x0000000000067941 */ /* 0x000fea0003800000 */
.L_x_1500:
[----:B---3--:R-:W3:Y:S01]  /*14190*/  LDL.LU R0, [R1+0x34] ;  /* 0x0000340001007983 */ /* 0x008ee20000300800 */
[----:B--2---:R-:W2:Y:S01]  /*141a0*/  LDC R7, c[0x0][0x448] ;  /* 0x00011200ff077b82 */ /* 0x004ea20000000800 */
[----:B------:R-:W-:Y:S01]  /*141b0*/  ULDC.64 UR4, c[0x0][0x2d8] ;  /* 0x0000b60000047ab9 */ /* 0x000fe20000000a00 */
[----:B------:R-:W-:Y:S01]  /*141c0*/  ULDC.64 UR6, c[0x0][0x280] ;  /* 0x0000a00000067ab9 */ /* 0x000fe20000000a00 */
[----:B------:R-:W3:Y:S04]  /*141d0*/  LDL.LU.64 R2, [R1+0x40] ;  /* 0x0000400001027983 */ /* 0x000ee80000300a00 */
[----:B01----:R-:W4:Y:S01]  /*141e0*/  LDL R9, [R1+0x2c] ;  /* 0x00002c0001097983 */ /* 0x003f220000100800 */
[----:B------:R-:W0:Y:S01]  /*141f0*/  S2R R5, SR_TID.X ;  /* 0x0000000000057919 */ /* 0x000e220000002100 */
[----:B------:R-:W1:Y:S01]  /*14200*/  S2R R6, SR_TID.X ;  /* 0x0000000000067919 */ /* 0x000e620000002100 */
[----:B------:R-:W1:Y:S01]  /*14210*/  S2R R10, SR_TID.X ;  /* 0x00000000000a7919 */ /* 0x000e620000002100 */
[----:B0-----:R-:W-:-:S04]  /*14220*/  LOP3.LUT R5, R5, 0x7f, RZ, 0xc0, !PT ;  /* 0x0000007f05057812 */ /* 0x001fc800078ec0ff */
[----:B------:R-:W-:Y:S01]  /*14230*/  SHF.R.U32.HI R5, RZ, 0x3, R5 ;  /* 0x00000003ff057819 */ /* 0x000fe20000011605 */
[----:B-1----:R-:W-:-:S05]  /*14240*/  IMAD.SHL.U32 R8, R6, 0x10, RZ ;  /* 0x0000001006087824 */ /* 0x002fca00078e00ff */
[----:B------:R-:W-:Y:S01]  /*14250*/  LOP3.LUT R8, R5, 0x70, R8, 0xf8, !PT ;  /* 0x0000007005087812 */ /* 0x000fe200078ef808 */
[----:B------:R-:W-:-:S05]  /*14260*/  IMAD.SHL.U32 R10, R10, 0x8, RZ ;  /* 0x000000080a0a7824 */ /* 0x000fca00078e00ff */
[----:B------:R-:W-:-:S04]  /*14270*/  LOP3.LUT R10, R10, 0x38, RZ, 0xc0, !PT ;  /* 0x000000380a0a7812 */ /* 0x000fc800078ec0ff */
[C---:B------:R-:W-:Y:S02]  /*14280*/  LOP3.LUT R11, R10.reuse, 0x40, RZ, 0xfc, !PT ;  /* 0x000000400a0b7812 */ /* 0x040fe400078efcff */
[----:B------:R-:W-:Y:S01]  /*14290*/  LOP3.LUT R10, R10, 0x80, RZ, 0xfc, !PT ;  /* 0x000000800a0a7812 */ /* 0x000fe200078efcff */
[----:B---3--:R-:W-:Y:S01]  /*142a0*/  IMAD.MOV.U32 R3, RZ, RZ, R0 ;  /* 0x000000ffff037224 */ /* 0x008fe200078e0000 */
[----:B------:R-:W-:-:S05]  /*142b0*/  SHF.R.S32.HI R0, RZ, 0x1f, R18 ;  /* 0x0000001fff007819 */ /* 0x000fca0000011412 */
[----:B------:R-:W-:Y:S02]  /*142c0*/  IMAD R0, R0, UR4, RZ ;  /* 0x0000000400007c24 */ /* 0x000fe4000f8e02ff */
[----:B------:R-:W-:-:S04]  /*142d0*/  IMAD.WIDE.U32 R2, R18, UR4, R2 ;  /* 0x0000000412027c25 */ /* 0x000fc8000f8e0002 */
[----:B------:R-:W-:Y:S01]  /*142e0*/  IMAD R0, R18, UR5, R0 ;  /* 0x0000000512007c24 */ /* 0x000fe2000f8e0200 */
[----:B------:R-:W-:Y:S02]  /*142f0*/  ULDC.64 UR4, c[0x0][0xa00] ;  /* 0x0002800000047ab9 */ /* 0x000fe40000000a00 */
[----:B------:R-:W-:Y:S01]  /*14300*/  ISETP.NE.U32.AND P0, PT, RZ, UR4, PT ;  /* 0x00000004ff007c0c */ /* 0x000fe2000bf05070 */
[----:B------:R-:W-:Y:S01]  /*14310*/  IMAD.IADD R3, R3, 0x1, R0 ;  /* 0x0000000103037824 */ /* 0x000fe200078e0200 */
[----:B------:R-:W-:Y:S02]  /*14320*/  SHF.R.S32.HI R0, RZ, 0x1f, R19 ;  /* 0x0000001fff007819 */ /* 0x000fe40000011413 */
[----:B------:R-:W-:Y:S01]  /*14330*/  ISETP.NE.AND.EX P0, PT, RZ, UR5, PT, P0 ;  /* 0x00000005ff007c0c */ /* 0x000fe2000bf05300 */
[----:B------:R-:W-:-:S03]  /*14340*/  ULDC.64 UR4, c[0x0][0x2e0] ;  /* 0x0000b80000047ab9 */ /* 0x000fc60000000a00 */
[----:B------:R-:W-:Y:S02]  /*14350*/  SEL R4, R0, RZ, !P0 ;  /* 0x000000ff00047207 */ /* 0x000fe40004000000 */
[----:B------:R-:W-:Y:S02]  /*14360*/  SEL R0, R19, RZ, !P0 ;  /* 0x000000ff13007207 */ /* 0x000fe40004000000 */
[----:B--2---:R-:W-:Y:S01]  /*14370*/  ISETP.NE.AND P0, PT, R7, 0x1, PT ;  /* 0x000000010700780c */ /* 0x004fe20003f05270 */
[----:B------:R-:W-:-:S12]  /*14380*/  IMAD R4, R4, UR4, RZ ;  /* 0x0000000404047c24 */ /* 0x000fd8000f8e02ff */
[----:B------:R-:W0:Y:S08]  /*14390*/  @P0 LDC R5, c[0x0][0x44c] ;  /* 0x00011300ff050b82 */ /* 0x000e300000000800 */
[----:B------:R-:W1:Y:S01]  /*143a0*/  @P0 LDC R6, c[0x0][0x450] ;  /* 0x00011400ff060b82 */ /* 0x000e620000000800 */
[----:B------:R-:W-:-:S04]  /*143b0*/  IMAD.WIDE.U32 R2, R0, UR4, R2 ;  /* 0x0000000400027c25 */ /* 0x000fc8000f8e0002 */
[----:B------:R-:W-:Y:S01]  /*143c0*/  IMAD R0, R0, UR5, R4 ;  /* 0x0000000500007c24 */ /* 0x000fe2000f8e0204 */
[----:B------:R-:W-:-:S03]  /*143d0*/  ULDC.64 UR4, c[0x0][0x2d0] ;  /* 0x0000b40000047ab9 */ /* 0x000fc60000000a00 */
[----:B------:R-:W-:Y:S02]  /*143e0*/  IMAD.IADD R3, R3, 0x1, R0 ;  /* 0x0000000103037824 */ /* 0x000fe400078e0200 */
[----:B----4-:R-:W-:-:S04]  /*143f0*/  IMAD.IADD R0, R8, 0x1, R9 ;  /* 0x0000000108007824 */ /* 0x010fc800078e0209 */
[----:B0-----:R-:W-:-:S04]  /*14400*/  @P0 IMAD.HI.U32 R5, R0, R5, RZ ;  /* 0x0000000500050227 */ /* 0x001fc800078e00ff */
[----:B------:R-:W-:Y:S01]  /*14410*/  IMAD.MOV.U32 R4, RZ, RZ, R0 ;  /* 0x000000ffff047224 */ /* 0x000fe200078e0000 */
[----:B-1----:R-:W-:-:S05]  /*14420*/  @P0 SHF.R.U32.HI R4, RZ, R6, R5 ;  /* 0x00000006ff040219 */ /* 0x002fca0000011605 */
[----:B------:R-:W-:-:S04]  /*14430*/  IMAD.MOV R5, RZ, RZ, -R4 ;  /* 0x000000ffff057224 */ /* 0x000fc800078e0a04 */
[----:B------:R-:W-:Y:S01]  /*14440*/  IMAD R0, R7, R5, R0 ;  /* 0x0000000507007224 */ /* 0x000fe200078e0200 */
[----:B------:R-:W-:Y:S01]  /*14450*/  SHF.R.S32.HI R5, RZ, 0x1f, R4 ;  /* 0x0000001fff057819 */ /* 0x000fe20000011404 */
        /* <DEDUP_REMOVED lines=9> */
[----:B------:R-:W-:Y:S02]  /*144f0*/  ISETP.GE.AND P0, PT, R10, UR4, PT ;  /* 0x000000040a007c0c */ /* 0x000fe4000bf06270 */
[----:B------:R0:W5:Y:S01]  /*14500*/  LDL R10, [R1+0x1c] ;  /* 0x00001c00010a7983 */ /* 0x0001620000100800 */
[----:B------:R-:W1:Y:S01]  /*14510*/  S2R R5, SR_TID.X ;  /* 0x0000000000057919 */ /* 0x000e620000002100 */
[----:B------:R-:W-:Y:S01]  /*14520*/  IMAD R0, R0, UR5, R4 ;  /* 0x0000000500007c24 */ /* 0x000fe2000f8e0204 */
[----:B------:R-:W-:-:S03]  /*14530*/  LEA R4, P3, R2, UR6, 0x1 ;  /* 0x0000000602047c11 */ /* 0x000fc6000f8608ff */
[----:B------:R-:W-:Y:S01]  /*14540*/  IMAD.IADD R0, R3, 0x1, R0 ;  /* 0x0000000103007824 */ /* 0x000fe200078e0200 */
[----:B------:R-:W-:-:S04]  /*14550*/  ISETP.GE.AND P1, PT, R11, UR4, PT ;  /* 0x000000040b007c0c */ /* 0x000fc8000bf26270 */
[----:B------:R-:W-:Y:S01]  /*14560*/  LEA.HI.X R3, R2, UR7, R0, 0x1, P3 ;  /* 0x0000000702037c11 */ /* 0x000fe200098f0c00 */
[----:B-1----:R-:W-:-:S05]  /*14570*/  IMAD.SHL.U32 R8, R5, 0x8, RZ ;  /* 0x0000000805087824 */ /* 0x002fca00078e00ff */
[----:B------:R-:W-:-:S04]  /*14580*/  LOP3.LUT R8, R8, 0x38, RZ, 0xc0, !PT ;  /* 0x0000003808087812 */ /* 0x000fc800078ec0ff */
[----:B------:R-:W-:Y:S01]  /*14590*/  ISETP.GE.AND P2, PT, R8, UR4, PT ;  /* 0x0000000408007c0c */ /* 0x000fe2000bf46270 */
[----:B------:R-:W-:-:S03]  /*145a0*/  UMOV UR4, 0xffffffff ;  /* 0xffffffff00047882 */ /* 0x000fc60000000000 */
[----:B0-----:R-:W-:Y:S09]  /*145b0*/  BRA.DIV UR4, `(.L_x_1502) ;  /* 0x0000004a04787947 */ /* 0x001ff2000b800000 */
[----:B------:R-:W0:Y:S01]  /*145c0*/  S2R R5, SR_TID.X ;  /* 0x0000000000057919 */ /* 0x000e220000002100 */
[----:B------:R-:W2:Y:S01]  /*145d0*/  LDL.LU R8, [R1+0x2c] ;  /* 0x00002c0001087983 */ /* 0x000ea20000300800 */
[----:B0-----:R-:W-:-:S04]  /*145e0*/  LOP3.LUT R5, R5, 0x7f, RZ, 0xc0, !PT ;  /* 0x0000007f05057812 */ /* 0x001fc800078ec0ff */
[----:B------:R-:W-:Y:S02]  /*145f0*/  SHF.R.U32.HI R6, RZ, 0x3, R5 ;  /* 0x00000003ff067819 */ /* 0x000fe40000011605 */
[----:B------:R-:W3:Y:S04]  /*14600*/  LDL.LU R5, [R1+0x30] ;  /* 0x0000300001057983 */ /* 0x000ee80000300800 */
[----:B------:R-:W-:Y:S01]  /*14610*/  SHFL.IDX PT, R9, R3, 0x1, 0x181f ;  /* 0x00381f0003097f89 */ /* 0x000fe200000e0000 */
[----:B------:R-:W-:Y:S01]  /*14620*/  ULDC.64 UR4, c[0x0][0x208] ;  /* 0x0000820000047ab9 */ /* 0x000fe20000000a00 */
[----:B--2---:R-:W-:Y:S02]  /*14630*/  IMAD.IADD R0, R6, 0x1, R8 ;  /* 0x0000000106007824 */ /* 0x004fe400078e0208 */
[----:B------:R-:W0:Y:S01]  /*14640*/  S2R R6, SR_TID.X ;  /* 0x0000000000067919 */ /* 0x000e220000002100 */
[----:B---3--:R-:W-:-:S02]  /*14650*/  IMAD R2, R5, R7, RZ ;  /* 0x0000000705027224 */ /* 0x008fc400078e02ff */
[----:B------:R-:W1:Y:S01]  /*14660*/  SHFL.IDX PT, R7, R4, RZ, 0x181f ;  /* 0x00181fff04077589 */ /* 0x000e6200000e0000 */
[----:B0-----:R-:W-:-:S03]  /*14670*/  IMAD.SHL.U32 R11, R6, 0x8, RZ ;  /* 0x00000008060b7824 */ /* 0x001fc600078e00ff */
[----:B------:R-:W0:Y:S01]  /*14680*/  SHFL.IDX PT, R6, R3, RZ, 0x181f ;  /* 0x00181fff03067589 */ /* 0x000e2200000e0000 */
[C---:B------:R-:W-:Y:S01]  /*14690*/  VIADD R5, R0.reuse, 0x10 ;  /* 0x0000001000057836 */ /* 0x040fe20000000000 */
[----:B------:R-:W-:-:S04]  /*146a0*/  ISETP.GE.AND P4, PT, R0, R2, PT ;  /* 0x000000020000720c */ /* 0x000fc80003f86270 */
[----:B------:R-:W-:Y:S02]  /*146b0*/  ISETP.GE.AND P3, PT, R5, R2, PT ;  /* 0x000000020500720c */ /* 0x000fe40003f66270 */
[----:B------:R-:W2:Y:S01]  /*146c0*/  SHFL.IDX PT, R5, R4, 0x1, 0x181f ;  /* 0x00381f0004057f89 */ /* 0x000ea200000e0000 */
[----:B------:R-:W-:-:S06]  /*146d0*/  LOP3.LUT R11, R11, 0x38, RZ, 0xc0, !PT ;  /* 0x000000380b0b7812 */ /* 0x000fcc00078ec0ff */
[----:B-1----:R-:W-:-:S05]  /*146e0*/  @!P4 LEA R7, P5, R11, R7, 0x1 ;  /* 0x000000070b07c211 */ /* 0x002fca00078a08ff */
[----:B0-----:R-:W-:-:S05]  /*146f0*/  @!P4 IMAD.X R6, RZ, RZ, R6, P5 ;  /* 0x000000ffff06c224 */ /* 0x001fca00028e0606 */
[----:B------:R-:W-:-:S04]  /*14700*/  @!P4 LOP3.LUT R7, R7, R6, RZ, 0x3c, !PT ;  /* 0x000000060707c212 */ /* 0x000fc800078e3cff */
[----:B------:R-:W-:Y:S02]  /*14710*/  @!P4 LOP3.LUT R6, R7, R6, RZ, 0x3c, !PT ;  /* 0x000000060706c212 */ /* 0x000fe400078e3cff */
[----:B--2---:R-:W-:Y:S02]  /*14720*/  @!P3 LEA R8, P5, R11, R5, 0x1 ;  /* 0x000000050b08b211 */ /* 0x004fe400078a08ff */
[----:B------:R-:W-:-:S03]  /*14730*/  @!P4 LOP3.LUT R7, R7, R6, RZ, 0x3c, !PT ;  /* 0x000000060707c212 */ /* 0x000fc600078e3cff */
[----:B------:R-:W-:Y:S02]  /*14740*/  @!P3 IMAD.X R5, RZ, RZ, R9, P5 ;  /* 0x000000ffff05b224 */ /* 0x000fe400028e0609 */
[----:B-----5:R-:W-:Y:S04]  /*14750*/  @!P4 LDGSTS.E.BYPASS.LTC128B.128 [R10+0x12400], desc[UR4][R6.64], !P2 ;  /* 0x12400000060acfae */ /* 0x020fe8000d101d44 */
[----:B------:R-:W-:Y:S04]  /*14760*/  @!P4 LDGSTS.E.BYPASS.LTC128B.128 [R10+0x16400], desc[UR4][R6.64+0x80], !P1 ;  /* 0x16400080060acfae */ /* 0x000fe8000c901d44 */
[----:B------:R0:W-:Y:S02]  /*14770*/  @!P4 LDGSTS.E.BYPASS.LTC128B.128 [R10+0x1a400], desc[UR4][R6.64+0x100], !P0 ;  /* 0x1a400100060acfae */ /* 0x0001e4000c101d44 */
[----:B0-----:R-:W-:-:S02]  /*14780*/  @!P3 IMAD.MOV.U32 R6, RZ, RZ, R8 ;  /* 0x000000ffff06b224 */ /* 0x001fc400078e0008 */
[----:B------:R-:W-:Y:S02]  /*14790*/  @!P3 IMAD.MOV.U32 R7, RZ, RZ, R5 ;  /* 0x000000ffff07b224 */ /* 0x000fe400078e0005 */
[----:B------:R-:W-:-:S03]  /*147a0*/  VIADD R5, R0, 0x20 ;  /* 0x0000002000057836 */ /* 0x000fc60000000000 */
[----:B------:R-:W-:Y:S04]  /*147b0*/  @!P3 LDGSTS.E.BYPASS.LTC128B.128 [R10+0x12c00], desc[UR4][R6.64], !P2 ;  /* 0x12c00000060abfae */ /* 0x000fe8000d101d44 */
[----:B------:R-:W-:Y:S04]  /*147c0*/  @!P3 LDGSTS.E.BYPASS.LTC128B.128 [R10+0x16c00], desc[UR4][R6.64+0x80], !P1 ;  /* 0x16c00080060abfae */ /* 0x000fe8000c901d44 */
[----:B------:R0:W-:Y:S01]  /*147d0*/  @!P3 LDGSTS.E.BYPASS.LTC128B.128 [R10+0x1ac00], desc[UR4][R6.64+0x100], !P0 ;  /* 0x1ac00100060abfae */ /* 0x0001e2000c101d44 */
[----:B------:R-:W-:-:S03]  /*147e0*/  ISETP.GE.AND P3, PT, R5, R2, PT ;  /* 0x000000020500720c */ /* 0x000fc60003f66270 */
[----:B------:R-:W1:Y:S04]  /*147f0*/  SHFL.IDX PT, R5, R4, 0x2, 0x181f ;  /* 0x00581f0004057f89 */ /* 0x000e6800000e0000 */
[----:B------:R-:W0:Y:S06]  /*14800*/  SHFL.IDX PT, R8, R3, 0x2, 0x181f ;  /* 0x00581f0003087f89 */ /* 0x000e2c00000e0000 */
        /* <DEDUP_REMOVED lines=44> */
[----:B0-----:R-:W-:-:S03]  /*14ad0*/  @!P4 LEA R5, P3, R11, R5, 0x1 ;  /* 0x000000050b05c211 */ /* 0x001fc600078608ff */
[----:B------:R-:W0:Y:S04]  /*14ae0*/  SHFL.IDX PT, R3, R3, 0x7, 0x181f ;  /* 0x00f81f0003037f89 */ /* 0x000e2800000e0000 */
[----:B------:R-:W2:Y:S01]  /*14af0*/  SHFL.IDX PT, R4, R4, 0x7, 0x181f ;  /* 0x00f81f0004047f89 */ /* 0x000ea200000e0000 */
[----:B-1----:R-:W-:-:S04]  /*14b00*/  @!P4 IMAD.X R6, RZ, RZ, R6, P3 ;  /* 0x000000ffff06c224 */ /* 0x002fc800018e0606 */
[----:B------:R-:W-:Y:S02]  /*14b10*/  @!P4 IMAD.MOV.U32 R7, RZ, RZ, R6 ;  /* 0x000000ffff07c224 */ /* 0x000fe400078e0006 */
[----:B------:R-:W-:-:S05]  /*14b20*/  @!P4 IMAD.MOV.U32 R6, RZ, RZ, R5 ;  /* 0x000000ffff06c224 */ /* 0x000fca00078e0005 */
[----:B------:R1:W-:Y:S04]  /*14b30*/  @!P4 LDGSTS.E.BYPASS.LTC128B.128 [R10+0x15400], desc[UR4][R6.64], !P2 ;  /* 0x15400000060acfae */ /* 0x0003e8000d101d44 */
[----:B------:R1:W-:Y:S04]  /*14b40*/  @!P4 LDGSTS.E.BYPASS.LTC128B.128 [R10+0x19400], desc[UR4][R6.64+0x80], !P1 ;  /* 0x19400080060acfae */ /* 0x0003e8000c901d44 */
[----:B0-2---:R1:W-:Y:S02]  /*14b50*/  @!P4 LDGSTS.E.BYPASS.LTC128B.128 [R10+0x1d400], desc[UR4][R6.64+0x100], !P0 ;  /* 0x1d400100060acfae */ /* 0x0053e4000c101d44 */
.L_x_1625:
[----:B------:R-:W-:Y:S01]  /*14b60*/  VIADD R0, R0, 0x70 ;  /* 0x0000007000007836 */ /* 0x000fe20000000000 */
[----:B------:R-:W-:Y:S04]  /*14b70*/  BSSY B0, `(.L_x_1503) ;  /* 0x000000f000007945 */ /* 0x000fe80003800000 */
[----:B------:R-:W-:-:S13]  /*14b80*/  ISETP.GE.AND P3, PT, R0, R2, PT ;  /* 0x000000020000720c */ /* 0x000fda0003f66270 */
[----:B------:R-:W-:Y:S05]  /*14b90*/  @P3 BRA `(.L_x_1504) ;  /* 0x0000000000303947 */ /* 0x000fea0003800000 */
[----:B------:R-:W0:Y:S01]  /*14ba0*/  S2R R5, SR_TID.X ;  /* 0x0000000000057919 */ /* 0x000e220000002100 */
[----:B------:R-:W-:Y:S01]  /*14bb0*/  ULDC.64 UR4, c[0x0][0x208] ;  /* 0x0000820000047ab9 */ /* 0x000fe20000000a00 */
[----:B0-----:R-:W-:-:S05]  /*14bc0*/  IMAD.SHL.U32 R5, R5, 0x8, RZ ;  /* 0x0000000805057824 */ /* 0x001fca00078e00ff */
        /* <DEDUP_REMOVED lines=9> */
.L_x_1504:
[----:B------:R-:W-:Y:S05]  /*14c60*/  BSYNC B0 ;  /* 0x0000000000007941 */ /* 0x000fea0003800000 */
.L_x_1503:
[----:B01----:R-:W2:Y:S01]  /*14c70*/  LDL R10, [R1] ;  /* 0x00000000010a7983 */ /* 0x003ea20000100800 */
[----:B------:R-:W-:Y:S01]  /*14c80*/  PLOP3.LUT P0, PT, PT, PT, PT, 0x80, 0x0 ;  /* 0x000000000000781c */ /* 0x000fe20003f0f070 */
[----:B------:R-:W-:Y:S01]  /*14c90*/  NOP ;  /* 0x0000000000007918 */ /* 0x000fe20000000000 */
[----:B--2---:R-:W-:-:S11]  /*14ca0*/  VIADD R10, R10, 0x30800 ;  /* 0x000308000a0a7836 */ /* 0x004fd60000000000 */
.L_x_1505:
[----:B------:R-:W2:Y:S01]  /*14cb0*/  LDL R2, [R1] ;  /* 0x0000000001027983 */ /* 0x000ea20000100800 */
        /* <DEDUP_REMOVED lines=18> */
.L_x_1626:
[----:B------:R-:W-:Y:S05]  /*14de0*/  BSYNC B0 ;  /* 0x0000000000007941 */ /* 0x000fea0003800000 */
.L_x_1506:
[----:B------:R-:W2:Y:S04]  /*14df0*/  LDL R3, [R1+0x28] ;  /* 0x0000280001037983 */ /* 0x000ea80000100800 */
[----:B0-----:R-:W3:Y:S01]  /*14e00*/  LDL R2, [R1+0x20] ;  /* 0x0000200001027983 */ /* 0x001ee20000100800 */
[----:B------:R-:W-:Y:S01]  /*14e10*/  BSSY B0, `(.L_x_1508) ;  /* 0x0000254000007945 */ /* 0x000fe20003800000 */
[----:B--2---:R-:W-:-:S05]  /*14e20*/  VIADD R0, R3, 0xfffffffe ;  /* 0xfffffffe03007836 */ /* 0x004fca0000000000 */
[----:B---3--:R-:W-:-:S13]  /*14e30*/  ISETP.GE.AND P0, PT, R0, R2, PT ;  /* 0x000000020000720c */ /* 0x008fda0003f06270 */
[----:B------:R-:W-:Y:S05]  /*14e40*/  @!P0 BRA `(.L_x_1509) ;  /* 0x0000002400408947 */ /* 0x000fea0003800000 */
[----:B------:R-:W-:Y:S01]  /*14e50*/  LOP3.LUT R8, RZ, R2, RZ, 0x33, !PT ;  /* 0x00000002ff087212 */ /* 0x000fe200078e33ff */
[----:B------:R-:W-:Y:S01]  /*14e60*/  IMAD.MOV R2, RZ, RZ, -R3 ;  /* 0x000000ffff027224 */ /* 0x000fe200078e0a03 */
[----:B------:R-:W-:Y:S04]  /*14e70*/  BSSY B2, `(.L_x_1510) ;  /* 0x00000ca000027945 */ /* 0x000fe80003800000 */
[----:B------:R-:W-:-:S05]  /*14e80*/  VIADDMNMX R8, R2, 0x1, R8, !PT ;  /* 0x0000000102087846 */ /* 0x000fca0007800108 */
[----:B------:R-:W-:-:S05]  /*14e90*/  IMAD.IADD R2, R3, 0x1, R8 ;  /* 0x0000000103027824 */ /* 0x000fca00078e0208 */
[----:B------:R-:W-:-:S04]  /*14ea0*/  LOP3.LUT R2, R2, 0x1, RZ, 0xc0, !PT ;  /* 0x0000000102027812 */ /* 0x000fc800078ec0ff */
[----:B------:R-:W-:-:S13]  /*14eb0*/  ISETP.NE.U32.AND P0, PT, R2, 0x1, PT ;  /* 0x000000010200780c */ /* 0x000fda0003f05070 */
[----:B------:R-:W-:Y:S05]  /*14ec0*/  @P0 BRA `(.L_x_1511) ;  /* 0x0000000c00100947 */ /* 0x000fea0003800000 */
[----:B------:R-:W2:Y:S04]  /*14ed0*/  LDL R5, [R1+0x24] ;  /* 0x0000240001057983 */ /* 0x000ea80000100800 */
[----:B------:R-:W3:Y:S04]  /*14ee0*/  LDL R4, [R1+0x4] ;  /* 0x0000040001047983 */ /* 0x000ee80000100800 */
[----:B------:R-:W4:Y:S01]  /*14ef0*/  LDL R3, [R1+0x10] ;  /* 0x0000100001037983 */ /* 0x000f220000100800 */
[----:B------:R-:W-:Y:S01]  /*14f00*/  BSSY B1, `(.L_x_1512) ;  /* 0x00000bc000017945 */ /* 0x000fe20003800000 */
[----:B--2---:R-:W-:Y:S01]  /*14f10*/  LOP3.LUT P1, RZ, R5, 0x1, RZ, 0xc0, !PT ;  /* 0x0000000105ff7812 */ /* 0x004fe2000782c0ff */
        /* <DEDUP_REMOVED lines=12> */
[----:B------:R-:W0:Y:S01]  /*14fe0*/  LDC R5, c[0x0][0x43c] ;  /* 0x00010f00ff057b82 */ /* 0x000e220000000800 */
[----:B------:R-:W-:Y:S02]  /*14ff0*/  ULDC.64 UR6, c[0x0][0x428] ;  /* 0x00010a0000067ab9 */ /* 0x000fe40000000a00 */
[----:B------:R-:W3:Y:S01]  /*15000*/  LDL R6, [R1+0xc] ;  /* 0x00000c0001067983 */ /* 0x000ee20000100800 */
        /* <DEDUP_REMOVED lines=16> */
.L_x_1514:
[----:B------:R-:W2:Y:S01]  /*15110*/  LDL R2, [R1] ;  /* 0x0000000001027983 */ /* 0x000ea20000100800 */
[----:B------:R-:W-:Y:S01]  /*15120*/  BSSY B3, `(.L_x_1515) ;  /* 0x0000005000037945 */ /* 0x000fe20003800000 */
[----:B--2---:R-:W-:Y:S01]  /*15130*/  IMAD R3, R7, 0x8, R2 ;  /* 0x0000000807037824 */ /* 0x004fe200078e0202 */
[----:B------:R-:W-:-:S04]  /*15140*/  SHF.L.U32 R2, R9, 0x1f, RZ ;  /* 0x0000001f09027819 */ /* 0x000fc800000006ff */
[----:B------:R-:W1:Y:S02]  /*15150*/  SYNCS.PHASECHK.TRANS64.TRYWAIT P0, [R3+URZ+0x30840], R2 ;  /* 0x03084002030075a7 */ /* 0x000e64000800017f */
[----:B-1----:R-:W-:Y:S05]  /*15160*/  @!P0 BRA `(.L_x_1516) ;  /* 0x00000048009c8947 */ /* 0x002fea0003800000 */
.L_x_1627:
[----:B------:R-:W-:Y:S05]  /*15170*/  BSYNC B3 ;  /* 0x0000000000037941 */ /* 0x000fea0003800000 */
.L_x_1515:
        /* <DEDUP_REMOVED lines=12> */
.L_x_1518:
[----:B------:R-:W-:Y:S05]  /*15240*/  BSYNC B3 ;  /* 0x0000000000037941 */ /* 0x000fea0003800000 */
.L_x_1517:
[----:B------:R-:W2:Y:S04]  /*15250*/  LDL R5, [R1] ;  /* 0x0000000001057983 */ /* 0x000ea80000100800 */
        /* <DEDUP_REMOVED lines=12> */
.L_x_1519:
        /* <DEDUP_REMOVED lines=16> */
.L_x_1520:
        /* <DEDUP_REMOVED lines=16> */
.L_x_1521:
        /* <DEDUP_REMOVED lines=17> */
.L_x_1628:
[----:B------:R-:W-:Y:S05]  /*15630*/  BSYNC B3 ;  /* 0x0000000000037941 */ /* 0x000fea0003800000 */
.L_x_1522:
[----:B------:R-:W-:Y:S01]  /*15640*/  BSSY B3, `(.L_x_1524) ;  /* 0x000000e000037945 */ /* 0x000fe20003800000 */
[----:B------:R-:W-:Y:S02]  /*15650*/  IMAD.MOV.U32 R12, RZ, RZ, 0x0 ;  /* 0x00000000ff0c7424 */ /* 0x000fe400078e00ff */
[----:B------:R-:W-:Y:S01]  /*15660*/  IMAD.MOV.U32 R13, RZ, RZ, 0x14f00000 ;  /* 0x14f00000ff0d7424 */ /* 0x000fe200078e00ff */
[----:B------:R-:W-:Y:S06]  /*15670*/  @P1 BRA `(.L_x_1525) ;  /* 0x0000000000281947 */ /* 0x000fec0003800000 */
[----:B0-----:R-:W2:Y:S04]  /*15680*/  LDL R3, [R1] ;  /* 0x0000000001037983 */ /* 0x001ea80000100800 */
[----:B------:R-:W2:Y:S01]  /*15690*/  LDL R6, [R1+0x4] ;  /* 0x0000040001067983 */ /* 0x000ea20000100800 */
[----:B------:R-:W0:Y:S02]  /*156a0*/  S2R R5, SR_TID.X ;  /* 0x0000000000057919 */ /* 0x000e240000002100 */
[----:B0-----:R-:W-:-:S04]  /*156b0*/  LOP3.LUT R5, R5, 0x1f, RZ, 0xc0, !PT ;  /* 0x0000001f05057812 */ /* 0x001fc800078ec0ff */
[----:B------:R-:W-:Y:S01]  /*156c0*/  ISETP.NE.AND P0, PT, R5, RZ, PT ;  /* 0x000000ff0500720c */ /* 0x000fe20003f05270 */
[----:B--2---:R-:W-:Y:S02]  /*156d0*/  IMAD R2, R6, 0x8, R3 ;  /* 0x0000000806027824 */ /* 0x004fe400078e0203 */
[----:B------:R-:W-:-:S04]  /*156e0*/  IMAD.MOV.U32 R3, RZ, RZ, 0x9000 ;  /* 0x00009000ff037424 */ /* 0x000fc800078e00ff */
[----:B------:R1:W-:Y:S06]  /*156f0*/  SYNCS.ARRIVE.TRANS64 RZ, [R2+URZ+0x30850], R3 ;  /* 0x0308500302ff79a7 */ /* 0x0003ec000800003f */
[----:B------:R-:W-:Y:S05]  /*15700*/  @!P0 BRA `(.L_x_1525) ;  /* 0x0000000000048947 */ /* 0x000fea0003800000 */
[----:B------:R-:W-:Y:S01]  /*15710*/  BPT.TRAP 0x1 ;  /* 0x000000040000795c */ /* 0x000fe20000300000 */
.L_x_1525:
[----:B------:R-:W-:Y:S05]  /*15720*/  BSYNC B3 ;  /* 0x0000000000037941 */ /* 0x000fea0003800000 */
.L_x_1524:
[----:B01----:R-:W2:Y:S01]  /*15730*/  LDL.LU R2, [R1+0x4] ;  /* 0x0000040001027983 */ /* 0x003ea20000300800 */
[----:B------:R-:W-:-:S03]  /*15740*/  R2UR UR10, R11 ;  /* 0x000000000b0a72ca */ /* 0x000fc600000e0000 */
[----:B------:R-:W3:Y:S04]  /*15750*/  LDL R6, [R1+0x14] ;  /* 0x0000140001067983 */ /* 0x000ee80000100800 */
[----:B------:R-:W3:Y:S04]  /*15760*/  LDL.LU R5, [R1+0x8] ;  /* 0x0000080001057983 */ /* 0x000ee80000300800 */
[----:B------:R-:W2:Y:S01]  /*15770*/  LDL R11, [R1] ;  /* 0x00000000010b7983 */ /* 0x000ea20000100800 */
[----:B------:R-:W-:Y:S01]  /*15780*/  R2UR UR6, R12 ;  /* 0x000000000c0672ca */ /* 0x000fe200000e0000 */
[----:B------:R-:W-:Y:S01]  /*15790*/  UIADD3 UR4, UP0, UR36, 0x470, URZ ;  /* 0x0000047024047890 */ /* 0x000fe2000ff1e03f */
[----:B------:R-:W-:-:S02]  /*157a0*/  R2UR UR7, R13 ;  /* 0x000000000d0772ca */ /* 0x000fc400000e0000 */
[----:B------:R-:W-:Y:S01]  /*157b0*/  PLOP3.LUT P0, PT, PT, PT, PT, 0x80, 0x0 ;  /* 0x000000000000781c */ /* 0x000fe20003f0f070 */
[----:B------:R-:W-:Y:S01]  /*157c0*/  UIADD3.X UR5, URZ, UR37, URZ, UP0, !UPT ;  /* 0x000000253f057290 */ /* 0x000fe200087fe43f */
[----:B---3--:R-:W-:Y:S02]  /*157d0*/  IMAD R5, R5, 0x60, R6 ;  /* 0x0000006005057824 */ /* 0x008fe400078e0206 */
[C-C-:B--2---:R-:W-:Y:S02]  /*157e0*/  IMAD R3, R2.reuse, 0x8, R11.reuse ;  /* 0x0000000802037824 */ /* 0x144fe400078e020b */
[----:B------:R-:W-:Y:S02]  /*157f0*/  IMAD R2, R2, 0x9000, R11 ;  /* 0x0000900002027824 */ /* 0x000fe400078e020b */
[----:B------:R-:W-:Y:S02]  /*15800*/  VIADD R3, R3, 0x30850 ;  /* 0x0003085003037836 */ /* 0x000fe40000000000 */
[----:B------:R-:W-:-:S07]  /*15810*/  VIADD R6, R2, 0x400 ;  /* 0x0000040002067836 */ /* 0x000fce0000000000 */
.L_x_1526:
        /* <DEDUP_REMOVED lines=15> */
.L_x_1527:
        /* <DEDUP_REMOVED lines=15> */
.L_x_1528:
        /* <DEDUP_REMOVED lines=12> */
.L_x_1513:
[----:B------:R-:W-:Y:S05]  /*15ac0*/  BSYNC B1 ;  /* 0x0000000000017941 */ /* 0x000fea0003800000 */
.L_x_1512:
[----:B0-----:R-:W2:Y:S04]  /*15ad0*/  LDL R0, [R1+0x28] ;  /* 0x0000280001007983 */ /* 0x001ea80000100800 */
[----:B------:R0:W-:Y:S04]  /*15ae0*/  STL [R1+0x4], R7 ;  /* 0x0000040701007387 */ /* 0x0001e80000100800 */
[----:B------:R0:W-:Y:S02]  /*15af0*/  STL [R1+0x10], R9 ;  /* 0x0000100901007387 */ /* 0x0001e40000100800 */
[----:B0-2---:R-:W-:-:S07]  /*15b00*/  VIADD R0, R0, 0xfffffffd ;  /* 0xfffffffd00007836 */ /* 0x005fce0000000000 */
.L_x_1511:
[----:B------:R-:W-:Y:S05]  /*15b10*/  BSYNC B2 ;  /* 0x0000000000027941 */ /* 0x000fea0003800000 */
.L_x_1510:
[----:B------:R-:W2:Y:S01]  /*15b20*/  LDL.LU R2, [R1+0x28] ;  /* 0x0000280001027983 */ /* 0x000ea20000300800 */
[----:B------:R-:W-:Y:S01]  /*15b30*/  VIADD R8, R8, 0xfffffffe ;  /* 0xfffffffe08087836 */ /* 0x000fe20000000000 */
[----:B--2---:R-:W-:-:S04]  /*15b40*/  LOP3.LUT R2, RZ, R2, RZ, 0x33, !PT ;  /* 0x00000002ff027212 */ /* 0x004fc800078e33ff */
[----:B------:R-:W-:-:S13]  /*15b50*/  ISETP.NE.AND P0, PT, R8, R2, PT ;  /* 0x000000020800720c */ /* 0x000fda0003f05270 */
[----:B------:R-:W-:Y:S05]  /*15b60*/  @!P0 BRA `(.L_x_1509) ;  /* 0x0000001400f88947 */ /* 0x000fea0003800000 */
[----:B------:R-:W-:-:S07]  /*15b70*/  IMAD.MOV.U32 R9, RZ, RZ, R17 ;  /* 0x000000ffff097224 */ /* 0x000fce00078e0011 */
.L_x_1563:
[----:B--2---:R-:W2:Y:S04]  /*15b80*/  LDL R4, [R1+0x24] ;  /* 0x0000240001047983 */ /* 0x004ea80000100800 */
[----:B------:R-:W3:Y:S04]  /*15b90*/  LDL R3, [R1+0x4] ;  /* 0x0000040001037983 */ /* 0x000ee80000100800 */
[----:B------:R-:W4:Y:S01]  /*15ba0*/  LDL R2, [R1+0x10] ;  /* 0x0000100001027983 */ /* 0x000f220000100800 */
[----:B------:R-:W-:Y:S05]  /*15bb0*/  YIELD ;  /* 0x0000000000007946 */ /* 0x000fea0003800000 */
[----:B------:R-:W-:Y:S01]  /*15bc0*/  BSSY B1, `(.L_x_1529) ;  /* 0x00000b8000017945 */ /* 0x000fe20003800000 */
[----:B--2---:R-:W-:Y:S01]  /*15bd0*/  LOP3.LUT P1, RZ, R4, 0x1, RZ, 0xc0, !PT ;  /* 0x0000000104ff7812 */ /* 0x004fe2000782c0ff */
[----:B---3--:R-:W-:-:S05]  /*15be0*/  VIADD R4, R3, 0x1 ;  /* 0x0000000103047836 */ /* 0x008fca0000000000 */
[----:B------:R-:W-:-:S04]  /*15bf0*/  ISETP.NE.AND P0, PT, R4, 0x2, PT ;  /* 0x000000020400780c */ /* 0x000fc80003f05270 */
[----:B------:R-:W-:Y:S02]  /*15c00*/  SEL R5, RZ, 0x1, P0 ;  /* 0x00000001ff057807 */ /* 0x000fe40000000000 */
[----:B------:R-:W-:Y:S02]  /*15c10*/  SEL R4, R4, RZ, P0 ;  /* 0x000000ff04047207 */ /* 0x000fe40000000000 */
[----:B----4-:R-:W-:Y:S01]  /*15c20*/  LOP3.LUT R5, R2, R5, RZ, 0x3c, !PT ;  /* 0x0000000502057212 */ /* 0x010fe200078e3cff */
[----:B01----:R-:W-:Y:S06]  /*15c30*/  @!P1 BRA `(.L_x_1530) ;  /* 0x0000000800c09947 */ /* 0x003fec0003800000 */
        /* <DEDUP_REMOVED lines=20> */
[----:B------:R-:W-:-:S04]  /*15d80*/  IMAD.WIDE.U32 R2, R11, UR6, R2 ;  /* 0x000000060b027c25 */ /* 0x000fc8000f8e0002 */
[----:B------:R-:W-:Y:S01]  /*15d90*/  IMAD.IADD R3, R6, 0x1, R3 ;  /* 0x0000000106037824 */ /* 0x000fe200078e0203 */
[----:B------:R-:W-:-:S04]  /*15da0*/  LEA R6, P0, R2, UR4, 0x2 ;  /* 0x0000000402067c11 */ /* 0x000fc8000f8010ff */
[----:B------:R-:W-:-:S05]  /*15db0*/  LEA.HI.X R7, R2, UR5, R3, 0x2, P0 ;  /* 0x0000000502077c11 */ /* 0x000fca00080f1403 */
[----:B------:R0:W5:Y:S04]  /*15dc0*/  LDG.E R9, desc[UR8][R6.64] ;  /* 0x0000000806097981 */ /* 0x000168000c1e1900 */
.L_x_1531:
[----:B------:R-:W2:Y:S01]  /*15dd0*/  LDL R2, [R1] ;  /* 0x0000000001027983 */ /* 0x000ea20000100800 */
[----:B------:R-:W-:Y:S01]  /*15de0*/  BSSY B2, `(.L_x_1532) ;  /* 0x0000005000027945 */ /* 0x000fe20003800000 */
[----:B--2---:R-:W-:Y:S01]  /*15df0*/  IMAD R3, R4, 0x8, R2 ;  /* 0x0000000804037824 */ /* 0x004fe200078e0202 */
[----:B------:R-:W-:-:S04]  /*15e00*/  SHF.L.U32 R2, R5, 0x1f, RZ ;  /* 0x0000001f05027819 */ /* 0x000fc800000006ff */
[----:B------:R-:W1:Y:S02]  /*15e10*/  SYNCS.PHASECHK.TRANS64.TRYWAIT P0, [R3+URZ+0x30840], R2 ;  /* 0x03084002030075a7 */ /* 0x000e64000800017f */
[----:B-1----:R-:W-:Y:S05]  /*15e20*/  @!P0 BRA `(.L_x_1533) ;  /* 0x0000003c00948947 */ /* 0x002fea0003800000 */
.L_x_1629:
[----:B------:R-:W-:Y:S05]  /*15e30*/  BSYNC B2 ;  /* 0x0000000000027941 */ /* 0x000fea0003800000 */
.L_x_1532:
        /* <DEDUP_REMOVED lines=12> */
.L_x_1535:
[----:B------:R-:W-:Y:S05]  /*15f00*/  BSYNC B2 ;  /* 0x0000000000027941 */ /* 0x000fea0003800000 */
.L_x_1534:
        /* <DEDUP_REMOVED lines=13> */
.L_x_1536:
        /* <DEDUP_REMOVED lines=16> */
.L_x_1537:
        /* <DEDUP_REMOVED lines=16> */
.L_x_1538:
        /* <DEDUP_REMOVED lines=17> */
.L_x_1630:
[----:B------:R-:W-:Y:S05]  /*162f0*/  BSYNC B2 ;  /* 0x0000000000027941 */ /* 0x000fea0003800000 */
.L_x_1539:
        /* <DEDUP_REMOVED lines=11> */
.L_x_1542:
[----:B------:R-:W-:Y:S05]  /*163b0*/  BSYNC B2 ;  /* 0x0000000000027941 */ /* 0x000fea0003800000 */
.L_x_1541:
[----:B0-----:R-:W2:Y:S01]  /*163c0*/  LDL.LU R3, [R1+0x4] ;  /* 0x0000040001037983 */ /* 0x001ea20000300800 */
[----:B------:R-:W-:-:S03]  /*163d0*/  R2UR UR10, R11 ;  /* 0x000000000b0a72ca */ /* 0x000fc600000e0000 */
[----:B------:R-:W3:Y:S04]  /*163e0*/  LDL R7, [R1+0x14] ;  /* 0x0000140001077983 */ /* 0x000ee80000100800 */
[----:B------:R-:W3:Y:S04]  /*163f0*/  LDL.LU R6, [R1+0x8] ;  /* 0x0000080001067983 */ /* 0x000ee80000300800 */
[----:B------:R-:W2:Y:S01]  /*16400*/  LDL R11, [R1] ;  /* 0x00000000010b7983 */ /* 0x000ea20000100800 */
[----:B------:R-:W-:Y:S01]  /*16410*/  R2UR UR6, R12 ;  /* 0x000000000c0672ca */ /* 0x000fe200000e0000 */
[----:B------:R-:W-:Y:S01]  /*16420*/  UIADD3 UR4, UP0, UR36, 0x470, URZ ;  /* 0x0000047024047890 */ /* 0x000fe2000ff1e03f */
[----:B------:R-:W-:Y:S01]  /*16430*/  R2UR UR7, R13 ;  /* 0x000000000d0772ca */ /* 0x000fe200000e0000 */
[----:B------:R-:W-:Y:S01]  /*16440*/  VIADD R2, R2, 0x50 ;  /* 0x0000005002027836 */ /* 0x000fe20000000000 */
[----:B------:R-:W-:Y:S01]  /*16450*/  PLOP3.LUT P0, PT, PT, PT, PT, 0x80, 0x0 ;  /* 0x000000000000781c */ /* 0x000fe20003f0f070 */
[----:B------:R-:W-:Y:S01]  /*16460*/  UIADD3.X UR5, URZ, UR37, URZ, UP0, !UPT ;  /* 0x000000253f057290 */ /* 0x000fe200087fe43f */
[----:B---3--:R-:W-:-:S02]  /*16470*/  IMAD R6, R6, 0x60, R7 ;  /* 0x0000006006067824 */ /* 0x008fc400078e0207 */
[----:B--2---:R-:W-:-:S04]  /*16480*/  IMAD R3, R3, 0x9000, R11 ;  /* 0x0000900003037824 */ /* 0x004fc800078e020b */
[----:B------:R-:W-:-:S07]  /*16490*/  VIADD R7, R3, 0x400 ;  /* 0x0000040003077836 */ /* 0x000fce0000000000 */
.L_x_1543:
        /* <DEDUP_REMOVED lines=15> */
.L_x_1544:
        /* <DEDUP_REMOVED lines=15> */
.L_x_1545:
        /* <DEDUP_REMOVED lines=12> */
.L_x_1530:
[----:B------:R-:W-:Y:S05]  /*16740*/  BSYNC B1 ;  /* 0x0000000000017941 */ /* 0x000fea0003800000 */
.L_x_1529:
[----:B------:R-:W2:Y:S01]  /*16750*/  LDL R2, [R1+0x24] ;  /* 0x0000240001027983 */ /* 0x000ea20000100800 */
[----:B------:R-:W-:Y:S01]  /*16760*/  VIADD R3, R4, 0x1 ;  /* 0x0000000104037836 */ /* 0x000fe20000000000 */
[----:B------:R-:W-:Y:S01]  /*16770*/  BSSY B1, `(.L_x_1546) ;  /* 0x00000b9000017945 */ /* 0x000fe20003800000 */
[----:B------:R-:W-:-:S03]  /*16780*/  VIADD R6, R0, 0xffffffff ;  /* 0xffffffff00067836 */ /* 0x000fc60000000000 */
[----:B------:R-:W-:-:S04]  /*16790*/  ISETP.NE.AND P0, PT, R3, 0x2, PT ;  /* 0x000000020300780c */ /* 0x000fc80003f05270 */
[----:B------:R-:W-:Y:S02]  /*167a0*/  SEL R12, R3, RZ, P0 ;  /* 0x000000ff030c7207 */ /* 0x000fe40000000000 */
[----:B--2---:R-:W-:Y:S02]  /*167b0*/  LOP3.LUT P1, RZ, R2, 0x1, RZ, 0xc0, !PT ;  /* 0x0000000102ff7812 */ /* 0x004fe4000782c0ff */
[----:B------:R-:W-:-:S04]  /*167c0*/  SEL R2, RZ, 0x1, P0 ;  /* 0x00000001ff027807 */ /* 0x000fc80000000000 */
[----:B------:R-:W-:-:S05]  /*167d0*/  LOP3.LUT R11, R5, R2, RZ, 0x3c, !PT ;  /* 0x00000002050b7212 */ /* 0x000fca00078e3cff */
[----:B------:R1:W-:Y:S04]  /*167e0*/  STL [R1+0x10], R11 ;  /* 0x0000100b01007387 */ /* 0x0003e80000100800 */
[----:B------:R1:W-:Y:S01]  /*167f0*/  STL [R1+0x4], R12 ;  /* 0x0000040c01007387 */ /* 0x0003e20000100800 */
[----:B------:R-:W-:Y:S05]  /*16800*/  @!P1 BRA `(.L_x_1547) ;  /* 0x0000000800bc9947 */ /* 0x000fea0003800000 */
[----:B------:R-:W-:Y:S01]  /*16810*/  ULDC.64 UR4, c[0x0][0x418] ;  /* 0x0001060000047ab9 */ /* 0x000fe20000000a00 */
[----:B------:R-:W-:Y:S01]  /*16820*/  IMAD.MOV.U32 R7, RZ, RZ, R6 ;  /* 0x000000ffff077224 */ /* 0x000fe200078e0006 */
[----:B------:R-:W-:-:S04]  /*16830*/  ISETP.NE.U32.AND P0, PT, RZ, UR4, PT ;  /* 0x00000004ff007c0c */ /* 0x000fc8000bf05070 */
[----:B------:R-:W-:-:S13]  /*16840*/  ISETP.NE.AND.EX P0, PT, RZ, UR5, PT, P0 ;  /* 0x00000005ff007c0c */ /* 0x000fda000bf05300 */
[----:B------:R-:W-:Y:S05]  /*16850*/  @!P0 BRA `(.L_x_1548) ;  /* 0x0000000000508947 */ /* 0x000fea0003800000 */
[----:B------:R-:W2:Y:S01]  /*16860*/  LDL R14, [R1+0x18] ;  /* 0x00001800010e7983 */ /* 0x000ea20000100800 */
[----:B0-----:R-:W0:Y:S01]  /*16870*/  LDC R8, c[0x0][0x43c] ;  /* 0x00010f00ff087b82 */ /* 0x001e220000000800 */
        /* <DEDUP_REMOVED lines=16> */
[----:B------:R-:W-:-:S06]  /*16980*/  LEA.HI.X R9, R2, UR5, R3, 0x2, P0 ;  /* 0x0000000502097c11 */ /* 0x000fcc00080f1403 */
[----:B------:R2:W5:Y:S03]  /*16990*/  LDG.E R9, desc[UR8][R8.64] ;  /* 0x0000000808097981 */ /* 0x000566000c1e1900 */
.L_x_1548:
[----:B------:R-:W3:Y:S01]  /*169a0*/  LDL R2, [R1] ;  /* 0x0000000001027983 */ /* 0x000ee20000100800 */
[----:B------:R-:W-:Y:S01]  /*169b0*/  SHF.L.U32 R3, R11, 0x1f, RZ ;  /* 0x0000001f0b037819 */ /* 0x000fe200000006ff */
[----:B------:R-:W-:Y:S01]  /*169c0*/  BSSY B2, `(.L_x_1549) ;  /* 0x0000004000027945 */ /* 0x000fe20003800000 */
[----:B---3--:R-:W-:-:S04]  /*169d0*/  IMAD R2, R12, 0x8, R2 ;  /* 0x000000080c027824 */ /* 0x008fc800078e0202 */
[----:B------:R-:W3:Y:S02]  /*169e0*/  SYNCS.PHASECHK.TRANS64.TRYWAIT P0, [R2+URZ+0x30840], R3 ;  /* 0x03084003020075a7 */ /* 0x000ee4000800017f */
[----:B---3--:R-:W-:Y:S05]  /*169f0*/  @!P0 BRA `(.L_x_1550) ;  /* 0x0000003000c88947 */ /* 0x008fea0003800000 */
.L_x_1631:
[----:B------:R-:W-:Y:S05]  /*16a00*/  BSYNC B2 ;  /* 0x0000000000027941 */ /* 0x000fea0003800000 */
.L_x_1549:
        /* <DEDUP_REMOVED lines=12> */
.L_x_1552:
[----:B------:R-:W-:Y:S05]  /*16ad0*/  BSYNC B2 ;  /* 0x0000000000027941 */ /* 0x000fea0003800000 */
.L_x_1551:
[----:B------:R-:W2:Y:S04]  /*16ae0*/  LDL R8, [R1+0x4] ;  /* 0x0000040001087983 */ /* 0x000ea80000100800 */
[----:B-1----:R-:W4:Y:S04]  /*16af0*/  LDL R11, [R1] ;  /* 0x00000000010b7983 */ /* 0x002f280000100800 */
[----:B---3--:R-:W3:Y:S01]  /*16b00*/  LDL R2, [R1+0x14] ;  /* 0x0000140001027983 */ /* 0x008ee20000100800 */
        /* <DEDUP_REMOVED lines=8> */
[----:B----4-:R-:W-:Y:S02]  /*16b90*/  IMAD R8, R8, 0x9000, R11 ;  /* 0x0000900008087824 */ /* 0x010fe400078e020b */
[----:B------:R-:W-:-:S02]  /*16ba0*/  VIADD R3, R3, 0x30 ;  /* 0x0000003003037836 */ /* 0x000fc40000000000 */
[----:B---3--:R-:W-:Y:S02]  /*16bb0*/  IMAD R2, R7, 0x60, R2 ;  /* 0x0000006007027824 */ /* 0x008fe400078e0202 */
[----:B------:R-:W-:-:S07]  /*16bc0*/  VIADD R11, R8, 0x1e400 ;  /* 0x0001e400080b7836 */ /* 0x000fce0000000000 */
.L_x_1553:
        /* <DEDUP_REMOVED lines=16> */
.L_x_1554:
        /* <DEDUP_REMOVED lines=16> */
.L_x_1555:
        /* <DEDUP_REMOVED lines=15> */
.L_x_1632:
[----:B------:R-:W-:Y:S05]  /*16ec0*/  BSYNC B2 ;  /* 0x0000000000027941 */ /* 0x000fea0003800000 */
.L_x_1556:
        /* <DEDUP_REMOVED lines=11> */
.L_x_1559:
[----:B------:R-:W-:Y:S05]  /*16f80*/  BSYNC B2 ;  /* 0x0000000000027941 */ /* 0x000fea0003800000 */
.L_x_1558:
[----:B------:R-:W2:Y:S04]  /*16f90*/  LDL R8, [R1] ;  /* 0x0000000001087983 */ /* 0x000ea80000100800 */
        /* <DEDUP_REMOVED lines=12> */
.L_x_1560:
        /* <DEDUP_REMOVED lines=15> */
.L_x_1561:
        /* <DEDUP_REMOVED lines=15> */
.L_x_1562:
        /* <DEDUP_REMOVED lines=12> */
.L_x_1547:
[----:B------:R-:W-:Y:S05]  /*17300*/  BSYNC B1 ;  /* 0x0000000000017941 */ /* 0x000fea0003800000 */
.L_x_1546:
[----:B------:R-:W3:Y:S01]  /*17310*/  LDL R2, [R1+0x20] ;  /* 0x0000200001027983 */ /* 0x000ee20000100800 */
[----:B------:R-:W-:Y:S01]  /*17320*/  VIADD R0, R0, 0xfffffffe ;  /* 0xfffffffe00007836 */ /* 0x000fe20000000000 */
[----:B---3--:R-:W-:-:S13]  /*17330*/  ISETP.GT.AND P0, PT, R6, R2, PT ;  /* 0x000000020600720c */ /* 0x008fda0003f04270 */
[----:B------:R-:W-:Y:S05]  /*17340*/  @P0 BRA `(.L_x_1563) ;  /* 0xffffffe8000c0947 */ /* 0x000fea000383ffff */
.L_x_1509:
[----:B------:R-:W-:Y:S05]  /*17350*/  BSYNC B0 ;  /* 0x0000000000007941 */ /* 0x000fea0003800000 */
.L_x_1508:
[----:B------:R-:W3:Y:S01]  /*17360*/  S2R R2, SR_TID.X ;  /* 0x0000000000027919 */ /* 0x000ee20000002100 */
[----:B------:R-:W-:Y:S01]  /*17370*/  BSSY B0, `(.L_x_1564) ;  /* 0x0000011000007945 */ /* 0x000fe20003800000 */
        /* <DEDUP_REMOVED lines=10> */
[----:B----4-:R-:W3:Y:S04]  /*17420*/  @P0 ATOMG.E.ADD.STRONG.GPU PT, R2, desc[UR6][R4.64], R2 ;  /* 0x00000002040209a8 */ /* 0x010ee800081ee1c6 */
[----:B---3--:R3:W4:Y:S02]  /*17430*/  SHFL.IDX PT, R2, R2, R0, 0x1f ;  /* 0x00001f0002027589 */ /* 0x00872400000e0000 */
[----:B---3--:R-:W3:Y:S02]  /*17440*/  S2R R0, SR_LTMASK ;  /* 0x0000000000007919 */ /* 0x008ee40000003900 */
[----:B---3--:R-:W-:-:S06]  /*17450*/  LOP3.LUT R0, R0, UR4, RZ, 0xc0, !PT ;  /* 0x0000000400007c12 */ /* 0x008fcc000f8ec0ff */
[----:B------:R-:W4:Y:S02]  /*17460*/  POPC R0, R0 ;  /* 0x0000000000007309 */ /* 0x000f240000000000 */
[----:B----4-:R-:W-:-:S07]  /*17470*/  IADD3 R16, R2, UR38, R0 ;  /* 0x0000002602107c10 */ /* 0x010fce000fffe000 */
.L_x_1565:
[----:B------:R-:W-:Y:S05]  /*17480*/  BSYNC B0 ;  /* 0x0000000000007941 */ /* 0x000fea0003800000 */
.L_x_1564:
[----:B------:R-:W3:Y:S01]  /*17490*/  LDL R0, [R1+0x24] ;  /* 0x0000240001007983 */ /* 0x000ee20000100800 */
[----:B------:R-:W-:Y:S01]  /*174a0*/  BSSY B0, `(.L_x_1566) ;  /* 0x000004d000007945 */ /* 0x000fe20003800000 */
[----:B---3--:R-:W-:-:S13]  /*174b0*/  LOP3.LUT P0, RZ, R0, 0x1, RZ, 0xc0, !PT ;  /* 0x0000000100ff7812 */ /* 0x008fda000780c0ff */
[----:B------:R-:W-:Y:S05]  /*174c0*/  @!P0 BRA `(.L_x_1567) ;  /* 0x0000000400288947 */ /* 0x000fea0003800000 */
[----:B------:R-:W3:Y:S04]  /*174d0*/  LDL R4, [R1] ;  /* 0x0000000001047983 */ /* 0x000ee80000100800 */
[----:B------:R-:W3:Y:S04]  /*174e0*/  LDL R0, [R1+0x4] ;  /* 0x0000040001007983 */ /* 0x000ee80000100800 */
[----:B------:R-:W4:Y:S01]  /*174f0*/  LDL R2, [R1+0x10] ;  /* 0x0000100001027983 */ /* 0x000f220000100800 */
[----:B------:R-:W-:Y:S01]  /*17500*/  BSSY B1, `(.L_x_1568) ;  /* 0x0000006000017945 */ /* 0x000fe20003800000 */
[----:B------:R-:W-:Y:S01]  /*17510*/  ISETP.NE.AND P1, PT, R3, RZ, PT ;  /* 0x000000ff0300720c */ /* 0x000fe20003f25270 */
[----:B---3--:R-:W-:Y:S01]  /*17520*/  IMAD R0, R0, 0x8, R4 ;  /* 0x0000000800007824 */ /* 0x008fe200078e0204 */
[----:B----4-:R-:W-:-:S04]  /*17530*/  SHF.L.U32 R2, R2, 0x1f, RZ ;  /* 0x0000001f02027819 */ /* 0x010fc800000006ff */
[----:B------:R-:W3:Y:S02]  /*17540*/  SYNCS.PHASECHK.TRANS64.TRYWAIT P0, [R0+URZ+0x30860], R2 ;  /* 0x03086002000075a7 */ /* 0x000ee4000800017f */
[----:B---3--:R-:W-:Y:S05]  /*17550*/  @!P0 BRA `(.L_x_1569) ;  /* 0x0000002800188947 */ /* 0x008fea0003800000 */
.L_x_1633:
[----:B------:R-:W-:Y:S05]  /*17560*/  BSYNC B1 ;  /* 0x0000000000017941 */ /* 0x000fea0003800000 */
.L_x_1568:
[----:B------:R-:W-:Y:S04]  /*17570*/  BSSY B1, `(.L_x_1570) ;  /* 0x0000009000017945 */ /* 0x000fe80003800000 */
        /* <DEDUP_REMOVED lines=8> */
.L_x_1571:
[----:B------:R-:W-:Y:S05]  /*17600*/  BSYNC B1 ;  /* 0x0000000000017941 */ /* 0x000fea0003800000 */
.L_x_1570:
[----:B------:R-:W4:Y:S04]  /*17610*/  LDL.LU R5, [R1+0x14] ;  /* 0x0000140001057983 */ /* 0x000f280000300800 */
[----:B------:R-:W4:Y:S04]  /*17620*/  LDL.LU R3, [R1+0x8] ;  /* 0x0000080001037983 */ /* 0x000f280000300800 */
[----:B------:R-:W5:Y:S04]  /*17630*/  LDL R4, [R1] ;  /* 0x0000000001047983 */ /* 0x000f680000100800 */
[----:B---3--:R-:W5:Y:S01]  /*17640*/  LDL R2, [R1+0x4] ;  /* 0x0000040001027983 */ /* 0x008f620000100800 */
[----:B------:R-:W-:Y:S01]  /*17650*/  UIADD3 UR4, UP0, UR36, 0x470, URZ ;  /* 0x0000047024047890 */ /* 0x000fe2000ff1e03f */
[----:B------:R-:W-:Y:S01]  /*17660*/  PLOP3.LUT P0, PT, PT, PT, PT, 0x80, 0x0 ;  /* 0x000000000000781c */ /* 0x000fe20003f0f070 */
[----:B------:R-:W-:Y:S01]  /*17670*/  VIADD R0, R0, 0x30850 ;  /* 0x0003085000007836 */ /* 0x000fe20000000000 */
[----:B------:R-:W-:Y:S01]  /*17680*/  UMOV UR6, 0x0 ;  /* 0x0000000000067882 */ /* 0x000fe20000000000 */
[----:B------:R-:W-:Y:S01]  /*17690*/  UIADD3.X UR5, URZ, UR37, URZ, UP0, !UPT ;  /* 0x000000253f057290 */ /* 0x000fe200087fe43f */
[----:B------:R-:W-:Y:S01]  /*176a0*/  UMOV UR7, 0x14f00000 ;  /* 0x14f0000000077882 */ /* 0x000fe20000000000 */
[----:B------:R-:W-:Y:S01]  /*176b0*/  UMOV UR10, URZ ;  /* 0x0000003f000a7c82 */ /* 0x000fe20008000000 */
[----:B----4-:R-:W-:-:S02]  /*176c0*/  IMAD R3, R3, 0x60, R5 ;  /* 0x0000006003037824 */ /* 0x010fc400078e0205 */
[----:B-----5:R-:W-:-:S04]  /*176d0*/  IMAD R2, R2, 0x9000, R4 ;  /* 0x0000900002027824 */ /* 0x020fc800078e0204 */
[----:B------:R-:W-:-:S07]  /*176e0*/  VIADD R4, R2, 0x400 ;  /* 0x0000040002047836 */ /* 0x000fce0000000000 */
.L_x_1572:
        /* <DEDUP_REMOVED lines=9> */
[----:B---3--:R-:W-:Y:S05]  /*17780*/  @P0 BRA.U.ANY `(.L_x_1572) ;  /* 0xfffffffd00d80947 */ /* 0x008fea000393ffff */
[----:B------:R-:W-:Y:S01]  /*17790*/  PLOP3.LUT P0, PT, PT, PT, PT, 0x80, 0x0 ;  /* 0x000000000000781c */ /* 0x000fe20003f0f070 */
[----:B------:R-:W-:Y:S01]  /*177a0*/  VIADD R4, R2, 0x3400 ;  /* 0x0000340002047836 */ /* 0x000fe20000000000 */
[----:B------:R-:W-:Y:S01]  /*177b0*/  UMOV UR6, 0x0 ;  /* 0x0000000000067882 */ /* 0x000fe20000000000 */
[----:B------:R-:W-:Y:S01]  /*177c0*/  UMOV UR7, 0x14f00000 ;  /* 0x14f0000000077882 */ /* 0x000fe20000000000 */
[----:B------:R-:W-:-:S09]  /*177d0*/  UMOV UR10, 0x40 ;  /* 0x00000040000a7882 */ /* 0x000fd20000000000 */
.L_x_1573:
        /* <DEDUP_REMOVED lines=15> */
.L_x_1574:
        /* <DEDUP_REMOVED lines=10> */
.L_x_1567:
[----:B------:R-:W-:Y:S05]  /*17970*/  BSYNC B0 ;  /* 0x0000000000007941 */ /* 0x000fea0003800000 */
.L_x_1566:
[----:B------:R-:W3:Y:S04]  /*17980*/  LDL.LU R5, [R1+0x4] ;  /* 0x0000040001057983 */ /* 0x000ee80000300800 */
[----:B------:R-:W4:Y:S01]  /*17990*/  LDL.LU R4, [R1+0x10] ;  /* 0x0000100001047983 */ /* 0x000f220000300800 */
[----:B---3--:R-:W-:-:S05]  /*179a0*/  VIADD R0, R5, 0x1 ;  /* 0x0000000105007836 */ /* 0x008fca0000000000 */
[----:B------:R-:W-:-:S04]  /*179b0*/  ISETP.NE.AND P0, PT, R0, 0x2, PT ;  /* 0x000000020000780c */ /* 0x000fc80003f05270 */
[----:B------:R-:W-:Y:S02]  /*179c0*/  SEL R2, RZ, 0x1, P0 ;  /* 0x00000001ff027807 */ /* 0x000fe40000000000 */
[----:B------:R-:W-:Y:S02]  /*179d0*/  SEL R0, R0, RZ, P0 ;  /* 0x000000ff00007207 */ /* 0x000fe40000000000 */
[----:B----4-:R-:W-:-:S03]  /*179e0*/  LOP3.LUT R4, R4, R2, RZ, 0x3c, !PT ;  /* 0x0000000204047212 */ /* 0x010fc600078e3cff */
[----:B------:R3:W-:Y:S04]  /*179f0*/  STL [R1+0x4], R0 ;  /* 0x0000040001007387 */ /* 0x0007e80000100800 */
[----:B------:R3:W-:Y:S02]  /*17a00*/  STL [R1+0x10], R4 ;  /* 0x0000100401007387 */ /* 0x0007e40000100800 */
.L_x_1488:
[----:B------:R-:W-:Y:S05]  /*17a10*/  BSYNC B7 ;  /* 0x0000000000077941 */ /* 0x000fea0003800000 */
.L_x_1486:
[----:B---3--:R-:W3:Y:S02]  /*17a20*/  LDL R0, [R1+0x24] ;  /* 0x0000240001007983 */ /* 0x008ee40000100800 */
[----:B---3--:R-:W-:-:S13]  /*17a30*/  LOP3.LUT P0, RZ, R0, 0x2, RZ, 0xc0, !PT ;  /* 0x0000000200ff7812 */ /* 0x008fda000780c0ff */
[----:B------:R-:W-:Y:S05]  /*17a40*/  @!P0 BRA `(.L_x_1575) ;  /* 0x0000000000288947 */ /* 0x000fea0003800000 */
[----:B------:R-:W-:Y:S05]  /*17a50*/  WARPSYNC.ALL ;  /* 0x0000000000007948 */ /* 0x000fea0003800000 */
[----:B------:R-:W3:Y:S08]  /*17a60*/  S2UR UR5, SR_CgaCtaId ;  /* 0x00000000000579c3 */ /* 0x000ef00000008800 */
[----:B------:R-:W-:Y:S06]  /*17a70*/  BAR.SYNC.DEFER_BLOCKING 0x5, 0x180 ;  /* 0x0146000000007b1d */ /* 0x000fec0000010000 */
[----:B------:R-:W-:-:S02]  /*17a80*/  UMOV UR4, 0x400 ;  /* 0x0000040000047882 */ /* 0x000fc40000000000 */
[----:B---3--:R-:W-:-:S06]  /*17a90*/  ULEA UR4, UR5, UR4, 0x18 ;  /* 0x0000000405047291 */ /* 0x008fcc000f8ec03f */
[----:B------:R-:W-:-:S05]  /*17aa0*/  IMAD.U32 R0, RZ, RZ, UR4 ;  /* 0x00000004ff007e24 */ /* 0x000fca000f8e00ff */
[----:B------:R3:W4:Y:S04]  /*17ab0*/  LDS.128 R16, [R0+0x308d0] ;  /* 0x0308d00000107984 */ /* 0x0007280000000c00 */
[----:B------:R3:W-:Y:S01]  /*17ac0*/  STL [R1], R0 ;  /* 0x0000000001007387 */ /* 0x0007e20000100800 */
[----:B------:R-:W-:Y:S06]  /*17ad0*/  BAR.ARV 0x4, 0x180 ;  /* 0x0106000000007b1d */ /* 0x000fec0000002000 */
[----:B------:R-:W-:Y:S05]  /*17ae0*/  BRA `(.L_x_1576) ;  /* 0x0000000800e47947 */ /* 0x000fea0003800000 */
.L_x_1575:
[----:B------:R-:W3:Y:S01]  /*17af0*/  S2R R0, SR_TID.X ;  /* 0x0000000000007919 */ /* 0x000ee20000002100 */
[----:B------:R-:W-:Y:S01]  /*17b00*/  UMOV UR4, 0xffffffff ;  /* 0xffffffff00047882 */ /* 0x000fe20000000000 */
[----:B---3--:R-:W-:-:S04]  /*17b10*/  LOP3.LUT R6, R0, 0x1f, RZ, 0xc0, !PT ;  /* 0x0000001f00067812 */ /* 0x008fc800078ec0ff */
[----:B------:R-:W-:Y:S01]  /*17b20*/  ISETP.NE.AND P0, PT, R6, 0x1f, PT ;  /* 0x0000001f0600780c */ /* 0x000fe20003f05270 */
[----:B------:R-:W-:-:S12]  /*17b30*/  BRA.DIV UR4, `(.L_x_1577) ;  /* 0x0000002204b47947 */ /* 0x000fd8000b800000 */
[----:B------:R-:W-:Y:S01]  /*17b40*/  IMAD.IADD R5, R19, 0x1, R6 ;  /* 0x0000000113057824 */ /* 0x000fe200078e0206 */
[----:B------:R-:W-:Y:S01]  /*17b50*/  ULDC UR4, c[0x0][0xc3c] ;  /* 0x00030f0000047ab9 */ /* 0x000fe20000000800 */
[----:B------:R-:W-:-:S03]  /*17b60*/  ULDC.64 UR6, c[0x0][0x208] ;  /* 0x0000820000067ab9 */ /* 0x000fc60000000a00 */
[----:B------:R-:W-:-:S13]  /*17b70*/  ISETP.GE.OR P1, PT, R5, UR4, !P0 ;  /* 0x0000000405007c0c */ /* 0x000fda000c726670 */
[----:B------:R-:W3:Y:S02]  /*17b80*/  @!P1 LDC.64 R2, c[0x0][0xc80] ;  /* 0x00032000ff029b82 */ /* 0x000ee40000000a00 */
[----:B---3--:R-:W-:-:S06]  /*17b90*/  @!P1 IMAD.WIDE R2, R5, 0x4, R2 ;  /* 0x0000000405029825 */ /* 0x008fcc00078e0202 */
[----:B------:R3:W4:Y:S01]  /*17ba0*/  @!P1 LDG.E R3, desc[UR6][R2.64] ;  /* 0x0000000602039981 */ /* 0x000722000c1e1900 */
[C---:B------:R-:W-:Y:S02]  /*17bb0*/  ISETP.GE.U32.AND P2, PT, R6.reuse, 0x2, PT ;  /* 0x000000020600780c */ /* 0x040fe40003f46070 */
[C---:B------:R-:W-:Y:S01]  /*17bc0*/  ISETP.GE.U32.AND P3, PT, R6.reuse, 0x4, PT ;  /* 0x000000040600780c */ /* 0x040fe20003f66070 */
[----:B------:R-:W-:Y:S01]  /*17bd0*/  SHFL.IDX PT, R0, R16, RZ, 0x1f ;  /* 0x00001fff10007589 */ /* 0x000fe200000e0000 */
[C---:B------:R-:W-:Y:S02]  /*17be0*/  ISETP.GE.U32.AND P4, PT, R6.reuse, 0x8, PT ;  /* 0x000000080600780c */ /* 0x040fe40003f86070 */
[C---:B------:R-:W-:Y:S01]  /*17bf0*/  ISETP.GE.U32.AND P5, PT, R6.reuse, 0x10, PT ;  /* 0x000000100600780c */ /* 0x040fe20003fa6070 */
[----:B---3--:R-:W-:Y:S02]  /*17c00*/  IMAD.MOV.U32 R2, RZ, RZ, RZ ;  /* 0x000000ffff027224 */ /* 0x008fe400078e00ff */
[----:B----4-:R-:W-:Y:S01]  /*17c10*/  @!P1 IMAD.MOV.U32 R2, RZ, RZ, R3 ;  /* 0x000000ffff029224 */ /* 0x010fe200078e0003 */
[----:B------:R-:W-:-:S04]  /*17c20*/  ISETP.NE.AND P1, PT, R6, RZ, PT ;  /* 0x000000ff0600720c */ /* 0x000fc80003f25270 */
[----:B------:R-:W3:Y:S02]  /*17c30*/  SHFL.UP PT, R14, R2, 0x1, RZ ;  /* 0x04200000020e7989 */ /* 0x000ee400000e00ff */
[----:B---3--:R-:W-:-:S05]  /*17c40*/  SEL R5, R14, RZ, P1 ;  /* 0x000000ff0e057207 */ /* 0x008fca0000800000 */
[----:B------:R-:W-:Y:S02]  /*17c50*/  IMAD.IADD R3, R2, 0x1, R5 ;  /* 0x0000000102037824 */ /* 0x000fe400078e0205 */
[----:B------:R-:W-:Y:S04]  /*17c60*/  SHFL.IDX PT, R5, R16, 0x1, 0x1f ;  /* 0x00201f0010057f89 */ /* 0x000fe800000e0000 */
[----:B------:R-:W3:Y:S02]  /*17c70*/  SHFL.UP PT, R4, R3, 0x2, RZ ;  /* 0x0440000003047989 */ /* 0x000ee400000e00ff */
[----:B---3--:R-:W-:-:S05]  /*17c80*/  SEL R4, R4, RZ, P2 ;  /* 0x000000ff04047207 */ /* 0x008fca0001000000 */
[----:B------:R-:W-:-:S05]  /*17c90*/  IMAD.IADD R3, R3, 0x1, R4 ;  /* 0x0000000103037824 */ /* 0x000fca00078e0204 */
        /* <DEDUP_REMOVED lines=9> */
[----:B------:R3:W4:Y:S02]  /*17d30*/  SHFL.IDX PT, R16, R3, 0x1f, 0x1f ;  /* 0x03e01f0003107f89 */ /* 0x00072400000e0000 */
.L_x_1643:
[----:B------:R-:W-:Y:S02]  /*17d40*/  ULDC UR4, c[0x0][0xc38] ;  /* 0x00030e0000047ab9 */ /* 0x000fe40000000800 */
[----:B------:R-:W-:-:S04]  /*17d50*/  IMAD.U32 R4, RZ, RZ, UR4 ;  /* 0x00000004ff047e24 */ /* 0x000fc8000f8e00ff */
[----:B----4-:R-:W-:-:S04]  /*17d60*/  IMAD R16, R16, R4, RZ ;  /* 0x0000000410107224 */ /* 0x010fc800078e02ff */
[----:B------:R-:W-:-:S05]  /*17d70*/  IMAD.IADD R5, R5, 0x1, R16 ;  /* 0x0000000105057824 */ /* 0x000fca00078e0210 */
[----:B------:R-:W-:-:S13]  /*17d80*/  ISETP.GT.AND P6, PT, R5, R0, PT ;  /* 0x000000000500720c */ /* 0x000fda0003fc4270 */
[----:B------:R-:W-:Y:S05]  /*17d90*/  @P6 BRA `(.L_x_1578) ;  /* 0x0000000000a06947 */ /* 0x000fea0003800000 */
.L_x_1583:
[----:B------:R-:W4:Y:S01]  /*17da0*/  LDC R2, c[0x0][0xc3c] ;  /* 0x00030f00ff027b82 */ /* 0x000f220000000800 */
[----:B------:R-:W-:-:S05]  /*17db0*/  VIADD R19, R19, 0x1f ;  /* 0x0000001f13137836 */ /* 0x000fca0000000000 */
[----:B----4-:R-:W-:-:S13]  /*17dc0*/  ISETP.GE.AND P6, PT, R19, R2, PT ;  /* 0x000000021300720c */ /* 0x010fda0003fc6270 */
[----:B------:R-:W-:Y:S05]  /*17dd0*/  @P6 BRA `(.L_x_1579) ;  /* 0x0000000400dc6947 */ /* 0x000fea0003800000 */
[----:B---3--:R-:W3:Y:S01]  /*17de0*/  S2R R3, SR_TID.X ;  /* 0x0000000000037919 */ /* 0x008ee20000002100 */
[----:B------:R-:W-:Y:S01]  /*17df0*/  BSSY B0, `(.L_x_1580) ;  /* 0x000000a000007945 */ /* 0x000fe20003800000 */
[----:B---3--:R-:W-:-:S05]  /*17e00*/  LOP3.LUT R3, R3, 0x1f, RZ, 0xc0, !PT ;  /* 0x0000001f03037812 */ /* 0x008fca00078ec0ff */
[----:B------:R-:W-:-:S05]  /*17e10*/  IMAD.IADD R4, R19, 0x1, R3 ;  /* 0x0000000113047824 */ /* 0x000fca00078e0203 */
[----:B------:R-:W-:Y:S01]  /*17e20*/  ISETP.GE.OR P6, PT, R4, R2, !P0 ;  /* 0x000000020400720c */ /* 0x000fe200047c6670 */
[----:B------:R-:W-:-:S12]  /*17e30*/  IMAD.MOV.U32 R2, RZ, RZ, RZ ;  /* 0x000000ffff027224 */ /* 0x000fd800078e00ff */
[----:B------:R-:W-:Y:S05]  /*17e40*/  @P6 BRA `(.L_x_1581) ;  /* 0x0000000000106947 */ /* 0x000fea0003800000 */
[----:B------:R-:W3:Y:S01]  /*17e50*/  LDC.64 R2, c[0x0][0xc80] ;  /* 0x00032000ff027b82 */ /* 0x000ee20000000a00 */
[----:B------:R-:W-:Y:S01]  /*17e60*/  ULDC.64 UR4, c[0x0][0x208] ;  /* 0x0000820000047ab9 */ /* 0x000fe20000000a00 */
[----:B---3--:R-:W-:-:S06]  /*17e70*/  IMAD.WIDE R2, R4, 0x4, R2 ;  /* 0x0000000404027825 */ /* 0x008fcc00078e0202 */
[----:B------:R3:W5:Y:S02]  /*17e80*/  LDG.E R2, desc[UR4][R2.64] ;  /* 0x0000000402027981 */ /* 0x000764000c1e1900 */
.L_x_1581:
[----:B------:R-:W-:Y:S05]  /*17e90*/  BSYNC B0 ;  /* 0x0000000000007941 */ /* 0x000fea0003800000 */
.L_x_1580:
[----:B------:R-:W-:-:S03]  /*17ea0*/  UMOV UR4, 0xffffffff ;  /* 0xffffffff00047882 */ /* 0x000fc60000000000 */
[----:B------:R-:W-:Y:S05]  /*17eb0*/  BRA.DIV UR4, `(.L_x_1582) ;  /* 0x0000002604107947 */ /* 0x000fea000b800000 */
[----:B-----5:R-:W3:Y:S02]  /*17ec0*/  SHFL.UP PT, R14, R2, 0x1, RZ ;  /* 0x04200000020e7989 */ /* 0x020ee400000e00ff */
        /* <DEDUP_REMOVED lines=15> */
.L_x_1651:
[----:B------:R-:W-:Y:S02]  /*17fc0*/  ULDC UR4, c[0x0][0xc38] ;  /* 0x00030e0000047ab9 */ /* 0x000fe40000000800 */
[----:B------:R-:W-:-:S04]  /*17fd0*/  IMAD.U32 R4, RZ, RZ, UR4 ;  /* 0x00000004ff047e24 */ /* 0x000fc8000f8e00ff */
[----:B----4-:R-:W-:-:S04]  /*17fe0*/  IMAD R16, R16, R4, RZ ;  /* 0x0000000410107224 */ /* 0x010fc800078e02ff */
[----:B------:R-:W-:-:S05]  /*17ff0*/  IMAD.IADD R5, R16, 0x1, R5 ;  /* 0x0000000110057824 */ /* 0x000fca00078e0205 */
[----:B------:R-:W-:-:S13]  /*18000*/  ISETP.GT.AND P6, PT, R5, R0, PT ;  /* 0x000000000500720c */ /* 0x000fda0003fc4270 */
[----:B------:R-:W-:Y:S05]  /*18010*/  @!P6 BRA `(.L_x_1583) ;  /* 0xfffffffc0060e947 */ /* 0x000fea000383ffff */
.L_x_1578:
[----:B------:R-:W-:Y:S01]  /*18020*/  IMAD.IADD R16, R5, 0x1, -R16 ;  /* 0x0000000105107824 */ /* 0x000fe200078e0a10 */
[----:B------:R-:W-:-:S03]  /*18030*/  UMOV UR4, 0xffffffff ;  /* 0xffffffff00047882 */ /* 0x000fc60000000000 */
[----:B------:R-:W-:-:S05]  /*18040*/  IMAD R5, R3, R4, R16 ;  /* 0x0000000403057224 */ /* 0x000fca00078e0210 */
[----:B------:R-:W-:Y:S01]  /*18050*/  ISETP.GT.AND P6, PT, R5, R0, PT ;  /* 0x000000000500720c */ /* 0x000fe20003fc4270 */
[----:B------:R-:W-:-:S12]  /*18060*/  BRA.DIV UR4, `(.L_x_1584) ;  /* 0x0000002604687947 */ /* 0x000fd8000b800000 */
[----:B------:R-:W-:-:S04]  /*18070*/  VOTE.ANY R5, PT, !P6 ;  /* 0x0000000000057806 */ /* 0x000fc800070e0100 */
[----:B------:R-:W4:Y:S02]  /*18080*/  POPC R6, R5 ;  /* 0x0000000500067309 */ /* 0x000f240000000000 */
[----:B----4-:R4:W0:Y:S02]  /*18090*/  SHFL.IDX PT, R17, R2, R6, 0x1f ;  /* 0x00001f0602117589 */ /* 0x01082400000e0000 */
.L_x_1655:
[----:B------:R-:W-:Y:S01]  /*180a0*/  ISETP.NE.AND P0, PT, R5, RZ, PT ;  /* 0x000000ff0500720c */ /* 0x000fe20003f05270 */
[----:B------:R-:W-:-:S12]  /*180b0*/  IMAD.MOV.U32 R5, RZ, RZ, RZ ;  /* 0x000000ffff057224 */ /* 0x000fd800078e00ff */
[----:B------:R-:W-:Y:S05]  /*180c0*/  @!P0 BRA `(.L_x_1585) ;  /* 0x0000000000148947 */ /* 0x000fea0003800000 */
[----:B------:R-:W-:Y:S01]  /*180d0*/  UMOV UR4, 0xffffffff ;  /* 0xffffffff00047882 */ /* 0x000fe20000000000 */
[----:B-1----:R-:W-:Y:S02]  /*180e0*/  VIADD R12, R6, 0xffffffff ;  /* 0xffffffff060c7836 */ /* 0x002fe40000000000 */
[----:B------:R-:W-:Y:S05]  /*180f0*/  BRA.DIV UR4, `(.L_x_1586) ;  /* 0x00000026048c7947 */ /* 0x000fea000b800000 */
[----:B---3--:R1:W3:Y:S02]  /*18100*/  SHFL.IDX PT, R3, R3, R12, 0x1f ;  /* 0x00001f0c03037589 */ /* 0x0082e400000e0000 */
.L_x_1658:
[----:B---3--:R-:W-:-:S07]  /*18110*/  IMAD.MOV.U32 R5, RZ, RZ, R3 ;  /* 0x000000ffff057224 */ /* 0x008fce00078e0003 */
.L_x_1585:
[----:B---34-:R-:W3:Y:S01]  /*18120*/  LDC.64 R2, c[0x0][0xc90] ;  /* 0x00032400ff027b82 */ /* 0x018ee20000000a00 */
[----:B------:R-:W-:Y:S01]  /*18130*/  IMAD.IADD R19, R6, 0x1, R19 ;  /* 0x0000000106137824 */ /* 0x000fe200078e0213 */
[----:B------:R-:W-:-:S03]  /*18140*/  ULDC.64 UR4, c[0x0][0x208] ;  /* 0x0000820000047ab9 */ /* 0x000fc60000000a00 */
[----:B---3--:R-:W-:-:S05]  /*18150*/  IMAD.WIDE R2, R19, 0x4, R2 ;  /* 0x0000000413027825 */ /* 0x008fca00078e0202 */
[----:B--2---:R-:W0:Y:S01]  /*18160*/  LDG.E R7, desc[UR4][R2.64] ;  /* 0x0000000402077981 */ /* 0x004e22000c1e1900 */
[----:B------:R-:W-:-:S04]  /*18170*/  IMAD R16, R5, R4, R16 ;  /* 0x0000000405107224 */ /* 0x000fc800078e0210 */
[----:B------:R-:W-:Y:S02]  /*18180*/  IMAD.IADD R0, R0, 0x1, -R16 ;  /* 0x0000000100007824 */ /* 0x000fe400078e0a10 */
[----:B0-----:R-:W-:-:S05]  /*18190*/  IMAD R6, R17, R7, RZ ;  /* 0x0000000711067224 */ /* 0x001fca00078e02ff */
[----:B------:R-:W-:-:S04]  /*181a0*/  IABS R8, R6 ;  /* 0x0000000600087213 */ /* 0x000fc80000000000 */
[----:B------:R-:W0:Y:S08]  /*181b0*/  I2F.RP R2, R8 ;  /* 0x0000000800027306 */ /* 0x000e300000209400 */
        /* <DEDUP_REMOVED lines=9> */
[----:B------:R-:W-:-:S04]  /*18250*/  IMAD.HI.U32 R2, R2, R3, RZ ;  /* 0x0000000302027227 */ /* 0x000fc800078e00ff */
[----:B------:R-:W-:-:S04]  /*18260*/  IMAD.MOV R5, RZ, RZ, -R5 ;  /* 0x000000ffff057224 */ /* 0x000fc800078e0a05 */
        /* <DEDUP_REMOVED lines=11> */
[----:B------:R-:W-:Y:S02]  /*18320*/  IMAD R5, R7, R2, RZ ;  /* 0x0000000207057224 */ /* 0x000fe400078e02ff */
[----:B------:R-:W-:Y:S02]  /*18330*/  IMAD.MOV R2, RZ, RZ, -R2 ;  /* 0x000000ffff027224 */ /* 0x000fe400078e0a02 */
[----:B------:R-:W-:Y:S02]  /*18340*/  IMAD.MOV R3, RZ, RZ, -R5 ;  /* 0x000000ffff037224 */ /* 0x000fe400078e0a05 */
[----:B------:R-:W-:-:S03]  /*18350*/  IMAD R0, R6, R2, R0 ;  /* 0x0000000206007224 */ /* 0x000fc600078e0200 */
[----:B------:R-:W-:Y:S01]  /*18360*/  VIADDMNMX R4, R3, R4, R7, PT ;  /* 0x0000000403047246 */ /* 0x000fe20003800107 */
[----:B------:R-:W-:-:S03]  /*18370*/  IMAD.IADD R5, R0, 0x1, R5 ;  /* 0x0000000100057824 */ /* 0x000fc600078e0205 */
        /* <DEDUP_REMOVED lines=23> */
[----:B------:R-:W-:Y:S01]  /*184f0*/  @!P1 LOP3.LUT R2, RZ, R4, RZ, 0x33, !PT ;  /* 0x00000004ff029212 */ /* 0x000fe200078e33ff */
[----:B------:R-:W-:-:S04]  /*18500*/  IMAD.MOV R4, RZ, RZ, -R4 ;  /* 0x000000ffff047224 */ /* 0x000fc800078e0a04 */
[----:B------:R-:W-:Y:S01]  /*18510*/  IMAD R18, R2, R4, R5 ;  /* 0x0000000402127224 */ /* 0x000fe200078e0205 */
[----:B------:R-:W-:-:S05]  /*18520*/  LOP3.LUT R2, RZ, R2, RZ, 0x33, !PT ;  /* 0x00000002ff027212 */ /* 0x000fca00078e33ff */
[----:B------:R-:W-:Y:S01]  /*18530*/  IMAD.IADD R17, R17, 0x1, R2 ;  /* 0x0000000111117824 */ /* 0x000fe200078e0202 */
[----:B------:R-:W-:Y:S06]  /*18540*/  BRA `(.L_x_1587) ;  /* 0x00000000001c7947 */ /* 0x000fec0003800000 */
.L_x_1579:
[----:B------:R-:W-:Y:S01]  /*18550*/  UMOV UR4, URZ ;  /* 0x0000003f00047c82 */ /* 0x000fe20008000000 */
[----:B------:R-:W-:Y:S01]  /*18560*/  UMOV UR5, URZ ;  /* 0x0000003f00057c82 */ /* 0x000fe20008000000 */
[----:B------:R-:W-:Y:S01]  /*18570*/  ULDC UR6, c[0x0][0xc3c] ;  /* 0x00030f0000067ab9 */ /* 0x000fe20000000800 */
[----:B------:R-:W-:Y:S02]  /*18580*/  IMAD.MOV.U32 R16, RZ, RZ, R0 ;  /* 0x000000ffff107224 */ /* 0x000fe400078e0000 */
[----:B------:R-:W-:Y:S02]  /*18590*/  IMAD.U32 R17, RZ, RZ, UR4 ;  /* 0x00000004ff117e24 */ /* 0x000fe4000f8e00ff */
[----:B------:R-:W-:Y:S02]  /*185a0*/  IMAD.U32 R18, RZ, RZ, UR5 ;  /* 0x00000005ff127e24 */ /* 0x000fe4000f8e00ff */
[----:B------:R-:W-:-:S07]  /*185b0*/  IMAD.U32 R19, RZ, RZ, UR6 ;  /* 0x00000006ff137e24 */ /* 0x000fce000f8e00ff */
.L_x_1587:
[----:B------:R4:W5:Y:S01]  /*185c0*/  LDL R2, [R1] ;  /* 0x0000000001027983 */ /* 0x0009620000100800 */
[----:B------:R-:W0:Y:S01]  /*185d0*/  S2R R0, SR_TID.X ;  /* 0x0000000000007919 */ /* 0x000e220000002100 */
[----:B------:R-:W-:Y:S05]  /*185e0*/  WARPSYNC.ALL ;  /* 0x0000000000007948 */ /* 0x000fea0003800000 */
[----:B0-----:R-:W-:Y:S01]  /*185f0*/  LOP3.LUT R0, R0, 0x1f, RZ, 0xc0, !PT ;  /* 0x0000001f00007812 */ /* 0x001fe200078ec0ff */
[----:B------:R-:W-:Y:S03]  /*18600*/  BAR.SYNC.DEFER_BLOCKING 0x4, 0x180 ;  /* 0x0106000000007b1d */ /* 0x000fe60000010000 */
[----:B------:R-:W-:-:S13]  /*18610*/  ISETP.NE.AND P0, PT, R0, RZ, PT ;  /* 0x000000ff0000720c */ /* 0x000fda0003f05270 */
[----:B---3--:R-:W5:Y:S01]  /*18620*/  @!P0 S2R R3, SR_CgaCtaId ;  /* 0x0000000000038919 */ /* 0x008f620000008800 */
[----:B------:R-:W-:-:S04]  /*18630*/  @!P0 MOV R0, 0x400 ;  /* 0x0000040000008802 */ /* 0x000fc80000000f00 */
[----:B-----5:R-:W-:-:S05]  /*18640*/  @!P0 LEA R2, R3, R0, 0x18 ;  /* 0x0000000003028211 */ /* 0x020fca00078ec0ff */
[----:B------:R4:W-:Y:S04]  /*18650*/  @!P0 STS.128 [R2+0x308d0], R16 ;  /* 0x0308d01002008388 */ /* 0x0009e80000000c00 */
[----:B------:R4:W-:Y:S01]  /*18660*/  @!P0 STL [R1], R2 ;  /* 0x0000000201008387 */ /* 0x0009e20000100800 */
[----:B------:R-:W-:Y:S06]  /*18670*/  BAR.ARV 0x5, 0x180 ;  /* 0x0146000000007b1d */ /* 0x000fec0000002000 */
.L_x_1576:
[----:B------:R-:W-:Y:S02]  /*18680*/  ULDC UR4, c[0x0][0xc3c] ;  /* 0x00030f0000047ab9 */ /* 0x000fe40000000800 */
[----:B----4-:R-:W-:-:S13]  /*18690*/  ISETP.GE.AND P0, PT, R19, UR4, PT ;  /* 0x0000000413007c0c */ /* 0x010fda000bf06270 */
[----:B------:R-:W-:Y:S05]  /*186a0*/  @!P0 BRA `(.L_x_1588) ;  /* 0xffffffa400008947 */ /* 0x000fea000383ffff */
[----:B------:R-:W-:Y:S05]  /*186b0*/  BSYNC B8 ;  /* 0x0000000000087941 */ /* 0x000fea0003800000 */
.L_x_1474:
[----:B---3--:R-:W3:Y:S01]  /*186c0*/  LDL.LU R0, [R1+0x38] ;  /* 0x0000380001007983 */ /* 0x008ee20000300800 */
[----:B------:R-:W-:Y:S01]  /*186d0*/  BSSY B0, `(.L_x_1589) ;  /* 0x000000b000007945 */ /* 0x000fe20003800000 */
[----:B------:R-:W4:Y:S01]  /*186e0*/  S2R R5, SR_CgaCtaId ;  /* 0x0000000000057919 */ /* 0x000f220000008800 */
[----:B---3--:R-:W-:-:S05]  /*186f0*/  VIADD R0, R0, 0x1 ;  /* 0x0000000100007836 */ /* 0x008fca0000000000 */
[----:B0-----:R-:W-:-:S04]  /*18700*/  LEA.HI R2, R0, R0, RZ, 0x1 ;  /* 0x0000000000027211 */ /* 0x001fc800078f08ff */
[----:B------:R-:W-:-:S05]  /*18710*/  LOP3.LUT R3, R2, 0xfffffffe, RZ, 0xc0, !PT ;  /* 0xfffffffe02037812 */ /* 0x000fca00078ec0ff */
[----:B------:R-:W-:Y:S01]  /*18720*/  IMAD.IADD R3, R0, 0x1, -R3 ;  /* 0x0000000100037824 */ /* 0x000fe200078e0a03 */
[----:B------:R-:W-:-:S04]  /*18730*/  MOV R0, 0x400 ;  /* 0x0000040000007802 */ /* 0x000fc80000000f00 */
[----:B----4-:R-:W-:Y:S02]  /*18740*/  LEA R0, R5, R0, 0x18 ;  /* 0x0000000005007211 */ /* 0x010fe400078ec0ff */
[----:B------:R-:W-:-:S04]  /*18750*/  SHF.L.U32 R3, R3, 0x1f, RZ ;  /* 0x0000001f03037819 */ /* 0x000fc800000006ff */
[----:B------:R-:W0:Y:S02]  /*18760*/  SYNCS.PHASECHK.TRANS64.TRYWAIT P0, [R0+URZ+0x30820], R3 ;  /* 0x03082003000075a7 */ /* 0x000e24000800017f */
[----:B0-----:R-:W-:Y:S05]  /*18770*/  @!P0 BRA `(.L_x_1590) ;  /* 0x0000002000148947 */ /* 0x001fea0003800000 */
.L_x_1659:
[----:B------:R-:W-:Y:S05]  /*18780*/  BSYNC B0 ;  /* 0x0000000000007941 */ /* 0x000fea0003800000 */
.L_x_1589:
[----:B------:R-:W-:-:S03]  /*18790*/  UMOV UR4, 0xffffffff ;  /* 0xffffffff00047882 */ /* 0x000fc60000000000 */
[----:B------:R-:W-:Y:S05]  /*187a0*/  BRA.DIV UR4, `(.L_x_1591) ;  /* 0x00000022041c7947 */ /* 0x000fea000b800000 */
[----:B------:R-:W3:Y:S02]  /*187b0*/  S2R R2, SR_TID.X ;  /* 0x0000000000027919 */ /* 0x000ee40000002100 */
[----:B---3--:R-:W-:-:S04]  /*187c0*/  SHF.R.U32.HI R2, RZ, 0x5, R2 ;  /* 0x00000005ff027819 */ /* 0x008fc80000011602 */
[----:B------:R-:W-:-:S05]  /*187d0*/  LOP3.LUT R2, R2, 0x3, RZ, 0xc0, !PT ;  /* 0x0000000302027812 */ /* 0x000fca00078ec0ff */
[----:B------:R3:W4:Y:S02]  /*187e0*/  SHFL.IDX PT, R14, R2, RZ, 0x1f ;  /* 0x00001fff020e7589 */ /* 0x00072400000e0000 */
.L_x_1662:
[----:B----4-:R-:W-:Y:S01]  /*187f0*/  ISETP.NE.AND P0, PT, R14, RZ, PT ;  /* 0x000000ff0e00720c */ /* 0x010fe20003f05270 */
[----:B------:R-:W-:-:S12]  /*18800*/  BSSY B0, `(.L_x_1592) ;  /* 0x0000029000007945 */ /* 0x000fd80003800000 */
[----:B------:R-:W-:Y:S05]  /*18810*/  @P0 BRA `(.L_x_1593) ;  /* 0x00000000009c0947 */ /* 0x000fea0003800000 */
[----:B------:R-:W-:-:S03]  /*18820*/  UMOV UR4, 0xffffffff ;  /* 0xffffffff00047882 */ /* 0x000fc60000000000 */
[----:B------:R-:W-:Y:S05]  /*18830*/  BRA.DIV UR4, `(.L_x_1594) ;  /* 0x00000022042c7947 */ /* 0x000fea000b800000 */
[----:B------:R-:W-:-:S13]  /*18840*/  ELECT P6, URZ, PT ;  /* 0x00000000003f782f */ /* 0x000fda00038c0000 */
.L_x_1665:
[----:B------:R-:W-:Y:S05]  /*18850*/  @!P6 BRA `(.L_x_1593) ;  /* 0x00000000008ce947 */ /* 0x000fea0003800000 */
[----:B---3--:R-:W3:Y:S02]  /*18860*/  LDL R2, [R1+0x48] ;  /* 0x0000480001027983 */ /* 0x008ee40000100800 */
[----:B---3--:R-:W-:-:S13]  /*18870*/  R2UR UR4, R2 ;  /* 0x00000000020472ca */ /* 0x008fda00000e0000 */
[----:B------:R-:W-:-:S06]  /*18880*/  ULOP3.LUT UR4, UR4, 0x2, URZ, 0xfc, !UPT ;  /* 0x0000000204047892 */ /* 0x000fcc000f8efc3f */
[----:B------:R-:W-:-:S05]  /*18890*/  IMAD.U32 R2, RZ, RZ, UR4 ;  /* 0x00000004ff027e24 */ /* 0x000fca000f8e00ff */
[----:B------:R-:W-:-:S13]  /*188a0*/  ISETP.NE.AND P2, PT, R2, 0x3, PT ;  /* 0x000000030200780c */ /* 0x000fda0003f45270 */
[----:B------:R-:W-:Y:S05]  /*188b0*/  @!P2 BRA `(.L_x_1595) ;  /* 0x000000000004a947 */ /* 0x000fea0003800000 */
[----:B------:R-:W-:Y:S01]  /*188c0*/  BPT.TRAP 0x1 ;  /* 0x000000040000795c */ /* 0x000fe20000300000 */
.L_x_1595:
[----:B0-----:R-:W3:Y:S04]  /*188d0*/  LDL R3, [R1+0x4] ;  /* 0x0000040001037983 */ /* 0x001ee80000100800 */
[----:B--2---:R-:W2:Y:S01]  /*188e0*/  LDL.LU R7, [R1+0x10] ;  /* 0x0000100001077983 */ /* 0x004ea20000300800 */
[----:B------:R-:W-:-:S04]  /*188f0*/  VIADD R2, R0, 0x30840 ;  /* 0x0003084000027836 */ /* 0x000fc80000000000 */
[C---:B---3--:R-:W-:Y:S02]  /*18900*/  IMAD R6, R3.reuse, 0x8, R2 ;  /* 0x0000000803067824 */ /* 0x048fe400078e0202 */
        /* <DEDUP_REMOVED lines=10> */
.L_x_1666:
[----:B------:R-:W2:Y:S02]  /*189b0*/  SYNCS.PHASECHK.TRANS64.TRYWAIT P0, [R7+URZ], R2 ;  /* 0x00000002070075a7 */ /* 0x000ea4000800017f */
[----:B--2---:R-:W-:Y:S05]  /*189c0*/  @!P0 BRA `(.L_x_1597) ;  /* 0x0000001c00fc8947 */ /* 0x004fea0003800000 */
.L_x_1667:
[----:B------:R-:W-:Y:S05]  /*189d0*/  @!P2 BRA `(.L_x_1598) ;  /* 0x000000000004a947 */ /* 0x000fea0003800000 */
[----:B------:R-:W-:Y:S01]  /*189e0*/  BPT.TRAP 0x1 ;  /* 0x000000040000795c */ /* 0x000fe20000300000 */
.L_x_1598:
[----:B------:R-:W3:Y:S01]  /*189f0*/  LDL.LU R4, [R1+0x4] ;  /* 0x0000040001047983 */ /* 0x000ee20000300800 */
[----:B------:R-:W-:-:S04]  /*18a00*/  VIADD R0, R0, 0x30860 ;  /* 0x0003086000007836 */ /* 0x000fc80000000000 */
[----:B---3--:R-:W-:-:S04]  /*18a10*/  IMAD R4, R4, 0x8, R0 ;  /* 0x0000000804047824 */ /* 0x008fc800078e0200 */
[----:B------:R-:W3:Y:S02]  /*18a20*/  SYNCS.PHASECHK.TRANS64.TRYWAIT P0, [R4+URZ], R5 ;  /* 0x00000005040075a7 */ /* 0x000ee4000800017f */
[----:B---3--:R-:W-:Y:S05]  /*18a30*/  @!P0 BRA `(.L_x_1599) ;  /* 0x0000001c00f48947 */ /* 0x008fea0003800000 */
.L_x_1668:
[----:B------:R-:W-:-:S07]  /*18a40*/  IMAD R3, R3, 0x8, R0 ;  /* 0x0000000803037824 */ /* 0x000fce00078e0200 */
.L_x_1600:
[----:B----4-:R4:W0:Y:S02]  /*18a50*/  SYNCS.PHASECHK.TRANS64.TRYWAIT P0, [R3+URZ], R2 ;  /* 0x00000002030075a7 */ /* 0x010824000800017f */
[----:B0-----:R-:W-:Y:S05]  /*18a60*/  @!P0 NANOSLEEP.SYNCS 0x989680 ;  /* 0x009896800000895d */ /* 0x001fea0003900000 */
[----:B------:R-:W0:Y:S02]  /*18a70*/  @!P0 SYNCS.PHASECHK.TRANS64 P0, [R3+URZ], R2 ;  /* 0x00000002030085a7 */ /* 0x000e24000800007f */
[----:B0-----:R-:W-:Y:S05]  /*18a80*/  @!P0 BRA `(.L_x_1600) ;  /* 0xfffffffc00f08947 */ /* 0x001fea000383ffff */
.L_x_1593:
[----:B------:R-:W-:Y:S05]  /*18a90*/  BSYNC B0 ;  /* 0x0000000000007941 */ /* 0x000fea0003800000 */
.L_x_1592:
[----:B------:R-:W-:Y:S05]  /*18aa0*/  EXIT ;  /* 0x000000000000794d */ /* 0x000fea0003800000 */
.L_x_1376:
[----:B0-----:R-:W-:-:S04]  /*18ab0*/  IMAD.U32 R3, RZ, RZ, UR38 ;  /* 0x00000026ff037e24 */ /* 0x001fc8000f8e00ff */
[----:B------:R0:W1:Y:S03]  /*18ac0*/  SYNCS.PHASECHK.TRANS64.TRYWAIT P1, [R3+URZ+0x30800], R0 ;  /* 0x03080000030075a7 */ /* 0x000066000802017f */
[----:B-1----:R-:W-:Y:S05]  /*18ad0*/  @!P1 NANOSLEEP.SYNCS 0x989680 ;  /* 0x009896800000995d */ /* 0x002fea0003900000 */
[----:B------:R-:W1:Y:S02]  /*18ae0*/  @!P1 SYNCS.PHASECHK.TRANS64 P1, [R3+URZ+0x30800], R0 ;  /* 0x03080000030095a7 */ /* 0x000e64000802007f */
[----:B-1----:R-:W-:Y:S05]  /*18af0*/  @!P1 BRA `(.L_x_1376) ;  /* 0xfffffffc00ec9947 */ /* 0x002fea000383ffff */
[----:B------:R-:W-:Y:S05]  /*18b00*/  BRA `(.L_x_1601) ;  /* 0xfffffe90008c7947 */ /* 0x000fea000383ffff */
.L_x_1380:
[----:B-1----:R1:W3:Y:S02]  /*18b10*/  SYNCS.PHASECHK.TRANS64.TRYWAIT P1, [R11+URZ+0x30830], R0 ;  /* 0x030830000b0075a7 */ /* 0x0022e4000802017f */
[----:B---3--:R-:W-:Y:S05]  /*18b20*/  @!P1 NANOSLEEP.SYNCS 0x989680 ;  /* 0x009896800000995d */ /* 0x008fea0003900000 */
[----:B------:R-:W3:Y:S02]  /*18b30*/  @!P1 SYNCS.PHASECHK.TRANS64 P1, [R11+URZ+0x30830], R0 ;  /* 0x030830000b0095a7 */ /* 0x000ee4000802007f */
[----:B---3--:R-:W-:Y:S05]  /*18b40*/  @!P1 BRA `(.L_x_1380) ;  /* 0xfffffffc00f09947 */ /* 0x008fea000383ffff */
[----:B------:R-:W-:Y:S05]  /*18b50*/  BRA `(.L_x_1379) ;  /* 0xfffffe9000c07947 */ /* 0x000fea000383ffff */
.L_x_1396:
[----:B-1----:R-:W-:-:S04]  /*18b60*/  IMAD.U32 R12, RZ, RZ, UR7 ;  /* 0x00000007ff0c7e24 */ /* 0x002fc8000f8e00ff */
[----:B------:R1:W2:Y:S03]  /*18b70*/  SYNCS.PHASECHK.TRANS64.TRYWAIT P1, [R12+URZ+0x30830], R9 ;  /* 0x030830090c0075a7 */ /* 0x0002a6000802017f */
[----:B--2---:R-:W-:Y:S05]  /*18b80*/  @!P1 NANOSLEEP.SYNCS 0x989680 ;  /* 0x009896800000995d */ /* 0x004fea0003900000 */
[----:B------:R-:W2:Y:S02]  /*18b90*/  @!P1 SYNCS.PHASECHK.TRANS64 P1, [R12+URZ+0x30830], R9 ;  /* 0x030830090c0095a7 */ /* 0x000ea4000802007f */
[----:B--2---:R-:W-:Y:S05]  /*18ba0*/  @!P1 BRA `(.L_x_1396) ;  /* 0xfffffffc00ec9947 */ /* 0x004fea000383ffff */
[----:B------:R-:W-:Y:S05]  /*18bb0*/  BRA `(.L_x_1395) ;  /* 0xfffffec400647947 */ /* 0x000fea000383ffff */
.L_x_1400:
[----:B01----:R-:W-:-:S04]  /*18bc0*/  IMAD.U32 R9, RZ, RZ, UR6 ;  /* 0x00000006ff097e24 */ /* 0x003fc8000f8e00ff */
[----:B------:R0:W1:Y:S03]  /*18bd0*/  SYNCS.PHASECHK.TRANS64.TRYWAIT P1, [R9+URZ+0x30850], R0 ;  /* 0x03085000090075a7 */ /* 0x000066000802017f */
[----:B-1----:R-:W-:Y:S05]  /*18be0*/  @!P1 NANOSLEEP.SYNCS 0x989680 ;  /* 0x009896800000995d */ /* 0x002fea0003900000 */
[----:B------:R-:W1:Y:S02]  /*18bf0*/  @!P1 SYNCS.PHASECHK.TRANS64 P1, [R9+URZ+0x30850], R0 ;  /* 0x03085000090095a7 */ /* 0x000e64000802007f */
[----:B-1----:R-:W-:Y:S05]  /*18c00*/  @!P1 BRA `(.L_x_1400) ;  /* 0xfffffffc00ec9947 */ /* 0x002fea000383ffff */
[----:B------:R-:W-:Y:S05]  /*18c10*/  BRA `(.L_x_1399) ;  /* 0xfffffed0000c7947 */ /* 0x000fea000383ffff */
.L_x_1417:
[----:B-1----:R-:W-:-:S04]  /*18c20*/  IMAD.U32 R4, RZ, RZ, UR6 ;  /* 0x00000006ff047e24 */ /* 0x002fc8000f8e00ff */
[----:B------:R1:W2:Y:S03]  /*18c30*/  SYNCS.PHASECHK.TRANS64.TRYWAIT P1, [R4+URZ+0x30830], R3 ;  /* 0x03083003040075a7 */ /* 0x0002a6000802017f */
[----:B--2---:R-:W-:Y:S05]  /*18c40*/  @!P1 NANOSLEEP.SYNCS 0x989680 ;  /* 0x009896800000995d */ /* 0x004fea0003900000 */
[----:B------:R-:W2:Y:S02]  /*18c50*/  @!P1 SYNCS.PHASECHK.TRANS64 P1, [R4+URZ+0x30830], R3 ;  /* 0x03083003040095a7 */ /* 0x000ea4000802007f */
[----:B--2---:R-:W-:Y:S05]  /*18c60*/  @!P1 BRA `(.L_x_1417) ;  /* 0xfffffffc00ec9947 */ /* 0x004fea000383ffff */
[----:B------:R-:W-:Y:S05]  /*18c70*/  BRA `(.L_x_1416) ;  /* 0xfffffefc00547947 */ /* 0x000fea000383ffff */
.L_x_1421:
[----:B01----:R-:W-:-:S04]  /*18c80*/  IMAD.U32 R3, RZ, RZ, UR10 ;  /* 0x0000000aff037e24 */ /* 0x003fc8000f8e00ff */
[----:B------:R0:W1:Y:S03]  /*18c90*/  SYNCS.PHASECHK.TRANS64.TRYWAIT P1, [R3+URZ+0x30850], R0 ;  /* 0x03085000030075a7 */ /* 0x000066000802017f */
[----:B-1----:R-:W-:Y:S05]  /*18ca0*/  @!P1 NANOSLEEP.SYNCS 0x989680 ;  /* 0x009896800000995d */ /* 0x002fea0003900000 */
[----:B------:R-:W1:Y:S02]  /*18cb0*/  @!P1 SYNCS.PHASECHK.TRANS64 P1, [R3+URZ+0x30850], R0 ;  /* 0x03085000030095a7 */ /* 0x000e64000802007f */
[----:B-1----:R-:W-:Y:S05]  /*18cc0*/  @!P1 BRA `(.L_x_1421) ;  /* 0xfffffffc00ec9947 */ /* 0x002fea000383ffff */
[----:B------:R-:W-:Y:S05]  /*18cd0*/  BRA `(.L_x_1420) ;  /* 0xffffff0400fc7947 */ /* 0x000fea000383ffff */
.L_x_1427:
[----:B-1----:R-:W-:-:S04]  /*18ce0*/  IMAD.U32 R4, RZ, RZ, UR6 ;  /* 0x00000006ff047e24 */ /* 0x002fc8000f8e00ff */
[----:B------:R1:W2:Y:S03]  /*18cf0*/  SYNCS.PHASECHK.TRANS64.TRYWAIT P1, [R4+URZ+0x30830], R3 ;  /* 0x03083003040075a7 */ /* 0x0002a6000802017f */
[----:B--2---:R-:W-:Y:S05]  /*18d00*/  @!P1 NANOSLEEP.SYNCS 0x989680 ;  /* 0x009896800000995d */ /* 0x004fea0003900000 */
[----:B------:R-:W2:Y:S02]  /*18d10*/  @!P1 SYNCS.PHASECHK.TRANS64 P1, [R4+URZ+0x30830], R3 ;  /* 0x03083003040095a7 */ /* 0x000ea4000802007f */
[----:B--2---:R-:W-:Y:S05]  /*18d20*/  @!P1 BRA `(.L_x_1427) ;  /* 0xfffffffc00ec9947 */ /* 0x004fea000383ffff */
[----:B------:R-:W-:Y:S05]  /*18d30*/  BRA `(.L_x_1426) ;  /* 0xffffff2000447947 */ /* 0x000fea000383ffff */
.L_x_1431:
[----:B01----:R-:W-:-:S04]  /*18d40*/  IMAD.U32 R3, RZ, RZ, UR10 ;  /* 0x0000000aff037e24 */ /* 0x003fc8000f8e00ff */
[----:B------:R0:W1:Y:S03]  /*18d50*/  SYNCS.PHASECHK.TRANS64.TRYWAIT P1, [R3+URZ+0x30850], R0 ;  /* 0x03085000030075a7 */ /* 0x000066000802017f */
[----:B-1----:R-:W-:Y:S05]  /*18d60*/  @!P1 NANOSLEEP.SYNCS 0x989680 ;  /* 0x009896800000995d */ /* 0x002fea0003900000 */
[----:B------:R-:W1:Y:S02]  /*18d70*/  @!P1 SYNCS.PHASECHK.TRANS64 P1, [R3+URZ+0x30850], R0 ;  /* 0x03085000030095a7 */ /* 0x000e64000802007f */
[----:B-1----:R-:W-:Y:S05]  /*18d80*/  @!P1 BRA `(.L_x_1431) ;  /* 0xfffffffc00ec9947 */ /* 0x002fea000383ffff */
[----:B------:R-:W-:Y:S05]  /*18d90*/  BRA `(.L_x_1430) ;  /* 0xffffff2800ec7947 */ /* 0x000fea000383ffff */
.L_x_1444:
[----:B-1----:R-:W-:-:S04]  /*18da0*/  IMAD.U32 R7, RZ, RZ, UR5 ;  /* 0x00000005ff077e24 */ /* 0x002fc8000f8e00ff */
[----:B------:R1:W2:Y:S03]  /*18db0*/  SYNCS.PHASECHK.TRANS64.TRYWAIT P0, [R7+URZ+0x30850], R0 ;  /* 0x03085000070075a7 */ /* 0x0002a6000800017f */
[----:B--2---:R-:W-:Y:S05]  /*18dc0*/  @!P0 NANOSLEEP.SYNCS 0x989680 ;  /* 0x009896800000895d */ /* 0x004fea0003900000 */
[----:B------:R-:W2:Y:S02]  /*18dd0*/  @!P0 SYNCS.PHASECHK.TRANS64 P0, [R7+URZ+0x30850], R0 ;  /* 0x03085000070085a7 */ /* 0x000ea4000800007f */
[----:B--2---:R-:W-:Y:S05]  /*18de0*/  @!P0 BRA `(.L_x_1444) ;  /* 0xfffffffc00ec8947 */ /* 0x004fea000383ffff */
[----:B------:R-:W-:Y:S05]  /*18df0*/  BRA `(.L_x_1443) ;  /* 0xffffff5800dc7947 */ /* 0x000fea000383ffff */
.L_x_1494:
[----:B------:R-:W3:Y:S01]  /*18e00*/  S2R R4, SR_TID.X ;  /* 0x0000000000047919 */ /* 0x000ee20000002100 */
[----:B------:R-:W-:Y:S01]  /*18e10*/  BSSY B0, `(.L_x_1602) ;  /* 0x000000a000007945 */ /* 0x000fe20003800000 */
[----:B------:R-:W-:Y:S02]  /*18e20*/  IMAD.MOV.U32 R12, RZ, RZ, RZ ;  /* 0x000000ffff0c7224 */ /* 0x000fe400078e00ff */
[----:B------:R-:W-:Y:S02]  /*18e30*/  IMAD.MOV.U32 R11, RZ, RZ, 0x1f ;  /* 0x0000001fff0b7424 */ /* 0x000fe400078e00ff */
[----:B------:R-:W-:Y:S01]  /*18e40*/  IMAD.MOV.U32 R15, RZ, RZ, -0x1 ;  /* 0xffffffffff0f7424 */ /* 0x000fe200078e00ff */
[----:B---3--:R-:W-:-:S04]  /*18e50*/  SHF.R.U32.HI R4, RZ, 0x5, R4 ;  /* 0x00000005ff047819 */ /* 0x008fc80000011604 */
[----:B------:R-:W-:-:S05]  /*18e60*/  LOP3.LUT R4, R4, 0x3, RZ, 0xc0, !PT ;  /* 0x0000000304047812 */ /* 0x000fca00078ec0ff */
[----:B------:R-:W-:-:S07]  /*18e70*/  IMAD.MOV.U32 R13, RZ, RZ, R4 ;  /* 0x000000ffff0d7224 */ /* 0x000fce00078e0004 */
[----:B012---:R-:W-:Y:S05]  /*18e80*/  WARPSYNC.COLLECTIVE R15, `(.L_x_1603) ;  /* 0x000000000f087348 */ /* 0x007fea0003c00000 */
[----:B------:R3:W4:Y:S02]  /*18e90*/  SHFL.IDX P6, R14, R13, R12, R11 ;  /* 0x0000000c0d0e7389 */ /* 0x00072400000c000b */
[----:B01234-:R-:W-:Y:S01]  /*18ea0*/  ENDCOLLECTIVE ;  /* 0x000000000000791b */ /* 0x01ffe20003800000 */
.L_x_1603:
[----:B------:R-:W-:Y:S05]  /*18eb0*/  BSYNC B0 ;  /* 0x0000000000007941 */ /* 0x000fea0003800000 */
.L_x_1602:
[----:B------:R-:W-:Y:S05]  /*18ec0*/  BRA `(.L_x_1604) ;  /* 0xffffffa800c07947 */ /* 0x000fea000383ffff */
.L_x_1496:
[----:B------:R-:W-:Y:S01]  /*18ed0*/  BSSY B0, `(.L_x_1605) ;  /* 0x0000006000007945 */ /* 0x000fe20003800000 */
[----:B------:R-:W-:-:S07]  /*18ee0*/  IMAD.MOV.U32 R15, RZ, RZ, -0x1 ;  /* 0xffffffffff0f7424 */ /* 0x000fce00078e00ff */
[----:B012-4-:R-:W-:Y:S05]  /*18ef0*/  WARPSYNC.COLLECTIVE R15, `(.L_x_1606) ;  /* 0x000000000f0c7348 */ /* 0x017fea0003c00000 */
[----:B------:R-:W-:Y:S02]  /*18f00*/  ELECT P6, UR62, PT ;  /* 0x00000000003e782f */ /* 0x000fe400038c0000 */
[----:B------:R-:W-:Y:S01]  /*18f10*/  MOV R14, UR62 ;  /* 0x0000003e000e7c02 */ /* 0x000fe20008000f00 */
[----:B012-4-:R-:W-:Y:S10]  /*18f20*/  ENDCOLLECTIVE ;  /* 0x000000000000791b */ /* 0x017ff40003800000 */
.L_x_1606:
[----:B------:R-:W-:Y:S05]  /*18f30*/  BSYNC B0 ;  /* 0x0000000000007941 */ /* 0x000fea0003800000 */
.L_x_1605:
[----:B------:R-:W-:Y:S05]  /*18f40*/  BRA `(.L_x_1607) ;  /* 0xffffffa800cc7947 */ /* 0x000fea000383ffff */
.L_x_1498:
[----:B--2---:R2:W3:Y:S02]  /*18f50*/  SYNCS.PHASECHK.TRANS64.TRYWAIT P0, [R0+URZ+0x30840], R2 ;  /* 0x03084002000075a7 */ /* 0x0044e4000800017f */
[----:B---3--:R-:W-:Y:S05]  /*18f60*/  @!P0 NANOSLEEP.SYNCS 0x989680 ;  /* 0x009896800000895d */ /* 0x008fea0003900000 */
[----:B------:R-:W3:Y:S02]  /*18f70*/  @!P0 SYNCS.PHASECHK.TRANS64 P0, [R0+URZ+0x30840], R2 ;  /* 0x03084002000085a7 */ /* 0x000ee4000800007f */
[----:B---3--:R-:W-:Y:S05]  /*18f80*/  @!P0 BRA `(.L_x_1498) ;  /* 0xfffffffc00f08947 */ /* 0x008fea000383ffff */
[----:B------:R-:W-:Y:S05]  /*18f90*/  BRA `(.L_x_1608) ;  /* 0xffffffac00387947 */ /* 0x000fea000383ffff */
.L_x_1502:
[----:B------:R-:W2:Y:S01]  /*18fa0*/  LDL.LU R11, [R1+0x30] ;  /* 0x00003000010b7983 */ /* 0x000ea20000300800 */
[----:B------:R-:W-:Y:S01]  /*18fb0*/  IMAD.MOV.U32 R13, RZ, RZ, R3 ;  /* 0x000000ffff0d7224 */ /* 0x000fe200078e0003 */
[----:B------:R-:W-:Y:S01]  /*18fc0*/  LOP3.LUT R5, R5, 0x7f, RZ, 0xc0, !PT ;  /* 0x0000007f05057812 */ /* 0x000fe200078ec0ff */
[----:B------:R-:W-:Y:S02]  /*18fd0*/  IMAD.MOV.U32 R12, RZ, RZ, RZ ;  /* 0x000000ffff0c7224 */ /* 0x000fe400078e00ff */
[----:B------:R-:W-:Y:S01]  /*18fe0*/  IMAD.MOV.U32 R15, RZ, RZ, -0x1 ;  /* 0xffffffffff0f7424 */ /* 0x000fe200078e00ff */
[----:B------:R-:W-:-:S05]  /*18ff0*/  SHF.R.U32.HI R5, RZ, 0x3, R5 ;  /* 0x00000003ff057819 */ /* 0x000fca0000011605 */
[----:B------:R-:W-:-:S04]  /*19000*/  IMAD.IADD R0, R5, 0x1, R9 ;  /* 0x0000000105007824 */ /* 0x000fc800078e0209 */
[----:B------:R-:W-:Y:S02]  /*19010*/  VIADD R5, R0, 0x10 ;  /* 0x0000001000057836 */ /* 0x000fe40000000000 */
[----:B--2---:R-:W-:Y:S02]  /*19020*/  IMAD R2, R11, R7, RZ ;  /* 0x000000070b027224 */ /* 0x004fe400078e02ff */
[----:B------:R-:W-:-:S03]  /*19030*/  IMAD.MOV.U32 R11, RZ, RZ, 0x181f ;  /* 0x0000181fff0b7424 */ /* 0x000fc600078e00ff */
[----:B------:R-:W-:-:S13]  /*19040*/  ISETP.GE.AND P3, PT, R0, R2, PT ;  /* 0x000000020000720c */ /* 0x000fda0003f66270 */
[----:B-----5:R-:W-:Y:S05]  /*19050*/  WARPSYNC.COLLECTIVE R15, `(.L_x_1609) ;  /* 0x000000000f087348 */ /* 0x020fea0003c00000 */
[----:B------:R0:W1:Y:S02]  /*19060*/  SHFL.IDX P6, R14, R13, R12, R11 ;  /* 0x0000000c0d0e7389 */ /* 0x00006400000c000b */
[----:B01---5:R-:W-:Y:S01]  /*19070*/  ENDCOLLECTIVE ;  /* 0x000000000000791b */ /* 0x023fe20003800000 */
.L_x_1609:
[----:B------:R-:W-:Y:S02]  /*19080*/  IMAD.MOV.U32 R13, RZ, RZ, R4 ;  /* 0x000000ffff0d7224 */ /* 0x000fe400078e0004 */
[----:B------:R-:W-:-:S07]  /*19090*/  IMAD.MOV.U32 R6, RZ, RZ, R14 ;  /* 0x000000ffff067224 */ /* 0x000fce00078e000e */
[----:B------:R-:W-:Y:S05]  /*190a0*/  WARPSYNC.COLLECTIVE R15, `(.L_x_1610) ;  /* 0x000000000f087348 */ /* 0x000fea0003c00000 */
[----:B------:R0:W1:Y:S02]  /*190b0*/  SHFL.IDX P6, R14, R13, R12, R11 ;  /* 0x0000000c0d0e7389 */ /* 0x00006400000c000b */
[----:B01----:R-:W-:Y:S01]  /*190c0*/  ENDCOLLECTIVE ;  /* 0x000000000000791b */ /* 0x003fe20003800000 */
.L_x_1610:
        /* <DEDUP_REMOVED lines=19> */
.L_x_1611:
[----:B------:R-:W-:Y:S02]  /*19200*/  IMAD.MOV.U32 R13, RZ, RZ, R4 ;  /* 0x000000ffff0d7224 */ /* 0x000fe400078e0004 */
[----:B------:R-:W-:-:S07]  /*19210*/  IMAD.MOV.U32 R9, RZ, RZ, R14 ;  /* 0x000000ffff097224 */ /* 0x000fce00078e000e */
[----:B------:R-:W-:Y:S05]  /*19220*/  WARPSYNC.COLLECTIVE R15, `(.L_x_1612) ;  /* 0x000000000f087348 */ /* 0x000fea0003c00000 */
[----:B------:R0:W1:Y:S02]  /*19230*/  SHFL.IDX P6, R14, R13, R12, R11 ;  /* 0x0000000c0d0e7389 */ /* 0x00006400000c000b */
[----:B01----:R-:W-:Y:S01]  /*19240*/  ENDCOLLECTIVE ;  /* 0x000000000000791b */ /* 0x003fe20003800000 */
.L_x_1612:
[----:B------:R-:W-:Y:S01]  /*19250*/  ULDC.64 UR4, c[0x0][0x208] ;  /* 0x0000820000047ab9 */ /* 0x000fe20000000a00 */
[----:B------:R-:W-:Y:S02]  /*19260*/  IMAD.MOV.U32 R13, RZ, RZ, R3 ;  /* 0x000000ffff0d7224 */ /* 0x000fe400078e0003 */
[----:B------:R-:W-:Y:S02]  /*19270*/  IMAD.MOV.U32 R12, RZ, RZ, 0x2 ;  /* 0x00000002ff0c7424 */ /* 0x000fe400078e00ff */
[----:B------:R-:W-:-:S05]  /*19280*/  IMAD.MOV.U32 R5, RZ, RZ, R14 ;  /* 0x000000ffff057224 */ /* 0x000fca00078e000e */
[----:B------:R-:W-:-:S05]  /*19290*/  @!P3 LEA R8, P5, R8, R5, 0x1 ;  /* 0x000000050808b211 */ /* 0x000fca00078a08ff */
[----:B------:R-:W-:Y:S02]  /*192a0*/  @!P3 IMAD.X R5, RZ, RZ, R9, P5 ;  /* 0x000000ffff05b224 */ /* 0x000fe400028e0609 */
[----:B------:R-:W-:Y:S01]  /*192b0*/  @!P3 IMAD.MOV.U32 R6, RZ, RZ, R8 ;  /* 0x000000ffff06b224 */ /* 0x000fe200078e0008 */
[----:B------:R-:W0:Y:S01]  /*192c0*/  S2R R9, SR_TID.X ;  /* 0x0000000000097919 */ /* 0x000e220000002100 */
[----:B------:R-:W-:Y:S02]  /*192d0*/  @!P3 IMAD.MOV.U32 R7, RZ, RZ, R5 ;  /* 0x000000ffff07b224 */ /* 0x000fe400078e0005 */
[----:B------:R-:W-:-:S03]  /*192e0*/  VIADD R5, R0, 0x20 ;  /* 0x0000002000057836 */ /* 0x000fc60000000000 */
[----:B------:R-:W-:Y:S01]  /*192f0*/  @!PT LDS RZ, [RZ] ;  /* 0x00000000fffff984 */ /* 0x000fe20000000800 */
[----:B------:R-:W-:Y:S01]  /*19300*/  @!PT LDS RZ, [RZ] ;  /* 0x00000000fffff984 */ /* 0x000fe20000000800 */
[----:B------:R-:W-:Y:S01]  /*19310*/  @!PT LDS RZ, [RZ] ;  /* 0x00000000fffff984 */ /* 0x000fe20000000800 */
[----:B------:R1:W-:Y:S04]  /*19320*/  @!P3 LDGSTS.E.BYPASS.LTC128B.128 [R10+0x12c00], desc[UR4][R6.64], !P2 ;  /* 0x12c00000060abfae */ /* 0x0003e8000d101d44 */
[----:B------:R1:W-:Y:S04]  /*19330*/  @!P3 LDGSTS.E.BYPASS.LTC128B.128 [R10+0x16c00], desc[UR4][R6.64+0x80], !P1 ;  /* 0x16c00080060abfae */ /* 0x0003e8000c901d44 */
[----:B------:R1:W-:Y:S01]  /*19340*/  @!P3 LDGSTS.E.BYPASS.LTC128B.128 [R10+0x1ac00], desc[UR4][R6.64+0x100], !P0 ;  /* 0x1ac00100060abfae */ /* 0x0003e2000c101d44 */
[----:B------:R-:W-:-:S13]  /*19350*/  ISETP.GE.AND P3, PT, R5, R2, PT ;  /* 0x000000020500720c */ /* 0x000fda0003f66270 */
[----:B01----:R-:W-:Y:S05]  /*19360*/  WARPSYNC.COLLECTIVE R15, `(.L_x_1613) ;  /* 0x000000000f087348 */ /* 0x003fea0003c00000 */
[----:B------:R2:W3:Y:S02]  /*19370*/  SHFL.IDX P6, R14, R13, R12, R11 ;  /* 0x0000000c0d0e7389 */ /* 0x0004e400000c000b */
[----:B0123--:R-:W-:Y:S01]  /*19380*/  ENDCOLLECTIVE ;  /* 0x000000000000791b */ /* 0x00ffe20003800000 */
.L_x_1613:
[----:B------:R-:W-:Y:S02]  /*19390*/  IMAD.MOV.U32 R13, RZ, RZ, R4 ;  /* 0x000000ffff0d7224 */ /* 0x000fe400078e0004 */
[----:B------:R-:W-:-:S05]  /*193a0*/  IMAD.SHL.U32 R9, R9, 0x8, RZ ;  /* 0x0000000809097824 */ /* 0x000fca00078e00ff */
[----:B------:R-:W-:Y:S01]  /*193b0*/  LOP3.LUT R9, R9, 0x38, RZ, 0xc0, !PT ;  /* 0x0000003809097812 */ /* 0x000fe200078ec0ff */
[----:B------:R-:W-:-:S07]  /*193c0*/  IMAD.MOV.U32 R8, RZ, RZ, R14 ;  /* 0x000000ffff087224 */ /* 0x000fce00078e000e */
[----:B------:R-:W-:Y:S05]  /*193d0*/  WARPSYNC.COLLECTIVE R15, `(.L_x_1614) ;  /* 0x000000000f087348 */ /* 0x000fea0003c00000 */
[----:B------:R0:W1:Y:S02]  /*193e0*/  SHFL.IDX P6, R14, R13, R12, R11 ;  /* 0x0000000c0d0e7389 */ /* 0x00006400000c000b */
[----:B01----:R-:W-:Y:S01]  /*193f0*/  ENDCOLLECTIVE ;  /* 0x000000000000791b */ /* 0x003fe20003800000 */
.L_x_1614:
[----:B------:R-:W-:Y:S01]  /*19400*/  ULDC.64 UR4, c[0x0][0x208] ;  /* 0x0000820000047ab9 */ /* 0x000fe20000000a00 */
[----:B------:R-:W-:Y:S02]  /*19410*/  IMAD.MOV.U32 R13, RZ, RZ, R3 ;  /* 0x000000ffff0d7224 */ /* 0x000fe400078e0003 */
[----:B------:R-:W-:Y:S02]  /*19420*/  IMAD.MOV.U32 R12, RZ, RZ, 0x3 ;  /* 0x00000003ff0c7424 */ /* 0x000fe400078e00ff */
[----:B------:R-:W-:-:S05]  /*19430*/  IMAD.MOV.U32 R5, RZ, RZ, R14 ;  /* 0x000000ffff057224 */ /* 0x000fca00078e000e */
[----:B------:R-:W-:-:S05]  /*19440*/  @!P3 LEA R5, P4, R9, R5, 0x1 ;  /* 0x000000050905b211 */ /* 0x000fca00078808ff */
[----:B------:R-:W-:-:S04]  /*19450*/  @!P3 IMAD.X R6, RZ, RZ, R8, P4 ;  /* 0x000000ffff06b224 */ /* 0x000fc800020e0608 */
[----:B------:R-:W-:Y:S02]  /*19460*/  @!P3 IMAD.MOV.U32 R7, RZ, RZ, R6 ;  /* 0x000000ffff07b224 */ /* 0x000fe400078e0006 */
        /* <DEDUP_REMOVED lines=12> */
.L_x_1615:
[----:B------:R-:W-:Y:S02]  /*19530*/  IMAD.MOV.U32 R13, RZ, RZ, R4 ;  /* 0x000000ffff0d7224 */ /* 0x000fe400078e0004 */
[----:B------:R-:W-:-:S07]  /*19540*/  IMAD.MOV.U32 R6, RZ, RZ, R14 ;  /* 0x000000ffff067224 */ /* 0x000fce00078e000e */
[----:B------:R-:W-:Y:S05]  /*19550*/  WARPSYNC.COLLECTIVE R15, `(.L_x_1616) ;  /* 0x000000000f087348 */ /* 0x000fea0003c00000 */
[----:B------:R0:W1:Y:S02]  /*19560*/  SHFL.IDX P6, R14, R13, R12, R11 ;  /* 0x0000000c0d0e7389 */ /* 0x00006400000c000b */
[----:B01----:R-:W-:Y:S01]  /*19570*/  ENDCOLLECTIVE ;  /* 0x000000000000791b */ /* 0x003fe20003800000 */
.L_x_1616:
        /* <DEDUP_REMOVED lines=19> */
.L_x_1617:
[----:B------:R-:W-:Y:S02]  /*196b0*/  IMAD.MOV.U32 R13, RZ, RZ, R4 ;  /* 0x000000ffff0d7224 */ /* 0x000fe400078e0004 */
[----:B------:R-:W-:-:S07]  /*196c0*/  IMAD.MOV.U32 R6, RZ, RZ, R14 ;  /* 0x000000ffff067224 */ /* 0x000fce00078e000e */
[----:B------:R-:W-:Y:S05]  /*196d0*/  WARPSYNC.COLLECTIVE R15, `(.L_x_1618) ;  /* 0x000000000f087348 */ /* 0x000fea0003c00000 */
[----:B------:R0:W1:Y:S02]  /*196e0*/  SHFL.IDX P6, R14, R13, R12, R11 ;  /* 0x0000000c0d0e7389 */ /* 0x00006400000c000b */
[----:B01----:R-:W-:Y:S01]  /*196f0*/  ENDCOLLECTIVE ;  /* 0x000000000000791b */ /* 0x003fe20003800000 */
.L_x_1618:
        /* <DEDUP_REMOVED lines=19> */
.L_x_1619:
[----:B------:R-:W-:Y:S02]  /*19830*/  IMAD.MOV.U32 R13, RZ, RZ, R4 ;  /* 0x000000ffff0d7224 */ /* 0x000fe400078e0004 */
[----:B------:R-:W-:-:S07]  /*19840*/  IMAD.MOV.U32 R6, RZ, RZ, R14 ;  /* 0x000000ffff067224 */ /* 0x000fce00078e000e */
[----:B------:R-:W-:Y:S05]  /*19850*/  WARPSYNC.COLLECTIVE R15, `(.L_x_1620) ;  /* 0x000000000f087348 */ /* 0x000fea0003c00000 */
[----:B------:R0:W1:Y:S02]  /*19860*/  SHFL.IDX P6, R14, R13, R12, R11 ;  /* 0x0000000c0d0e7389 */ /* 0x00006400000c000b */
[----:B01----:R-:W-:Y:S01]  /*19870*/  ENDCOLLECTIVE ;  /* 0x000000000000791b */ /* 0x003fe20003800000 */
.L_x_1620:
[----:B------:R-:W-:Y:S01]  /*19880*/  ULDC.64 UR4, c[0x0][0x208] ;  /* 0x0000820000047ab9 */ /* 0x000fe20000000a00 */
[----:B------:R-:W-:Y:S02]  /*19890*/  IMAD.MOV.U32 R13, RZ, RZ, R3 ;  /* 0x000000ffff0d7224 */ /* 0x000fe400078e0003 */
[----:B------:R-:W-:Y:S02]  /*198a0*/  IMAD.MOV.U32 R12, RZ, RZ, 0x6 ;  /* 0x00000006ff0c7424 */ /* 0x000fe400078e00ff */
[----:B------:R-:W-:-:S05]  /*198b0*/  IMAD.MOV.U32 R5, RZ, RZ, R14 ;  /* 0x000000ffff057224 */ /* 0x000fca00078e000e */
[----:B------:R-:W-:-:S05]  /*198c0*/  @!P3 LEA R5, P4, R9, R5, 0x1 ;  /* 0x000000050905b211 */ /* 0x000fca00078808ff */
[----:B------:R-:W-:-:S04]  /*198d0*/  @!P3 IMAD.X R6, RZ, RZ, R6, P4 ;  /* 0x000000ffff06b224 */ /* 0x000fc800020e0606 */
[----:B------:R-:W-:Y:S02]  /*198e0*/  @!P3 IMAD.MOV.U32 R7, RZ, RZ, R6 ;  /* 0x000000ffff07b224 */ /* 0x000fe400078e0006 */
[----:B------:R-:W-:-:S05]  /*198f0*/  @!P3 IMAD.MOV.U32 R6, RZ, RZ, R5 ;  /* 0x000000ffff06b224 */ /* 0x000fca00078e0005 */
        /* <DEDUP_REMOVED lines=9> */
.L_x_1621:
[----:B------:R-:W-:-:S05]  /*19990*/  VIADD R7, R0, 0x60 ;  /* 0x0000006000077836 */ /* 0x000fca0000000000 */
[----:B------:R-:W-:Y:S01]  /*199a0*/  ISETP.GE.AND P4, PT, R7, R2, PT ;  /* 0x000000020700720c */ /* 0x000fe20003f86270 */
[----:B------:R-:W-:Y:S02]  /*199b0*/  IMAD.MOV.U32 R13, RZ, RZ, R4 ;  /* 0x000000ffff0d7224 */ /* 0x000fe400078e0004 */
[----:B------:R-:W-:-:S10]  /*199c0*/  IMAD.MOV.U32 R6, RZ, RZ, R14 ;  /* 0x000000ffff067224 */ /* 0x000fd400078e000e */
[----:B------:R-:W-:Y:S05]  /*199d0*/  WARPSYNC.COLLECTIVE R15, `(.L_x_1622) ;  /* 0x000000000f087348 */ /* 0x000fea0003c00000 */
[----:B------:R0:W1:Y:S02]  /*199e0*/  SHFL.IDX P6, R14, R13, R12, R11 ;  /* 0x0000000c0d0e7389 */ /* 0x00006400000c000b */
[----:B01----:R-:W-:Y:S01]  /*199f0*/  ENDCOLLECTIVE ;  /* 0x000000000000791b */ /* 0x003fe20003800000 */
.L_x_1622:
        /* <DEDUP_REMOVED lines=17> */
.L_x_1623:
[----:B------:R-:W-:Y:S02]  /*19b10*/  IMAD.MOV.U32 R13, RZ, RZ, R4 ;  /* 0x000000ffff0d7224 */ /* 0x000fe400078e0004 */
[----:B------:R-:W-:-:S07]  /*19b20*/  IMAD.MOV.U32 R3, RZ, RZ, R14 ;  /* 0x000000ffff037224 */ /* 0x000fce00078e000e */
[----:B------:R-:W-:Y:S05]  /*19b30*/  WARPSYNC.COLLECTIVE R15, `(.L_x_1624) ;  /* 0x000000000f087348 */ /* 0x000fea0003c00000 */
[----:B------:R0:W1:Y:S02]  /*19b40*/  SHFL.IDX P6, R14, R13, R12, R11 ;  /* 0x0000000c0d0e7389 */ /* 0x00006400000c000b */
[----:B01----:R-:W-:Y:S01]  /*19b50*/  ENDCOLLECTIVE ;  /* 0x000000000000791b */ /* 0x003fe20003800000 */
.L_x_1624:
[----:B------:R-:W-:Y:S01]  /*19b60*/  IMAD.MOV.U32 R4, RZ, RZ, R14 ;  /* 0x000000ffff047224 */ /* 0x000fe200078e000e */
[----:B------:R-:W-:Y:S06]  /*19b70*/  BRA `(.L_x_1625) ;  /* 0xffffffac00f87947 */ /* 0x000fec000383ffff */
.L_x_1507:
[----:B0-----:R-:W2:Y:S02]  /*19b80*/  LDL R2, [R1] ;  /* 0x0000000001027983 */ /* 0x001ea40000100800 */
[----:B--2---:R0:W1:Y:S02]  /*19b90*/  SYNCS.PHASECHK.TRANS64.TRYWAIT P0, [R2+URZ+0x30820], R0 ;  /* 0x03082000020075a7 */ /* 0x004064000800017f */
[----:B-1----:R-:W-:Y:S05]  /*19ba0*/  @!P0 NANOSLEEP.SYNCS 0x989680 ;  /* 0x009896800000895d */ /* 0x002fea0003900000 */
[----:B------:R-:W1:Y:S02]  /*19bb0*/  @!P0 SYNCS.PHASECHK.TRANS64 P0, [R2+URZ+0x30820], R0 ;  /* 0x03082000020085a7 */ /* 0x000e64000800007f */
[----:B-1----:R-:W-:Y:S05]  /*19bc0*/  @!P0 BRA `(.L_x_1507) ;  /* 0xfffffffc00ec8947 */ /* 0x002fea000383ffff */
[----:B------:R-:W-:Y:S05]  /*19bd0*/  BRA `(.L_x_1626) ;  /* 0xffffffb000807947 */ /* 0x000fea000383ffff */
.L_x_1516:
[----:B-1----:R1:W2:Y:S02]  /*19be0*/  SYNCS.PHASECHK.TRANS64.TRYWAIT P0, [R3+URZ+0x30840], R2 ;  /* 0x03084002030075a7 */ /* 0x0022a4000800017f */
[----:B--2---:R-:W-:Y:S05]  /*19bf0*/  @!P0 NANOSLEEP.SYNCS 0x989680 ;  /* 0x009896800000895d */ /* 0x004fea0003900000 */
[----:B------:R-:W2:Y:S02]  /*19c00*/  @!P0 SYNCS.PHASECHK.TRANS64 P0, [R3+URZ+0x30840], R2 ;  /* 0x03084002030085a7 */ /* 0x000ea4000800007f */
[----:B--2---:R-:W-:Y:S05]  /*19c10*/  @!P0 BRA `(.L_x_1516) ;  /* 0xfffffffc00f08947 */ /* 0x004fea000383ffff */
[----:B------:R-:W-:Y:S05]  /*19c20*/  BRA `(.L_x_1627) ;  /* 0xffffffb400507947 */ /* 0x000fea000383ffff */
.L_x_1523:
[----:B0-----:R0:W1:Y:S02]  /*19c30*/  SYNCS.PHASECHK.TRANS64.TRYWAIT P0, [R3+URZ+0x60], R2 ;  /* 0x00006002030075a7 */ /* 0x001064000800017f */
[----:B-1----:R-:W-:Y:S05]  /*19c40*/  @!P0 NANOSLEEP.SYNCS 0x989680 ;  /* 0x009896800000895d */ /* 0x002fea0003900000 */
[----:B------:R-:W1:Y:S02]  /*19c50*/  @!P0 SYNCS.PHASECHK.TRANS64 P0, [R3+URZ+0x60], R2 ;  /* 0x00006002030085a7 */ /* 0x000e64000800007f */
[----:B-1----:R-:W-:Y:S05]  /*19c60*/  @!P0 BRA `(.L_x_1523) ;  /* 0xfffffffc00f08947 */ /* 0x002fea000383ffff */
[----:B------:R-:W-:Y:S05]  /*19c70*/  BRA `(.L_x_1628) ;  /* 0xffffffb8006c7947 */ /* 0x000fea000383ffff */
.L_x_1533:
[----:B-1----:R1:W2:Y:S02]  /*19c80*/  SYNCS.PHASECHK.TRANS64.TRYWAIT P0, [R3+URZ+0x30840], R2 ;  /* 0x03084002030075a7 */ /* 0x0022a4000800017f */
[----:B--2---:R-:W-:Y:S05]  /*19c90*/  @!P0 NANOSLEEP.SYNCS 0x989680 ;  /* 0x009896800000895d */ /* 0x004fea0003900000 */
[----:B------:R-:W2:Y:S02]  /*19ca0*/  @!P0 SYNCS.PHASECHK.TRANS64 P0, [R3+URZ+0x30840], R2 ;  /* 0x03084002030085a7 */ /* 0x000ea4000800007f */
[----:B--2---:R-:W-:Y:S05]  /*19cb0*/  @!P0 BRA `(.L_x_1533) ;  /* 0xfffffffc00f08947 */ /* 0x004fea000383ffff */
[----:B------:R-:W-:Y:S05]  /*19cc0*/  BRA `(.L_x_1629) ;  /* 0xffffffc000587947 */ /* 0x000fea000383ffff */
.L_x_1540:
[----:B0-----:R0:W1:Y:S02]  /*19cd0*/  SYNCS.PHASECHK.TRANS64.TRYWAIT P0, [R2+URZ+0x60], R3 ;  /* 0x00006003020075a7 */ /* 0x001064000800017f */
[----:B-1----:R-:W-:Y:S05]  /*19ce0*/  @!P0 NANOSLEEP.SYNCS 0x989680 ;  /* 0x009896800000895d */ /* 0x002fea0003900000 */
[----:B------:R-:W1:Y:S02]  /*19cf0*/  @!P0 SYNCS.PHASECHK.TRANS64 P0, [R2+URZ+0x60], R3 ;  /* 0x00006003020085a7 */ /* 0x000e64000800007f */
[----:B-1----:R-:W-:Y:S05]  /*19d00*/  @!P0 BRA `(.L_x_1540) ;  /* 0xfffffffc00f08947 */ /* 0x002fea000383ffff */
[----:B------:R-:W-:Y:S05]  /*19d10*/  BRA `(.L_x_1630) ;  /* 0xffffffc400747947 */ /* 0x000fea000383ffff */
.L_x_1550:
[----:B---3--:R3:W4:Y:S02]  /*19d20*/  SYNCS.PHASECHK.TRANS64.TRYWAIT P0, [R2+URZ+0x30840], R3 ;  /* 0x03084003020075a7 */ /* 0x008724000800017f */
[----:B----4-:R-:W-:Y:S05]  /*19d30*/  @!P0 NANOSLEEP.SYNCS 0x989680 ;  /* 0x009896800000895d */ /* 0x010fea0003900000 */
[----:B------:R-:W4:Y:S02]  /*19d40*/  @!P0 SYNCS.PHASECHK.TRANS64 P0, [R2+URZ+0x30840], R3 ;  /* 0x03084003020085a7 */ /* 0x000f24000800007f */
[----:B----4-:R-:W-:Y:S05]  /*19d50*/  @!P0 BRA `(.L_x_1550) ;  /* 0xfffffffc00f08947 */ /* 0x010fea000383ffff */
[----:B------:R-:W-:Y:S05]  /*19d60*/  BRA `(.L_x_1631) ;  /* 0xffffffcc00247947 */ /* 0x000fea000383ffff */
.L_x_1557:
[----:B0-----:R0:W1:Y:S02]  /*19d70*/  SYNCS.PHASECHK.TRANS64.TRYWAIT P0, [R2+URZ+0x60], R5 ;  /* 0x00006005020075a7 */ /* 0x001064000800017f */
[----:B-1----:R-:W-:Y:S05]  /*19d80*/  @!P0 NANOSLEEP.SYNCS 0x989680 ;  /* 0x009896800000895d */ /* 0x002fea0003900000 */
[----:B------:R-:W1:Y:S02]  /*19d90*/  @!P0 SYNCS.PHASECHK.TRANS64 P0, [R2+URZ+0x60], R5 ;  /* 0x00006005020085a7 */ /* 0x000e64000800007f */
[----:B-1----:R-:W-:Y:S05]  /*19da0*/  @!P0 BRA `(.L_x_1557) ;  /* 0xfffffffc00f08947 */ /* 0x002fea000383ffff */
[----:B------:R-:W-:Y:S05]  /*19db0*/  BRA `(.L_x_1632) ;  /* 0xffffffd000407947 */ /* 0x000fea000383ffff */
.L_x_1569:
[----:B---3--:R3:W4:Y:S02]  /*19dc0*/  SYNCS.PHASECHK.TRANS64.TRYWAIT P0, [R0+URZ+0x30860], R2 ;  /* 0x03086002000075a7 */ /* 0x008724000800017f */
[----:B----4-:R-:W-:Y:S05]  /*19dd0*/  @!P0 NANOSLEEP.SYNCS 0x989680 ;  /* 0x009896800000895d */ /* 0x010fea0003900000 */
[----:B------:R-:W4:Y:S02]  /*19de0*/  @!P0 SYNCS.PHASECHK.TRANS64 P0, [R0+URZ+0x30860], R2 ;  /* 0x03086002000085a7 */ /* 0x000f24000800007f */
[----:B----4-:R-:W-:Y:S05]  /*19df0*/  @!P0 BRA `(.L_x_1569) ;  /* 0xfffffffc00f08947 */ /* 0x010fea000383ffff */
[----:B------:R-:W-:Y:S05]  /*19e00*/  BRA `(.L_x_1633) ;  /* 0xffffffd400d47947 */ /* 0x000fea000383ffff */
.L_x_1577:
[----:B------:R-:W-:Y:S01]  /*19e10*/  BSSY B0, `(.L_x_1634) ;  /* 0x0000008000007945 */ /* 0x000fe20003800000 */
[----:B------:R-:W-:Y:S02]  /*19e20*/  IMAD.MOV.U32 R13, RZ, RZ, R16 ;  /* 0x000000ffff0d7224 */ /* 0x000fe400078e0010 */
[----:B-1----:R-:W-:Y:S02]  /*19e30*/  IMAD.MOV.U32 R12, RZ, RZ, RZ ;  /* 0x000000ffff0c7224 */ /* 0x002fe400078e00ff */
[----:B------:R-:W-:Y:S02]  /*19e40*/  IMAD.MOV.U32 R11, RZ, RZ, 0x1f ;  /* 0x0000001fff0b7424 */ /* 0x000fe400078e00ff */
[----:B------:R-:W-:-:S07]  /*19e50*/  IMAD.MOV.U32 R15, RZ, RZ, -0x1 ;  /* 0xffffffffff0f7424 */ /* 0x000fce00078e00ff */
[----:B0-2---:R-:W-:Y:S05]  /*19e60*/  WARPSYNC.COLLECTIVE R15, `(.L_x_1635) ;  /* 0x000000000f087348 */ /* 0x005fea0003c00000 */
[----:B------:R1:W3:Y:S02]  /*19e70*/  SHFL.IDX P6, R14, R13, R12, R11 ;  /* 0x0000000c0d0e7389 */ /* 0x0002e400000c000b */
[----:B0123--:R-:W-:Y:S01]  /*19e80*/  ENDCOLLECTIVE ;  /* 0x000000000000791b */ /* 0x00ffe20003800000 */
.L_x_1635:
[----:B------:R-:W-:Y:S05]  /*19e90*/  BSYNC B0 ;  /* 0x0000000000007941 */ /* 0x000fea0003800000 */
.L_x_1634:
        /* <DEDUP_REMOVED lines=9> */
.L_x_1636:
[----:B------:R-:W-:Y:S01]  /*19f30*/  ULDC UR4, c[0x0][0xc3c] ;  /* 0x00030f0000047ab9 */ /* 0x000fe20000000800 */
[----:B------:R-:W-:Y:S01]  /*19f40*/  ULDC.64 UR6, c[0x0][0x208] ;  /* 0x0000820000067ab9 */ /* 0x000fe20000000a00 */
        /* <DEDUP_REMOVED lines=17> */
.L_x_1637:
[----:B------:R-:W-:Y:S01]  /*1a060*/  IMAD.MOV.U32 R12, RZ, RZ, 0x2 ;  /* 0x00000002ff0c7424 */ /* 0x000fe200078e00ff */
[----:B------:R-:W-:-:S05]  /*1a070*/  SEL R7, R14, RZ, P1 ;  /* 0x000000ff0e077207 */ /* 0x000fca0000800000 */
[----:B------:R-:W-:-:S04]  /*1a080*/  IMAD.IADD R3, R2, 0x1, R7 ;  /* 0x0000000102037824 */ /* 0x000fc800078e0207 */
[----:B------:R-:W-:-:S07]  /*1a090*/  IMAD.MOV.U32 R13, RZ, RZ, R3 ;  /* 0x000000ffff0d7224 */ /* 0x000fce00078e0003 */
[----:B------:R-:W-:Y:S05]  /*1a0a0*/  WARPSYNC.COLLECTIVE R15, `(.L_x_1638) ;  /* 0x000000000f087348 */ /* 0x000fea0003c00000 */
[----:B------:R0:W1:Y:S02]  /*1a0b0*/  SHFL.UP P6, R14, R13, R12, R11 ;  /* 0x0400000c0d0e7389 */ /* 0x00006400000c000b */
[----:B01----:R-:W-:Y:S01]  /*1a0c0*/  ENDCOLLECTIVE ;  /* 0x000000000000791b */ /* 0x003fe20003800000 */
.L_x_1638:
        /* <DEDUP_REMOVED lines=8> */
.L_x_1639:
        /* <DEDUP_REMOVED lines=8> */
.L_x_1640:
        /* <DEDUP_REMOVED lines=8> */
.L_x_1641:
        /* <DEDUP_REMOVED lines=9> */
.L_x_1642:
[----:B------:R-:W-:Y:S01]  /*1a2e0*/  IMAD.MOV.U32 R16, RZ, RZ, R14 ;  /* 0x000000ffff107224 */ /* 0x000fe200078e000e */
[----:B------:R-:W-:Y:S06]  /*1a2f0*/  BRA `(.L_x_1643) ;  /* 0xffffffd800907947 */ /* 0x000fec000383ffff */
.L_x_1582:
[----:B------:R-:W-:Y:S01]  /*1a300*/  BSSY B0, `(.L_x_1644) ;  /* 0x0000008000007945 */ /* 0x000fe20003800000 */
[----:B-----5:R-:W-:Y:S02]  /*1a310*/  IMAD.MOV.U32 R13, RZ, RZ, R2 ;  /* 0x000000ffff0d7224 */ /* 0x020fe400078e0002 */
[----:B-1----:R-:W-:Y:S02]  /*1a320*/  IMAD.MOV.U32 R12, RZ, RZ, 0x1 ;  /* 0x00000001ff0c7424 */ /* 0x002fe400078e00ff */
[----:B------:R-:W-:Y:S02]  /*1a330*/  IMAD.MOV.U32 R11, RZ, RZ, RZ ;  /* 0x000000ffff0b7224 */ /* 0x000fe400078e00ff */
[----:B------:R-:W-:-:S07]  /*1a340*/  IMAD.MOV.U32 R15, RZ, RZ, -0x1 ;  /* 0xffffffffff0f7424 */ /* 0x000fce00078e00ff */
[----:B0-23--:R-:W-:Y:S05]  /*1a350*/  WARPSYNC.COLLECTIVE R15, `(.L_x_1645) ;  /* 0x000000000f087348 */ /* 0x00dfea0003c00000 */
[----:B------:R1:W4:Y:S02]  /*1a360*/  SHFL.UP P6, R14, R13, R12, R11 ;  /* 0x0400000c0d0e7389 */ /* 0x00032400000c000b */
[----:B01234-:R-:W-:Y:S01]  /*1a370*/  ENDCOLLECTIVE ;  /* 0x000000000000791b */ /* 0x01ffe20003800000 */
.L_x_1645:
[----:B------:R-:W-:Y:S05]  /*1a380*/  BSYNC B0 ;  /* 0x0000000000007941 */ /* 0x000fea0003800000 */
.L_x_1644:
        /* <DEDUP_REMOVED lines=9> */
.L_x_1646:
[----:B------:R-:W-:Y:S01]  /*1a420*/  IMAD.MOV.U32 R12, RZ, RZ, 0x4 ;  /* 0x00000004ff0c7424 */ /* 0x000fe200078e00ff */
[----:B------:R-:W-:-:S05]  /*1a430*/  SEL R14, R14, RZ, P2 ;  /* 0x000000ff0e0e7207 */ /* 0x000fca0001000000 */
[----:B------:R-:W-:-:S04]  /*1a440*/  IMAD.IADD R3, R3, 0x1, R14 ;  /* 0x0000000103037824 */ /* 0x000fc800078e020e */
[----:B------:R-:W-:-:S07]  /*1a450*/  IMAD.MOV.U32 R13, RZ, RZ, R3 ;  /* 0x000000ffff0d7224 */ /* 0x000fce00078e0003 */
[----:B------:R-:W-:Y:S05]  /*1a460*/  WARPSYNC.COLLECTIVE R15, `(.L_x_1647) ;  /* 0x000000000f087348 */ /* 0x000fea0003c00000 */
[----:B------:R0:W1:Y:S02]  /*1a470*/  SHFL.UP P6, R14, R13, R12, R11 ;  /* 0x0400000c0d0e7389 */ /* 0x00006400000c000b */
[----:B01----:R-:W-:Y:S01]  /*1a480*/  ENDCOLLECTIVE ;  /* 0x000000000000791b */ /* 0x003fe20003800000 */
.L_x_1647:
[----:B------:R-:W-:Y:S01]  /*1a490*/  IMAD.MOV.U32 R12, RZ, RZ, 0x8 ;  /* 0x00000008ff0c7424 */ /* 0x000fe200078e00ff */
[----:B------:R-:W-:-:S05]  /*1a4a0*/  SEL R14, R14, RZ, P3 ;  /* 0x000000ff0e0e7207 */ /* 0x000fca0001800000 */
[----:B------:R-:W-:-:S04]  /*1a4b0*/  IMAD.IADD R3, R3, 0x1, R14 ;  /* 0x0000000103037824 */ /* 0x000fc800078e020e */
[----:B------:R-:W-:-:S07]  /*1a4c0*/  IMAD.MOV.U32 R13, RZ, RZ, R3 ;  /* 0x000000ffff0d7224 */ /* 0x000fce00078e0003 */
[----:B------:R-:W-:Y:S05]  /*1a4d0*/  WARPSYNC.COLLECTIVE R15, `(.L_x_1648) ;  /* 0x000000000f087348 */ /* 0x000fea0003c00000 */
[----:B------:R0:W1:Y:S02]  /*1a4e0*/  SHFL.UP P6, R14, R13, R12, R11 ;  /* 0x0400000c0d0e7389 */ /* 0x00006400000c000b */
[----:B01----:R-:W-:Y:S01]  /*1a4f0*/  ENDCOLLECTIVE ;  /* 0x000000000000791b */ /* 0x003fe20003800000 */
.L_x_1648:
[----:B------:R-:W-:Y:S01]  /*1a500*/  IMAD.MOV.U32 R12, RZ, RZ, 0x10 ;  /* 0x00000010ff0c7424 */ /* 0x000fe200078e00ff */
[----:B------:R-:W-:-:S05]  /*1a510*/  SEL R14, R14, RZ, P4 ;  /* 0x000000ff0e0e7207 */ /* 0x000fca0002000000 */
[----:B------:R-:W-:-:S04]  /*1a520*/  IMAD.IADD R3, R3, 0x1, R14 ;  /* 0x0000000103037824 */ /* 0x000fc800078e020e */
[----:B------:R-:W-:-:S07]  /*1a530*/  IMAD.MOV.U32 R13, RZ, RZ, R3 ;  /* 0x000000ffff0d7224 */ /* 0x000fce00078e0003 */
[----:B------:R-:W-:Y:S05]  /*1a540*/  WARPSYNC.COLLECTIVE R15, `(.L_x_1649) ;  /* 0x000000000f087348 */ /* 0x000fea0003c00000 */
[----:B------:R0:W1:Y:S02]  /*1a550*/  SHFL.UP P6, R14, R13, R12, R11 ;  /* 0x0400000c0d0e7389 */ /* 0x00006400000c000b */
[----:B01----:R-:W-:Y:S01]  /*1a560*/  ENDCOLLECTIVE ;  /* 0x000000000000791b */ /* 0x003fe20003800000 */
.L_x_1649:
[----:B------:R-:W-:Y:S02]  /*1a570*/  IMAD.MOV.U32 R12, RZ, RZ, 0x1f ;  /* 0x0000001fff0c7424 */ /* 0x000fe400078e00ff */
[----:B------:R-:W-:Y:S01]  /*1a580*/  IMAD.MOV.U32 R11, RZ, RZ, 0x1f ;  /* 0x0000001fff0b7424 */ /* 0x000fe200078e00ff */
[----:B------:R-:W-:-:S05]  /*1a590*/  SEL R14, R14, RZ, P5 ;  /* 0x000000ff0e0e7207 */ /* 0x000fca0002800000 */
[----:B------:R-:W-:-:S04]  /*1a5a0*/  IMAD.IADD R3, R3, 0x1, R14 ;  /* 0x0000000103037824 */ /* 0x000fc800078e020e */
[----:B------:R-:W-:-:S07]  /*1a5b0*/  IMAD.MOV.U32 R13, RZ, RZ, R3 ;  /* 0x000000ffff0d7224 */ /* 0x000fce00078e0003 */
[----:B------:R-:W-:Y:S05]  /*1a5c0*/  WARPSYNC.COLLECTIVE R15, `(.L_x_1650) ;  /* 0x000000000f087348 */ /* 0x000fea0003c00000 */
[----:B------:R0:W1:Y:S02]  /*1a5d0*/  SHFL.IDX P6, R14, R13, R12, R11 ;  /* 0x0000000c0d0e7389 */ /* 0x00006400000c000b */
[----:B01----:R-:W-:Y:S01]  /*1a5e0*/  ENDCOLLECTIVE ;  /* 0x000000000000791b */ /* 0x003fe20003800000 */
.L_x_1650:
[----:B------:R-:W-:Y:S01]  /*1a5f0*/  IMAD.MOV.U32 R16, RZ, RZ, R14 ;  /* 0x000000ffff107224 */ /* 0x000fe200078e000e */
[----:B------:R-:W-:Y:S06]  /*1a600*/  BRA `(.L_x_1651) ;  /* 0xffffffd8006c7947 */ /* 0x000fec000383ffff */
.L_x_1584:
[----:B------:R-:W-:Y:S01]  /*1a610*/  BSSY B0, `(.L_x_1652) ;  /* 0x0000006000007945 */ /* 0x000fe20003800000 */
[----:B------:R-:W-:Y:S01]  /*1a620*/  PLOP3.LUT P6, PT, P6, PT, PT, 0x8, 0x0 ;  /* 0x000000000000781c */ /* 0x000fe200037ce170 */
[----:B------:R-:W-:-:S12]  /*1a630*/  IMAD.MOV.U32 R15, RZ, RZ, -0x1 ;  /* 0xffffffffff0f7424 */ /* 0x000fd800078e00ff */
[----:B0123--:R-:W-:Y:S05]  /*1a640*/  WARPSYNC.COLLECTIVE R15, `(.L_x_1653) ;  /* 0x000000000f087348 */ /* 0x00ffea0003c00000 */
[----:B------:R-:W-:Y:S01]  /*1a650*/  VOTE.ANY R14, PT, P6 ;  /* 0x00000000000e7806 */ /* 0x000fe200030e0100 */
[----:B0123--:R-:W-:Y:S06]  /*1a660*/  ENDCOLLECTIVE ;  /* 0x000000000000791b */ /* 0x00ffec0003800000 */
.L_x_1653:
[----:B------:R-:W-:Y:S05]  /*1a670*/  BSYNC B0 ;  /* 0x0000000000007941 */ /* 0x000fea0003800000 */
.L_x_1652:
        /* <DEDUP_REMOVED lines=9> */
.L_x_1654:
[----:B------:R-:W-:Y:S01]  /*1a710*/  IMAD.MOV.U32 R17, RZ, RZ, R14 ;  /* 0x000000ffff117224 */ /* 0x000fe200078e000e */
[----:B------:R-:W-:Y:S06]  /*1a720*/  BRA `(.L_x_1655) ;  /* 0xffffffd8005c7947 */ /* 0x000fec000383ffff */
.L_x_1586:
[----:B------:R-:W-:Y:S01]  /*1a730*/  BSSY B0, `(.L_x_1656) ;  /* 0x0000007000007945 */ /* 0x000fe20003800000 */
[----:B------:R-:W-:Y:S02]  /*1a740*/  IMAD.MOV.U32 R13, RZ, RZ, R3 ;  /* 0x000000ffff0d7224 */ /* 0x000fe400078e0003 */
[----:B------:R-:W-:Y:S02]  /*1a750*/  IMAD.MOV.U32 R11, RZ, RZ, 0x1f ;  /* 0x0000001fff0b7424 */ /* 0x000fe400078e00ff */
[----:B------:R-:W-:-:S07]  /*1a760*/  IMAD.MOV.U32 R15, RZ, RZ, -0x1 ;  /* 0xffffffffff0f7424 */ /* 0x000fce00078e00ff */
[----:B0-234-:R-:W-:Y:S05]  /*1a770*/  WARPSYNC.COLLECTIVE R15, `(.L_x_1657) ;  /* 0x000000000f087348 */ /* 0x01dfea0003c00000 */
[----:B------:R1:W0:Y:S02]  /*1a780*/  SHFL.IDX P6, R14, R13, R12, R11 ;  /* 0x0000000c0d0e7389 */ /* 0x00022400000c000b */
[----:B01234-:R-:W-:Y:S01]  /*1a790*/  ENDCOLLECTIVE ;  /* 0x000000000000791b */ /* 0x01ffe20003800000 */
.L_x_1657:
[----:B------:R-:W-:Y:S05]  /*1a7a0*/  BSYNC B0 ;  /* 0x0000000000007941 */ /* 0x000fea0003800000 */
.L_x_1656:
[----:B------:R-:W-:Y:S01]  /*1a7b0*/  IMAD.MOV.U32 R3, RZ, RZ, R14 ;  /* 0x000000ffff037224 */ /* 0x000fe200078e000e */
[----:B------:R-:W-:Y:S06]  /*1a7c0*/  BRA `(.L_x_1658) ;  /* 0xffffffd800507947 */ /* 0x000fec000383ffff */
.L_x_1590:
[----:B0-----:R0:W3:Y:S02]  /*1a7d0*/  SYNCS.PHASECHK.TRANS64.TRYWAIT P0, [R0+URZ+0x30820], R3 ;  /* 0x03082003000075a7 */ /* 0x0010e4000800017f */
[----:B---3--:R-:W-:Y:S05]  /*1a7e0*/  @!P0 NANOSLEEP.SYNCS 0x989680 ;  /* 0x009896800000895d */ /* 0x008fea0003900000 */
[----:B------:R-:W3:Y:S02]  /*1a7f0*/  @!P0 SYNCS.PHASECHK.TRANS64 P0, [R0+URZ+0x30820], R3 ;  /* 0x03082003000085a7 */ /* 0x000ee4000800007f */
[----:B---3--:R-:W-:Y:S05]  /*1a800*/  @!P0 BRA `(.L_x_1590) ;  /* 0xfffffffc00f08947 */ /* 0x008fea000383ffff */
[----:B------:R-:W-:Y:S05]  /*1a810*/  BRA `(.L_x_1659) ;  /* 0xffffffdc00d87947 */ /* 0x000fea000383ffff */
.L_x_1591:
[----:B------:R-:W3:Y:S01]  /*1a820*/  S2R R2, SR_TID.X ;  /* 0x0000000000027919 */ /* 0x000ee20000002100 */
[----:B------:R-:W-:Y:S01]  /*1a830*/  BSSY B0, `(.L_x_1660) ;  /* 0x000000a000007945 */ /* 0x000fe20003800000 */
[----:B-1----:R-:W-:Y:S02]  /*1a840*/  IMAD.MOV.U32 R12, RZ, RZ, RZ ;  /* 0x000000ffff0c7224 */ /* 0x002fe400078e00ff */
[----:B------:R-:W-:Y:S02]  /*1a850*/  IMAD.MOV.U32 R11, RZ, RZ, 0x1f ;  /* 0x0000001fff0b7424 */ /* 0x000fe400078e00ff */
[----:B------:R-:W-:Y:S01]  /*1a860*/  IMAD.MOV.U32 R15, RZ, RZ, -0x1 ;  /* 0xffffffffff0f7424 */ /* 0x000fe200078e00ff */
[----:B---3--:R-:W-:-:S04]  /*1a870*/  SHF.R.U32.HI R2, RZ, 0x5, R2 ;  /* 0x00000005ff027819 */ /* 0x008fc80000011602 */
[----:B------:R-:W-:-:S05]  /*1a880*/  LOP3.LUT R2, R2, 0x3, RZ, 0xc0, !PT ;  /* 0x0000000302027812 */ /* 0x000fca00078ec0ff */
[----:B------:R-:W-:-:S07]  /*1a890*/  IMAD.MOV.U32 R13, RZ, RZ, R2 ;  /* 0x000000ffff0d7224 */ /* 0x000fce00078e0002 */
[----:B0-2---:R-:W-:Y:S05]  /*1a8a0*/  WARPSYNC.COLLECTIVE R15, `(.L_x_1661) ;  /* 0x000000000f087348 */ /* 0x005fea0003c00000 */
[----:B------:R1:W3:Y:S02]  /*1a8b0*/  SHFL.IDX P6, R14, R13, R12, R11 ;  /* 0x0000000c0d0e7389 */ /* 0x0002e400000c000b */
[----:B0123--:R-:W-:Y:S01]  /*1a8c0*/  ENDCOLLECTIVE ;  /* 0x000000000000791b */ /* 0x00ffe20003800000 */
.L_x_1661:
[----:B------:R-:W-:Y:S05]  /*1a8d0*/  BSYNC B0 ;  /* 0x0000000000007941 */ /* 0x000fea0003800000 */
.L_x_1660:
[----:B------:R-:W-:Y:S05]  /*1a8e0*/  BRA `(.L_x_1662) ;  /* 0xffffffdc00c07947 */ /* 0x000fea000383ffff */
.L_x_1594:
[----:B------:R-:W-:Y:S01]  /*1a8f0*/  BSSY B1, `(.L_x_1663) ;  /* 0x0000006000017945 */ /* 0x000fe20003800000 */
[----:B------:R-:W-:-:S07]  /*1a900*/  IMAD.MOV.U32 R15, RZ, RZ, -0x1 ;  /* 0xffffffffff0f7424 */ /* 0x000fce00078e00ff */
[----:B0123--:R-:W-:Y:S05]  /*1a910*/  WARPSYNC.COLLECTIVE R15, `(.L_x_1664) ;  /* 0x000000000f0c7348 */ /* 0x00ffea0003c00000 */
[----:B------:R-:W-:Y:S02]  /*1a920*/  ELECT P6, UR62, PT ;  /* 0x00000000003e782f */ /* 0x000fe400038c0000 */
[----:B------:R-:W-:Y:S01]  /*1a930*/  MOV R14, UR62 ;  /* 0x0000003e000e7c02 */ /* 0x000fe20008000f00 */
[----:B0123--:R-:W-:Y:S10]  /*1a940*/  ENDCOLLECTIVE ;  /* 0x000000000000791b */ /* 0x00fff40003800000 */
.L_x_1664:
[----:B------:R-:W-:Y:S05]  /*1a950*/  BSYNC B1 ;  /* 0x0000000000017941 */ /* 0x000fea0003800000 */
.L_x_1663:
[----:B------:R-:W-:Y:S05]  /*1a960*/  BRA `(.L_x_1665) ;  /* 0xffffffdc00b87947 */ /* 0x000fea000383ffff */
.L_x_1596:
[----:B0-----:R0:W2:Y:S02]  /*1a970*/  SYNCS.PHASECHK.TRANS64.TRYWAIT P0, [R6+URZ], R5 ;  /* 0x00000005060075a7 */ /* 0x0010a4000800017f */
[----:B--2---:R-:W-:Y:S05]  /*1a980*/  @!P0 NANOSLEEP.SYNCS 0x989680 ;  /* 0x009896800000895d */ /* 0x004fea0003900000 */
[----:B------:R-:W2:Y:S02]  /*1a990*/  @!P0 SYNCS.PHASECHK.TRANS64 P0, [R6+URZ], R5 ;  /* 0x00000005060085a7 */ /* 0x000ea4000800007f */
[----:B--2---:R-:W-:Y:S05]  /*1a9a0*/  @!P0 BRA `(.L_x_1596) ;  /* 0xfffffffc00f08947 */ /* 0x004fea000383ffff */
[----:B------:R-:W-:Y:S05]  /*1a9b0*/  BRA `(.L_x_1666) ;  /* 0xffffffdc00fc7947 */ /* 0x000fea000383ffff */
.L_x_1597:
[----:B--2---:R2:W3:Y:S02]  /*1a9c0*/  SYNCS.PHASECHK.TRANS64.TRYWAIT P0, [R7+URZ], R2 ;  /* 0x00000002070075a7 */ /* 0x0044e4000800017f */
[----:B---3--:R-:W-:Y:S05]  /*1a9d0*/  @!P0 NANOSLEEP.SYNCS 0x989680 ;  /* 0x009896800000895d */ /* 0x008fea0003900000 */
[----:B------:R-:W3:Y:S02]  /*1a9e0*/  @!P0 SYNCS.PHASECHK.TRANS64 P0, [R7+URZ], R2 ;  /* 0x00000002070085a7 */ /* 0x000ee4000800007f */
[----:B---3--:R-:W-:Y:S05]  /*1a9f0*/  @!P0 BRA `(.L_x_1597) ;  /* 0xfffffffc00f08947 */ /* 0x008fea000383ffff */
[----:B------:R-:W-:Y:S05]  /*1aa00*/  BRA `(.L_x_1667) ;  /* 0xffffffdc00f07947 */ /* 0x000fea000383ffff */
.L_x_1599:
[----:B---3--:R3:W4:Y:S02]  /*1aa10*/  SYNCS.PHASECHK.TRANS64.TRYWAIT P0, [R4+URZ], R5 ;  /* 0x00000005040075a7 */ /* 0x008724000800017f */
[----:B----4-:R-:W-:Y:S05]  /*1aa20*/  @!P0 NANOSLEEP.SYNCS 0x989680 ;  /* 0x009896800000895d */ /* 0x010fea0003900000 */
[----:B------:R-:W4:Y:S02]  /*1aa30*/  @!P0 SYNCS.PHASECHK.TRANS64 P0, [R4+URZ], R5 ;  /* 0x00000005040085a7 */ /* 0x000f24000800007f */
[----:B----4-:R-:W-:Y:S05]  /*1aa40*/  @!P0 BRA `(.L_x_1599) ;  /* 0xfffffffc00f08947 */ /* 0x010fea000383ffff */
[----:B------:R-:W-:Y:S05]  /*1aa50*/  BRA `(.L_x_1668) ;  /* 0xffffffdc00f87947 */ /* 0x000fea000383ffff */
.L_x_1669:
        /* <DEDUP_REMOVED lines=10> */
.L_x_3240:


//--------------------- .text._ZN7cutlass13device_kernelIN5flash11enable_sm90INS1_16FlashAttnFwdSm90INS1_25CollectiveMainloopFwdSm90ILi2EN4cute5tupleIJNS5_1CILi1EEES8_S8_EEENS6_IJNS7_ILi128EEENS7_ILi96EEENS7_ILi192EEEEEELi192ENS_10bfloat16_tEfNS_4arch4Sm90ELb0ELb1ELb1ELb1ELb0ELb1ELb0ELb1ELb1ELb1ELb0ELb0EEENS1_21CollectiveEpilogueFwdINS6_IJSA_SC_SB_EEES9_SE_SG_Li256ELb1ELb1ELb0ELb0EEENS1_36VarlenDynamicPersistentTileSchedulerILi128ELi96ELi256ELi128ELb0ELb1ELb1ELb1ELb0ELb1EEEEEEEEEvNT_6ParamsE --------------------------
	.section	.text._ZN7cutlass13device_kernelIN5flash11enable_sm90INS1_16FlashAttnFwdSm90INS1_25CollectiveMainloopFwdSm90ILi2EN4cute5tupleIJNS5_1CILi1EEES8_S8_EEENS6_IJNS7_ILi128EEENS7_ILi96EEENS7_ILi192EEEEEELi192ENS_10bfloat16_tEfNS_4arch4Sm90ELb0ELb1ELb1ELb1ELb0ELb1ELb0ELb1ELb1ELb1ELb0ELb0EEENS1_21CollectiveEpilogueFwdINS6_IJSA_SC_SB_EEES9_SE_SG_Li256ELb1ELb1ELb0ELb0EEENS1_36VarlenDynamicPersistentTileSchedulerILi128ELi96ELi256ELi128ELb0ELb1ELb1ELb1ELb0ELb1EEEEEEEEEvNT_6ParamsE,"ax",@progbits
	.align	128
.text._ZN7cutlass13device_kernelIN5flash11enable_sm90INS1_16FlashAttnFwdSm90INS1_25CollectiveMainloopFwdSm90ILi2EN4cute5tupleIJNS5_1CILi1EEES8_S8_EEENS6_IJNS7_ILi128EEENS7_ILi96EEENS7_ILi192EEEEEELi192ENS_10bfloat16_tEfNS_4arch4Sm90ELb0ELb1ELb1ELb1ELb0ELb1ELb0ELb1ELb1ELb1ELb0ELb0EEENS1_21CollectiveEpilogueFwdINS6_IJSA_SC_SB_EEES9_SE_SG_Li256ELb1ELb1ELb0ELb0EEENS1_36VarlenDynamicPersistentTileSchedulerILi128ELi96ELi256ELi128ELb0ELb1ELb1ELb1ELb0ELb1EEEEEEEEEvNT_6ParamsE:
        .type           _ZN7cutlass13device_kernelIN5flash11enable_sm90INS1_16FlashAttnFwdSm90INS1_25CollectiveMainloopFwdSm90ILi2EN4cute5tupleIJNS5_1CILi1EEES8_S8_EEENS6_IJNS7_ILi128EEENS7_ILi96EEENS7_ILi192EEEEEELi192ENS_10bfloat16_tEfNS_4arch4Sm90ELb0ELb1ELb1ELb1ELb0ELb1ELb0ELb1ELb1ELb1ELb0ELb0EEENS1_21CollectiveEpilogueFwdINS6_IJSA_SC_SB_EEES9_SE_SG_Li256ELb1ELb1ELb0ELb0EEENS1_36VarlenDynamicPersistentTileSchedulerILi128ELi96ELi256ELi128ELb0ELb1ELb1ELb1ELb0ELb1EEEEEEEEEvNT_6ParamsE,@function
        .size           _ZN7cutlass13device_kernelIN5flash11enable_sm90INS1_16FlashAttnFwdSm90INS1_25CollectiveMainloopFwdSm90ILi2EN4cute5tupleIJNS5_1CILi1EEES8_S8_EEENS6_IJNS7_ILi128EEENS7_ILi96EEENS7_ILi192EEEEEELi192ENS_10bfloat16_tEfNS_4arch4Sm90ELb0ELb1ELb1ELb1ELb0ELb1ELb0ELb1ELb1ELb1ELb0ELb0EEENS1_21CollectiveEpilogueFwdINS6_IJSA_SC_SB_EEES9_SE_SG_Li256ELb1ELb1ELb0ELb0EEENS1_36VarlenDynamicPersistentTileSchedulerILi128ELi96ELi256ELi128ELb0ELb1ELb1ELb1ELb0ELb1EEEEEEEEEvNT_6ParamsE,(.L_x_3241 - _ZN7cutlass13device_kernelIN5flash11enable_sm90INS1_16FlashAttnFwdSm90INS1_25CollectiveMainloopFwdSm90ILi2EN4cute5tupleIJNS5_1CILi1EEES8_S8_EEENS6_IJNS7_ILi128EEENS7_ILi96EEENS7_ILi192EEEEEELi192ENS_10bfloat16_tEfNS_4arch4Sm90ELb0ELb1ELb1ELb1ELb0ELb1ELb0ELb1ELb1ELb1ELb0ELb0EEENS1_21CollectiveEpilogueFwdINS6_IJSA_SC_SB_EEES9_SE_SG_Li256ELb1ELb1ELb0ELb0EEENS1_36VarlenDynamicPersistentTileSchedulerILi128ELi96ELi256ELi128ELb0ELb1ELb1ELb1ELb0ELb1EEEEEEEEEvNT_6ParamsE)
        .other          _ZN7cutlass13device_kernelIN5flash11enable_sm90INS1_16FlashAttnFwdSm90INS1_25CollectiveMainloopFwdSm90ILi2EN4cute5tupleIJNS5_1CILi1EEES8_S8_EEENS6_IJNS7_ILi128EEENS7_ILi96EEENS7_ILi192EEEEEELi192ENS_10bfloat16_tEfNS_4arch4Sm90ELb0ELb1ELb1ELb1ELb0ELb1ELb0ELb1ELb1ELb1ELb0ELb0EEENS1_21CollectiveEpilogueFwdINS6_IJSA_SC_SB_EEES9_SE_SG_Li256ELb1ELb1ELb0ELb0EEENS1_36VarlenDynamicPersistentTileSchedulerILi128ELi96ELi256ELi128ELb0ELb1ELb1ELb1ELb0ELb1EEEEEEEEEvNT_6ParamsE,@"STO_CUDA_ENTRY STV_DEFAULT"
_ZN7cutlass13device_kernelIN5flash11enable_sm90INS1_16FlashAttnFwdSm90INS1_25CollectiveMainloopFwdSm90ILi2EN4cute5tupleIJNS5_1CILi1EEES8_S8_EEENS6_IJNS7_ILi128EEENS7_ILi96EEENS7_ILi192EEEEEELi192ENS_10bfloat16_tEfNS_4arch4Sm90ELb0ELb1ELb1ELb1ELb0ELb1ELb0ELb1ELb1ELb1ELb0ELb0EEENS1_21CollectiveEpilogueFwdINS6_IJSA_SC_SB_EEES9_SE_SG_Li256ELb1ELb1ELb0ELb0EEENS1_36VarlenDynamicPersistentTileSchedulerILi128ELi96ELi256ELi128ELb0ELb1ELb1ELb1ELb0ELb1EEEEEEEEEvNT_6ParamsE:
[----:B------:R-:W0:Y:S02]  /*0000*/  LDC R1, c[0x0][0x28] ;  /* 0x00000a00ff017b82 */ /* 0x000e240000000800 */
[----:B0-----:R-:W-:-:S05]  /*0010*/  VIADD R1, R1, 0xfffffcd0 ;  /* 0xfffffcd001017836 */ /* 0x001fca0000000000 */
[----:B------:R-:W-:Y:S01]  /*0020*/  R2UR UR5, R1 ;  /* 0x00000000010572ca */ /* 0x000fe200000e0000 */
[----:B------:R-:W0:Y:S01]  /*0030*/  S2R R3, SR_TID.X ;  /* 0x0000000000037919 */ /* 0x000e220000002100 */
[----:B------:R-:W-:Y:S01]  /*0040*/  ULDC UR4, c[0x0][0x20] ;  /* 0x0000080000047ab9 */ /* 0x000fe20000000800 */
[----:B------:R-:W-:Y:S01]  /*0050*/  ELECT P0, URZ, PT ;  /* 0x00000000003f782f */ /* 0x000fe20003800000 */
[----:B------:R-:W-:Y:S09]  /*0060*/  BSSY B0, `(.L_x_1670) ;  /* 0x000001b000007945 */ /* 0x000ff20003800000 */
[----:B------:R-:W-:-:S03]  /*0070*/  UIADD3 UR5, UP0, UR5, UR4, URZ ;  /* 0x0000000405057290 */ /* 0x000fc6000ff1e03f */
[----:B------:R-:W-:Y:S02]  /*0080*/  ULDC UR4, c[0x0][0x24] ;  /* 0x0000090000047ab9 */ /* 0x000fe40000000800 */
[----:B------:R-:W-:Y:S01]  /*0090*/  UIADD3.X UR4, URZ, UR4, URZ, UP0, !UPT ;  /* 0x000000043f047290 */ /* 0x000fe200087fe43f */
[----:B------:R-:W-:-:S05]  /*00a0*/  IMAD.U32 R4, RZ, RZ, UR5 ;  /* 0x00000005ff047e24 */ /* 0x000fca000f8e00ff */
[----:B------:R-:W-:Y:S01]  /*00b0*/  STL [R1+0x2d0], R4 ;  /* 0x0002d00401007387 */ /* 0x000fe20000100800 */
[--C-:B0-----:R-:W-:Y:S02]  /*00c0*/  SHF.R.U32.HI R0, RZ, 0x5, R3.reuse ;  /* 0x00000005ff007819 */ /* 0x101fe40000011603 */
[----:B------:R-:W-:-:S03]  /*00d0*/  SHF.R.U32.HI R3, RZ, 0x7, R3 ;  /* 0x00000007ff037819 */ /* 0x000fc60000011603 */
[----:B------:R-:W0:Y:S02]  /*00e0*/  SHFL.IDX PT, R2, R0, RZ, 0x1f ;  /* 0x00001fff00027589 */ /* 0x000e2400000e0000 */
[----:B0-----:R-:W-:Y:S01]  /*00f0*/  ISETP.EQ.AND P0, PT, R2, RZ, P0 ;  /* 0x000000ff0200720c */ /* 0x001fe20000702270 */
[----:B------:R-:W-:-:S05]  /*0100*/  IMAD.U32 R2, RZ, RZ, UR4 ;  /* 0x00000004ff027e24 */ /* 0x000fca000f8e00ff */
[----:B------:R0:W-:Y:S07]  /*0110*/  STL [R1+0x2d4], R2 ;  /* 0x0002d40201007387 */ /* 0x0001ee0000100800 */
        /* <DEDUP_REMOVED lines=14> */
[----:B-1----:R-:W-:Y:S01]  /*0200*/  NOP ;  /* 0x0000000000007918 */ /* 0x002fe20000000000 */
.L_x_1671:
[----:B------:R-:W-:Y:S05]  /*0210*/  BSYNC B0 ;  /* 0x0000000000007941 */ /* 0x000fea0003800000 */
.L_x_1670:
[----:B------:R-:W-:Y:S01]  /*0220*/  VOTEU.ANY UP0, P0 ;  /* 0x00000000003f7886 */ /* 0x000fe20000000100 */
[----:B------:R-:W1:Y:S01]  /*0230*/  SHFL.IDX PT, R3, R3, RZ, 0x1f ;  /* 0x00001fff03037589 */ /* 0x000e6200000e0000 */
[----:B------:R-:W-:Y:S01]  /*0240*/  UMOV UR4, 0x80 ;  /* 0x0000008000047882 */ /* 0x000fe20000000000 */
[----:B------:R-:W-:Y:S01]  /*0250*/  UMOV UR7, 0x100 ;  /* 0x0000010000077882 */ /* 0x000fe20000000000 */
[----:B------:R-:W-:Y:S01]  /*0260*/  VOTEU.ANY UP1, P0 ;  /* 0x00000000003f7886 */ /* 0x000fe20000020100 */
[----:B------:R-:W2:Y:S01]  /*0270*/  @UP0 S2UR UR8, SR_CgaCtaId ;  /* 0x00000000000809c3 */ /* 0x000ea20000008800 */
[----:B0-----:R-:W0:Y:S01]  /*0280*/  SHFL.IDX PT, R2, R0, RZ, 0x1f ;  /* 0x00001fff00027589 */ /* 0x001e2200000e0000 */
[----:B------:R-:W-:Y:S01]  /*0290*/  @UP0 UMOV UR6, 0x400 ;  /* 0x0000040000060882 */ /* 0x000fe20000000000 */
[----:B------:R-:W-:-:S04]  /*02a0*/  @UP0 UIADD3 UR4, -UR4, 0x100000, URZ ;  /* 0x0010000004040890 */ /* 0x000fc8000fffe13f */
[----:B------:R-:W-:Y:S02]  /*02b0*/  @UP0 USHF.L.U32 UR5, UR4, 0xb, URZ ;  /* 0x0000000b04050899 */ /* 0x000fe4000800063f */
[----:B------:R-:W-:Y:S01]  /*02c0*/  @UP0 USHF.L.U32 UR4, UR4, 0x1, URZ ;  /* 0x0000000104040899 */ /* 0x000fe2000800063f */
[----:B------:R-:W-:Y:S01]  /*02d0*/  VOTEU.ANY UP2, P0 ;  /* 0x00000000003f7886 */ /* 0x000fe20000040100 */
[----:B-1----:R-:W-:Y:S01]  /*02e0*/  R2UR UR9, R3 ;  /* 0x00000000030972ca */ /* 0x002fe200000e0000 */
[----:B--2---:R-:W-:Y:S01]  /*02f0*/  @UP0 ULEA UR8, UR8, UR6, 0x18 ;  /* 0x0000000608080291 */ /* 0x004fe2000f8ec03f */
[----:B0-----:R-:W-:Y:S01]  /*0300*/  ISETP.NE.AND P1, PT, R2, RZ, PT ;  /* 0x000000ff0200720c */ /* 0x001fe20003f25270 */
        /* <DEDUP_REMOVED lines=26> */
.L_x_1672:
        /* <DEDUP_REMOVED lines=22> */
.L_x_1673:
        /* <DEDUP_REMOVED lines=18> */
.L_x_1674:
        /* <DEDUP_REMOVED lines=22> */
.L_x_1675:
        /* <DEDUP_REMOVED lines=22> */
.L_x_1676:
        /* <DEDUP_REMOVED lines=8> */
.L_x_1678:
[----:B------:R-:W-:-:S08]  /*0a70*/  NOP ;  /* 0x0000000000007918 */ /* 0x000fd00000000000 */
[----:B------:R-:W1:Y:S02]  /*0a80*/  USETMAXREG.TRY_ALLOC.CTAPOOL UP0, 0xf0 ;  /* 0x000000f0000079c8 */ /* 0x000e640008000600 */
[----:B-1----:R-:W-:-:S13]  /*0a90*/  PLOP3.LUT P0, PT, PT, PT, UP0, 0x80, 0x0 ;  /* 0x000000000000781c */ /* 0x002fda0003f0f008 */
[----:B------:R-:W-:Y:S05]  /*0aa0*/  @!P0 BRA `(.L_x_1678) ;  /* 0xfffffffc00f08947 */ /* 0x000fea000383ffff */
[----:B------:R-:W1:Y:S08]  /*0ab0*/  S2UR UR4, SR_CgaCtaId ;  /* 0x00000000000479c3 */ /* 0x000e700000008800 */
[----:B------:R-:W-:Y:S06]  /*0ac0*/  BAR.ARV 0x8, 0x180 ;  /* 0x0206000000007b1d */ /* 0x000fec0000002000 */
[----:B------:R-:W-:-:S02]  /*0ad0*/  UMOV UR39, 0x400 ;  /* 0x0000040000277882 */ /* 0x000fc40000000000 */
[----:B------:R-:W-:Y:S06]  /*0ae0*/  BAR.SYNC.DEFER_BLOCKING 0x5, 0x180 ;  /* 0x0146000000007b1d */ /* 0x000fec0000010000 */
[----:B------:R-:W-:Y:S04]  /*0af0*/  STL.64 [R1+0x2b8], RZ ;  /* 0x0002b8ff01007387 */ /* 0x000fe80000100a00 */
[----:B------:R-:W-:Y:S01]  /*0b00*/  STL [R1+0x2c0], RZ ;  /* 0x0002c0ff01007387 */ /* 0x000fe20000100800 */
[----:B-1----:R-:W-:-:S03]  /*0b10*/  ULEA UR39, UR4, UR39, 0x18 ;  /* 0x0000002704277291 */ /* 0x002fc6000f8ec03f */
[----:B------:R-:W-:-:S06]  /*0b20*/  ULDC UR4, c[0x0][0xc3c] ;  /* 0x00030f0000047ab9 */ /* 0x000fcc0000000800 */
[----:B------:R-:W1:Y:S01]  /*0b30*/  LDS.128 R24, [UR39+0x308d0] ;  /* 0x0308d027ff187984 */ /* 0x000e620008000c00 */
[----:B------:R-:W-:Y:S06]  /*0b40*/  BAR.ARV 0x4, 0x180 ;  /* 0x0106000000007b1d */ /* 0x000fec0000002000 */
[----:B-1----:R-:W-:-:S13]  /*0b50*/  ISETP.GE.AND P0, PT, R27, UR4, PT ;  /* 0x000000041b007c0c */ /* 0x002fda000bf06270 */
[----:B------:R-:W-:Y:S05]  /*0b60*/  @P0 EXIT ;  /* 0x000000000000094d */ /* 0x000fea0003800000 */
[----:B------:R-:W2:Y:S04]  /*0b70*/  LDL R3, [R1+0x2d0] ;  /* 0x0002d00001037983 */ /* 0x000ea80000100800 */
[----:B0-----:R-:W3:Y:S01]  /*0b80*/  LDL R2, [R1+0x320] ;  /* 0x0003200001027983 */ /* 0x001ee20000100800 */
[----:B------:R-:W-:Y:S01]  /*0b90*/  R2UR UR5, R25 ;  /* 0x00000000190572ca */ /* 0x000fe200000e0000 */
[----:B------:R-:W-:Y:S01]  /*0ba0*/  UMOV UR60, URZ ;  /* 0x0000003f003c7c82 */ /* 0x000fe20008000000 */
[----:B------:R-:W-:Y:S01]  /*0bb0*/  R2UR UR42, R26 ;  /* 0x000000001a2a72ca */ /* 0x000fe200000e0000 */
[----:B------:R-:W0:Y:S01]  /*0bc0*/  S2R R0, SR_TID.X ;  /* 0x0000000000007919 */ /* 0x000e220000002100 */
[----:B------:R-:W-:Y:S01]  /*0bd0*/  UMOV UR38, URZ ;  /* 0x0000003f00267c82 */ /* 0x000fe20008000000 */
[----:B0-----:R-:W-:Y:S01]  /*0be0*/  VIADD R192, R0, 0xffffff80 ;  /* 0xffffff8000c07836 */ /* 0x001fe20000000000 */
[----:B--2---:R-:W-:-:S04]  /*0bf0*/  R2UR UR6, R3 ;  /* 0x00000000030672ca */ /* 0x004fc800000e0000 */
[----:B------:R-:W-:Y:S02]  /*0c00*/  SHF.R.S32.HI R3, RZ, 0x1f, R192 ;  /* 0x0000001fff037819 */ /* 0x000fe400000114c0 */
[----:B---3--:R-:W-:Y:S02]  /*0c10*/  R2UR UR4, R2 ;  /* 0x00000000020472ca */ /* 0x008fe400000e0000 */
[CC--:B------:R-:W-:Y:S02]  /*0c20*/  LEA.HI R0, R3.reuse, R192.reuse, RZ, 0x7 ;  /* 0x000000c003007211 */ /* 0x0c0fe400078f38ff */
[CC--:B------:R-:W-:Y:S02]  /*0c30*/  LEA.HI R2, R3.reuse, R192.reuse, RZ, 0x4 ;  /* 0x000000c003027211 */ /* 0x0c0fe400078f20ff */
[----:B------:R-:W-:Y:S02]  /*0c40*/  LOP3.LUT R5, R0, 0xffffff80, RZ, 0xc0, !PT ;  /* 0xffffff8000057812 */ /* 0x000fe400078ec0ff */
[----:B------:R-:W-:Y:S01]  /*0c50*/  SHF.R.S32.HI R7, RZ, 0x4, R2 ;  /* 0x00000004ff077819 */ /* 0x000fe20000011402 */
[----:B------:R-:W-:Y:S01]  /*0c60*/  UIADD3 UR7, UR6, 0x2b8, URZ ;  /* 0x000002b806077890 */ /* 0x000fe2000fffe03f */
[-C--:B------:R-:W-:Y:S01]  /*0c70*/  LEA.HI R215, R3, R192.reuse, RZ, 0x5 ;  /* 0x000000c003d77211 */ /* 0x080fe200078f28ff */
[----:B------:R-:W-:Y:S01]  /*0c80*/  IMAD.IADD R13, R192, 0x1, -R5 ;  /* 0x00000001c00d7824 */ /* 0x000fe200078e0a05 */
[C---:B------:R-:W-:Y:S01]  /*0c90*/  LOP3.LUT R5, R2.reuse, 0x3fffff0, RZ, 0xc0, !PT ;  /* 0x03fffff002057812 */ /* 0x040fe200078ec0ff */
[----:B------:R-:W-:Y:S01]  /*0ca0*/  ULOP3.LUT UR4, UR4, 0x1, URZ, 0xfc, !UPT ;  /* 0x0000000104047892 */ /* 0x000fe2000f8efc3f */
[----:B------:R-:W-:Y:S01]  /*0cb0*/  LEA.HI R4, R2, R7, RZ, 0x1 ;  /* 0x0000000702047211 */ /* 0x000fe200078f08ff */
[----:B------:R-:W-:Y:S01]  /*0cc0*/  UMOV UR6, URZ ;  /* 0x0000003f00067c82 */ /* 0x000fe20008000000 */
[----:B------:R-:W-:Y:S01]  /*0cd0*/  SHF.R.S32.HI R6, RZ, 0x1f, R13 ;  /* 0x0000001fff067819 */ /* 0x000fe2000001140d */
[----:B------:R-:W-:Y:S01]  /*0ce0*/  IMAD.IADD R2, R192, 0x1, -R5 ;  /* 0x00000001c0027824 */ /* 0x000fe200078e0a05 */
[----:B------:R-:W-:Y:S01]  /*0cf0*/  LOP3.LUT R4, R4, 0x1ffffffe, RZ, 0xc0, !PT ;  /* 0x1ffffffe04047812 */ /* 0x000fe200078ec0ff */
[----:B------:R-:W-:Y:S01]  /*0d00*/  IMAD.U32 R202, RZ, RZ, UR4 ;  /* 0x00000004ffca7e24 */ /* 0x000fe2000f8e00ff */
[----:B------:R-:W-:Y:S01]  /*0d10*/  LEA.HI R8, R6, R13, RZ, 0x2 ;  /* 0x0000000d06087211 */ /* 0x000fe200078f10ff */
[----:B------:R-:W-:Y:S01]  /*0d20*/  UIADD3 UR4, UR39, 0x12400, URZ ;  /* 0x0001240027047890 */ /* 0x000fe2000fffe03f */
[----:B------:R-:W-:Y:S01]  /*0d30*/  SHF.R.S32.HI R215, RZ, 0x5, R215 ;  /* 0x00000005ffd77819 */ /* 0x000fe200000114d7 */
[----:B------:R-:W-:Y:S01]  /*0d40*/  IMAD.IADD R4, R7, 0x1, -R4 ;  /* 0x0000000107047824 */ /* 0x000fe200078e0a04 */
[--C-:B------:R-:W-:Y:S01]  /*0d50*/  SHF.R.S32.HI R5, RZ, 0x2, R8.reuse ;  /* 0x00000002ff057819 */ /* 0x100fe20000011408 */
[----:B------:R-:W-:Y:S01]  /*0d60*/  STL [R1+0x2e0], R13 ;  /* 0x0002e00d01007387 */ /* 0x000fe20000100800 */
[----:B------:R-:W-:Y:S01]  /*0d70*/  SHF.R.S32.HI R10, RZ, 0x1f, R8 ;  /* 0x0000001fff0a7819 */ /* 0x000fe20000011408 */
[----:B------:R-:W-:Y:S01]  /*0d80*/  IMAD R7, R215, 0x10, R2 ;  /* 0x00000010d7077824 */ /* 0x000fe200078e0202 */
[----:B------:R-:W-:Y:S01]  /*0d90*/  SHF.R.S32.HI R9, RZ, 0x7, R0 ;  /* 0x00000007ff097819 */ /* 0x000fe20000011400 */
[----:B------:R-:W-:Y:S01]  /*0da0*/  IMAD.U32 R203, RZ, RZ, UR7 ;  /* 0x00000007ffcb7e24 */ /* 0x000fe2000f8e00ff */
[----:B------:R-:W-:Y:S01]  /*0db0*/  LEA.HI R10, R10, R5, RZ, 0x3 ;  /* 0x000000050a0a7211 */ /* 0x000fe200078f18ff */
[----:B------:R-:W-:Y:S01]  /*0dc0*/  IMAD R12, R7, 0x8, R4 ;  /* 0x00000008070c7824 */ /* 0x000fe200078e0204 */
[----:B------:R-:W-:Y:S01]  /*0dd0*/  LEA.HI R2, R3, R192, RZ, 0x2 ;  /* 0x000000c003027211 */ /* 0x000fe200078f10ff */
[----:B------:R0:W-:Y:S01]  /*0de0*/  STL [R1+0x2e8], R9 ;  /* 0x0002e80901007387 */ /* 0x0001e20000100800 */
[----:B------:R-:W-:Y:S01]  /*0df0*/  LOP3.LUT R10, R10, 0xfffffff8, RZ, 0xc0, !PT ;  /* 0xfffffff80a0a7812 */ /* 0x000fe200078ec0ff */
[----:B------:R-:W-:Y:S01]  /*0e00*/  IMAD.U32 R218, RZ, RZ, UR6 ;  /* 0x00000006ffda7e24 */ /* 0x000fe2000f8e00ff */
[----:B------:R-:W-:-:S02]  /*0e10*/  LEA.HI R6, R6, R13, RZ, 0x5 ;  /* 0x0000000d06067211 */ /* 0x000fc400078f28ff */
[----:B------:R-:W-:Y:S01]  /*0e20*/  LEA.HI R0, R0, R9, RZ, 0x1 ;  /* 0x0000000900007211 */ /* 0x000fe200078f08ff */
[----:B------:R-:W-:Y:S01]  /*0e30*/  IMAD.IADD R7, R5, 0x1, -R10 ;  /* 0x0000000105077824 */ /* 0x000fe200078e0a0a */
[----:B------:R-:W-:Y:S02]  /*0e40*/  LOP3.LUT R219, R2, 0xfffffffc, RZ, 0xc0, !PT ;  /* 0xfffffffc02db7812 */ /* 0x000fe400078ec0ff */
[----:B------:R-:W-:Y:S02]  /*0e50*/  SHF.R.S32.HI R6, RZ, 0x5, R6 ;  /* 0x00000005ff067819 */ /* 0x000fe40000011406 */
[----:B------:R-:W-:Y:S01]  /*0e60*/  LOP3.LUT R0, R0, 0x3fffffe, RZ, 0xc0, !PT ;  /* 0x03fffffe00007812 */ /* 0x000fe200078ec0ff */
[----:B------:R-:W-:Y:S01]  /*0e70*/  IMAD.IADD R219, R192, 0x1, -R219 ;  /* 0x00000001c0db7824 */ /* 0x000fe200078e0adb */
[--C-:B------:R-:W-:Y:S01]  /*0e80*/  SHF.R.S32.HI R16, RZ, 0x2, R2.reuse ;  /* 0x00000002ff107819 */ /* 0x100fe20000011402 */
[----:B------:R-:W-:Y:S01]  /*0e90*/  IMAD R7, R6, 0x10, R7 ;  /* 0x0000001006077824 */ /* 0x000fe200078e0207 */
[----:B------:R-:W-:Y:S01]  /*0ea0*/  SHF.R.S32.HI R5, RZ, 0x1f, R2 ;  /* 0x0000001fff057819 */ /* 0x000fe20000011402 */
[----:B------:R-:W-:Y:S01]  /*0eb0*/  IMAD.IADD R0, R9, 0x1, -R0 ;  /* 0x0000000109007824 */ /* 0x000fe200078e0a00 */
[----:B------:R-:W-:Y:S01]  /*0ec0*/  LEA.HI R3, R3, R192, RZ, 0x3 ;  /* 0x000000c003037211 */ /* 0x000fe200078f18ff */
[----:B------:R-:W-:Y:S01]  /*0ed0*/  VIADD R201, R16, 0x40 ;  /* 0x0000004010c97836 */ /* 0x000fe20000000000 */
[----:B------:R-:W-:Y:S01]  /*0ee0*/  LEA.HI R5, R5, R16, RZ, 0x3 ;  /* 0x0000001005057211 */ /* 0x000fe200078f18ff */
[----:B------:R-:W-:Y:S01]  /*0ef0*/  IMAD.SHL.U32 R196, R219, 0x4, RZ ;  /* 0x00000004dbc47824 */ /* 0x000fe200078e00ff */
[----:B------:R-:W-:Y:S01]  /*0f00*/  SHF.R.S32.HI R217, RZ, 0x3, R3 ;  /* 0x00000003ffd97819 */ /* 0x000fe20000011403 */
[----:B------:R-:W-:Y:S01]  /*0f10*/  IMAD R6, R0, 0x40, R7 ;  /* 0x0000004000067824 */ /* 0x000fe200078e0207 */
[----:B------:R-:W-:Y:S01]  /*0f20*/  SHF.R.S32.HI R0, RZ, 0x1f, R201 ;  /* 0x0000001fff007819 */ /* 0x000fe200000114c9 */
[C---:B------:R-:W-:Y:S01]  /*0f30*/  VIADD R206, R196.reuse, 0x20 ;  /* 0x00000020c4ce7836 */ /* 0x040fe20000000000 */
[----:B------:R-:W-:Y:S01]  /*0f40*/  LOP3.LUT R5, R5, 0xfffffff8, RZ, 0xc0, !PT ;  /* 0xfffffff805057812 */ /* 0x000fe200078ec0ff */
[----:B------:R-:W-:Y:S01]  /*0f50*/  VIADD R205, R196, 0x40 ;  /* 0x00000040c4cd7836 */ /* 0x000fe20000000000 */
[----:B------:R-:W-:Y:S01]  /*0f60*/  LEA.HI R0, R0, R201, RZ, 0x3 ;  /* 0x000000c900007211 */ /* 0x000fe200078f18ff */
[C-C-:B------:R-:W-:Y:S01]  /*0f70*/  IMAD.IADD R225, R196.reuse, 0x1, R206.reuse ;  /* 0x00000001c4e17824 */ /* 0x140fe200078e02ce */
[----:B------:R-:W-:Y:S01]  /*0f80*/  STL [R1+0x2e4], R6 ;  /* 0x0002e40601007387 */ /* 0x000fe20000100800 */
[----:B------:R-:W-:Y:S01]  /*0f90*/  IMAD.IADD R226, R196, 0x1, R205 ;  /* 0x00000001c4e27824 */ /* 0x000fe200078e02cd */
[----:B------:R-:W-:Y:S01]  /*0fa0*/  LOP3.LUT R23, R8, 0x7ffffffc, RZ, 0xc0, !PT ;  /* 0x7ffffffc08177812 */ /* 0x000fe200078ec0ff */
[----:B------:R-:W-:Y:S01]  /*0fb0*/  IMAD.SHL.U32 R224, R0, 0x40, RZ ;  /* 0x0000004000e07824 */ /* 0x000fe200078e00ff */
[----:B------:R-:W-:Y:S01]  /*0fc0*/  SHF.R.S32.HI R0, RZ, 0x1f, R225 ;  /* 0x0000001fff007819 */ /* 0x000fe200000114e1 */
[----:B------:R-:W-:Y:S01]  /*0fd0*/  IMAD.SHL.U32 R222, R201, 0x40, RZ ;  /* 0x00000040c9de7824 */ /* 0x000fe200078e00ff */
[----:B------:R-:W-:Y:S01]  /*0fe0*/  SHF.R.S32.HI R230, RZ, 0x1f, R206 ;  /* 0x0000001fffe67819 */ /* 0x000fe200000114ce */
[----:B------:R-:W-:Y:S01]  /*0ff0*/  IMAD.IADD R233, R16, 0x1, -R5 ;  /* 0x0000000110e97824 */ /* 0x000fe200078e0a05 */
[-C--:B------:R-:W-:Y:S01]  /*1000*/  LEA.HI R2, R0, R225.reuse, RZ, 0x6 ;  /* 0x000000e100027211 */ /* 0x080fe200078f30ff */
[----:B------:R-:W-:Y:S01]  /*1010*/  IMAD.SHL.U32 R17, R219, 0x8, RZ ;  /* 0x00000008db117824 */ /* 0x000fe200078e00ff */
[----:B------:R-:W-:Y:S01]  /*1020*/  SHF.R.S32.HI R5, RZ, 0x1f, R226 ;  /* 0x0000001fff057819 */ /* 0x000fe200000114e2 */
[----:B------:R-:W-:Y:S01]  /*1030*/  IMAD.SHL.U32 R214, R233, 0x40, RZ ;  /* 0x00000040e9d67824 */ /* 0x000fe200078e00ff */
[----:B------:R-:W-:Y:S01]  /*1040*/  LOP3.LUT R222, R222, 0x1c0, RZ, 0xc0, !PT ;  /* 0x000001c0dede7812 */ /* 0x000fe200078ec0ff */
[----:B------:R-:W-:Y:S01]  /*1050*/  IMAD.SHL.U32 R2, R2, 0x80, RZ ;  /* 0x0000008002027824 */ /* 0x000fe200078e00ff */
[----:B------:R-:W-:Y:S01]  /*1060*/  LEA.HI R7, R0, R225, RZ, 0x3 ;  /* 0x000000e100077211 */ /* 0x000fe200078f18ff */
[C---:B------:R-:W-:Y:S01]  /*1070*/  VIADD R204, R196.reuse, 0x10 ;  /* 0x00000010c4cc7836 */ /* 0x040fe20000000000 */
[CC--:B------:R-:W-:Y:S01]  /*1080*/  LEA.HI R0, R5.reuse, R226.reuse, RZ, 0x6 ;  /* 0x000000e205007211 */ /* 0x0c0fe200078f30ff */
[C---:B------:R-:W-:Y:S01]  /*1090*/  VIADD R208, R196.reuse, 0x30 ;  /* 0x00000030c4d07836 */ /* 0x040fe20000000000 */
[----:B------:R-:W-:Y:S01]  /*10a0*/  SHF.R.U32.HI R223, RZ, 0x3, R222 ;  /* 0x00000003ffdf7819 */ /* 0x000fe200000116de */
[----:B------:R-:W-:Y:S01]  /*10b0*/  VIADD R207, R196, 0x50 ;  /* 0x00000050c4cf7836 */ /* 0x000fe20000000000 */
[----:B------:R-:W-:Y:S01]  /*10c0*/  LOP3.LUT R4, R222, 0x38, R7, 0xf8, !PT ;  /* 0x00000038de047812 */ /* 0x000fe200078ef807 */
[----:B------:R-:W-:Y:S01]  /*10d0*/  IMAD.SHL.U32 R0, R0, 0x80, RZ ;  /* 0x0000008000007824 */ /* 0x000fe200078e00ff */
[----:B------:R-:W-:Y:S01]  /*10e0*/  LEA.HI R221, R5, R226, RZ, 0x3 ;  /* 0x000000e205dd7211 */ /* 0x000fe200078f18ff */
[----:B------:R-:W-:Y:S01]  /*10f0*/  IMAD.IADD R23, R13, 0x1, -R23 ;  /* 0x000000010d177824 */ /* 0x000fe200078e0a17 */
[----:B------:R-:W-:-:S02]  /*1100*/  LOP3.LUT R224, R224, 0xfffffe00, RZ, 0xc0, !PT ;  /* 0xfffffe00e0e07812 */ /* 0x000fc400078ec0ff */
[----:B------:R-:W-:Y:S02]  /*1110*/  LOP3.LUT R2, R2, 0xffffe000, RZ, 0xc0, !PT ;  /* 0xffffe00002027812 */ /* 0x000fe400078ec0ff */
[----:B0-----:R-:W-:Y:S02]  /*1120*/  LOP3.LUT R9, R4, R223, RZ, 0x3c, !PT ;  /* 0x000000df04097212 */ /* 0x001fe400078e3cff */
[----:B------:R-:W-:Y:S02]  /*1130*/  LOP3.LUT R214, R214, 0x1c0, RZ, 0xc0, !PT ;  /* 0x000001c0d6d67812 */ /* 0x000fe400078ec0ff */
[----:B------:R-:W-:Y:S02]  /*1140*/  LOP3.LUT R4, R222, 0x38, R221, 0xf8, !PT ;  /* 0x00000038de047812 */ /* 0x000fe400078ef8dd */
[----:B------:R-:W-:Y:S01]  /*1150*/  IADD3 R235, R9, R2, R224 ;  /* 0x0000000209eb7210 */ /* 0x000fe20007ffe0e0 */
[----:B------:R-:W-:Y:S01]  /*1160*/  IMAD R2, R215, 0x200, R2 ;  /* 0x00000200d7027824 */ /* 0x000fe200078e0202 */
[----:B------:R-:W-:-:S02]  /*1170*/  SHF.R.U32.HI R216, RZ, 0x3, R214 ;  /* 0x00000003ffd87819 */ /* 0x000fc400000116d6 */
[----:B------:R-:W-:Y:S02]  /*1180*/  LOP3.LUT R9, R214, 0x38, R221, 0xf8, !PT ;  /* 0x00000038d6097812 */ /* 0x000fe400078ef8dd */
[----:B------:R-:W-:Y:S02]  /*1190*/  LOP3.LUT R0, R0, 0xffffe000, RZ, 0xc0, !PT ;  /* 0xffffe00000007812 */ /* 0x000fe400078ec0ff */
[----:B------:R-:W-:Y:S01]  /*11a0*/  LOP3.LUT R11, R4, R223, RZ, 0x3c, !PT ;  /* 0x000000df040b7212 */ /* 0x000fe200078e3cff */
[----:B------:R-:W-:Y:S01]  /*11b0*/  IMAD.SHL.U32 R4, R12, 0x8, RZ ;  /* 0x000000080c047824 */ /* 0x000fe200078e00ff */
[----:B------:R-:W-:Y:S02]  /*11c0*/  LOP3.LUT R9, R9, R216, RZ, 0x3c, !PT ;  /* 0x000000d809097212 */ /* 0x000fe400078e3cff */
[----:B------:R-:W-:Y:S01]  /*11d0*/  IADD3 R11, R11, R0, R224 ;  /* 0x000000000b0b7210 */ /* 0x000fe20007ffe0e0 */
[----:B------:R-:W-:Y:S01]  /*11e0*/  IMAD R0, R215, 0x200, R0 ;  /* 0x00000200d7007824 */ /* 0x000fe200078e0200 */
[----:B------:R-:W-:Y:S01]  /*11f0*/  LOP3.LUT R5, R214, 0x38, R7, 0xf8, !PT ;  /* 0x00000038d6057812 */ /* 0x000fe200078ef807 */
[----:B------:R-:W-:Y:S01]  /*1200*/  STL [R1+0x2ec], R4 ;  /* 0x0002ec0401007387 */ /* 0x000fe20000100800 */
[----:B------:R-:W-:Y:S01]  /*1210*/  SHF.R.S32.HI R231, RZ, 0x1f, R204 ;  /* 0x0000001fffe77819 */ /* 0x000fe200000114cc */
[----:B------:R-:W-:Y:S01]  /*1220*/  IMAD.IADD R9, R0, 0x1, R9 ;  /* 0x0000000100097824 */ /* 0x000fe200078e0209 */
[----:B------:R-:W-:-:S02]  /*1230*/  LEA.HI R0, R219, R219, RZ, 0x1 ;  /* 0x000000dbdb007211 */ /* 0x000fc400078f08ff */
[----:B------:R-:W-:Y:S02]  /*1240*/  LOP3.LUT R5, R5, R216, RZ, 0x3c, !PT ;  /* 0x000000d805057212 */ /* 0x000fe400078e3cff */
[----:B------:R-:W-:Y:S02]  /*1250*/  LOP3.LUT R0, R0, 0x1ffffffe, RZ, 0xc0, !PT ;  /* 0x1ffffffe00007812 */ /* 0x000fe400078ec0ff */
[----:B------:R-:W-:Y:S01]  /*1260*/  SHF.R.S32.HI R229, RZ, 0x1f, R208 ;  /* 0x0000001fffe57819 */ /* 0x000fe200000114d0 */
[----:B------:R-:W-:Y:S01]  /*1270*/  IMAD.IADD R2, R2, 0x1, R5 ;  /* 0x0000000102027824 */ /* 0x000fe200078e0205 */
[----:B------:R-:W-:Y:S01]  /*1280*/  LOP3.LUT R5, R3, 0xfffffff8, RZ, 0xc0, !PT ;  /* 0xfffffff803057812 */ /* 0x000fe200078ec0ff */
[----:B------:R-:W-:Y:S01]  /*1290*/  IMAD.IADD R0, R219, 0x1, -R0 ;  /* 0x00000001db007824 */ /* 0x000fe200078e0a00 */
[----:B------:R-:W-:Y:S01]  /*12a0*/  SHF.R.S32.HI R228, RZ, 0x1f, R205 ;  /* 0x0000001fffe47819 */ /* 0x000fe200000114cd */
[----:B------:R-:W-:Y:S01]  /*12b0*/  IMAD.U32 R3, RZ, RZ, UR4 ;  /* 0x00000004ff037e24 */ /* 0x000fe2000f8e00ff */
[----:B------:R-:W-:Y:S01]  /*12c0*/  SHF.R.S32.HI R227, RZ, 0x1f, R207 ;  /* 0x0000001fffe37819 */ /* 0x000fe200000114cf */
[----:B------:R-:W-:Y:S01]  /*12d0*/  IMAD R22, R0, 0x8, R6 ;  /* 0x0000000800167824 */ /* 0x000fe200078e0206 */
[----:B------:R-:W-:Y:S01]  /*12e0*/  LEA R0, R2, UR4, 0x1 ;  /* 0x0000000402007c11 */ /* 0x000fe2000f8e08ff */
[----:B------:R-:W-:Y:S01]  /*12f0*/  IMAD.IADD R232, R192, 0x1, -R5 ;  /* 0x00000001c0e87824 */ /* 0x000fe200078e0a05 */
[----:B------:R0:W-:Y:S01]  /*1300*/  STL [R1+0x2dc], R3 ;  /* 0x0002dc0301007387 */ /* 0x0001e20000100800 */
[----:B------:R-:W-:-:S02]  /*1310*/  SHF.R.S32.HI R220, RZ, 0x3, R7 ;  /* 0x00000003ffdc7819 */ /* 0x000fc40000011407 */
[----:B------:R-:W-:Y:S01]  /*1320*/  IMAD.SHL.U32 R198, R232, 0x8, RZ ;  /* 0x00000008e8c67824 */ /* 0x000fe200078e00ff */
[----:B------:R1:W-:Y:S01]  /*1330*/  STL [R1+0x2d8], R0 ;  /* 0x0002d80001007387 */ /* 0x0003e20000100800 */
[----:B------:R-:W-:Y:S02]  /*1340*/  SHF.R.S32.HI R221, RZ, 0x3, R221 ;  /* 0x00000003ffdd7819 */ /* 0x000fe400000114dd */
[C---:B------:R-:W-:Y:S01]  /*1350*/  VIADD R199, R198.reuse, 0x40 ;  /* 0x00000040c6c77836 */ /* 0x040fe20000000000 */
[----:B------:R-:W-:Y:S01]  /*1360*/  SHF.R.S32.HI R212, RZ, 0x1f, R198 ;  /* 0x0000001fffd47819 */ /* 0x000fe200000114c6 */
[----:B------:R-:W-:Y:S01]  /*1370*/  VIADD R200, R198, 0x80 ;  /* 0x00000080c6c87836 */ /* 0x000fe20000000000 */
[----:B0-----:R-:W-:Y:S02]  /*1380*/  LOP3.LUT R3, R222, 0x38, R17, 0xf8, !PT ;  /* 0x00000038de037812 */ /* 0x001fe400078ef811 */
[----:B------:R-:W-:Y:S02]  /*1390*/  SHF.R.S32.HI R211, RZ, 0x1f, R199 ;  /* 0x0000001fffd37819 */ /* 0x000fe400000114c7 */
[----:B------:R-:W-:-:S02]  /*13a0*/  LOP3.LUT R3, R224, R3, R223, 0xf6, !PT ;  /* 0x00000003e0037212 */ /* 0x000fc400078ef6df */
[----:B------:R-:W-:Y:S02]  /*13b0*/  SHF.R.S32.HI R210, RZ, 0x1f, R200 ;  /* 0x0000001fffd27819 */ /* 0x000fe400000114c8 */
[----:B------:R-:W-:Y:S02]  /*13c0*/  LEA R237, R3, UR4, 0x1 ;  /* 0x0000000403ed7c11 */ /* 0x000fe4000f8e08ff */
[----:B------:R-:W-:Y:S02]  /*13d0*/  LEA R235, R235, UR4, 0x1 ;  /* 0x00000004ebeb7c11 */ /* 0x000fe4000f8e08ff */
[----:B------:R-:W-:Y:S02]  /*13e0*/  LEA R234, R11, UR4, 0x1 ;  /* 0x000000040bea7c11 */ /* 0x000fe4000f8e08ff */
[----:B-1----:R-:W-:-:S07]  /*13f0*/  LEA R236, R9, UR4, 0x1 ;  /* 0x0000000409ec7c11 */ /* 0x002fce000f8e08ff */
.L_x_1849:
[----:B012-4-:R-:W0:Y:S01]  /*1400*/  LDC.64 R2, c[0x0][0xa28] ;  /* 0x00028a00ff027b82 */ /* 0x017e220000000a00 */
[----:B------:R-:W-:Y:S01]  /*1410*/  ULDC.64 UR6, c[0x0][0xa08] ;  /* 0x0002820000067ab9 */ /* 0x000fe20000000a00 */
[----:B------:R-:W-:Y:S01]  /*1420*/  IMAD.MOV.U32 R13, RZ, RZ, RZ ;  /* 0x000000ffff0d7224 */ /* 0x000fe200078e00ff */
[----:B------:R-:W-:Y:S01]  /*1430*/  ISETP.NE.U32.AND P3, PT, RZ, UR6, PT ;  /* 0x00000006ff007c0c */ /* 0x000fe2000bf65070 */
[----:B------:R-:W-:Y:S01]  /*1440*/  IMAD.MOV.U32 R31, RZ, RZ, RZ ;  /* 0x000000ffff1f7224 */ /* 0x000fe200078e00ff */
[----:B------:R-:W-:Y:S02]  /*1450*/  ULDC.64 UR8, c[0x0][0x208] ;  /* 0x0000820000087ab9 */ /* 0x000fe40000000a00 */
[----:B------:R-:W-:Y:S01]  /*1460*/  ISETP.NE.AND.EX P3, PT, RZ, UR7, PT, P3 ;  /* 0x00000007ff007c0c */ /* 0x000fe2000bf65330 */
[----:B------:R-:W1:Y:S01]  /*1470*/  LDC.64 R4, c[0x0][0xa18] ;  /* 0x00028600ff047b82 */ /* 0x000e620000000a00 */
[----:B------:R-:W-:Y:S01]  /*1480*/  ULDC.64 UR6, c[0x0][0x418] ;  /* 0x0001060000067ab9 */ /* 0x000fe20000000a00 */
[----:B0-----:R-:W-:-:S04]  /*1490*/  ISETP.NE.U32.AND P0, PT, R2, RZ, PT ;  /* 0x000000ff0200720c */ /* 0x001fc80003f05070 */
[----:B------:R-:W-:Y:S02]  /*14a0*/  ISETP.NE.AND.EX P0, PT, R3, RZ, PT, P0 ;  /* 0x000000ff0300720c */ /* 0x000fe40003f05300 */
[----:B-1----:R-:W-:-:S04]  /*14b0*/  ISETP.NE.U32.AND P1, PT, R4, RZ, PT ;  /* 0x000000ff0400720c */ /* 0x002fc80003f25070 */
[----:B------:R-:W-:Y:S02]  /*14c0*/  ISETP.NE.AND.EX P1, PT, R5, RZ, PT, P1 ;  /* 0x000000ff0500720c */ /* 0x000fe40003f25310 */
[----:B------:R-:W0:Y:S08]  /*14d0*/  LDC.64 R4, c[0x0][0xa08] ;  /* 0x00028200ff047b82 */ /* 0x000e300000000a00 */
[----:B------:R-:W1:Y:S08]  /*14e0*/  @P0 LDC.64 R2, c[0x0][0xa28] ;  /* 0x00028a00ff020b82 */ /* 0x000e700000000a00 */
[----:B------:R-:W2:Y:S01]  /*14f0*/  @P1 LDC.64 R6, c[0x0][0xa18] ;  /* 0x00028600ff061b82 */ /* 0x000ea20000000a00 */
[----:B------:R-:W-:-:S07]  /*1500*/  UISETP.NE.U32.AND UP0, UPT, UR6, URZ, UPT ;  /* 0x0000003f0600728c */ /* 0x000fce000bf05070 */
[----:B---3--:R-:W3:Y:S01]  /*1510*/  LDC R193, c[0x0][0x348] ;  /* 0x0000d200ffc17b82 */ /* 0x008ee20000000800 */
[----:B------:R-:W-:Y:S01]  /*1520*/  ULDC UR4, c[0x0][0x288] ;  /* 0x0000a20000047ab9 */ /* 0x000fe20000000800 */
[----:B------:R-:W-:Y:S01]  /*1530*/  UISETP.NE.AND.EX UP0, UPT, UR7, URZ, UPT, UP0 ;  /* 0x0000003f0700728c */ /* 0x000fe2000bf05300 */
[----:B------:R-:W-:Y:S01]  /*1540*/  IMAD.U32 R18, RZ, RZ, UR4 ;  /* 0x00000004ff127e24 */ /* 0x000fe2000f8e00ff */
[----:B------:R-:W-:Y:S01]  /*1550*/  ULDC UR4, c[0x0][0x424] ;  /* 0x0001090000047ab9 */ /* 0x000fe20000000800 */
[C---:B0-----:R-:W-:Y:S01]  /*1560*/  IMAD.WIDE R8, R27.reuse, 0x4, R4 ;  /* 0x000000041b087825 */ /* 0x041fe200078e0204 */
[----:B------:R-:W-:Y:S01]  /*1570*/  ULDC.64 UR6, c[0x0][0xa20] ;  /* 0x0002880000067ab9 */ /* 0x000fe20000000a00 */
[----:B------:R-:W-:Y:S01]  /*1580*/  USEL UR4, UR4, 0x1, UP0 ;  /* 0x0000000104047887 */ /* 0x000fe20008000000 */
[----:B------:R-:W-:Y:S01]  /*1590*/  ISETP.NE.U32.AND P2, PT, RZ, UR6, PT ;  /* 0x00000006ff007c0c */ /* 0x000fe2000bf45070 */
[C---:B-1----:R-:W-:Y:S01]  /*15a0*/  @P0 IMAD.WIDE R2, R27.reuse, 0x4, R2 ;  /* 0x000000041b020825 */ /* 0x042fe200078e0202 */
[----:B------:R-:W-:Y:S01]  /*15b0*/  ULDC UR6, c[0x0][0x2f0] ;  /* 0x0000bc0000067ab9 */ /* 0x000fe20000000800 */
[----:B------:R0:W5:Y:S02]  /*15c0*/  @P3 LDG.E R31, desc[UR8][R8.64] ;  /* 0x00000008081f3981 */ /* 0x000164000c1e1900 */
[----:B--2---:R-:W-:-:S02]  /*15d0*/  @P1 IMAD.WIDE R4, R27, 0x4, R6 ;  /* 0x000000041b041825 */ /* 0x004fc400078e0206 */
[----:B------:R0:W5:Y:S01]  /*15e0*/  @P0 LDG.E R13, desc[UR8][R2.64] ;  /* 0x00000008020d0981 */ /* 0x000162000c1e1900 */
[----:B------:R-:W-:Y:S01]  /*15f0*/  ISETP.NE.AND.EX P2, PT, RZ, UR7, PT, P2 ;  /* 0x00000007ff007c0c */ /* 0x000fe2000bf45320 */
[----:B------:R-:W-:Y:S02]  /*1600*/  UIMAD UR4, UR4, UR6, URZ ;  /* 0x00000006040472a4 */ /* 0x000fe4000f8e023f */
[----:B------:R0:W5:Y:S01]  /*1610*/  @P1 LDG.E R18, desc[UR8][R4.64] ;  /* 0x0000000804121981 */ /* 0x000162000c1e1900 */
[----:B------:R-:W-:Y:S09]  /*1620*/  @P1 BRA `(.L_x_1679) ;  /* 0x0000000000281947 */ /* 0x000ff20003800000 */
[----:B------:R-:W-:Y:S02]  /*1630*/  ULDC.64 UR6, c[0x0][0xa00] ;  /* 0x0002800000067ab9 */ /* 0x000fe40000000a00 */
[----:B------:R-:W-:-:S04]  /*1640*/  ISETP.NE.U32.AND P0, PT, RZ, UR6, PT ;  /* 0x00000006ff007c0c */ /* 0x000fc8000bf05070 */
[----:B------:R-:W-:-:S13]  /*1650*/  ISETP.NE.AND.EX P0, PT, RZ, UR7, PT, P0 ;  /* 0x00000007ff007c0c */ /* 0x000fda000bf05300 */
[----:B------:R-:W-:Y:S05]  /*1660*/  @!P0 BRA `(.L_x_1679) ;  /* 0x0000000000188947 */ /* 0x000fea0003800000 */
[----:B0-----:R-:W0:Y:S01]  /*1670*/  LDC.64 R2, c[0x0][0xa00] ;  /* 0x00028000ff027b82 */ /* 0x001e220000000a00 */
[----:B------:R-:W-:Y:S01]  /*1680*/  ULDC.64 UR6, c[0x0][0x208] ;  /* 0x0000820000067ab9 */ /* 0x000fe20000000a00 */
[----:B0-----:R-:W-:-:S05]  /*1690*/  IMAD.WIDE R2, R27, 0x4, R2 ;  /* 0x000000041b027825 */ /* 0x001fca00078e0202 */
[----:B-----5:R-:W2:Y:S04]  /*16a0*/  LDG.E R18, desc[UR6][R2.64] ;  /* 0x0000000602127981 */ /* 0x020ea8000c1e1900 */
[----:B------:R-:W2:Y:S02]  /*16b0*/  LDG.E R5, desc[UR6][R2.64+0x4] ;  /* 0x0000040602057981 */ /* 0x000ea4000c1e1900 */
[----:B--2---:R-:W-:-:S07]  /*16c0*/  IMAD.IADD R18, R5, 0x1, -R18 ;  /* 0x0000000105127824 */ /* 0x004fce00078e0a12 */
.L_x_1679:
[----:B------:R-:W-:Y:S02]  /*16d0*/  IMAD.U32 R26, RZ, RZ, UR4 ;  /* 0x00000004ff1a7e24 */ /* 0x000fe4000f8e00ff */
[----:B------:R-:W-:Y:S02]  /*16e0*/  IMAD.MOV.U32 R209, RZ, RZ, R27 ;  /* 0x000000ffffd17224 */ /* 0x000fe400078e001b */
[----:B------:R-:W-:Y:S01]  /*16f0*/  IMAD.U32 R213, RZ, RZ, UR42 ;  /* 0x0000002affd57e24 */ /* 0x000fe2000f8e00ff */
[----:B------:R-:W-:Y:S06]  /*1700*/  @!P2 BRA `(.L_x_1680) ;  /* 0x000000000014a947 */ /* 0x000fec0003800000 */
[----:B0-----:R-:W0:Y:S01]  /*1710*/  LDC.64 R2, c[0x0][0xa20] ;  /* 0x00028800ff027b82 */ /* 0x001e220000000a00 */
[----:B------:R-:W-:Y:S01]  /*1720*/  ULDC.64 UR6, c[0x0][0x208] ;  /* 0x0000820000067ab9 */ /* 0x000fe20000000a00 */
[----:B0-----:R-:W-:-:S05]  /*1730*/  IMAD.WIDE R2, R27, 0x4, R2 ;  /* 0x000000041b027825 */ /* 0x001fca00078e0202 */
[----:B------:R1:W5:Y:S01]  /*1740*/  LDG.E R26, desc[UR6][R2.64] ;  /* 0x00000006021a7981 */ /* 0x000362000c1e1900 */
[----:B------:R-:W-:Y:S05]  /*1750*/  BRA `(.L_x_1681) ;  /* 0x0000000000147947 */ /* 0x000fea0003800000 */
.L_x_1680:
[----:B------:R-:W-:Y:S05]  /*1760*/  @!P3 BRA `(.L_x_1681) ;  /* 0x000000000010b947 */ /* 0x000fea0003800000 */
[----:B------:R-:W-:Y:S02]  /*1770*/  ULDC.64 UR6, c[0x0][0x208] ;  /* 0x0000820000067ab9 */ /* 0x000fe40000000a00 */
[----:B0-----:R-:W2:Y:S04]  /*1780*/  LDG.E R3, desc[UR6][R8.64] ;  /* 0x0000000608037981 */ /* 0x001ea8000c1e1900 */
[----:B------:R-:W2:Y:S02]  /*1790*/  LDG.E R26, desc[UR6][R8.64+0x4] ;  /* 0x00000406081a7981 */ /* 0x000ea4000c1e1900 */
[----:B--2---:R-:W-:-:S07]  /*17a0*/  IMAD.IADD R26, R26, 0x1, -R3 ;  /* 0x000000011a1a7824 */ /* 0x004fce00078e0a03 */
.L_x_1681:
[----:B------:R-:W2:Y:S01]  /*17b0*/  LDL R0, [R1+0x320] ;  /* 0x0003200001007983 */ /* 0x000ea20000100800 */
[----:B01----:R-:W0:Y:S01]  /*17c0*/  LDC.64 R2, c[0x0][0xa10] ;  /* 0x00028400ff027b82 */ /* 0x003e220000000a00 */
[----:B------:R-:W-:-:S07]  /*17d0*/  ULDC.64 UR8, c[0x0][0x208] ;  /* 0x0000820000087ab9 */ /* 0x000fce0000000a00 */
[----:B------:R-:W1:Y:S01]  /*17e0*/  LDC.64 R4, c[0x0][0xa30] ;  /* 0x00028c00ff047b82 */ /* 0x000e620000000a00 */
[----:B------:R-:W4:Y:S07]  /*17f0*/  S2R R6, SR_TID.X ;  /* 0x0000000000067919 */ /* 0x000f2e0000002100 */
[----:B------:R-:W3:Y:S01]  /*1800*/  S2UR UR4, SR_SWINHI ;  /* 0x00000000000479c3 */ /* 0x000ee20000002f00 */
[----:B0-----:R-:W-:-:S07]  /*1810*/  ISETP.NE.U32.AND P0, PT, R2, RZ, PT ;  /* 0x000000ff0200720c */ /* 0x001fce0003f05070 */
[----:B------:R-:W0:Y:S01]  /*1820*/  LDC.64 R14, c[0x0][0x9e0] ;  /* 0x00027800ff0e7b82 */ /* 0x000e220000000a00 */
[----:B------:R-:W-:Y:S02]  /*1830*/  ISETP.NE.AND.EX P0, PT, R3, RZ, PT, P0 ;  /* 0x000000ff0300720c */ /* 0x000fe40003f05300 */
[----:B-1----:R-:W-:-:S05]  /*1840*/  ISETP.NE.U32.AND P1, PT, R4, RZ, PT ;  /* 0x000000ff0400720c */ /* 0x002fca0003f25070 */
[----:B------:R-:W1:Y:S01]  /*1850*/  LDC R4, c[0x0][0x448] ;  /* 0x00011200ff047b82 */ /* 0x000e620000000800 */
[----:B------:R-:W-:-:S07]  /*1860*/  ISETP.NE.AND.EX P1, PT, R5, RZ, PT, P1 ;  /* 0x000000ff0500720c */ /* 0x000fce0003f25310 */
[----:B------:R-:W3:Y:S08]  /*1870*/  @P0 LDC.64 R2, c[0x0][0xa10] ;  /* 0x00028400ff020b82 */ /* 0x000ef00000000a00 */
[----:B------:R-:W4:Y:S01]  /*1880*/  @P1 LDC.64 R8, c[0x0][0xa30] ;  /* 0x00028c00ff081b82 */ /* 0x000f220000000a00 */
[----:B---3--:R-:W-:-:S05]  /*1890*/  @P0 IMAD.WIDE R2, R27, 0x4, R2 ;  /* 0x000000041b020825 */ /* 0x008fca00078e0202 */
[----:B------:R-:W3:Y:S01]  /*18a0*/  @P0 LDG.E R19, desc[UR8][R2.64+0x4] ;  /* 0x0000040802130981 */ /* 0x000ee2000c1e1900 */
[----:B----4-:R-:W-:-:S05]  /*18b0*/  @P1 IMAD.WIDE R8, R27, 0x4, R8 ;  /* 0x000000041b081825 */ /* 0x010fca00078e0208 */
[----:B------:R4:W3:Y:S01]  /*18c0*/  @P1 LDG.E R20, desc[UR8][R8.64] ;  /* 0x0000000808141981 */ /* 0x0008e2000c1e1900 */
[----:B--2---:R-:W-:-:S03]  /*18d0*/  R2UR UR6, R0 ;  /* 0x00000000000672ca */ /* 0x004fc600000e0000 */
[----:B------:R2:W3:Y:S01]  /*18e0*/  @P0 LDG.E R0, desc[UR8][R2.64] ;  /* 0x0000000802000981 */ /* 0x0004e2000c1e1900 */
[----:B-1----:R-:W-:Y:S01]  /*18f0*/  ISETP.NE.AND P2, PT, R4, 0x1, PT ;  /* 0x000000010400780c */ /* 0x002fe20003f45270 */
[----:B------:R-:W-:Y:S01]  /*1900*/  UMOV UR36, UR39 ;  /* 0x0000002700247c82 */ /* 0x000fe20008000000 */
[----:B------:R-:W-:Y:S01]  /*1910*/  UMOV UR37, UR4 ;  /* 0x0000000400257c82 */ /* 0x000fe20008000000 */
[----:B------:R-:W-:-:S10]  /*1920*/  UIADD3 UR4, UP0, UR36, 0x30890, URZ ;  /* 0x0003089024047890 */ /* 0x000fd4000ff1e03f */
[----:B------:R-:W1:Y:S01]  /*1930*/  @P2 LDC R21, c[0x0][0x44c] ;  /* 0x00011300ff152b82 */ /* 0x000e620000000800 */
[----:B------:R-:W-:Y:S01]  /*1940*/  IMAD.U32 R11, RZ, RZ, UR6 ;  /* 0x00000006ff0b7e24 */ /* 0x000fe2000f8e00ff */
[----:B------:R-:W-:Y:S01]  /*1950*/  UIADD3.X UR6, URZ, UR37, URZ, UP0, !UPT ;  /* 0x000000253f067290 */ /* 0x000fe200087fe43f */
[----:B------:R-:W-:-:S05]  /*1960*/  LOP3.LUT R6, R6, 0x7f, RZ, 0xc0, !PT ;  /* 0x0000007f06067812 */ /* 0x000fca00078ec0ff */
[----:B------:R-:W0:Y:S01]  /*1970*/  @P2 LDC R12, c[0x0][0x450] ;  /* 0x00011400ff0c2b82 */ /* 0x000e220000000800 */
[----:B------:R-:W-:Y:S01]  /*1980*/  IMAD.MOV.U32 R10, RZ, RZ, 0x9000 ;  /* 0x00009000ff0a7424 */ /* 0x000fe200078e00ff */
[----:B------:R-:W-:Y:S01]  /*1990*/  ISETP.NE.AND P3, PT, R6, RZ, PT ;  /* 0x000000ff0600720c */ /* 0x000fe20003f65270 */
[----:B----4-:R-:W-:Y:S01]  /*19a0*/  IMAD.U32 R8, RZ, RZ, UR4 ;  /* 0x00000004ff087e24 */ /* 0x010fe2000f8e00ff */
[----:B------:R-:W-:Y:S01]  /*19b0*/  USHF.L.U32 UR61, UR5, 0x7, URZ ;  /* 0x00000007053d7899 */ /* 0x000fe2000800063f */
[----:B------:R-:W-:Y:S01]  /*19c0*/  IMAD.U32 R9, RZ, RZ, UR6 ;  /* 0x00000006ff097e24 */ /* 0x000fe2000f8e00ff */
[----:B------:R4:W-:Y:S01]  /*19d0*/  STL.64 [R1+0x18], R10 ;  /* 0x0000180a01007387 */ /* 0x0009e20000100a00 */
[----:B------:R-:W-:Y:S01]  /*19e0*/  IMAD.MOV.U32 R5, RZ, RZ, 0x100 ;  /* 0x00000100ff057424 */ /* 0x000fe200078e00ff */
[----:B------:R-:W-:Y:S01]  /*19f0*/  SEL R4, RZ, 0x1, P3 ;  /* 0x00000001ff047807 */ /* 0x000fe20001800000 */
[----:B------:R-:W-:Y:S01]  /*1a00*/  IMAD.MOV.U32 R6, RZ, RZ, 0x1 ;  /* 0x00000001ff067424 */ /* 0x000fe200078e00ff */
[----:B------:R-:W-:Y:S01]  /*1a10*/  UIADD3 UR7, UP1, UR36, 0x308a0, URZ ;  /* 0x000308a024077890 */ /* 0x000fe2000ff3e03f */
[----:B------:R-:W-:Y:S01]  /*1a20*/  IMAD.MOV.U32 R7, RZ, RZ, RZ ;  /* 0x000000ffff077224 */ /* 0x000fe200078e00ff */
[----:B------:R-:W-:Y:S01]  /*1a30*/  STL.64 [R1+0x8], R8 ;  /* 0x0000080801007387 */ /* 0x000fe20000100a00 */
[----:B------:R-:W-:-:S03]  /*1a40*/  UIADD3 UR4, UR61, 0x7f, URZ ;  /* 0x0000007f3d047890 */ /* 0x000fc6000fffe03f */
[----:B------:R-:W-:Y:S01]  /*1a50*/  STL.64 [R1], RZ ;  /* 0x000000ff01007387 */ /* 0x000fe20000100a00 */
[C---:B----45:R-:W-:Y:S01]  /*1a60*/  IMAD.IADD R10, R26.reuse, 0x1, -R13 ;  /* 0x000000011a0a7824 */ /* 0x070fe200078e0a0d */
[----:B------:R-:W-:Y:S01]  /*1a70*/  R2UR UR43, R26 ;  /* 0x000000001a2b72ca */ /* 0x000fe200000e0000 */
[----:B------:R-:W-:Y:S01]  /*1a80*/  UIADD3.X UR8, URZ, UR37, URZ, UP1, !UPT ;  /* 0x000000253f087290 */ /* 0x000fe20008ffe43f */
[----:B------:R1:W-:Y:S01]  /*1a90*/  STL.128 [R1+0x20], R4 ;  /* 0x0000200401007387 */ /* 0x0003e20000100c00 */
[----:B--2---:R-:W-:-:S04]  /*1aa0*/  IMAD.U32 R2, RZ, RZ, UR7 ;  /* 0x00000007ff027e24 */ /* 0x004fc8000f8e00ff */
[----:B------:R-:W-:Y:S02]  /*1ab0*/  IMAD.U32 R3, RZ, RZ, UR8 ;  /* 0x00000008ff037e24 */ /* 0x000fe4000f8e00ff */
[----:B-1----:R-:W-:-:S04]  /*1ac0*/  @P2 IMAD.HI.U32 R5, R21, UR4, RZ ;  /* 0x0000000415052c27 */ /* 0x002fc8000f8e00ff */
[----:B------:R-:W-:Y:S01]  /*1ad0*/  IMAD.U32 R4, RZ, RZ, UR4 ;  /* 0x00000004ff047e24 */ /* 0x000fe2000f8e00ff */
[----:B0-----:R-:W-:Y:S01]  /*1ae0*/  @P2 SHF.R.U32.HI R4, RZ, R12, R5 ;  /* 0x0000000cff042219 */ /* 0x001fe20000011605 */
[----:B------:R-:W-:Y:S01]  /*1af0*/  STL.64 [R1+0x10], R2 ;  /* 0x0000100201007387 */ /* 0x000fe20000100a00 */
[----:B---3--:R-:W-:Y:S02]  /*1b00*/  @P1 R2UR UR43, R20 ;  /* 0x00000000142b12ca */ /* 0x008fe400000e0000 */
[----:B------:R-:W-:Y:S01]  /*1b10*/  ISETP.GE.AND P1, PT, R15, 0x1, PT ;  /* 0x000000010f00780c */ /* 0x000fe20003f26270 */
[----:B------:R0:W-:Y:S01]  /*1b20*/  STL.64 [R1+0x30], R2 ;  /* 0x0000300201007387 */ /* 0x0001e20000100a00 */
[----:B------:R-:W-:-:S04]  /*1b30*/  @P0 IMAD.IADD R193, R19, 0x1, -R0 ;  /* 0x0000000113c10824 */ /* 0x000fc800078e0a00 */
[----:B------:R-:W-:-:S04]  /*1b40*/  IMAD.IADD R19, R10, 0x1, R193 ;  /* 0x000000010a137824 */ /* 0x000fc800078e02c1 */
[C---:B------:R-:W-:Y:S01]  /*1b50*/  VIADD R0, R19.reuse, 0x5f ;  /* 0x0000005f13007836 */ /* 0x040fe20000000000 */
[----:B------:R-:W-:-:S03]  /*1b60*/  IADD3 R25, R19, 0x1, -R18 ;  /* 0x0000000113197810 */ /* 0x000fc60007ffe812 */
[----:B------:R-:W-:-:S04]  /*1b70*/  IMAD.HI R0, R0, 0x2aaaaaab, RZ ;  /* 0x2aaaaaab00007827 */ /* 0x000fc800078e02ff */
[----:B0-----:R-:W-:Y:S01]  /*1b80*/  IMAD.IADD R3, R25, 0x1, R4 ;  /* 0x0000000119037824 */ /* 0x001fe200078e0204 */
[----:B------:R-:W-:-:S03]  /*1b90*/  SHF.R.U32.HI R79, RZ, 0x1f, R0 ;  /* 0x0000001fff4f7819 */ /* 0x000fc60000011600 */
[----:B------:R-:W-:Y:S01]  /*1ba0*/  IMAD.IADD R14, R3, 0x1, R14 ;  /* 0x00000001030e7824 */ /* 0x000fe200078e020e */
[----:B------:R-:W-:Y:S01]  /*1bb0*/  LEA.HI.SX32 R79, R0, R79, 0x1c ;  /* 0x0000004f004f7211 */ /* 0x000fe200078fe2ff */
        /* <DEDUP_REMOVED lines=11> */
.L_x_1683:
[----:B------:R-:W-:-:S13]  /*1c70*/  ISETP.NE.AND P0, PT, R15, 0x1, PT ;  /* 0x000000010f00780c */ /* 0x000fda0003f05270 */
[----:B------:R-:W0:Y:S02]  /*1c80*/  @P0 LDC.64 R2, c[0x0][0x9e8] ;  /* 0x00027a00ff020b82 */ /* 0x000e240000000a00 */
[----:B0-----:R-:W-:-:S05]  /*1c90*/  @P0 IMAD.HI.U32 R2, R0, R2, RZ ;  /* 0x0000000200020227 */ /* 0x001fca00078e00ff */
[----:B------:R-:W-:-:S07]  /*1ca0*/  @P0 SHF.R.U32.HI R0, RZ, R3, R2 ;  /* 0x00000003ff000219 */ /* 0x000fce0000011602 */
.L_x_1684:
[----:B------:R-:W-:-:S05]  /*1cb0*/  IMAD R3, R0, R15, R15 ;  /* 0x0000000f00037224 */ /* 0x000fca00078e020f */
[----:B------:R-:W-:-:S07]  /*1cc0*/  VIMNMX R14, R14, R3, PT ;  /* 0x000000030e0e7248 */ /* 0x000fce0003fe0100 */
.L_x_1682:
[----:B------:R-:W0:Y:S01]  /*1cd0*/  @P2 LDC R0, c[0x0][0x44c] ;  /* 0x00011300ff002b82 */ /* 0x000e220000000800 */
[----:B------:R-:W-:Y:S02]  /*1ce0*/  IMAD.U32 R3, RZ, RZ, UR61 ;  /* 0x0000003dff037e24 */ /* 0x000fe4000f8e00ff */
[----:B------:R-:W-:-:S05]  /*1cf0*/  IMAD.IADD R76, R19, 0x1, -R18 ;  /* 0x00000001134c7824 */ /* 0x000fca00078e0a12 */
[----:B------:R-:W1:Y:S08]  /*1d00*/  @P2 LDC R5, c[0x0][0x450] ;  /* 0x00011400ff052b82 */ /* 0x000e700000000800 */
[----:B------:R-:W2:Y:S01]  /*1d10*/  LDC R2, c[0x0][0x9dc] ;  /* 0x00027700ff027b82 */ /* 0x000ea20000000800 */
[----:B0-----:R-:W-:-:S05]  /*1d20*/  @P2 IMAD.HI.U32 R0, R0, UR61, RZ ;  /* 0x0000003d00002c27 */ /* 0x001fca000f8e00ff */
[----:B-1----:R-:W-:-:S05]  /*1d30*/  @P2 SHF.R.U32.HI R3, RZ, R5, R0 ;  /* 0x00000005ff032219 */ /* 0x002fca0000011600 */
[----:B------:R-:W-:-:S04]  /*1d40*/  IMAD.IADD R3, R76, 0x1, R3 ;  /* 0x000000014c037824 */ /* 0x000fc800078e0203 */
[----:B--2---:R-:W-:Y:S01]  /*1d50*/  IMAD.IADD R0, R3, 0x1, -R2 ;  /* 0x0000000103007824 */ /* 0x004fe200078e0a02 */
[----:B------:R-:W-:Y:S06]  /*1d60*/  @!P1 BRA `(.L_x_1685) ;  /* 0x00000000003c9947 */ /* 0x000fec0003800000 */
        /* <DEDUP_REMOVED lines=9> */
.L_x_1686:
[----:B------:R-:W-:-:S13]  /*1e00*/  ISETP.NE.AND P0, PT, R15, 0x1, PT ;  /* 0x000000010f00780c */ /* 0x000fda0003f05270 */
[----:B------:R-:W0:Y:S02]  /*1e10*/  @P0 LDC.64 R4, c[0x0][0x9e8] ;  /* 0x00027a00ff040b82 */ /* 0x000e240000000a00 */
[----:B0-----:R-:W-:-:S05]  /*1e20*/  @P0 IMAD.HI.U32 R2, R3, R4, RZ ;  /* 0x0000000403020227 */ /* 0x001fca00078e00ff */
[----:B------:R-:W-:-:S07]  /*1e30*/  @P0 SHF.R.U32.HI R3, RZ, R5, R2 ;  /* 0x00000005ff030219 */ /* 0x000fce0000011602 */
.L_x_1687:
[----:B------:R-:W-:-:S05]  /*1e40*/  IMAD R3, R3, R15, RZ ;  /* 0x0000000f03037224 */ /* 0x000fca00078e02ff */
[----:B------:R-:W-:-:S07]  /*1e50*/  VIMNMX R0, R0, R3, !PT ;  /* 0x0000000300007248 */ /* 0x000fce0007fe0100 */
.L_x_1685:
[----:B------:R-:W-:Y:S02]  /*1e60*/  VIADD R14, R14, 0x5f ;  /* 0x0000005f0e0e7836 */ /* 0x000fe40000000000 */
[----:B------:R-:W-:-:S04]  /*1e70*/  IMAD.HI R0, R0, 0x2aaaaaab, RZ ;  /* 0x2aaaaaab00007827 */ /* 0x000fc800078e02ff */
[----:B------:R-:W-:Y:S01]  /*1e80*/  IMAD.HI R14, R14, 0x2aaaaaab, RZ ;  /* 0x2aaaaaab0e0e7827 */ /* 0x000fe200078e02ff */
[----:B------:R-:W-:-:S04]  /*1e90*/  SHF.R.U32.HI R5, RZ, 0x1f, R0 ;  /* 0x0000001fff057819 */ /* 0x000fc80000011600 */
[----:B------:R-:W-:Y:S02]  /*1ea0*/  SHF.R.U32.HI R3, RZ, 0x1f, R14 ;  /* 0x0000001fff037819 */ /* 0x000fe4000001160e */
[----:B------:R-:W-:Y:S02]  /*1eb0*/  LEA.HI.SX32 R5, R0, R5, 0x1c ;  /* 0x0000000500057211 */ /* 0x000fe400078fe2ff */
[----:B------:R-:W-:Y:S02]  /*1ec0*/  LEA.HI.SX32 R14, R14, R3, 0x1c ;  /* 0x000000030e0e7211 */ /* 0x000fe400078fe2ff */
[----:B------:R-:W-:Y:S02]  /*1ed0*/  VIMNMX R5, RZ, R5, !PT ;  /* 0x00000005ff057248 */ /* 0x000fe40007fe0100 */
[----:B------:R-:W-:-:S03]  /*1ee0*/  VIMNMX R3, R79, R14, PT ;  /* 0x0000000e4f037248 */ /* 0x000fc60003fe0100 */
[--C-:B------:R-:W-:Y:S02]  /*1ef0*/  IMAD R5, R5, 0x60, -R10.reuse ;  /* 0x0000006005057824 */ /* 0x100fe400078e0a0a */
[----:B------:R-:W-:-:S03]  /*1f00*/  IMAD R10, R3, 0x60, -R10 ;  /* 0x00000060030a7824 */ /* 0x000fc600078e0a0a */
[----:B------:R-:W-:Y:S02]  /*1f10*/  VIMNMX R5, RZ, R5, !PT ;  /* 0x00000005ff057248 */ /* 0x000fe40007fe0100 */
[----:B------:R-:W-:-:S03]  /*1f20*/  VIMNMX R10, R10, R193, PT ;  /* 0x000000c10a0a7248 */ /* 0x000fc60003fe0100 */
[----:B------:R-:W-:Y:S01]  /*1f30*/  IMAD.WIDE.U32 R2, R5, -0x55555555, RZ ;  /* 0xaaaaaaab05027825 */ /* 0x000fe200078e00ff */
[----:B------:R-:W-:-:S04]  /*1f40*/  ISETP.GT.AND P0, PT, R10, R5, PT ;  /* 0x000000050a00720c */ /* 0x000fc80003f04270 */
[----:B------:R-:W-:-:S05]  /*1f50*/  SHF.R.U32.HI R78, RZ, 0x6, R3 ;  /* 0x00000006ff4e7819 */ /* 0x000fca0000011603 */
[----:B------:R-:W-:-:S04]  /*1f60*/  IMAD.MOV.U32 R77, RZ, RZ, R78 ;  /* 0x000000ffff4d7224 */ /* 0x000fc800078e004e */
[----:B------:R-:W-:-:S04]  /*1f70*/  @P0 VIADD R0, R10, 0x5f ;  /* 0x0000005f0a000836 */ /* 0x000fc80000000000 */
[----:B------:R-:W-:-:S05]  /*1f80*/  @P0 IMAD.HI R0, R0, 0x2aaaaaab, RZ ;  /* 0x2aaaaaab00000827 */ /* 0x000fca00078e02ff */
[----:B------:R-:W-:-:S04]  /*1f90*/  @P0 SHF.R.U32.HI R3, RZ, 0x1f, R0 ;  /* 0x0000001fff030819 */ /* 0x000fc80000011600 */
[----:B------:R-:W-:Y:S02]  /*1fa0*/  @P0 LEA.HI.SX32 R77, R0, R3, 0x1c ;  /* 0x00000003004d0211 */ /* 0x000fe400078fe2ff */
[----:B------:R-:W-:Y:S02]  /*1fb0*/  PLOP3.LUT P0, PT, PT, PT, PT, 0x80, 0x0 ;  /* 0x000000000000781c */ /* 0x000fe40003f0f070 */
[----:B------:R-:W-:-:S13]  /*1fc0*/  ISETP.GT.AND P1, PT, R77, R78, PT ;  /* 0x0000004e4d00720c */ /* 0x000fda0003f24270 */
[----:B------:R-:W-:Y:S05]  /*1fd0*/  @!P1 BRA `(.L_x_1688) ;  /* 0x0000002400049947 */ /* 0x000fea0003800000 */
[----:B------:R-:W-:Y:S01]  /*1fe0*/  UIADD3 UR4, UR39, 0x1e400, URZ ;  /* 0x0001e40027047890 */ /* 0x000fe2000fffe03f */
[----:B------:R-:W-:Y:S01]  /*1ff0*/  ULDC UR44, c[0x0][0x2f4] ;  /* 0x0000bd00002c7ab9 */ /* 0x000fe20000000800 */
[----:B------:R-:W-:Y:S02]  /*2000*/  ULDC.64 UR40, c[0x0][0x318] ;  /* 0x0000c60000287ab9 */ /* 0x000fe40000000a00 */
[----:B------:R-:W-:-:S06]  /*2010*/  ULOP3.LUT UP0, URZ, UR4, 0x3ff, URZ, 0xc0, !UPT ;  /* 0x000003ff043f7892 */ /* 0x000fcc000f80c03f */
[----:B------:R-:W-:-:S13]  /*2020*/  PLOP3.LUT P0, PT, PT, PT, UP0, 0x80, 0x0 ;  /* 0x000000000000781c */ /* 0x000fda0003f0f008 */
        /* <DEDUP_REMOVED lines=17> */
.L_x_1689:
[----:B------:R-:W2:Y:S04]  /*2140*/  LDL R30, [R1+0x2d0] ;  /* 0x0002d000011e7983 */ /* 0x000ea80000100800 */
[----:B------:R-:W3:Y:S01]  /*2150*/  LDL R32, [R1+0x2d4] ;  /* 0x0002d40001207983 */ /* 0x000ee20000100800 */
[----:B------:R-:W-:-:S04]  /*2160*/  UIADD3 UR4, UP0, UR36, 0x1e400, URZ ;  /* 0x0001e40024047890 */ /* 0x000fc8000ff1e03f */
[----:B------:R-:W-:Y:S01]  /*2170*/  UIADD3.X UR5, URZ, UR37, URZ, UP0, !UPT ;  /* 0x000000253f057290 */ /* 0x000fe200087fe43f */
[----:B------:R-:W-:Y:S02]  /*2180*/  IMAD.U32 R24, RZ, RZ, UR39 ;  /* 0x00000027ff187e24 */ /* 0x000fe4000f8e00ff */
[----:B------:R-:W-:-:S03]  /*2190*/  IMAD.U32 R2, RZ, RZ, UR4 ;  /* 0x00000004ff027e24 */ /* 0x000fc6000f8e00ff */
[----:B------:R-:W-:Y:S02]  /*21a0*/  IMAD.U32 R3, RZ, RZ, UR5 ;  /* 0x00000005ff037e24 */ /* 0x000fe4000f8e00ff */
[----:B------:R-:W-:-:S03]  /*21b0*/  VIADD R24, R24, 0x400 ;  /* 0x0000040018187836 */ /* 0x000fc60000000000 */
[----:B------:R0:W-:Y:S02]  /*21c0*/  STL.64 [R1+0x38], R2 ;  /* 0x0000380201007387 */ /* 0x0001e40000100a00 */
[----:B------:R-:W-:Y:S02]  /*21d0*/  LOP3.LUT P0, RZ, R24, 0x3ff, RZ, 0xc0, !PT ;  /* 0x000003ff18ff7812 */ /* 0x000fe4000780c0ff */
[----:B--2---:R-:W-:Y:S02]  /*21e0*/  R2UR UR7, R30 ;  /* 0x000000001e0772ca */ /* 0x004fe400000e0000 */
[----:B---3--:R-:W-:-:S11]  /*21f0*/  R2UR UR6, R32 ;  /* 0x00000000200672ca */ /* 0x008fd600000e0000 */
[----:B------:R-:W-:-:S05]  /*2200*/  IMAD.U32 R28, RZ, RZ, UR7 ;  /* 0x00000007ff1c7e24 */ /* 0x000fca000f8e00ff */
[----:B------:R-:W-:-:S05]  /*2210*/  IADD3 R28, P1, R28, 0x38, RZ ;  /* 0x000000381c1c7810 */ /* 0x000fca0007f3e0ff */
[----:B------:R-:W-:Y:S01]  /*2220*/  IMAD.X R29, RZ, RZ, UR6, P1 ;  /* 0x00000006ff1d7e24 */ /* 0x000fe200088e06ff */
[----:B0-----:R-:W-:Y:S07]  /*2230*/  @!P0 BRA `(.L_x_1690) ;  /* 0x0000000000408947 */ /* 0x001fee0003800000 */
        /* <DEDUP_REMOVED lines=16> */
.L_x_1690:
[----:B------:R-:W0:Y:S01]  /*2340*/  LDC.64 R2, c[0x0][0x9f8] ;  /* 0x00027e00ff027b82 */ /* 0x000e220000000a00 */
[----:B------:R-:W-:Y:S01]  /*2350*/  IMAD.MOV.U32 R43, RZ, RZ, R27 ;  /* 0x000000ffff2b7224 */ /* 0x000fe200078e001b */
[----:B------:R-:W-:Y:S01]  /*2360*/  ULDC.64 UR4, c[0x0][0x208] ;  /* 0x0000820000047ab9 */ /* 0x000fe20000000a00 */
[----:B------:R-:W-:Y:S01]  /*2370*/  USHF.R.S32.HI UR8, URZ, 0x1f, UR43 ;  /* 0x0000001f3f087899 */ /* 0x000fe2000801142b */
[----:B------:R-:W-:Y:S01]  /*2380*/  R2UR UR29, R30 ;  /* 0x000000001e1d72ca */ /* 0x000fe200000e0000 */
[----:B------:R-:W-:Y:S01]  /*2390*/  ULDC.64 UR14, c[0x0][0x3f8] ;  /* 0x0000fe00000e7ab9 */ /* 0x000fe20000000a00 */
[----:B------:R-:W-:Y:S01]  /*23a0*/  R2UR UR30, R32 ;  /* 0x00000000201e72ca */ /* 0x000fe200000e0000 */
[----:B------:R-:W-:Y:S01]  /*23b0*/  ULDC.64 UR12, c[0x0][0x3e8] ;  /* 0x0000fa00000c7ab9 */ /* 0x000fe20000000a00 */
[----:B------:R-:W-:Y:S01]  /*23c0*/  ULDC.64 UR16, c[0x0][0x408] ;  /* 0x0001020000107ab9 */ /* 0x000fe20000000a00 */
[----:B------:R-:W-:Y:S04]  /*23d0*/  STL.128 [R1+0x100], RZ ;  /* 0x000100ff01007387 */ /* 0x000fe80000100c00 */
[----:B------:R-:W-:Y:S01]  /*23e0*/  STL.128 [R1+0xc0], RZ ;  /* 0x0000c0ff01007387 */ /* 0x000fe20000100c00 */
[----:B------:R-:W-:Y:S01]  /*23f0*/  SHF.R.S32.HI R197, RZ, 0x1f, R196 ;  /* 0x0000001fffc57819 */ /* 0x000fe200000114c4 */
[----:B------:R-:W1:Y:S02]  /*2400*/  LDC.64 R38, c[0x0][0xa08] ;  /* 0x00028200ff267b82 */ /* 0x000e640000000a00 */
[----:B------:R-:W-:Y:S04]  /*2410*/  STL.128 [R1+0x120], RZ ;  /* 0x000120ff01007387 */ /* 0x000fe80000100c00 */
[----:B------:R-:W-:Y:S01]  /*2420*/  STL.128 [R1+0xe0], RZ ;  /* 0x0000e0ff01007387 */ /* 0x000fe20000100c00 */
[----:B------:R-:W-:Y:S01]  /*2430*/  IMAD.IADD R0, R31, 0x1, R26 ;  /* 0x000000011f007824 */ /* 0x000fe200078e021a */
[----:B------:R-:W2:Y:S01]  /*2440*/  LDC.64 R40, c[0x0][0x418] ;  /* 0x00010600ff287b82 */ /* 0x000ea20000000a00 */
[----:B0-----:R-:W-:-:S04]  /*2450*/  ISETP.NE.U32.AND P0, PT, R2, RZ, PT ;  /* 0x000000ff0200720c */ /* 0x001fc80003f05070 */
[----:B------:R-:W-:-:S13]  /*2460*/  ISETP.NE.AND.EX P0, PT, R3, RZ, PT, P0 ;  /* 0x000000ff0300720c */ /* 0x000fda0003f05300 */
[----:B------:R-:W0:Y:S02]  /*2470*/  @P0 LDC.64 R2, c[0x0][0x9f8] ;  /* 0x00027e00ff020b82 */ /* 0x000e240000000a00 */
[----:B0-----:R-:W-:Y:S01]  /*2480*/  @P0 IMAD.WIDE R2, R27, 0x4, R2 ;  /* 0x000000041b020825 */ /* 0x001fe200078e0202 */
[----:B------:R-:W-:Y:S01]  /*2490*/  UIMAD UR6, UR8, UR14, URZ ;  /* 0x0000000e080672a4 */ /* 0x000fe2000f8e023f */
[----:B------:R-:W5:Y:S04]  /*24a0*/  LDL R27, [R1+0x2b8] ;  /* 0x0002b800011b7983 */ /* 0x000f680000100800 */
[----:B------:R0:W3:Y:S01]  /*24b0*/  @P0 LDG.E R43, desc[UR4][R2.64] ;  /* 0x00000004022b0981 */ /* 0x0000e2000c1e1900 */
[----:B------:R-:W-:Y:S02]  /*24c0*/  UIMAD.WIDE.U32 UR4, UR43, UR14, URZ ;  /* 0x0000000e2b0472a5 */ /* 0x000fe4000f8e003f */
[----:B------:R-:W-:Y:S01]  /*24d0*/  UIMAD UR6, UR43, UR15, UR6 ;  /* 0x0000000f2b0672a4 */ /* 0x000fe2000f8e0206 */
[----:B------:R4:W-:Y:S01]  /*24e0*/  STL.64 [R1+0x2b0], R28 ;  /* 0x0002b01c01007387 */ /* 0x0009e20000100a00 */
[----:B------:R-:W-:-:S02]  /*24f0*/  ULEA UR10, UP0, UR4, UR12, 0x1 ;  /* 0x0000000c040a7291 */ /* 0x000fc4000f80083f */
[----:B------:R-:W-:Y:S01]  /*2500*/  UIADD3 UR11, UR5, UR6, URZ ;  /* 0x00000006050b7290 */ /* 0x000fe2000fffe03f */
[----:B------:R-:W1:Y:S01]  /*2510*/  S2R R44, SR_TID.X ;  /* 0x00000000002c7919 */ /* 0x000e620000002100 */
[----:B------:R-:W-:Y:S01]  /*2520*/  UIADD3 UR23, UP6, UR29, 0x228, URZ ;  /* 0x000002281d177890 */ /* 0x000fe2000ffde03f */
[----:B0-----:R-:W-:Y:S01]  /*2530*/  IMAD.MOV.U32 R2, RZ, RZ, 0x1 ;  /* 0x00000001ff027424 */ /* 0x001fe200078e00ff */
[----:B------:R-:W-:Y:S01]  /*2540*/  ULEA.HI.X UR11, UR4, UR13, UR11, 0x1, UP0 ;  /* 0x0000000d040b7291 */ /* 0x000fe200080f0c0b */
[----:B------:R-:W-:Y:S01]  /*2550*/  STL [R1+0x60], R193 ;  /* 0x000060c101007387 */ /* 0x000fe20000100800 */
[----:B------:R-:W-:Y:S02]  /*2560*/  UIADD3 UR21, UP0, UR29, 0x218, URZ ;  /* 0x000002181d157890 */ /* 0x000fe4000ff1e03f */
[----:B------:R-:W-:Y:S01]  /*2570*/  UIADD3.X UR24, URZ, UR30, URZ, UP6, !UPT ;  /* 0x0000001e3f187290 */ /* 0x000fe2000b7fe43f */
[----:B------:R-:W-:Y:S01]  /*2580*/  IMAD.U32 R6, RZ, RZ, UR23 ;  /* 0x00000017ff067e24 */ /* 0x000fe2000f8e00ff */
[----:B------:R-:W-:Y:S01]  /*2590*/  UIADD3.X UR22, URZ, UR30, URZ, UP0, !UPT ;  /* 0x0000001e3f167290 */ /* 0x000fe200087fe43f */
[----:B------:R-:W-:Y:S01]  /*25a0*/  STL.U8 [R1+0x140], R2 ;  /* 0x0001400201007387 */ /* 0x000fe20000100000 */
[----:B------:R-:W-:Y:S01]  /*25b0*/  UIADD3 UR5, UP2, UR29, 0x210, URZ ;  /* 0x000002101d057890 */ /* 0x000fe2000ff5e03f */
[----:B------:R-:W-:Y:S01]  /*25c0*/  IMAD.U32 R4, RZ, RZ, UR21 ;  /* 0x00000015ff047e24 */ /* 0x000fe2000f8e00ff */
[----:B------:R-:W-:Y:S01]  /*25d0*/  UIADD3 UR25, UP1, UR29, 0x248, URZ ;  /* 0x000002481d197890 */ /* 0x000fe2000ff3e03f */
[----:B------:R-:W-:Y:S01]  /*25e0*/  IMAD.U32 R7, RZ, RZ, UR24 ;  /* 0x00000018ff077e24 */ /* 0x000fe2000f8e00ff */
[----:B------:R-:W-:Y:S01]  /*25f0*/  UIADD3.X UR9, URZ, UR30, URZ, UP2, !UPT ;  /* 0x0000001e3f097290 */ /* 0x000fe200097fe43f */
[----:B------:R-:W-:Y:S01]  /*2600*/  IMAD.U32 R5, RZ, RZ, UR22 ;  /* 0x00000016ff057e24 */ /* 0x000fe2000f8e00ff */
[----:B------:R-:W-:Y:S01]  /*2610*/  UIADD3.X UR26, URZ, UR30, URZ, UP1, !UPT ;  /* 0x0000001e3f1a7290 */ /* 0x000fe20008ffe43f */
[----:B------:R-:W-:Y:S01]  /*2620*/  IMAD.U32 R3, RZ, RZ, UR5 ;  /* 0x00000005ff037e24 */ /* 0x000fe2000f8e00ff */
[----:B------:R-:W-:Y:S01]  /*2630*/  UIADD3 UR27, UP3, UR29, 0x250, URZ ;  /* 0x000002501d1b7890 */ /* 0x000fe2000ff7e03f */
[----:B------:R-:W-:Y:S01]  /*2640*/  IMAD.U32 R9, RZ, RZ, UR25 ;  /* 0x00000019ff097e24 */ /* 0x000fe2000f8e00ff */
[----:B------:R0:W-:Y:S01]  /*2650*/  STL.128 [R1+0x270], R4 ;  /* 0x0002700401007387 */ /* 0x0001e20000100c00 */
[----:B------:R-:W-:Y:S01]  /*2660*/  UIADD3 UR18, UP4, UR29, 0x40, URZ ;  /* 0x000000401d127890 */ /* 0x000fe2000ff9e03f */
[----:B------:R-:W-:Y:S01]  /*2670*/  IMAD.U32 R10, RZ, RZ, UR26 ;  /* 0x0000001aff0a7e24 */ /* 0x000fe2000f8e00ff */
[----:B------:R-:W-:Y:S01]  /*2680*/  UIADD3.X UR28, URZ, UR30, URZ, UP3, !UPT ;  /* 0x0000001e3f1c7290 */ /* 0x000fe20009ffe43f */
[----:B------:R-:W-:Y:S01]  /*2690*/  IMAD.U32 R8, RZ, RZ, UR9 ;  /* 0x00000009ff087e24 */ /* 0x000fe2000f8e00ff */
[----:B------:R-:W-:-:S02]  /*26a0*/  UIADD3.X UR19, URZ, UR30, URZ, UP4, !UPT ;  /* 0x0000001e3f137290 */ /* 0x000fc4000a7fe43f */
[----:B------:R-:W-:Y:S02]  /*26b0*/  UIADD3 UR20, UP5, UR29, 0x140, URZ ;  /* 0x000001401d147890 */ /* 0x000fe4000ffbe03f */
[----:B------:R-:W-:Y:S02]  /*26c0*/  UIADD3 UR12, UP6, UR29, 0x68, URZ ;  /* 0x000000681d0c7890 */ /* 0x000fe4000ffde03f */
[----:B------:R-:W-:Y:S01]  /*26d0*/  UIMAD.WIDE.U32 UR6, UR14, 0x60, URZ ;  /* 0x000000600e0678a5 */ /* 0x000fe2000f8e003f */
[----:B------:R-:W-:Y:S01]  /*26e0*/  SHF.R.S32.HI R30, RZ, 0x1f, R16 ;  /* 0x0000001fff1e7819 */ /* 0x000fe20000011410 */
[----:B------:R-:W-:Y:S01]  /*26f0*/  UIMAD UR4, UR15, 0x60, URZ ;  /* 0x000000600f0478a4 */ /* 0x000fe2000f8e023f */
[----:B----4-:R-:W-:Y:S01]  /*2700*/  SHF.R.S32.HI R29, RZ, 0x1f, R17 ;  /* 0x0000001fff1d7819 */ /* 0x010fe20000011411 */
[----:B------:R-:W-:Y:S01]  /*2710*/  UIADD3.X UR21, URZ, UR30, URZ, UP5, !UPT ;  /* 0x0000001e3f157290 */ /* 0x000fe2000affe43f */
[----:B0-----:R-:W-:Y:S01]  /*2720*/  IMAD.MOV.U32 R4, RZ, RZ, R3 ;  /* 0x000000ffff047224 */ /* 0x001fe200078e0003 */
[----:B------:R-:W-:Y:S01]  /*2730*/  UIADD3.X UR5, URZ, UR30, URZ, UP6, !UPT ;  /* 0x0000001e3f057290 */ /* 0x000fe2000b7fe43f */
[----:B------:R-:W4:Y:S01]  /*2740*/  LDL.64 R2, [R1+0x38] ;  /* 0x0000380001027983 */ /* 0x000f220000100a00 */
[----:B------:R-:W-:Y:S01]  /*2750*/  IMAD.MOV.U32 R6, RZ, RZ, R9 ;  /* 0x000000ffff067224 */ /* 0x000fe200078e0009 */
[----:B------:R-:W-:Y:S01]  /*2760*/  UIADD3 UR13, UP0, UR29, 0x60, URZ ;  /* 0x000000601d0d7890 */ /* 0x000fe2000ff1e03f */
[----:B------:R-:W-:-:S02]  /*2770*/  IMAD.MOV.U32 R7, RZ, RZ, R10 ;  /* 0x000000ffff077224 */ /* 0x000fc400078e000a */
[----:B------:R-:W-:Y:S02]  /*2780*/  IMAD.MOV.U32 R5, RZ, RZ, R8 ;  /* 0x000000ffff057224 */ /* 0x000fe400078e0008 */
[----:B------:R-:W-:Y:S02]  /*2790*/  IMAD.U32 R8, RZ, RZ, UR27 ;  /* 0x0000001bff087e24 */ /* 0x000fe4000f8e00ff */
[----:B------:R-:W-:Y:S01]  /*27a0*/  IMAD.U32 R10, RZ, RZ, UR18 ;  /* 0x00000012ff0a7e24 */ /* 0x000fe2000f8e00ff */
[----:B------:R0:W-:Y:S01]  /*27b0*/  STL.128 [R1+0x280], R4 ;  /* 0x0002800401007387 */ /* 0x0001e20000100c00 */
[----:B------:R-:W-:Y:S02]  /*27c0*/  IMAD.U32 R9, RZ, RZ, UR28 ;  /* 0x0000001cff097e24 */ /* 0x000fe4000f8e00ff */
[----:B------:R-:W-:Y:S01]  /*27d0*/  IMAD.U32 R11, RZ, RZ, UR19 ;  /* 0x00000013ff0b7e24 */ /* 0x000fe2000f8e00ff */
[----:B------:R-:W-:Y:S01]  /*27e0*/  UIADD3 UR4, UR7, UR4, URZ ;  /* 0x0000000407047290 */ /* 0x000fe2000fffe03f */
[----:B------:R-:W-:-:S02]  /*27f0*/  IMAD.U32 R12, RZ, RZ, UR20 ;  /* 0x00000014ff0c7e24 */ /* 0x000fc4000f8e00ff */
[----:B------:R-:W-:Y:S02]  /*2800*/  IMAD.U32 R14, RZ, RZ, UR12 ;  /* 0x0000000cff0e7e24 */ /* 0x000fe4000f8e00ff */
[----:B------:R-:W-:Y:S02]  /*2810*/  IMAD.U32 R13, RZ, RZ, UR21 ;  /* 0x00000015ff0d7e24 */ /* 0x000fe4000f8e00ff */
[----:B------:R-:W-:Y:S02]  /*2820*/  IMAD.U32 R15, RZ, RZ, UR5 ;  /* 0x00000005ff0f7e24 */ /* 0x000fe4000f8e00ff */
[----:B------:R-:W-:Y:S01]  /*2830*/  IMAD.MOV.U32 R28, RZ, RZ, R17 ;  /* 0x000000ffff1c7224 */ /* 0x000fe200078e0011 */
[----:B------:R-:W-:Y:S01]  /*2840*/  SHF.R.S32.HI R31, RZ, 0x1f, R0 ;  /* 0x0000001fff1f7819 */ /* 0x000fe20000011400 */
[----:B------:R-:W-:Y:S01]  /*2850*/  STL.128 [R1+0x1c0], RZ ;  /* 0x0001c0ff01007387 */ /* 0x000fe20000100c00 */
[----:B0-----:R-:W-:Y:S02]  /*2860*/  IMAD.MOV.U32 R4, RZ, RZ, R8 ;  /* 0x000000ffff047224 */ /* 0x001fe400078e0008 */
[----:B------:R-:W-:-:S02]  /*2870*/  IMAD.MOV.U32 R5, RZ, RZ, R9 ;  /* 0x000000ffff057224 */ /* 0x000fc400078e0009 */
[----:B------:R-:W-:Y:S02]  /*2880*/  IMAD.MOV.U32 R6, RZ, RZ, R10 ;  /* 0x000000ffff067224 */ /* 0x000fe400078e000a */
[----:B------:R-:W-:Y:S01]  /*2890*/  IMAD.MOV.U32 R7, RZ, RZ, R11 ;  /* 0x000000ffff077224 */ /* 0x000fe200078e000b */
[----:B------:R-:W-:Y:S01]  /*28a0*/  UIADD3.X UR9, URZ, UR30, URZ, UP0, !UPT ;  /* 0x0000001e3f097290 */ /* 0x000fe200087fe43f */
[----:B------:R-:W-:Y:S01]  /*28b0*/  IMAD.U32 R11, RZ, RZ, UR7 ;  /* 0x00000007ff0b7e24 */ /* 0x000fe2000f8e00ff */
[----:B------:R-:W-:Y:S01]  /*28c0*/  USHF.L.U64.HI UR5, UR14, 0x6, UR15 ;  /* 0x000000060e057899 */ /* 0x000fe2000801020f */
[----:B------:R-:W-:Y:S01]  /*28d0*/  IMAD.U32 R11, RZ, RZ, UR4 ;  /* 0x00000004ff0b7e24 */ /* 0x000fe2000f8e00ff */
[----:B------:R0:W-:Y:S01]  /*28e0*/  STL.128 [R1+0x290], R4 ;  /* 0x0002900401007387 */ /* 0x0001e20000100c00 */
[----:B------:R-:W-:Y:S01]  /*28f0*/  UIMAD UR4, UR17, 0x60, URZ ;  /* 0x00000060110478a4 */ /* 0x000fe2000f8e023f */
[----:B------:R-:W-:Y:S01]  /*2900*/  IMAD.U32 R8, RZ, RZ, UR13 ;  /* 0x0000000dff087e24 */ /* 0x000fe2000f8e00ff */
[----:B------:R-:W-:Y:S01]  /*2910*/  UIMAD.WIDE.U32 UR12, UR16, 0x60, URZ ;  /* 0x00000060100c78a5 */ /* 0x000fe2000f8e003f */
[----:B------:R-:W-:Y:S01]  /*2920*/  IMAD.U32 R9, RZ, RZ, UR9 ;  /* 0x00000009ff097e24 */ /* 0x000fe2000f8e00ff */
[----:B------:R-:W-:Y:S01]  /*2930*/  USHF.L.U32 UR18, UR14, 0x6, URZ ;  /* 0x000000060e127899 */ /* 0x000fe2000800063f */
[----:B------:R-:W-:Y:S01]  /*2940*/  IMAD.U32 R10, RZ, RZ, UR6 ;  /* 0x00000006ff0a7e24 */ /* 0x000fe2000f8e00ff */
[----:B------:R-:W-:Y:S01]  /*2950*/  UIADD3 UR9, UR13, UR4, URZ ;  /* 0x000000040d097290 */ /* 0x000fe2000fffe03f */
[----:B------:R-:W-:Y:S01]  /*2960*/  STL.64 [R1+0x1a0], RZ ;  /* 0x0001a0ff01007387 */ /* 0x000fe20000100a00 */
[----:B------:R-:W-:Y:S01]  /*2970*/  USHF.L.U64.HI UR19, UR16, 0x6, UR17 ;  /* 0x0000000610137899 */ /* 0x000fe20008010211 */
[----:B-1----:R-:W-:Y:S01]  /*2980*/  VIADD R192, R44, 0xffffff80 ;  /* 0xffffff802cc07836 */ /* 0x002fe20000000000 */
[----:B------:R-:W-:Y:S01]  /*2990*/  USHF.L.U32 UR21, UR16, 0x6, URZ ;  /* 0x0000000610157899 */ /* 0x000fe2000800063f */
[----:B0-----:R-:W-:-:S02]  /*29a0*/  IMAD.MOV.U32 R4, RZ, RZ, R12 ;  /* 0x000000ffff047224 */ /* 0x001fc400078e000c */
[----:B------:R-:W-:Y:S02]  /*29b0*/  IMAD.MOV.U32 R5, RZ, RZ, R13 ;  /* 0x000000ffff057224 */ /* 0x000fe400078e000d */
[----:B------:R-:W-:Y:S02]  /*29c0*/  IMAD.MOV.U32 R6, RZ, RZ, R14 ;  /* 0x000000ffff067224 */ /* 0x000fe400078e000e */
[----:B------:R-:W-:Y:S01]  /*29d0*/  IMAD.MOV.U32 R7, RZ, RZ, R15 ;  /* 0x000000ffff077224 */ /* 0x000fe200078e000f */
[----:B------:R0:W-:Y:S01]  /*29e0*/  STL.64 [R1+0x258], R8 ;  /* 0x0002580801007387 */ /* 0x0001e20000100a00 */
[----:B------:R-:W-:Y:S01]  /*29f0*/  ULDC.64 UR6, c[0x0][0x400] ;  /* 0x0001000000067ab9 */ /* 0x000fe20000000a00 */
[--C-:B------:R-:W-:Y:S02]  /*2a00*/  IMAD.MOV.U32 R194, RZ, RZ, R192.reuse ;  /* 0x000000ffffc27224 */ /* 0x100fe400078e00c0 */
[----:B------:R1:W-:Y:S01]  /*2a10*/  STL.128 [R1+0x2a0], R4 ;  /* 0x0002a00401007387 */ /* 0x0003e20000100c00 */
[----:B------:R-:W-:-:S03]  /*2a20*/  IMAD.MOV.U32 R195, RZ, RZ, R192 ;  /* 0x000000ffffc37224 */ /* 0x000fc600078e00c0 */
[----:B------:R-:W-:Y:S01]  /*2a30*/  STL [R1+0xf8], RZ ;  /* 0x0000f8ff01007387 */ /* 0x000fe20000100800 */
[----:B0-----:R-:W-:-:S03]  /*2a40*/  IMAD.U32 R9, RZ, RZ, UR9 ;  /* 0x00000009ff097e24 */ /* 0x001fc6000f8e00ff */
[----:B------:R-:W-:Y:S04]  /*2a50*/  STL [R1+0x118], RZ ;  /* 0x000118ff01007387 */ /* 0x000fe80000100800 */
[----:B------:R-:W-:Y:S01]  /*2a60*/  STL [R1+0xb8], RZ ;  /* 0x0000b8ff01007387 */ /* 0x000fe20000100800 */
[----:B-1----:R-:W-:Y:S01]  /*2a70*/  IMAD.U32 R5, RZ, RZ, UR5 ;  /* 0x00000005ff057e24 */ /* 0x002fe2000f8e00ff */
[----:B------:R-:W-:Y:S01]  /*2a80*/  ULDC.64 UR4, c[0x0][0x198] ;  /* 0x0000660000047ab9 */ /* 0x000fe20000000a00 */
[----:B------:R-:W-:Y:S01]  /*2a90*/  IMAD.MOV.U32 R7, RZ, RZ, R11 ;  /* 0x000000ffff077224 */ /* 0x000fe200078e000b */
[----:B------:R-:W-:Y:S01]  /*2aa0*/  STL [R1+0xd8], RZ ;  /* 0x0000d8ff01007387 */ /* 0x000fe20000100800 */
[----:B------:R-:W-:Y:S01]  /*2ab0*/  IMAD.U32 R11, RZ, RZ, UR13 ;  /* 0x0000000dff0b7e24 */ /* 0x000fe2000f8e00ff */
[----:B------:R-:W-:Y:S01]  /*2ac0*/  UIADD3 UR13, UP0, UR4, 0x70, URZ ;  /* 0x00000070040d7890 */ /* 0x000fe2000ff1e03f */
[----:B------:R-:W-:Y:S01]  /*2ad0*/  IMAD.MOV.U32 R6, RZ, RZ, R10 ;  /* 0x000000ffff067224 */ /* 0x000fe200078e000a */
[----:B------:R-:W-:Y:S01]  /*2ae0*/  STL.64 [R1+0x188], RZ ;  /* 0x000188ff01007387 */ /* 0x000fe20000100a00 */
[----:B------:R-:W-:Y:S01]  /*2af0*/  IMAD.U32 R4, RZ, RZ, UR18 ;  /* 0x00000012ff047e24 */ /* 0x000fe2000f8e00ff */
[----:B------:R-:W-:Y:S01]  /*2b00*/  UIADD3.X UR18, URZ, UR5, URZ, UP0, !UPT ;  /* 0x000000053f127290 */ /* 0x000fe200087fe43f */
[----:B------:R-:W-:Y:S01]  /*2b10*/  IMAD.U32 R10, RZ, RZ, UR12 ;  /* 0x0000000cff0a7e24 */ /* 0x000fe2000f8e00ff */
[----:B------:R-:W-:Y:S04]  /*2b20*/  STL.64 [R1+0x1b0], RZ ;  /* 0x0001b0ff01007387 */ /* 0x000fe80000100a00 */
[----:B------:R-:W-:Y:S04]  /*2b30*/  STL.128 [R1+0xc0], R4 ;  /* 0x0000c00401007387 */ /* 0x000fe80000100c00 */
[----:B------:R0:W-:Y:S01]  /*2b40*/  STL.128 [R1+0x100], R4 ;  /* 0x0001000401007387 */ /* 0x0001e20000100c00 */
[----:B------:R-:W-:-:S02]  /*2b50*/  IMAD.U32 R8, RZ, RZ, UR13 ;  /* 0x0000000dff087e24 */ /* 0x000fc4000f8e00ff */
[----:B------:R-:W-:Y:S01]  /*2b60*/  IMAD.U32 R11, RZ, RZ, UR18 ;  /* 0x00000012ff0b7e24 */ /* 0x000fe2000f8e00ff */
[----:B------:R-:W-:Y:S01]  /*2b70*/  UIMAD UR12, UR8, UR16, URZ ;  /* 0x00000010080c72a4 */ /* 0x000fe2000f8e023f */
[----:B------:R-:W-:Y:S01]  /*2b80*/  STL.64 [R1+0x198], RZ ;  /* 0x000198ff01007387 */ /* 0x000fe20000100a00 */
[----:B------:R-:W-:-:S03]  /*2b90*/  UIMAD.WIDE.U32 UR8, UR43, UR16, URZ ;  /* 0x000000102b0872a5 */ /* 0x000fc6000f8e003f */
[----:B------:R-:W-:Y:S04]  /*2ba0*/  STL [R1+0x190], RZ ;  /* 0x000190ff01007387 */ /* 0x000fe80000100800 */
[----:B------:R-:W-:Y:S01]  /*2bb0*/  STL [R1+0x1b8], RZ ;  /* 0x0001b8ff01007387 */ /* 0x000fe20000100800 */
[----:B0-----:R-:W-:-:S03]  /*2bc0*/  IMAD.MOV.U32 R6, RZ, RZ, R10 ;  /* 0x000000ffff067224 */ /* 0x001fc600078e000a */
[----:B------:R-:W-:Y:S01]  /*2bd0*/  STL.64 [R1+0x158], R192 ;  /* 0x000158c001007387 */ /* 0x000fe20000100a00 */
[----:B------:R-:W-:Y:S02]  /*2be0*/  IMAD.MOV.U32 R7, RZ, RZ, R9 ;  /* 0x000000ffff077224 */ /* 0x000fe400078e0009 */
[----:B------:R-:W-:Y:S01]  /*2bf0*/  IMAD.U32 R4, RZ, RZ, UR21 ;  /* 0x00000015ff047e24 */ /* 0x000fe2000f8e00ff */
[----:B------:R-:W-:Y:S01]  /*2c00*/  STL.128 [R1+0x70], R192 ;  /* 0x000070c001007387 */ /* 0x000fe20000100c00 */
[----:B------:R-:W-:Y:S01]  /*2c10*/  IMAD.U32 R5, RZ, RZ, UR19 ;  /* 0x00000013ff057e24 */ /* 0x000fe2000f8e00ff */
[----:B------:R-:W-:Y:S01]  /*2c20*/  UIMAD UR20, UR43, UR17, UR12 ;  /* 0x000000112b1472a4 */ /* 0x000fe2000f8e020c */
[----:B------:R-:W-:Y:S01]  /*2c30*/  IMAD.U32 R9, RZ, RZ, UR29 ;  /* 0x0000001dff097e24 */ /* 0x000fe2000f8e00ff */
[----:B------:R-:W-:Y:S01]  /*2c40*/  UIADD3 UR22, UP1, UR4, 0x22c, URZ ;  /* 0x0000022c04167890 */ /* 0x000fe2000ff3e03f */
[----:B------:R-:W-:Y:S01]  /*2c50*/  IMAD.U32 R10, RZ, RZ, UR30 ;  /* 0x0000001eff0a7e24 */ /* 0x000fe2000f8e00ff */
[----:B------:R-:W-:Y:S01]  /*2c60*/  STL.128 [R1+0xe0], R4 ;  /* 0x0000e00401007387 */ /* 0x000fe20000100c00 */
[----:B------:R-:W-:Y:S01]  /*2c70*/  USHF.R.S32.HI UR13, URZ, 0x1f, UR42 ;  /* 0x0000001f3f0d7899 */ /* 0x000fe2000801142a */
[----:B------:R-:W-:-:S02]  /*2c80*/  ULDC.64 UR18, c[0x0][0x300] ;  /* 0x0000c00000127ab9 */ /* 0x000fc40000000a00 */
[----:B------:R0:W-:Y:S01]  /*2c90*/  STL.128 [R1+0x120], R4 ;  /* 0x0001200401007387 */ /* 0x0001e20000100c00 */
[----:B------:R-:W-:Y:S02]  /*2ca0*/  ULEA UR12, UP0, UR8, UR6, 0x1 ;  /* 0x00000006080c7291 */ /* 0x000fe4000f80083f */
[----:B------:R-:W-:Y:S01]  /*2cb0*/  UIADD3 UR20, UR9, UR20, URZ ;  /* 0x0000001409147290 */ /* 0x000fe2000fffe03f */
[----:B0-----:R-:W-:Y:S02]  /*2cc0*/  IMAD.MOV.U32 R6, RZ, RZ, R9 ;  /* 0x000000ffff067224 */ /* 0x001fe400078e0009 */
[----:B------:R-:W-:Y:S02]  /*2cd0*/  IMAD.MOV.U32 R7, RZ, RZ, R10 ;  /* 0x000000ffff077224 */ /* 0x000fe400078e000a */
[----:B------:R-:W-:Y:S02]  /*2ce0*/  IMAD.MOV.U32 R4, RZ, RZ, R8 ;  /* 0x000000ffff047224 */ /* 0x000fe400078e0008 */
[----:B------:R-:W-:-:S02]  /*2cf0*/  IMAD.MOV.U32 R5, RZ, RZ, R11 ;  /* 0x000000ffff057224 */ /* 0x000fc400078e000b */
[----:B------:R-:W-:-:S03]  /*2d00*/  IMAD R9, R30, UR14, RZ ;  /* 0x0000000e1e097c24 */ /* 0x000fc6000f8e02ff */
[----:B------:R0:W-:Y:S01]  /*2d10*/  STL.128 [R1+0x260], R4 ;  /* 0x0002600401007387 */ /* 0x0001e20000100c00 */
[C---:B------:R-:W-:Y:S02]  /*2d20*/  IMAD R11, R16.reuse, UR15, R9 ;  /* 0x0000000f100b7c24 */ /* 0x040fe4000f8e0209 */
[C---:B------:R-:W-:Y:S01]  /*2d30*/  IMAD.WIDE.U32 R8, R16.reuse, UR14, R196 ;  /* 0x0000000e10087c25 */ /* 0x040fe2000f8e00c4 */
[----:B------:R-:W-:Y:S02]  /*2d40*/  ULEA.HI.X UR20, UR8, UR7, UR20, 0x1, UP0 ;  /* 0x0000000708147291 */ /* 0x000fe400080f0c14 */
[----:B------:R-:W-:Y:S01]  /*2d50*/  UIADD3 UR23, UP0, UR4, 0x220, URZ ;  /* 0x0000022004177890 */ /* 0x000fe2000ff1e03f */
[----:B------:R-:W-:Y:S01]  /*2d60*/  ULDC.64 UR8, c[0x0][0x308] ;  /* 0x0000c20000087ab9 */ /* 0x000fe20000000a00 */
[----:B0-----:R-:W-:Y:S01]  /*2d70*/  IMAD.WIDE.U32 R4, R16, UR14, R28 ;  /* 0x0000000e10047c25 */ /* 0x001fe2000f8e001c */
[----:B------:R-:W-:-:S03]  /*2d80*/  LEA R6, P0, R8, UR10, 0x1 ;  /* 0x0000000a08067c11 */ /* 0x000fc6000f8008ff */
[----:B------:R-:W-:Y:S01]  /*2d90*/  IMAD.IADD R7, R9, 0x1, R11 ;  /* 0x0000000109077824 */ /* 0x000fe200078e020b */
[----:B------:R-:W-:Y:S01]  /*2da0*/  LEA R32, P1, R4, UR10, 0x1 ;  /* 0x0000000a04207c11 */ /* 0x000fe2000f8208ff */
[----:B------:R-:W-:Y:S02]  /*2db0*/  IMAD.IADD R11, R11, 0x1, R5 ;  /* 0x000000010b0b7824 */ /* 0x000fe400078e0205 */
[----:B------:R-:W-:Y:S01]  /*2dc0*/  IMAD R5, R30, UR16, RZ ;  /* 0x000000101e057c24 */ /* 0x000fe2000f8e02ff */
[----:B------:R-:W-:Y:S01]  /*2dd0*/  LEA.HI.X R7, R8, UR11, R7, 0x1, P0 ;  /* 0x0000000b08077c11 */ /* 0x000fe200080f0c07 */
[----:B------:R-:W-:Y:S01]  /*2de0*/  IMAD.WIDE.U32 R8, R16, UR16, R196 ;  /* 0x0000001010087c25 */ /* 0x000fe2000f8e00c4 */
[----:B------:R-:W-:Y:S01]  /*2df0*/  LEA.HI.X R33, R4, UR11, R11, 0x1, P1 ;  /* 0x0000000b04217c11 */ /* 0x000fe200088f0c0b */
[----:B------:R-:W-:Y:S02]  /*2e00*/  UIADD3.X UR4, URZ, UR5, URZ, UP0, !UPT ;  /* 0x000000053f047290 */ /* 0x000fe400087fe43f */
[----:B------:R-:W-:-:S02]  /*2e10*/  IMAD R5, R16, UR17, R5 ;  /* 0x0000001110057c24 */ /* 0x000fc4000f8e0205 */
[----:B------:R-:W-:Y:S01]  /*2e20*/  IMAD.WIDE.U32 R10, R16, UR16, R28 ;  /* 0x00000010100a7c25 */ /* 0x000fe2000f8e001c */
[----:B------:R-:W-:Y:S02]  /*2e30*/  UIMAD UR21, UR13, UR8, URZ ;  /* 0x000000080d1572a4 */ /* 0x000fe4000f8e023f */
[----:B------:R-:W-:Y:S01]  /*2e40*/  UIMAD.WIDE.U32 UR6, UR42, UR8, URZ ;  /* 0x000000082a0672a5 */ /* 0x000fe2000f8e003f */
[----:B------:R-:W-:Y:S01]  /*2e50*/  IMAD.IADD R13, R9, 0x1, R5 ;  /* 0x00000001090d7824 */ /* 0x000fe200078e0205 */
[----:B------:R-:W-:Y:S01]  /*2e60*/  UIMAD UR8, UR19, 0x60, URZ ;  /* 0x00000060130878a4 */ /* 0x000fe2000f8e023f */
[----:B------:R-:W-:Y:S01]  /*2e70*/  IMAD.IADD R9, R5, 0x1, R11 ;  /* 0x0000000105097824 */ /* 0x000fe200078e020b */
[----:B------:R-:W-:Y:S01]  /*2e80*/  UIMAD.WIDE.U32 UR14, UR18, 0x60, URZ ;  /* 0x00000060120e78a5 */ /* 0x000fe2000f8e003f */
[----:B------:R-:W-:Y:S01]  /*2e90*/  IMAD.U32 R5, RZ, RZ, UR4 ;  /* 0x00000004ff057e24 */ /* 0x000fe2000f8e00ff */
[----:B------:R-:W-:Y:S01]  /*2ea0*/  UIADD3.X UR4, URZ, UR5, URZ, UP1, !UPT ;  /* 0x000000053f047290 */ /* 0x000fe20008ffe43f */
[----:B------:R-:W-:Y:S01]  /*2eb0*/  LEA R34, P1, R10, UR12, 0x1 ;  /* 0x0000000c0a227c11 */ /* 0x000fe2000f8208ff */
[----:B------:R-:W-:Y:S01]  /*2ec0*/  UIADD3 UR8, UR15, UR8, URZ ;  /* 0x000000080f087290 */ /* 0x000fe2000fffe03f */
[----:B------:R-:W-:-:S02]  /*2ed0*/  LEA R20, P0, R8, UR12, 0x1 ;  /* 0x0000000c08147c11 */ /* 0x000fc4000f8008ff */
[----:B------:R-:W-:Y:S01]  /*2ee0*/  LEA.HI.X R35, R10, UR20, R9, 0x1, P1 ;  /* 0x000000140a237c11 */ /* 0x000fe200088f0c09 */
[----:B------:R-:W-:Y:S01]  /*2ef0*/  IMAD.U32 R9, RZ, RZ, UR4 ;  /* 0x00000004ff097e24 */ /* 0x000fe2000f8e00ff */
[----:B------:R-:W-:Y:S01]  /*2f00*/  USHF.L.U32 UR4, UR18, 0x6, URZ ;  /* 0x0000000612047899 */ /* 0x000fe2000800063f */
[----:B------:R-:W-:Y:S01]  /*2f10*/  IMAD.U32 R4, RZ, RZ, UR23 ;  /* 0x00000017ff047e24 */ /* 0x000fe2000f8e00ff */
[----:B------:R-:W-:Y:S01]  /*2f20*/  USHF.L.U64.HI UR5, UR18, 0x6, UR19 ;  /* 0x0000000612057899 */ /* 0x000fe20008010213 */
[----:B------:R-:W-:Y:S01]  /*2f30*/  IMAD.U32 R11, RZ, RZ, UR15 ;  /* 0x0000000fff0b7e24 */ /* 0x000fe2000f8e00ff */
[----:B------:R-:W-:Y:S01]  /*2f40*/  LEA.HI.X R21, R8, UR20, R13, 0x1, P0 ;  /* 0x0000001408157c11 */ /* 0x000fe200080f0c0d */
[----:B------:R-:W-:Y:S01]  /*2f50*/  IMAD.U32 R10, RZ, RZ, UR14 ;  /* 0x0000000eff0a7e24 */ /* 0x000fe2000f8e00ff */
[----:B------:R-:W-:Y:S01]  /*2f60*/  UIMAD UR9, UR42, UR9, UR21 ;  /* 0x000000092a0972a4 */ /* 0x000fe2000f8e0215 */
[----:B------:R-:W-:Y:S01]  /*2f70*/  IMAD.U32 R11, RZ, RZ, UR8 ;  /* 0x00000008ff0b7e24 */ /* 0x000fe2000f8e00ff */
[----:B------:R-:W-:Y:S01]  /*2f80*/  ULDC.64 UR14, c[0x0][0x330] ;  /* 0x0000cc00000e7ab9 */ /* 0x000fe20000000a00 */
[----:B------:R-:W-:Y:S01]  /*2f90*/  IMAD.U32 R8, RZ, RZ, UR22 ;  /* 0x00000016ff087e24 */ /* 0x000fe2000f8e00ff */
[----:B------:R0:W-:Y:S01]  /*2fa0*/  STL.64 [R1+0x148], R4 ;  /* 0x0001480401007387 */ /* 0x0001e20000100a00 */
[----:B------:R-:W-:Y:S01]  /*2fb0*/  IMAD.U32 R14, RZ, RZ, UR4 ;  /* 0x00000004ff0e7e24 */ /* 0x000fe2000f8e00ff */
[----:B------:R-:W-:Y:S01]  /*2fc0*/  UIMAD UR13, UR13, UR14, URZ ;  /* 0x0000000e0d0d72a4 */ /* 0x000fe2000f8e023f */
[----:B------:R-:W-:Y:S01]  /*2fd0*/  IMAD.U32 R15, RZ, RZ, UR5 ;  /* 0x00000005ff0f7e24 */ /* 0x000fe2000f8e00ff */
[----:B------:R-:W-:Y:S01]  /*2fe0*/  UIADD3 UR9, UR7, UR9, URZ ;  /* 0x0000000907097290 */ /* 0x000fe2000fffe03f */
[----:B------:R1:W-:Y:S01]  /*2ff0*/  STL.64 [R1+0x150], R8 ;  /* 0x0001500801007387 */ /* 0x0003e20000100a00 */
[----:B------:R-:W-:Y:S01]  /*3000*/  ISETP.NE.U32.AND P0, PT, R38, RZ, PT ;  /* 0x000000ff2600720c */ /* 0x000fe20003f05070 */
[----:B------:R-:W-:Y:S01]  /*3010*/  UIMAD.WIDE.U32 UR4, UR42, UR14, URZ ;  /* 0x0000000e2a0472a5 */ /* 0x000fe2000f8e003f */
[----:B0-----:R-:W-:-:S02]  /*3020*/  IMAD.MOV.U32 R4, RZ, RZ, R10 ;  /* 0x000000ffff047224 */ /* 0x001fc400078e000a */
[----:B------:R-:W-:Y:S01]  /*3030*/  IMAD.MOV.U32 R5, RZ, RZ, R11 ;  /* 0x000000ffff057224 */ /* 0x000fe200078e000b */
[----:B------:R0:W-:Y:S01]  /*3040*/  STL.64 [R1+0xd0], R6 ;  /* 0x0000d00601007387 */ /* 0x0001e20000100a00 */
[----:B------:R-:W-:Y:S01]  /*3050*/  IMAD.MOV.U32 R10, RZ, RZ, R4 ;  /* 0x000000ffff0a7224 */ /* 0x000fe200078e0004 */
[----:B------:R-:W-:Y:S01]  /*3060*/  UIMAD UR8, UR42, UR15, UR13 ;  /* 0x0000000f2a0872a4 */ /* 0x000fe2000f8e020d */
[----:B------:R-:W-:Y:S02]  /*3070*/  IMAD.MOV.U32 R11, RZ, RZ, R5 ;  /* 0x000000ffff0b7224 */ /* 0x000fe400078e0005 */
[----:B-1----:R-:W-:Y:S02]  /*3080*/  IMAD.MOV.U32 R8, RZ, RZ, R14 ;  /* 0x000000ffff087224 */ /* 0x002fe400078e000e */
[----:B------:R-:W-:Y:S01]  /*3090*/  IMAD.MOV.U32 R9, RZ, RZ, R15 ;  /* 0x000000ffff097224 */ /* 0x000fe200078e000f */
[----:B------:R-:W-:Y:S01]  /*30a0*/  ISETP.NE.AND.EX P0, PT, R39, RZ, PT, P0 ;  /* 0x000000ff2700720c */ /* 0x000fe20003f05300 */
[----:B------:R-:W-:-:S02]  /*30b0*/  IMAD.U32 R13, RZ, RZ, UR7 ;  /* 0x00000007ff0d7e24 */ /* 0x000fc4000f8e00ff */
[----:B------:R-:W-:Y:S01]  /*30c0*/  IMAD.U32 R14, RZ, RZ, UR12 ;  /* 0x0000000cff0e7e24 */ /* 0x000fe2000f8e00ff */
[----:B------:R-:W-:Y:S01]  /*30d0*/  ULDC.64 UR12, c[0x0][0x318] ;  /* 0x0000c600000c7ab9 */ /* 0x000fe20000000a00 */
[----:B0-----:R-:W-:Y:S02]  /*30e0*/  IMAD R7, R31, UR18, RZ ;  /* 0x000000121f077c24 */ /* 0x001fe4000f8e02ff */
[----:B------:R-:W-:Y:S02]  /*30f0*/  IMAD.U32 R12, RZ, RZ, UR6 ;  /* 0x00000006ff0c7e24 */ /* 0x000fe4000f8e00ff */
[----:B------:R-:W-:Y:S01]  /*3100*/  IMAD.U32 R13, RZ, RZ, UR9 ;  /* 0x00000009ff0d7e24 */ /* 0x000fe2000f8e00ff */
[----:B------:R0:W-:Y:S01]  /*3110*/  STL.128 [R1+0x230], R8 ;  /* 0x0002300801007387 */ /* 0x0001e20000100c00 */
[----:B------:R-:W-:Y:S02]  /*3120*/  ULEA UR7, UP0, UR4, UR12, 0x1 ;  /* 0x0000000c04077291 */ /* 0x000fe4000f80083f */
[----:B------:R-:W-:Y:S01]  /*3130*/  UIADD3 UR8, UR5, UR8, URZ ;  /* 0x0000000805087290 */ /* 0x000fe2000fffe03f */
[----:B---3--:R-:W-:Y:S01]  /*3140*/  SHF.R.S32.HI R26, RZ, 0x1f, R43 ;  /* 0x0000001fff1a7819 */ /* 0x008fe2000001142b */
[----:B------:R1:W-:Y:S02]  /*3150*/  STL.64 [R1+0x110], R32 ;  /* 0x0001102001007387 */ /* 0x0003e40000100a00 */
[----:B------:R-:W-:-:S03]  /*3160*/  ULEA.HI.X UR5, UR4, UR13, UR8, 0x1, UP0 ;  /* 0x0000000d04057291 */ /* 0x000fc600080f0c08 */
[----:B------:R-:W-:Y:S01]  /*3170*/  ULDC.64 UR12, c[0x0][0x310] ;  /* 0x0000c400000c7ab9 */ /* 0x000fe20000000a00 */
[C---:B0-----:R-:W-:Y:S01]  /*3180*/  IMAD R11, R0.reuse, UR19, R7 ;  /* 0x00000013000b7c24 */ /* 0x041fe2000f8e0207 */
[----:B------:R0:W-:Y:S01]  /*3190*/  STL.64 [R1+0xf0], R20 ;  /* 0x0000f01401007387 */ /* 0x0001e20000100a00 */
[----:B------:R-:W-:Y:S01]  /*31a0*/  IMAD.WIDE.U32 R6, R0, UR18, R12 ;  /* 0x0000001200067c25 */ /* 0x000fe2000f8e000c */
[----:B-1----:R-:W-:Y:S01]  /*31b0*/  SEL R33, R26, RZ, !P0 ;  /* 0x000000ff1a217207 */ /* 0x002fe20004000000 */
[----:B------:R-:W1:Y:S01]  /*31c0*/  LDC.64 R8, c[0x0][0x3f8] ;  /* 0x0000fe00ff087b82 */ /* 0x000e620000000a00 */
[----:B------:R-:W-:Y:S01]  /*31d0*/  SEL R32, R43, RZ, !P0 ;  /* 0x000000ff2b207207 */ /* 0x000fe20004000000 */
[----:B------:R-:W-:Y:S02]  /*31e0*/  IMAD.IADD R7, R7, 0x1, R11 ;  /* 0x0000000107077824 */ /* 0x000fe400078e020b */
[----:B------:R-:W-:Y:S01]  /*31f0*/  IMAD R11, R33, UR12, RZ ;  /* 0x0000000c210b7c24 */ /* 0x000fe2000f8e02ff */
[----:B--2---:R-:W-:Y:S01]  /*3200*/  LOP3.LUT P0, RZ, R40, R38, RZ, 0xfc, !PT ;  /* 0x0000002628ff7212 */ /* 0x004fe2000780fcff */
[C---:B------:R-:W-:Y:S01]  /*3210*/  IMAD.WIDE.U32 R6, R32.reuse, UR12, R6 ;  /* 0x0000000c20067c25 */ /* 0x040fe2000f8e0006 */
[----:B------:R2:W-:Y:S01]  /*3220*/  STL.64 [R1+0x130], R34 ;  /* 0x0001302201007387 */ /* 0x0005e20000100a00 */
[----:B------:R-:W3:Y:S02]  /*3230*/  LDC.64 R12, c[0x0][0x328] ;  /* 0x0000ca00ff0c7b82 */ /* 0x000ee40000000a00 */
[----:B------:R-:W-:-:S02]  /*3240*/  IMAD R11, R32, UR13, R11 ;  /* 0x0000000d200b7c24 */ /* 0x000fc4000f8e020b */
[----:B0-----:R-:W-:Y:S01]  /*3250*/  IMAD.U32 R21, RZ, RZ, UR11 ;  /* 0x0000000bff157e24 */ /* 0x001fe2000f8e00ff */
[----:B------:R-:W-:Y:S01]  /*3260*/  LOP3.LUT P0, RZ, R41, R39, RZ, 0xfc, P0 ;  /* 0x0000002729ff7212 */ /* 0x000fe2000000fcff */
[----:B------:R-:W-:Y:S01]  /*3270*/  IMAD.U32 R10, RZ, RZ, UR10 ;  /* 0x0000000aff0a7e24 */ /* 0x000fe2000f8e00ff */
[----:B------:R-:W-:Y:S01]  /*3280*/  ULDC.64 UR10, c[0x0][0x2e8] ;  /* 0x0000ba00000a7ab9 */ /* 0x000fe20000000a00 */
[----:B------:R-:W-:Y:S01]  /*3290*/  IMAD.IADD R7, R7, 0x1, R11 ;  /* 0x0000000107077824 */ /* 0x000fe200078e020b */
[----:B------:R-:W0:Y:S01]  /*32a0*/  LDC.64 R38, c[0x0][0x3f0] ;  /* 0x0000fc00ff267b82 */ /* 0x000e220000000a00 */
[----:B--2---:R-:W-:Y:S01]  /*32b0*/  IMAD R35, R30, UR18, RZ ;  /* 0x000000121e237c24 */ /* 0x004fe2000f8e02ff */
[----:B------:R-:W-:Y:S01]  /*32c0*/  LEA R42, P1, R6, UR10, 0x1 ;  /* 0x0000000a062a7c11 */ /* 0x000fe2000f8208ff */
[----:B------:R-:W-:Y:S01]  /*32d0*/  IMAD.MOV.U32 R11, RZ, RZ, R21 ;  /* 0x000000ffff0b7224 */ /* 0x000fe200078e0015 */
[----:B------:R-:W-:Y:S01]  /*32e0*/  ULDC.64 UR12, c[0x0][0x428] ;  /* 0x00010a00000c7ab9 */ /* 0x000fe20000000a00 */
[----:B------:R-:W-:-:S02]  /*32f0*/  IMAD.U32 R36, RZ, RZ, UR7 ;  /* 0x00000007ff247e24 */ /* 0x000fc4000f8e00ff */
[----:B------:R-:W-:Y:S02]  /*3300*/  IMAD.U32 R37, RZ, RZ, UR5 ;  /* 0x00000005ff257e24 */ /* 0x000fe4000f8e00ff */
[C---:B------:R-:W-:Y:S02]  /*3310*/  IMAD R21, R16.reuse, UR19, R35 ;  /* 0x0000001310157c24 */ /* 0x040fe4000f8e0223 */
[----:B------:R-:W-:Y:S02]  /*3320*/  IMAD.U32 R15, RZ, RZ, UR20 ;  /* 0x00000014ff0f7e24 */ /* 0x000fe4000f8e00ff */
[----:B------:R-:W-:Y:S01]  /*3330*/  IMAD.WIDE.U32 R34, R16, UR18, R28 ;  /* 0x0000001210227c25 */ /* 0x000fe2000f8e001c */
[----:B------:R-:W-:Y:S01]  /*3340*/  LEA.HI.X R7, R6, UR11, R7, 0x1, P1 ;  /* 0x0000000b06077c11 */ /* 0x000fe200088f0c07 */
[----:B------:R2:W-:Y:S02]  /*3350*/  STL.64 [R1+0x1d0], R36 ;  /* 0x0001d02401007387 */ /* 0x0005e40000100a00 */
[----:B------:R-:W-:-:S02]  /*3360*/  IMAD R26, R26, UR12, RZ ;  /* 0x0000000c1a1a7c24 */ /* 0x000fc4000f8e02ff */
[----:B-1----:R-:W-:Y:S01]  /*3370*/  STL.128 [R1+0x90], R8 ;  /* 0x0000900801007387 */ /* 0x002fe20000100c00 */
[----:B------:R-:W-:Y:S01]  /*3380*/  IMAD.IADD R6, R35, 0x1, R21 ;  /* 0x0000000123067824 */ /* 0x000fe200078e0215 */
[----:B------:R-:W-:Y:S01]  /*3390*/  ULEA UR5, UP0, UR6, UR10, 0x1 ;  /* 0x0000000a06057291 */ /* 0x000fe2000f80083f */
[----:B------:R-:W1:Y:S01]  /*33a0*/  LDC R28, c[0x0][0x2fc] ;  /* 0x0000bf00ff1c7b82 */ /* 0x000e620000000800 */
[----:B------:R4:W-:Y:S01]  /*33b0*/  STL.64 [R1+0xb0], R14 ;  /* 0x0000b00e01007387 */ /* 0x0009e20000100a00 */
[----:B--2---:R-:W-:-:S04]  /*33c0*/  LEA R36, P1, R34, R42, 0x1 ;  /* 0x0000002a22247211 */ /* 0x004fc800078208ff */
[----:B------:R-:W-:Y:S02]  /*33d0*/  LEA.HI.X R37, R34, R7, R6, 0x1, P1 ;  /* 0x0000000722257211 */ /* 0x000fe400008f0c06 */
[----:B----4-:R-:W3:Y:S01]  /*33e0*/  LDC.64 R14, c[0x0][0x338] ;  /* 0x0000ce00ff0e7b82 */ /* 0x010ee20000000a00 */
[----:B------:R-:W-:Y:S02]  /*33f0*/  IMAD.MOV.U32 R6, RZ, RZ, R42 ;  /* 0x000000ffff067224 */ /* 0x000fe400078e002a */
[----:B------:R2:W-:Y:S01]  /*3400*/  STL.64 [R1+0x240], R36 ;  /* 0x0002402401007387 */ /* 0x0005e20000100a00 */
[----:B------:R-:W-:-:S03]  /*3410*/  IMAD.WIDE.U32 R20, R43, UR12, RZ ;  /* 0x0000000c2b147c25 */ /* 0x000fc6000f8e00ff */
[----:B------:R4:W-:Y:S01]  /*3420*/  STL.128 [R1+0x50], R4 ;  /* 0x0000500401007387 */ /* 0x0009e20000100c00 */
[C---:B------:R-:W-:Y:S01]  /*3430*/  IMAD R9, R43.reuse, UR13, R26 ;  /* 0x0000000d2b097c24 */ /* 0x040fe2000f8e021a */
[----:B------:R-:W-:Y:S02]  /*3440*/  SEL R8, R43, RZ, !P0 ;  /* 0x000000ff2b087207 */ /* 0x000fe40004000000 */
[----:B0-----:R-:W-:Y:S01]  /*3450*/  ISETP.GE.AND P1, PT, R204, R39, PT ;  /* 0x00000027cc00720c */ /* 0x001fe20003f26270 */
[----:B------:R-:W-:Y:S01]  /*3460*/  IMAD.IADD R10, R21, 0x1, R9 ;  /* 0x00000001150a7824 */ /* 0x000fe200078e0209 */
[----:B--2---:R-:W0:Y:S01]  /*3470*/  LDC.64 R36, c[0x0][0x2f0] ;  /* 0x0000bc00ff247b82 */ /* 0x004e220000000a00 */
[----:B------:R-:W-:-:S07]  /*3480*/  LEA R34, P0, R20, R40, 0x2 ;  /* 0x0000002814227211 */ /* 0x000fce00078010ff */
[----:B----4-:R-:W2:Y:S01]  /*3490*/  LDC.64 R4, c[0x0][0x310] ;  /* 0x0000c400ff047b82 */ /* 0x010ea20000000a00 */
[----:B------:R-:W-:Y:S01]  /*34a0*/  IMAD.MOV.U32 R9, RZ, RZ, R8 ;  /* 0x000000ffff097224 */ /* 0x000fe200078e0008 */
[----:B------:R-:W-:Y:S01]  /*34b0*/  ULEA.HI.X UR6, UR6, UR11, UR9, 0x1, UP0 ;  /* 0x0000000b06067291 */ /* 0x000fe200080f0c09 */
[----:B------:R-:W-:Y:S02]  /*34c0*/  ISETP.GE.AND P3, PT, R225, R39, PT ;  /* 0x00000027e100720c */ /* 0x000fe40003f66270 */
[----:B------:R-:W-:Y:S02]  /*34d0*/  SEL R6, RZ, 0xffffffff, P1 ;  /* 0xffffffffff067807 */ /* 0x000fe40000800000 */
[----:B------:R-:W-:Y:S02]  /*34e0*/  LEA.HI.X R35, R20, R41, R10, 0x2, P0 ;  /* 0x0000002914237211 */ /* 0x000fe400000f140a */
[----:B------:R-:W-:Y:S01]  /*34f0*/  ISETP.GE.AND P0, PT, R196, R39, PT ;  /* 0x00000027c400720c */ /* 0x000fe20003f06270 */
[----:B---3--:R3:W-:Y:S01]  /*3500*/  STL.128 [R1+0x1c0], R12 ;  /* 0x0001c00c01007387 */ /* 0x0087e20000100c00 */
[----:B------:R-:W-:Y:S01]  /*3510*/  SEL R7, RZ, 0xffffffff, P3 ;  /* 0xffffffffff077807 */ /* 0x000fe20001800000 */
[----:B------:R-:W-:-:S02]  /*3520*/  IMAD.U32 R11, RZ, RZ, UR5 ;  /* 0x00000005ff0b7e24 */ /* 0x000fc4000f8e00ff */
[----:B------:R4:W-:Y:S01]  /*3530*/  STL.64 [R1+0x200], R8 ;  /* 0x0002000801007387 */ /* 0x0009e20000100a00 */
[CC--:B------:R-:W-:Y:S02]  /*3540*/  ISETP.GE.AND P2, PT, R17.reuse, R39.reuse, PT ;  /* 0x000000271100720c */ /* 0x0c0fe40003f46270 */
[-C--:B------:R-:W-:Y:S01]  /*3550*/  ISETP.GE.AND P4, PT, R226, R39.reuse, PT ;  /* 0x00000027e200720c */ /* 0x080fe20003f86270 */
[----:B------:R-:W-:Y:S01]  /*3560*/  VIADD R26, R17, 0x60 ;  /* 0x00000060111a7836 */ /* 0x000fe20000000000 */
[----:B------:R-:W-:Y:S02]  /*3570*/  SEL R10, RZ, 0x1, P2 ;  /* 0x00000001ff0a7807 */ /* 0x000fe40001000000 */
[----:B------:R-:W-:Y:S01]  /*3580*/  ISETP.GE.AND P1, PT, R205, R39, PT ;  /* 0x00000027cd00720c */ /* 0x000fe20003f26270 */
[C---:B------:R-:W-:Y:S01]  /*3590*/  VIADD R21, R17.reuse, 0x80 ;  /* 0x0000008011157836 */ /* 0x040fe20000000000 */
[----:B------:R-:W-:Y:S01]  /*35a0*/  STL.64 [R1+0x88], R38 ;  /* 0x0000882601007387 */ /* 0x000fe20000100a00 */
[----:B------:R-:W-:Y:S01]  /*35b0*/  VIADD R20, R17, 0xa0 ;  /* 0x000000a011147836 */ /* 0x000fe20000000000 */
[----:B------:R-:W1:Y:S01]  /*35c0*/  LDC R41, c[0x0][0x320] ;  /* 0x0000c800ff297b82 */ /* 0x000e620000000800 */
[----:B---3--:R-:W-:Y:S01]  /*35d0*/  IMAD.U32 R12, RZ, RZ, UR6 ;  /* 0x00000006ff0c7e24 */ /* 0x008fe2000f8e00ff */
[----:B----4-:R-:W-:Y:S01]  /*35e0*/  SEL R8, RZ, 0x1, P0 ;  /* 0x00000001ff087807 */ /* 0x010fe20000000000 */
[----:B------:R-:W-:-:S02]  /*35f0*/  IMAD.SHL.U32 R9, R6, 0x2, RZ ;  /* 0x0000000206097824 */ /* 0x000fc400078e00ff */
[----:B------:R-:W-:Y:S02]  /*3600*/  IMAD.SHL.U32 R13, R7, 0x2, RZ ;  /* 0x00000002070d7824 */ /* 0x000fe400078e00ff */
[----:B------:R-:W-:Y:S01]  /*3610*/  IMAD.MOV.U32 R6, RZ, RZ, R11 ;  /* 0x000000ffff067224 */ /* 0x000fe200078e000b */
[----:B------:R-:W-:Y:S01]  /*3620*/  LOP3.LUT R9, R9, 0x2, R8, 0xe2, !PT ;  /* 0x0000000209097812 */ /* 0x000fe200078ee208 */
[----:B------:R-:W-:Y:S01]  /*3630*/  IMAD.MOV.U32 R7, RZ, RZ, R12 ;  /* 0x000000ffff077224 */ /* 0x000fe200078e000c */
[-C--:B------:R-:W-:Y:S01]  /*3640*/  ISETP.GE.AND P3, PT, R208, R39.reuse, PT ;  /* 0x00000027d000720c */ /* 0x080fe20003f66270 */
[----:B------:R-:W-:Y:S01]  /*3650*/  VIADD R8, R38, 0x5f ;  /* 0x0000005f26087836 */ /* 0x000fe20000000000 */
[----:B------:R-:W-:Y:S01]  /*3660*/  LOP3.LUT R10, R13, 0x2, R10, 0xe2, !PT ;  /* 0x000000020d0a7812 */ /* 0x000fe200078ee20a */
[----:B------:R3:W-:Y:S01]  /*3670*/  STL.64 [R1+0x180], R34 ;  /* 0x0001802201007387 */ /* 0x0007e20000100a00 */
[----:B------:R-:W-:Y:S01]  /*3680*/  ISETP.GE.AND P2, PT, R206, R39, PT ;  /* 0x00000027ce00720c */ /* 0x000fe20003f46270 */
[----:B------:R-:W-:Y:S01]  /*3690*/  IMAD.HI R8, R8, 0x2aaaaaab, RZ ;  /* 0x2aaaaaab08087827 */ /* 0x000fe200078e02ff */
[----:B------:R-:W4:Y:S01]  /*36a0*/  LDC.U8 R14, c[0x0][0x410] ;  /* 0x00010400ff0e7b82 */ /* 0x000f220000000000 */
[----:B--2---:R2:W-:Y:S01]  /*36b0*/  STL.128 [R1+0x1a0], R4 ;  /* 0x0001a00401007387 */ /* 0x0045e20000100c00 */
[----:B------:R-:W-:-:S02]  /*36c0*/  SEL R11, RZ, 0x4, P4 ;  /* 0x00000004ff0b7807 */ /* 0x000fc40002000000 */
[----:B------:R-:W-:Y:S02]  /*36d0*/  ISETP.GE.AND P0, PT, R207, R39, PT ;  /* 0x00000027cf00720c */ /* 0x000fe40003f06270 */
[----:B------:R-:W-:Y:S01]  /*36e0*/  LOP3.LUT R10, R10, R11, RZ, 0xfc, !PT ;  /* 0x0000000b0a0a7212 */ /* 0x000fe200078efcff */
[----:B------:R0:W-:Y:S01]  /*36f0*/  STL.64 [R1+0xa0], R38 ;  /* 0x0000a02601007387 */ /* 0x0001e20000100a00 */
[----:B---3--:R-:W3:Y:S01]  /*3700*/  LDC.64 R34, c[0x0][0x408] ;  /* 0x00010200ff227b82 */ /* 0x008ee20000000a00 */
[----:B--2---:R-:W-:Y:S01]  /*3710*/  IMAD.SHL.U32 R4, R39, 0x2, RZ ;  /* 0x0000000227047824 */ /* 0x004fe200078e00ff */
[----:B------:R-:W-:Y:S02]  /*3720*/  SEL R7, RZ, 0x8, P3 ;  /* 0x00000008ff077807 */ /* 0x000fe40001800000 */
[----:B------:R-:W-:Y:S02]  /*3730*/  SEL R6, RZ, 0x4, P2 ;  /* 0x00000004ff067807 */ /* 0x000fe40001000000 */
[----:B------:R-:W-:-:S02]  /*3740*/  SHF.R.U32.HI R5, RZ, 0x1f, R8 ;  /* 0x0000001fff057819 */ /* 0x000fc40000011608 */
[-C--:B0-----:R-:W-:Y:S01]  /*3750*/  ISETP.GE.AND P4, PT, R226, R37.reuse, PT ;  /* 0x00000025e200720c */ /* 0x081fe20003f86270 */
[----:B------:R-:W-:Y:S01]  /*3760*/  STL.U8 [R1+0x81], R10 ;  /* 0x0000810a01007387 */ /* 0x000fe20000100000 */
[-C--:B------:R-:W-:Y:S01]  /*3770*/  ISETP.GE.AND P3, PT, R225, R37.reuse, PT ;  /* 0x00000025e100720c */ /* 0x080fe20003f66270 */
[----:B------:R-:W0:Y:S02]  /*3780*/  LDC R38, c[0x0][0x424] ;  /* 0x00010900ff267b82 */ /* 0x000e240000000800 */
[----:B------:R2:W-:Y:S01]  /*3790*/  STL [R1+0x6c], R4 ;  /* 0x00006c0401007387 */ /* 0x0005e20000100800 */
[----:B------:R-:W-:Y:S02]  /*37a0*/  SEL R11, RZ, 0xffffffff, P3 ;  /* 0xffffffffff0b7807 */ /* 0x000fe40001800000 */
[----:B------:R-:W-:Y:S02]  /*37b0*/  ISETP.GE.AND P2, PT, R17, R37, PT ;  /* 0x000000251100720c */ /* 0x000fe40003f46270 */
[----:B------:R-:W-:-:S02]  /*37c0*/  LEA.HI.SX32 R8, R8, R5, 0x1c ;  /* 0x0000000508087211 */ /* 0x000fc400078fe2ff */
[----:B------:R-:W-:Y:S01]  /*37d0*/  LOP3.LUT R6, R7, R9, R6, 0xfe, !PT ;  /* 0x0000000907067212 */ /* 0x000fe200078efe06 */
[----:B--2---:R-:W-:Y:S01]  /*37e0*/  VIADD R4, R36, 0x5f ;  /* 0x0000005f24047836 */ /* 0x004fe20000000000 */
[----:B------:R-:W-:Y:S01]  /*37f0*/  SEL R5, RZ, 0x10, P1 ;  /* 0x00000010ff057807 */ /* 0x000fe20000800000 */
[----:B------:R-:W-:Y:S01]  /*3800*/  IMAD.SHL.U32 R12, R11, 0x2, RZ ;  /* 0x000000020b0c7824 */ /* 0x000fe200078e00ff */
[----:B------:R-:W-:Y:S01]  /*3810*/  SEL R7, RZ, 0x20, P0 ;  /* 0x00000020ff077807 */ /* 0x000fe20000000000 */
[----:B------:R-:W-:Y:S01]  /*3820*/  IMAD.HI R4, R4, 0x2aaaaaab, RZ ;  /* 0x2aaaaaab04047827 */ /* 0x000fe200078e02ff */
[----:B------:R-:W-:Y:S01]  /*3830*/  SEL R9, RZ, 0x1, P2 ;  /* 0x00000001ff097807 */ /* 0x000fe20001000000 */
[----:B------:R-:W-:Y:S01]  /*3840*/  STL [R1+0xb8], R8 ;  /* 0x0000b80801007387 */ /* 0x000fe20000100800 */
[----:B------:R-:W-:Y:S01]  /*3850*/  ISETP.GE.AND P0, PT, R26, R37, PT ;  /* 0x000000251a00720c */ /* 0x000fe20003f06270 */
[----:B------:R-:W2:Y:S01]  /*3860*/  LDC.64 R10, c[0x0][0x418] ;  /* 0x00010600ff0a7b82 */ /* 0x000ea20000000a00 */
[----:B------:R-:W-:Y:S01]  /*3870*/  LOP3.LUT R6, R7, R6, R5, 0xfe, !PT ;  /* 0x0000000607067212 */ /* 0x000fe200078efe05 */
[----:B------:R-:W-:Y:S01]  /*3880*/  STL [R1+0xd8], R8 ;  /* 0x0000d80801007387 */ /* 0x000fe20000100800 */
[----:B------:R-:W-:-:S02]  /*3890*/  SHF.R.U32.HI R5, RZ, 0x1f, R4 ;  /* 0x0000001fff057819 */ /* 0x000fc40000011604 */
[----:B------:R-:W-:Y:S01]  /*38a0*/  LOP3.LUT R9, R12, 0x2, R9, 0xe2, !PT ;  /* 0x000000020c097812 */ /* 0x000fe200078ee209 */
[----:B------:R-:W-:Y:S01]  /*38b0*/  STL [R1+0xf8], R8 ;  /* 0x0000f80801007387 */ /* 0x000fe20000100800 */
[----:B------:R-:W-:Y:S01]  /*38c0*/  SEL R7, RZ, 0x8, P0 ;  /* 0x00000008ff077807 */ /* 0x000fe20000000000 */
[----:B------:R-:W4:Y:S02]  /*38d0*/  LDC.64 R12, c[0x0][0x300] ;  /* 0x0000c000ff0c7b82 */ /* 0x000f240000000a00 */
[----:B------:R1:W-:Y:S01]  /*38e0*/  STL [R1+0x118], R8 ;  /* 0x0001180801007387 */ /* 0x0003e20000100800 */
[-C--:B------:R-:W-:Y:S02]  /*38f0*/  ISETP.GE.AND P0, PT, R21, R37.reuse, PT ;  /* 0x000000251500720c */ /* 0x080fe40003f06270 */
[----:B------:R-:W-:Y:S01]  /*3900*/  ISETP.GE.AND P1, PT, R20, R37, PT ;  /* 0x000000251400720c */ /* 0x000fe20003f26270 */
[----:B------:R3:W-:Y:S01]  /*3910*/  STL.U8 [R1+0x80], R6 ;  /* 0x0000800601007387 */ /* 0x0007e20000100000 */
[----:B------:R-:W-:-:S02]  /*3920*/  LEA.HI.SX32 R4, R4, R5, 0x1c ;  /* 0x0000000504047211 */ /* 0x000fc400078fe2ff */
[----:B-1----:R-:W-:-:S04]  /*3930*/  SEL R8, RZ, 0x4, P4 ;  /* 0x00000004ff087807 */ /* 0x002fc80002000000 */
[----:B------:R-:W-:Y:S02]  /*3940*/  LOP3.LUT R5, R7, R9, R8, 0xfe, !PT ;  /* 0x0000000907057212 */ /* 0x000fe400078efe08 */
[----:B---3--:R-:W-:Y:S02]  /*3950*/  SEL R6, RZ, 0x10, P0 ;  /* 0x00000010ff067807 */ /* 0x008fe40000000000 */
[----:B------:R-:W-:-:S04]  /*3960*/  SEL R8, RZ, 0x20, P1 ;  /* 0x00000020ff087807 */ /* 0x000fc80000800000 */
[----:B------:R-:W-:Y:S02]  /*3970*/  LOP3.LUT R6, R8, R5, R6, 0xfe, !PT ;  /* 0x0000000508067212 */ /* 0x000fe400078efe06 */
[----:B------:R-:W-:-:S03]  /*3980*/  LOP3.LUT P0, RZ, R233, 0x4, RZ, 0xc0, !PT ;  /* 0x00000004e9ff7812 */ /* 0x000fc6000780c0ff */
[----:B------:R-:W-:Y:S04]  /*3990*/  STL.U8 [R1+0x1d8], R6 ;  /* 0x0001d80601007387 */ /* 0x000fe80000100000 */
[----:B------:R-:W-:Y:S04]  /*39a0*/  STL.U8 [R1+0x1d9], R6 ;  /* 0x0001d90601007387 */ /* 0x000fe80000100000 */
[----:B------:R1:W-:Y:S01]  /*39b0*/  STL.U8 [R1+0x250], R6 ;  /* 0x0002500601007387 */ /* 0x0003e20000100000 */
[----:B------:R-:W-:Y:S01]  /*39c0*/  IMAD.MOV.U32 R40, RZ, RZ, R36 ;  /* 0x000000ffff287224 */ /* 0x000fe200078e0024 */
[----:B------:R-:W-:Y:S01]  /*39d0*/  LOP3.LUT R7, R214, 0x18, R17, 0xf8, !PT ;  /* 0x00000018d6077812 */ /* 0x000fe200078ef811 */
[----:B-1----:R-:W-:-:S05]  /*39e0*/  IMAD.MOV.U32 R6, RZ, RZ, 0x20 ;  /* 0x00000020ff067424 */ /* 0x002fca00078e00ff */
[----:B------:R-:W-:Y:S01]  /*39f0*/  SEL R6, R6, 0xffffffe0, !P0 ;  /* 0xffffffe006067807 */ /* 0x000fe20004000000 */
[----:B------:R-:W-:Y:S01]  /*3a00*/  STL.64 [R1+0x188], R36 ;  /* 0x0001882401007387 */ /* 0x000fe20000100a00 */
[----:B------:R-:W-:-:S03]  /*3a10*/  LOP3.LUT R8, R7, R216, RZ, 0x3c, !PT ;  /* 0x000000d807087212 */ /* 0x000fc600078e3cff */
[----:B------:R-:W-:Y:S04]  /*3a20*/  STL.64 [R1+0x1b0], R40 ;  /* 0x0001b02801007387 */ /* 0x000fe80000100a00 */
[----:B----4-:R-:W-:Y:S04]  /*3a30*/  STL.64 [R1+0x48], R12 ;  /* 0x0000480c01007387 */ /* 0x010fe80000100a00 */
[----:B------:R-:W-:Y:S04]  /*3a40*/  STL.64 [R1+0x198], R12 ;  /* 0x0001980c01007387 */ /* 0x000fe80000100a00 */
[----:B------:R-:W-:Y:S04]  /*3a50*/  STL.64 [R1+0xa8], R34 ;  /* 0x0000a82201007387 */ /* 0x000fe80000100a00 */
[----:B--2---:R-:W-:Y:S04]  /*3a60*/  STL.64 [R1+0x168], R10 ;  /* 0x0001680a01007387 */ /* 0x004fe80000100a00 */
[----:B------:R-:W-:Y:S04]  /*3a70*/  STL.U8 [R1+0x6a], R14 ;  /* 0x00006a0e01007387 */ /* 0x000fe80000100000 */
[----:B0-----:R-:W-:Y:S04]  /*3a80*/  STL [R1+0x178], R38 ;  /* 0x0001782601007387 */ /* 0x001fe80000100800 */
[----:B------:R-:W-:Y:S04]  /*3a90*/  STL [R1+0x190], R28 ;  /* 0x0001901c01007387 */ /* 0x000fe80000100800 */
[----:B------:R-:W-:Y:S04]  /*3aa0*/  STL [R1+0x1b8], R28 ;  /* 0x0001b81c01007387 */ /* 0x000fe80000100800 */
[----:B------:R-:W-:Y:S04]  /*3ab0*/  STL.128 [R1+0x1e0], RZ ;  /* 0x0001e0ff01007387 */ /* 0x000fe80000100c00 */
[----:B------:R-:W-:Y:S04]  /*3ac0*/  STL.64 [R1+0x1f0], RZ ;  /* 0x0001f0ff01007387 */ /* 0x000fe80000100a00 */
[----:B------:R-:W-:Y:S04]  /*3ad0*/  STL.64 [R1+0x1f8], RZ ;  /* 0x0001f8ff01007387 */ /* 0x000fe80000100a00 */
[----:B------:R-:W-:Y:S04]  /*3ae0*/  STL.64 [R1+0x248], R16 ;  /* 0x0002481001007387 */ /* 0x000fe80000100a00 */
[----:B------:R-:W-:Y:S04]  /*3af0*/  STL [R1+0x170], R192 ;  /* 0x000170c001007387 */ /* 0x000fe80000100800 */
[----:B------:R-:W-:Y:S01]  /*3b00*/  STL [R1+0x218], R6 ;  /* 0x0002180601007387 */ /* 0x000fe20000100800 */
[----:B------:R-:W-:-:S03]  /*3b10*/  IMAD R7, R215, 0x200, R8 ;  /* 0x00000200d7077824 */ /* 0x000fc600078e0208 */
[----:B------:R-:W-:Y:S01]  /*3b20*/  STL [R1+0x40], R4 ;  /* 0x0000400401007387 */ /* 0x000fe20000100800 */
[----:B------:R-:W-:-:S03]  /*3b30*/  IMAD.WIDE.U32 R2, R7, 0x2, R2 ;  /* 0x0000000207027825 */ /* 0x000fc600078e0002 */
[----:B------:R0:W-:Y:S01]  /*3b40*/  STL [R1+0x228], R4 ;  /* 0x0002280401007387 */ /* 0x0001e20000100800 */
[----:B------:R-:W-:Y:S02]  /*3b50*/  SHF.R.U32.HI R44, RZ, 0x7, R44 ;  /* 0x00000007ff2c7819 */ /* 0x000fe4000001162c */
[----:B0-----:R-:W-:Y:S01]  /*3b60*/  IADD3 R4, P0, R17, UR4, RZ ;  /* 0x0000000411047c10 */ /* 0x001fe2000ff1e0ff */
[----:B------:R-:W-:Y:S02]  /*3b70*/  ULDC.64 UR4, c[0x0][0x338] ;  /* 0x0000ce0000047ab9 */ /* 0x000fe40000000a00 */
[----:B------:R-:W-:Y:S01]  /*3b80*/  IMAD R33, R33, UR4, RZ ;  /* 0x0000000421217c24 */ /* 0x000fe2000f8e02ff */
[----:B------:R-:W-:Y:S01]  /*3b90*/  IADD3.X R5, R29, UR8, RZ, P0, !PT ;  /* 0x000000081d057c10 */ /* 0x000fe200087fe4ff */
[----:B------:R0:W-:Y:S01]  /*3ba0*/  STL.64 [R1+0x220], R2 ;  /* 0x0002200201007387 */ /* 0x0001e20000100a00 */
[----:B------:R-:W-:Y:S02]  /*3bb0*/  IMAD.U32 R81, RZ, RZ, UR29 ;  /* 0x0000001dff517e24 */ /* 0x000fe4000f8e00ff */
[----:B------:R-:W-:-:S02]  /*3bc0*/  IMAD R33, R32, UR5, R33 ;  /* 0x0000000520217c24 */ /* 0x000fc4000f8e0221 */
[----:B------:R-:W-:Y:S01]  /*3bd0*/  IMAD.WIDE.U32 R4, R32, UR4, R4 ;  /* 0x0000000420047c25 */ /* 0x000fe2000f8e0004 */
[----:B------:R1:W-:Y:S01]  /*3be0*/  STL [R1+0x160], R0 ;  /* 0x0001600001007387 */ /* 0x0003e20000100800 */
[----:B0-----:R-:W-:Y:S02]  /*3bf0*/  IADD3 R2, P0, R16, R0, RZ ;  /* 0x0000000010027210 */ /* 0x001fe40007f1e0ff */
[----:B------:R-:W-:Y:S02]  /*3c00*/  VIADD R81, R81, 0x258 ;  /* 0x0000025851517836 */ /* 0x000fe40000000000 */
[----:B------:R-:W-:Y:S02]  /*3c10*/  IMAD.IADD R80, R5, 0x1, R33 ;  /* 0x0000000105507824 */ /* 0x000fe400078e0221 */
[----:B------:R-:W-:Y:S02]  /*3c20*/  IMAD.X R3, R31, 0x1, R30, P0 ;  /* 0x000000011f037824 */ /* 0x000fe400000e061e */
[----:B-1----:R-:W-:-:S07]  /*3c30*/  VIADD R0, R44, 0x8 ;  /* 0x000000082c007836 */ /* 0x002fce0000000000 */
.L_x_1699:
[----:B------:R-:W-:Y:S01]  /*3c40*/  VIADD R77, R77, 0xffffffff ;  /* 0xffffffff4d4d7836 */ /* 0x000fe20000000000 */
[----:B------:R-:W-:Y:S05]  /*3c50*/  YIELD ;  /* 0x0000000000007946 */ /* 0x000fea0003800000 */
[----:B------:R-:W-:Y:S01]  /*3c60*/  BSSY B1, `(.L_x_1691) ;  /* 0x0000004000017945 */ /* 0x000fe20003800000 */
[----:B------:R-:W-:Y:S02]  /*3c70*/  ISETP.GT.AND P6, PT, R77, R78, PT ;  /* 0x0000004e4d00720c */ /* 0x000fe40003fc4270 */
[----:B0-----:R-:W-:-:S11]  /*3c80*/  MOV R96, 0x3ca0 ;  /* 0x00003ca000607802 */ /* 0x001fd60000000f00 */
[----:B-----5:R-:W-:Y:S05]  /*3c90*/  CALL.REL.NOINC `($_ZN7cutlass13device_kernelIN5flash11enable_sm90INS1_16FlashAttnFwdSm90INS1_25CollectiveMainloopFwdSm90ILi2EN4cute5tupleIJNS5_1CILi1EEES8_S8_EEENS6_IJNS7_ILi128EEENS7_ILi96EEENS7_ILi192EEEEEELi192ENS_10bfloat16_tEfNS_4arch4Sm90ELb0ELb1ELb1ELb1ELb0ELb1ELb0ELb1ELb1ELb1ELb0ELb0EEENS1_21CollectiveEpilogueFwdINS6_IJSA_SC_SB_EEES9_SE_SG_Li256ELb1ELb1ELb0ELb0EEENS1_36VarlenDynamicPersistentTileSchedulerILi128ELi96ELi256ELi128ELb0ELb1ELb1ELb1ELb0ELb1EEEEEEEEEvNT_6ParamsE$_ZZN5flash25CollectiveMainloopFwdSm90ILi2EN4cute5tupleIJNS1_1CILi1EEES4_S4_EEENS2_IJNS3_ILi128EEENS3_ILi96EEENS3_ILi192EEEEEELi192EN7cutlass10bfloat16_tEfNSA_4arch4Sm90ELb0ELb1ELb1ELb1ELb0ELb1ELb0ELb1ELb1ELb1ELb0ELb0EE12store_kv_newINS_16FlashAttnFwdSm90ISE_NS_21CollectiveEpilogueFwdINS2_IJS6_S8_S7_EEES5_SB_SD_Li256ELb1ELb1ELb0ELb0EEENS_36VarlenDynamicPersistentTileSchedulerILi128ELi96ELi256ELi128ELb0ELb1ELb1ELb1ELb0ELb1EEEE13SharedStorageEEEbRKNSE_6ParamsENSA_25PipelineTmaAsyncNoClusterILi2ENSA_16PipelineTmaAsyncILi2EEEEESU_RNSA_13PipelineStateILj2EEEiRT_RKNS_16SeqlenInfoQKNewKILb1ELb1EEENS2_IJiiiiEEEENKUliRKT_E_clISW_EEDaiS17_) ;  /* 0x0000023800647944 */ /* 0x020fea0003c00000 */
[----:B------:R-:W-:Y:S05]  /*3ca0*/  BSYNC B1 ;  /* 0x0000000000017941 */ /* 0x000fea0003800000 */
.L_x_1691:
[----:B------:R0:W5:Y:S01]  /*3cb0*/  LDL R48, [R1+0x2bc] ;  /* 0x0002bc0001307983 */ /* 0x0001620000100800 */
[----:B------:R-:W-:-:S13]  /*3cc0*/  R2UR UR4, R202 ;  /* 0x00000000ca0472ca */ /* 0x000fda00000e0000 */
[----:B------:R-:W-:-:S06]  /*3cd0*/  UISETP.NE.AND UP0, UPT, UR4, 0x3, UPT ;  /* 0x000000030400788c */ /* 0x000fcc000bf05270 */
[----:B------:R-:W-:-:S13]  /*3ce0*/  PLOP3.LUT P0, PT, PT, PT, UP0, 0x80, 0x0 ;  /* 0x000000000000781c */ /* 0x000fda0003f0f008 */
[----:B0-----:R-:W-:Y:S05]  /*3cf0*/  @!P0 BRA `(.L_x_1692) ;  /* 0x0000000000048947 */ /* 0x001fea0003800000 */
[----:B------:R-:W-:Y:S01]  /*3d00*/  BPT.TRAP 0x1 ;  /* 0x000000040000795c */ /* 0x000fe20000300000 */
.L_x_1692:
[----:B------:R-:W-:Y:S01]  /*3d10*/  LEA R49, R27, UR39, 0x3 ;  /* 0x000000271b317c11 */ /* 0x000fe2000f8e18ff */
[----:B------:R-:W-:Y:S01]  /*3d20*/  BSSY B0, `(.L_x_1693) ;  /* 0x0000004000007945 */ /* 0x000fe20003800000 */
[----:B-----5:R-:W-:-:S04]  /*3d30*/  SHF.L.U32 R8, R48, 0x1f, RZ ;  /* 0x0000001f30087819 */ /* 0x020fc800000006ff */
[----:B------:R-:W0:Y:S02]  /*3d40*/  SYNCS.PHASECHK.TRANS64.TRYWAIT P0, [R49+URZ+0x308b0], R8 ;  /* 0x0308b008310075a7 */ /* 0x000e24000800017f */
[----:B0-----:R-:W-:Y:S05]  /*3d50*/  @!P0 BRA `(.L_x_1694) ;  /* 0x0000020c00a08947 */ /* 0x001fea0003800000 */
.L_x_2034:
[----:B------:R-:W-:Y:S05]  /*3d60*/  BSYNC B0 ;  /* 0x0000000000007941 */ /* 0x000fea0003800000 */
.L_x_1693:
[----:B0-----:R-:W2:Y:S01]  /*3d70*/  LDL R8, [R1+0x60] ;  /* 0x0000600001087983 */ /* 0x001ea20000100800 */
[----:B------:R-:W-:Y:S01]  /*3d80*/  IMAD R9, R27, 0x4800, R7 ;  /* 0x000048001b097824 */ /* 0x000fe200078e0207 */
[----:B------:R-:W-:Y:S01]  /*3d90*/  BSSY B0, `(.L_x_1695) ;  /* 0x0000028000007945 */ /* 0x000fe20003800000 */
[----:B------:R-:W-:-:S04]  /*3da0*/  IMAD.WIDE R40, R77, 0x60, R2 ;  /* 0x000000604d287825 */ /* 0x000fc800078e0202 */
[----:B------:R-:W-:Y:S02]  /*3db0*/  IMAD.IADD R11, R6, 0x1, R9 ;  /* 0x00000001060b7824 */ /* 0x000fe400078e0209 */
[--C-:B------:R-:W-:Y:S02]  /*3dc0*/  IMAD R44, R9, 0x2, R24.reuse ;  /* 0x00000002092c7824 */ /* 0x100fe400078e0218 */
[----:B------:R-:W-:Y:S02]  /*3dd0*/  IMAD R45, R11, 0x2, R24 ;  /* 0x000000020b2d7824 */ /* 0x000fe400078e0218 */
[----:B--2---:R-:W-:-:S05]  /*3de0*/  IMAD R8, R77, -0x60, R8 ;  /* 0xffffffa04d087824 */ /* 0x004fca00078e0208 */
[----:B------:R-:W-:-:S04]  /*3df0*/  VIMNMX R8, R8, 0x60, PT ;  /* 0x0000006008087848 */ /* 0x000fc80003fe0100 */
[-C--:B------:R-:W-:Y:S02]  /*3e00*/  ISETP.GE.AND P1, PT, R16, R8.reuse, PT ;  /* 0x000000081000720c */ /* 0x080fe40003f26270 */
[----:B------:R-:W-:-:S11]  /*3e10*/  ISETP.GE.AND P0, PT, R201, R8, PT ;  /* 0x00000008c900720c */ /* 0x000fd60003f06270 */
[----:B------:R-:W-:Y:S05]  /*3e20*/  @P1 BRA `(.L_x_1696) ;  /* 0x0000000000781947 */ /* 0x000fea0003800000 */
[----:B------:R-:W-:Y:S01]  /*3e30*/  ISETP.GE.AND P3, PT, R17, UR44, PT ;  /* 0x0000002c11007c0c */ /* 0x000fe2000bf66270 */
[----:B------:R-:W-:Y:S01]  /*3e40*/  ULDC.64 UR4, c[0x0][0x328] ;  /* 0x0000ca0000047ab9 */ /* 0x000fe20000000a00 */
[----:B------:R-:W-:Y:S01]  /*3e50*/  IMAD.MOV.U32 R12, RZ, RZ, R4 ;  /* 0x000000ffff0c7224 */ /* 0x000fe200078e0004 */
[----:B------:R-:W-:Y:S01]  /*3e60*/  ULDC.64 UR6, c[0x0][0x208] ;  /* 0x0000820000067ab9 */ /* 0x000fe20000000a00 */
[----:B------:R-:W-:Y:S01]  /*3e70*/  IMAD R15, R41, UR4, RZ ;  /* 0x00000004290f7c24 */ /* 0x000fe2000f8e02ff */
[----:B------:R-:W-:Y:S01]  /*3e80*/  ISETP.GE.AND P4, PT, R21, UR44, PT ;  /* 0x0000002c15007c0c */ /* 0x000fe2000bf86270 */
[----:B------:R-:W-:Y:S01]  /*3e90*/  IMAD.MOV.U32 R13, RZ, RZ, R80 ;  /* 0x000000ffff0d7224 */ /* 0x000fe200078e0050 */
[----:B------:R-:W-:Y:S01]  /*3ea0*/  ISETP.GE.AND P5, PT, R20, UR44, PT ;  /* 0x0000002c14007c0c */ /* 0x000fe2000bfa6270 */
[C---:B------:R-:W-:Y:S02]  /*3eb0*/  IMAD R15, R40.reuse, UR5, R15 ;  /* 0x00000005280f7c24 */ /* 0x040fe4000f8e020f */
[----:B------:R-:W-:-:S03]  /*3ec0*/  IMAD.WIDE.U32 R12, R40, UR4, R12 ;  /* 0x00000004280c7c25 */ /* 0x000fc6000f8e000c */
[----:B------:R-:W0:Y:S01]  /*3ed0*/  @!P3 LDS.128 R8, [R44] ;  /* 0x000000002c08b984 */ /* 0x000e220000000c00 */
[----:B------:R-:W-:Y:S01]  /*3ee0*/  IMAD.IADD R15, R13, 0x1, R15 ;  /* 0x000000010d0f7824 */ /* 0x000fe200078e020f */
[C---:B------:R-:W-:Y:S01]  /*3ef0*/  LEA R42, P1, R12.reuse, UR40, 0x1 ;  /* 0x000000280c2a7c11 */ /* 0x040fe2000f8208ff */
[C---:B------:R-:W-:Y:S02]  /*3f00*/  VIADD R13, R17.reuse, 0x20 ;  /* 0x00000020110d7836 */ /* 0x040fe40000000000 */
[----:B------:R-:W1:Y:S01]  /*3f10*/  @!P4 LDS.128 R32, [R44+0x6000] ;  /* 0x006000002c20c984 */ /* 0x000e620000000c00 */
[----:B------:R-:W-:Y:S01]  /*3f20*/  LEA.HI.X R43, R12, UR41, R15, 0x1, P1 ;  /* 0x000000290c2b7c11 */ /* 0x000fe200088f0c0f */
[----:B------:R-:W-:Y:S01]  /*3f30*/  VIADD R12, R17, 0x40 ;  /* 0x00000040110c7836 */ /* 0x000fe20000000000 */
[----:B------:R-:W-:Y:S01]  /*3f40*/  ISETP.GE.AND P2, PT, R13, UR44, PT ;  /* 0x0000002c0d007c0c */ /* 0x000fe2000bf46270 */
[----:B------:R-:W2:Y:S03]  /*3f50*/  @!P5 LDS.128 R36, [R45+0x6000] ;  /* 0x006000002d24d984 */ /* 0x000ea60000000c00 */
[----:B------:R-:W-:-:S13]  /*3f60*/  ISETP.GE.AND P1, PT, R12, UR44, PT ;  /* 0x0000002c0c007c0c */ /* 0x000fda000bf26270 */
[----:B------:R-:W3:Y:S04]  /*3f70*/  @!P1 LDS.128 R12, [R44+0x3000] ;  /* 0x003000002c0c9984 */ /* 0x000ee80000000c00 */
[----:B0-----:R-:W-:Y:S01]  /*3f80*/  @!P3 STG.E.128 desc[UR6][R42.64], R8 ;  /* 0x000000082a00b986 */ /* 0x001fe2000c101d06 */
[----:B------:R-:W-:-:S03]  /*3f90*/  ISETP.GE.AND P3, PT, R26, UR44, PT ;  /* 0x0000002c1a007c0c */ /* 0x000fc6000bf66270 */
[----:B------:R-:W0:Y:S04]  /*3fa0*/  @!P2 LDS.128 R8, [R45] ;  /* 0x000000002d08a984 */ /* 0x000e280000000c00 */
[----:B-1----:R-:W-:Y:S04]  /*3fb0*/  @!P4 STG.E.128 desc[UR6][R42.64+0x100], R32 ;  /* 0x000100202a00c986 */ /* 0x002fe8000c101d06 */
[----:B--2---:R-:W-:Y:S04]  /*3fc0*/  @!P5 STG.E.128 desc[UR6][R42.64+0x140], R36 ;  /* 0x000140242a00d986 */ /* 0x004fe8000c101d06 */
[----:B------:R-:W1:Y:S04]  /*3fd0*/  @!P3 LDS.128 R28, [R45+0x3000] ;  /* 0x003000002d1cb984 */ /* 0x000e680000000c00 */
[----:B---3--:R2:W-:Y:S04]  /*3fe0*/  @!P1 STG.E.128 desc[UR6][R42.64+0x80], R12 ;  /* 0x0000800c2a009986 */ /* 0x0085e8000c101d06 */
[----:B0-----:R2:W-:Y:S04]  /*3ff0*/  @!P2 STG.E.128 desc[UR6][R42.64+0x40], R8 ;  /* 0x000040082a00a986 */ /* 0x0015e8000c101d06 */
[----:B-1----:R2:W-:Y:S02]  /*4000*/  @!P3 STG.E.128 desc[UR6][R42.64+0xc0], R28 ;  /* 0x0000c01c2a00b986 */ /* 0x0025e4000c101d06 */
.L_x_1696:
[----:B------:R-:W-:Y:S05]  /*4010*/  BSYNC B0 ;  /* 0x0000000000007941 */ /* 0x000fea0003800000 */
.L_x_1695:
[----:B------:R-:W-:Y:S04]  /*4020*/  BSSY B0, `(.L_x_1697) ;  /* 0x0000022000007945 */ /* 0x000fe80003800000 */
[----:B------:R-:W-:Y:S05]  /*4030*/  @P0 BRA `(.L_x_1698) ;  /* 0x0000000000800947 */ /* 0x000fea0003800000 */
[----:B--2---:R-:W-:Y:S01]  /*4040*/  IADD3 R11, P0, R40, 0x40, RZ ;  /* 0x00000040280b7810 */ /* 0x004fe20007f1e0ff */
[----:B------:R-:W-:Y:S01]  /*4050*/  ULDC.64 UR4, c[0x0][0x328] ;  /* 0x0000ca0000047ab9 */ /* 0x000fe20000000a00 */
[----:B------:R-:W-:Y:S01]  /*4060*/  IMAD.MOV.U32 R8, RZ, RZ, R4 ;  /* 0x000000ffff087224 */ /* 0x000fe200078e0004 */
[----:B------:R-:W-:Y:S01]  /*4070*/  ISETP.GE.AND P3, PT, R17, UR44, PT ;  /* 0x0000002c11007c0c */ /* 0x000fe2000bf66270 */
[----:B------:R-:W-:Y:S01]  /*4080*/  IMAD.MOV.U32 R9, RZ, RZ, R80 ;  /* 0x000000ffff097224 */ /* 0x000fe200078e0050 */
[----:B------:R-:W-:Y:S01]  /*4090*/  ISETP.GE.AND P1, PT, R21, UR44, PT ;  /* 0x0000002c15007c0c */ /* 0x000fe2000bf26270 */
[----:B------:R-:W-:Y:S01]  /*40a0*/  IMAD.X R40, RZ, RZ, R41, P0 ;  /* 0x000000ffff287224 */ /* 0x000fe200000e0629 */
[----:B------:R-:W-:Y:S01]  /*40b0*/  ISETP.GE.AND P5, PT, R20, UR44, PT ;  /* 0x0000002c14007c0c */ /* 0x000fe2000bfa6270 */
[----:B------:R-:W-:Y:S01]  /*40c0*/  VIADD R10, R17, 0x40 ;  /* 0x00000040110a7836 */ /* 0x000fe20000000000 */
[----:B------:R-:W-:Y:S01]  /*40d0*/  ULDC.64 UR6, c[0x0][0x208] ;  /* 0x0000820000067ab9 */ /* 0x000fe20000000a00 */
[----:B------:R-:W-:-:S02]  /*40e0*/  IMAD R40, R40, UR4, RZ ;  /* 0x0000000428287c24 */ /* 0x000fc4000f8e02ff */
[----:B------:R-:W-:Y:S01]  /*40f0*/  IMAD.WIDE.U32 R8, R11, UR4, R8 ;  /* 0x000000040b087c25 */ /* 0x000fe2000f8e0008 */
[----:B------:R-:W-:-:S03]  /*4100*/  ISETP.GE.AND P2, PT, R10, UR44, PT ;  /* 0x0000002c0a007c0c */ /* 0x000fc6000bf46270 */
[----:B------:R-:W-:Y:S01]  /*4110*/  IMAD R11, R11, UR5, R40 ;  /* 0x000000050b0b7c24 */ /* 0x000fe2000f8e0228 */
[----:B------:R-:W-:Y:S01]  /*4120*/  LEA R46, P4, R8, UR40, 0x1 ;  /* 0x00000028082e7c11 */ /* 0x000fe2000f8808ff */
[----:B------:R-:W-:Y:S01]  /*4130*/  VIADD R10, R17, 0x20 ;  /* 0x00000020110a7836 */ /* 0x000fe20000000000 */
[----:B------:R-:W0:Y:S01]  /*4140*/  @!P1 LDS.128 R28, [R44+0x8000] ;  /* 0x008000002c1c9984 */ /* 0x000e220000000c00 */
[----:B------:R-:W-:-:S03]  /*4150*/  IMAD.IADD R9, R9, 0x1, R11 ;  /* 0x0000000109097824 */ /* 0x000fc600078e020b */
[----:B------:R-:W-:Y:S01]  /*4160*/  ISETP.GE.AND P0, PT, R10, UR44, PT ;  /* 0x0000002c0a007c0c */ /* 0x000fe2000bf06270 */
[----:B------:R-:W1:Y:S01]  /*4170*/  @!P5 LDS.128 R40, [R45+0x8000] ;  /* 0x008000002d28d984 */ /* 0x000e620000000c00 */
[----:B------:R-:W-:Y:S02]  /*4180*/  LEA.HI.X R47, R8, UR41, R9, 0x1, P4 ;  /* 0x00000029082f7c11 */ /* 0x000fe4000a0f0c09 */
[----:B------:R-:W-:Y:S01]  /*4190*/  ISETP.GE.AND P4, PT, R26, UR44, PT ;  /* 0x0000002c1a007c0c */ /* 0x000fe2000bf86270 */
[----:B------:R-:W2:Y:S04]  /*41a0*/  @!P3 LDS.128 R8, [R44+0x2000] ;  /* 0x002000002c08b984 */ /* 0x000ea80000000c00 */
[----:B------:R-:W3:Y:S04]  /*41b0*/  @!P2 LDS.128 R12, [R44+0x5000] ;  /* 0x005000002c0ca984 */ /* 0x000ee80000000c00 */
[----:B------:R-:W4:Y:S04]  /*41c0*/  @!P0 LDS.128 R32, [R45+0x2000] ;  /* 0x002000002d208984 */ /* 0x000f280000000c00 */
[----:B------:R-:W5:Y:S04]  /*41d0*/  @!P4 LDS.128 R36, [R45+0x5000] ;  /* 0x005000002d24c984 */ /* 0x000f680000000c00 */
[----:B0-----:R0:W-:Y:S04]  /*41e0*/  @!P1 STG.E.128 desc[UR6][R46.64+0x100], R28 ;  /* 0x0001001c2e009986 */ /* 0x0011e8000c101d06 */
[----:B-1----:R0:W-:Y:S04]  /*41f0*/  @!P5 STG.E.128 desc[UR6][R46.64+0x140], R40 ;  /* 0x000140282e00d986 */ /* 0x0021e8000c101d06 */
[----:B--2---:R0:W-:Y:S04]  /*4200*/  @!P3 STG.E.128 desc[UR6][R46.64], R8 ;  /* 0x000000082e00b986 */ /* 0x0041e8000c101d06 */
[----:B---3--:R0:W-:Y:S04]  /*4210*/  @!P2 STG.E.128 desc[UR6][R46.64+0x80], R12 ;  /* 0x0000800c2e00a986 */ /* 0x0081e8000c101d06 */
[----:B----4-:R0:W-:Y:S04]  /*4220*/  @!P0 STG.E.128 desc[UR6][R46.64+0x40], R32 ;  /* 0x000040202e008986 */ /* 0x0101e8000c101d06 */
[----:B-----5:R0:W-:Y:S02]  /*4230*/  @!P4 STG.E.128 desc[UR6][R46.64+0xc0], R36 ;  /* 0x0000c0242e00c986 */ /* 0x0201e4000c101d06 */
.L_x_1698:
[----:B------:R-:W-:Y:S05]  /*4240*/  BSYNC B0 ;  /* 0x0000000000007941 */ /* 0x000fea0003800000 */
.L_x_1697:
[----:B0-2---:R-:W0:Y:S01]  /*4250*/  S2R R8, SR_TID.X ;  /* 0x0000000000087919 */ /* 0x005e220000002100 */
[----:B------:R-:W-:Y:S01]  /*4260*/  @!PT LDS RZ, [RZ] ;  /* 0x00000000fffff984 */ /* 0x000fe20000000800 */
[----:B------:R-:W-:Y:S01]  /*4270*/  @!PT LDS RZ, [RZ] ;  /* 0x00000000fffff984 */ /* 0x000fe20000000800 */
[----:B------:R-:W-:Y:S01]  /*4280*/  @!PT LDS RZ, [RZ] ;  /* 0x00000000fffff984 */ /* 0x000fe20000000800 */
[----:B------:R-:W-:Y:S01]  /*4290*/  @!PT LDS RZ, [RZ] ;  /* 0x00000000fffff984 */ /* 0x000fe20000000800 */
[----:B------:R1:W-:Y:S06]  /*42a0*/  MEMBAR.ALL.CTA ;  /* 0x0000000000007992 */ /* 0x0003ec0000008000 */
[----:B-1----:R-:W1:Y:S01]  /*42b0*/  FENCE.VIEW.ASYNC.S ;  /* 0x00000000000073c6 */ /* 0x002e620000000000 */
[----:B------:R-:W-:Y:S05]  /*42c0*/  WARPSYNC.ALL ;  /* 0x0000000000007948 */ /* 0x000fea0003800000 */
[----:B0-----:R-:W-:-:S04]  /*42d0*/  LOP3.LUT R8, R8, 0x7f, RZ, 0xc0, !PT ;  /* 0x0000007f08087812 */ /* 0x001fc800078ec0ff */
[----:B------:R-:W-:Y:S01]  /*42e0*/  ISETP.NE.AND P0, PT, R8, RZ, PT ;  /* 0x000000ff0800720c */ /* 0x000fe20003f05270 */
[----:B-1----:R0:W-:-:S12]  /*42f0*/  BAR.SYNC.DEFER_BLOCKING R0, 0x80 ;  /* 0x000200000000751d */ /* 0x0021d80000010000 */
[----:B------:R-:W-:-:S05]  /*4300*/  @!P0 VIADD R8, R49, 0x308c0 ;  /* 0x000308c031088836 */ /* 0x000fca0000000000 */
[----:B------:R-:W-:-:S04]  /*4310*/  @!P0 PRMT R8, RZ, 0x654, R8 ;  /* 0x00000654ff088816 */ /* 0x000fc80000000008 */
[----:B------:R1:W-:Y:S02]  /*4320*/  @!P0 SYNCS.ARRIVE.TRANS64.RED.A1T0 RZ, [R8+URZ], RZ ;  /* 0x000000ff08ff89a7 */ /* 0x0003e4000810043f */
[----:B-1----:R-:W2:Y:S01]  /*4330*/  LDL R8, [R1+0x2c0] ;  /* 0x0002c00001087983 */ /* 0x002ea20000100800 */
[----:B------:R-:W-:Y:S01]  /*4340*/  VIADD R27, R27, 0x1 ;  /* 0x000000011b1b7836 */ /* 0x000fe20000000000 */
[----:B------:R-:W-:Y:S01]  /*4350*/  PLOP3.LUT P0, PT, PT, PT, PT, 0x8, 0x0 ;  /* 0x000000000000781c */ /* 0x000fe20003f0e170 */
[----:B------:R-:W-:-:S03]  /*4360*/  IMAD.MOV.U32 R10, RZ, RZ, RZ ;  /* 0x000000ffff0a7224 */ /* 0x000fc600078e00ff */
[----:B------:R-:W-:Y:S01]  /*4370*/  ISETP.NE.AND P1, PT, R27, 0x2, PT ;  /* 0x000000021b00780c */ /* 0x000fe20003f25270 */
[----:B------:R1:W-:-:S12]  /*4380*/  STL [R1+0x2b8], R27 ;  /* 0x0002b81b01007387 */ /* 0x0003d80000100800 */
[----:B------:R-:W-:Y:S01]  /*4390*/  @!P1 LOP3.LUT R11, R48, 0x1, RZ, 0x3c, !PT ;  /* 0x00000001300b9812 */ /* 0x000fe200078e3cff */
[----:B-1----:R-:W-:-:S04]  /*43a0*/  @!P1 IMAD.MOV.U32 R27, RZ, RZ, RZ ;  /* 0x000000ffff1b9224 */ /* 0x002fc800078e00ff */
[----:B------:R0:W-:Y:S01]  /*43b0*/  @!P1 STL.64 [R1+0x2b8], R10 ;  /* 0x0002b80a01009387 */ /* 0x0001e20000100a00 */
[----:B--2---:R-:W-:-:S05]  /*43c0*/  VIADD R8, R8, 0x1 ;  /* 0x0000000108087836 */ /* 0x004fca0000000000 */
[----:B------:R0:W-:Y:S01]  /*43d0*/  STL [R1+0x2c0], R8 ;  /* 0x0002c00801007387 */ /* 0x0001e20000100800 */
[----:B------:R-:W-:Y:S05]  /*43e0*/  @P6 BRA `(.L_x_1699) ;  /* 0xfffffff800146947 */ /* 0x000fea000383ffff */
.L_x_1688:
[----:B0-----:R-:W0:Y:S01]  /*43f0*/  LDC R0, c[0x0][0x448] ;  /* 0x00011200ff007b82 */ /* 0x001e220000000800 */
[----:B------:R-:W-:-:S07]  /*4400*/  UIADD3 UR4, UR61, 0x7f, URZ ;  /* 0x0000007f3d047890 */ /* 0x000fce000fffe03f */
[----:B------:R-:W1:Y:S01]  /*4410*/  LDC.64 R4, c[0x0][0x9e0] ;  /* 0x00027800ff047b82 */ /* 0x000e620000000a00 */
[----:B0-----:R-:W-:Y:S02]  /*4420*/  ISETP.NE.AND P1, PT, R0, 0x1, PT ;  /* 0x000000010000780c */ /* 0x001fe40003f25270 */
[----:B-1----:R-:W-:-:S11]  /*4430*/  ISETP.GE.AND P2, PT, R5, 0x1, PT ;  /* 0x000000010500780c */ /* 0x002fd60003f46270 */
[----:B------:R-:W0:Y:S08]  /*4440*/  @P1 LDC R0, c[0x0][0x44c] ;  /* 0x00011300ff001b82 */ /* 0x000e300000000800 */
[----:B------:R-:W1:Y:S01]  /*4450*/  @P1 LDC R3, c[0x0][0x450] ;  /* 0x00011400ff031b82 */ /* 0x000e620000000800 */
[----:B0-----:R-:W-:-:S04]  /*4460*/  @P1 IMAD.HI.U32 R2, R0, UR4, RZ ;  /* 0x0000000400021c27 */ /* 0x001fc8000f8e00ff */
[----:B------:R-:W-:Y:S01]  /*4470*/  IMAD.U32 R0, RZ, RZ, UR4 ;  /* 0x00000004ff007e24 */ /* 0x000fe2000f8e00ff */
[----:B-1----:R-:W-:-:S05]  /*4480*/  @P1 SHF.R.U32.HI R0, RZ, R3, R2 ;  /* 0x00000003ff001219 */ /* 0x002fca0000011602 */
[----:B------:R-:W-:Y:S01]  /*4490*/  IMAD.IADD R3, R25, 0x1, R0 ;  /* 0x0000000119037824 */ /* 0x000fe200078e0200 */
[----:B------:R-:W-:Y:S06]  /*44a0*/  @P0 BRA `(.L_x_1700) ;  /* 0x0000000000080947 */ /* 0x000fec0003800000 */
[----:B------:R-:W0:Y:S02]  /*44b0*/  FENCE.VIEW.ASYNC.G ;  /* 0x00000000000073c6 */ /* 0x000e240000000100 */
[----:B0-----:R-:W-:Y:S06]  /*44c0*/  BAR.ARV 0xc, 0x180 ;  /* 0x0306000000007b1d */ /* 0x001fec0000002000 */
.L_x_1700:
        /* <DEDUP_REMOVED lines=12> */
.L_x_1702:
[----:B------:R-:W-:-:S13]  /*4590*/  ISETP.NE.AND P0, PT, R5, 0x1, PT ;  /* 0x000000010500780c */ /* 0x000fda0003f05270 */
[----:B------:R-:W0:Y:S02]  /*45a0*/  @P0 LDC.64 R6, c[0x0][0x9e8] ;  /* 0x00027a00ff060b82 */ /* 0x000e240000000a00 */
[----:B0-----:R-:W-:-:S05]  /*45b0*/  @P0 IMAD.HI.U32 R4, R2, R6, RZ ;  /* 0x0000000602040227 */ /* 0x001fca00078e00ff */
[----:B------:R-:W-:-:S07]  /*45c0*/  @P0 SHF.R.U32.HI R2, RZ, R7, R4 ;  /* 0x00000007ff020219 */ /* 0x000fce0000011604 */
.L_x_1703:
[----:B------:R-:W-:-:S05]  /*45d0*/  IMAD R3, R2, R5, R5 ;  /* 0x0000000502037224 */ /* 0x000fca00078e0205 */
[----:B------:R-:W-:-:S07]  /*45e0*/  VIMNMX R0, R0, R3, PT ;  /* 0x0000000300007248 */ /* 0x000fce0003fe0100 */
.L_x_1701:
[----:B------:R-:W0:Y:S01]  /*45f0*/  @P1 LDC R2, c[0x0][0x44c] ;  /* 0x00011300ff021b82 */ /* 0x000e220000000800 */
[----:B------:R-:W-:Y:S01]  /*4600*/  IMAD.U32 R3, RZ, RZ, UR61 ;  /* 0x0000003dff037e24 */ /* 0x000fe2000f8e00ff */
[----:B------:R-:W-:Y:S01]  /*4610*/  ULDC UR4, c[0x0][0x9dc] ;  /* 0x0002770000047ab9 */ /* 0x000fe20000000800 */
[----:B------:R-:W-:-:S04]  /*4620*/  VIADD R0, R0, 0x5f ;  /* 0x0000005f00007836 */ /* 0x000fc80000000000 */
[----:B------:R-:W-:Y:S01]  /*4630*/  IMAD.HI R0, R0, 0x2aaaaaab, RZ ;  /* 0x2aaaaaab00007827 */ /* 0x000fe200078e02ff */
[----:B------:R-:W1:Y:S03]  /*4640*/  @P1 LDC R7, c[0x0][0x450] ;  /* 0x00011400ff071b82 */ /* 0x000e660000000800 */
[----:B0-----:R-:W-:-:S05]  /*4650*/  @P1 IMAD.HI.U32 R2, R2, UR61, RZ ;  /* 0x0000003d02021c27 */ /* 0x001fca000f8e00ff */
[----:B-1----:R-:W-:-:S05]  /*4660*/  @P1 SHF.R.U32.HI R3, RZ, R7, R2 ;  /* 0x00000007ff031219 */ /* 0x002fca0000011602 */
[----:B------:R-:W-:Y:S01]  /*4670*/  IMAD.IADD R2, R76, 0x1, R3 ;  /* 0x000000014c027824 */ /* 0x000fe200078e0203 */
[----:B------:R-:W-:-:S03]  /*4680*/  SHF.R.U32.HI R3, RZ, 0x1f, R0 ;  /* 0x0000001fff037819 */ /* 0x000fc60000011600 */
        /* <DEDUP_REMOVED lines=14> */
.L_x_1705:
[----:B------:R-:W-:-:S13]  /*4770*/  ISETP.NE.AND P0, PT, R5, 0x1, PT ;  /* 0x000000010500780c */ /* 0x000fda0003f05270 */
[----:B------:R-:W0:Y:S02]  /*4780*/  @P0 LDC.64 R6, c[0x0][0x9e8] ;  /* 0x00027a00ff060b82 */ /* 0x000e240000000a00 */
[----:B0-----:R-:W-:-:S05]  /*4790*/  @P0 IMAD.HI.U32 R0, R2, R6, RZ ;  /* 0x0000000602000227 */ /* 0x001fca00078e00ff */
[----:B------:R-:W-:-:S07]  /*47a0*/  @P0 SHF.R.U32.HI R2, RZ, R7, R0 ;  /* 0x00000007ff020219 */ /* 0x000fce0000011600 */
.L_x_1706:
[----:B------:R-:W-:-:S05]  /*47b0*/  IMAD R2, R2, R5, RZ ;  /* 0x0000000502027224 */ /* 0x000fca00078e02ff */
[----:B------:R-:W-:-:S13]  /*47c0*/  R2UR UR5, R2 ;  /* 0x00000000020572ca */ /* 0x000fda00000e0000 */
[----:B------:R-:W-:-:S04]  /*47d0*/  UISETP.LT.AND UP0, UPT, UR4, UR5, UPT ;  /* 0x000000050400728c */ /* 0x000fc8000bf01270 */
[----:B------:R-:W-:-:S12]  /*47e0*/  USEL UR4, UR4, UR5, !UP0 ;  /* 0x0000000504047287 */ /* 0x000fd8000c000000 */
.L_x_1704:
        /* <DEDUP_REMOVED lines=55> */
[----:B------:R-:W-:Y:S01]  /*4b60*/  CS2R R12, SRZ ;  /* 0x00000000000c7805 */ /* 0x000fe2000001ff00 */
[----:B------:R-:W-:Y:S01]  /*4b70*/  IMAD.MOV.U32 R6, RZ, RZ, RZ ;  /* 0x000000ffff067224 */ /* 0x000fe200078e00ff */
[----:B------:R-:W-:Y:S01]  /*4b80*/  CS2R R4, SRZ ;  /* 0x0000000000047805 */ /* 0x000fe2000001ff00 */
[----:B------:R-:W-:Y:S02]  /*4b90*/  IMAD.MOV.U32 R132, RZ, RZ, RZ ;  /* 0x000000ffff847224 */ /* 0x000fe400078e00ff */
[----:B------:R-:W-:Y:S01]  /*4ba0*/  IMAD.MOV.U32 R20, RZ, RZ, RZ ;  /* 0x000000ffff147224 */ /* 0x000fe200078e00ff */
[----:B------:R-:W-:Y:S06]  /*4bb0*/  @!P1 BRA `(.L_x_1707) ;  /* 0x0000014c00a09947 */ /* 0x000fec0003800000 */
[----:B------:R-:W2:Y:S04]  /*4bc0*/  LDL R7, [R1+0x2e8] ;  /* 0x0002e80001077983 */ /* 0x000ea80000100800 */
[----:B------:R-:W3:Y:S04]  /*4bd0*/  LDL R21, [R1+0x2dc] ;  /* 0x0002dc0001157983 */ /* 0x000ee80000100800 */
[----:B--2---:R-:W0:Y:S01]  /*4be0*/  SHFL.IDX PT, R0, R7, RZ, 0x1f ;  /* 0x00001fff07007589 */ /* 0x004e2200000e0000 */
[----:B---3--:R-:W-:Y:S02]  /*4bf0*/  R2UR UR6, R21 ;  /* 0x00000000150672ca */ /* 0x008fe400000e0000 */
[----:B0-----:R-:W-:-:S11]  /*4c00*/  R2UR UR4, R0 ;  /* 0x00000000000472ca */ /* 0x001fd600000e0000 */
[----:B------:R-:W-:Y:S02]  /*4c10*/  ULOP3.LUT UP0, URZ, UR6, 0x1bf, URZ, 0xc0, !UPT ;  /* 0x000001bf063f7892 */ /* 0x000fe4000f80c03f */
[----:B------:R-:W-:-:S04]  /*4c20*/  ULEA.HI UR5, UR4, UR4, URZ, 0x1 ;  /* 0x0000000404057291 */ /* 0x000fc8000f8f083f */
[----:B------:R-:W-:Y:S01]  /*4c30*/  ULOP3.LUT UR5, UR5, 0x1e, URZ, 0xc0, !UPT ;  /* 0x0000001e05057892 */ /* 0x000fe2000f8ec03f */
[----:B------:R-:W-:-:S03]  /*4c40*/  PLOP3.LUT P0, PT, PT, PT, UP0, 0x80, 0x0 ;  /* 0x000000000000781c */ /* 0x000fc60003f0f008 */
        /* <DEDUP_REMOVED lines=21> */
.L_x_1708:
[----:B------:R-:W-:Y:S02]  /*4da0*/  ULDC UR4, c[0x0][0x3f4] ;  /* 0x0000fd0000047ab9 */ /* 0x000fe40000000800 */
[----:B------:R-:W-:-:S13]  /*4db0*/  ISETP.LT.AND P0, PT, RZ, UR4, PT ;  /* 0x00000004ff007c0c */ /* 0x000fda000bf01270 */
[----:B------:R-:W-:Y:S05]  /*4dc0*/  @P0 BRA `(.L_x_1709) ;  /* 0x0000000000440947 */ /* 0x000fea0003800000 */
[----:B------:R-:W-:Y:S01]  /*4dd0*/  R2UR UR5, R218 ;  /* 0x00000000da0572ca */ /* 0x000fe200000e0000 */
[----:B------:R-:W-:-:S12]  /*4de0*/  IMAD.U32 R3, RZ, RZ, UR39 ;  /* 0x00000027ff037e24 */ /* 0x000fd8000f8e00ff */
[----:B------:R-:W-:-:S04]  /*4df0*/  ULEA.HI UR4, UR5, UR5, URZ, 0x1 ;  /* 0x0000000505047291 */ /* 0x000fc8000f8f083f */
[----:B------:R-:W-:-:S04]  /*4e00*/  ULOP3.LUT UR4, UR4, 0xfffffffe, URZ, 0xc0, !UPT ;  /* 0xfffffffe04047892 */ /* 0x000fc8000f8ec03f */
[----:B------:R-:W-:-:S06]  /*4e10*/  UIADD3 UR4, UR5, -UR4, URZ ;  /* 0x8000000405047290 */ /* 0x000fcc000fffe03f */
[----:B------:R-:W-:-:S05]  /*4e20*/  IMAD.U32 R0, RZ, RZ, UR4 ;  /* 0x00000004ff007e24 */ /* 0x000fca000f8e00ff */
[----:B------:R-:W-:-:S04]  /*4e30*/  SHF.L.U32 R0, R0, 0x1f, RZ ;  /* 0x0000001f00007819 */ /* 0x000fc800000006ff */
[----:B------:R0:W1:Y:S03]  /*4e40*/  SYNCS.PHASECHK.TRANS64.TRYWAIT P0, [R3+URZ+0x30800], R0 ;  /* 0x03080000030075a7 */ /* 0x000066000800017f */
[----:B-1----:R-:W-:Y:S05]  /*4e50*/  @!P0 NANOSLEEP.SYNCS 0x989680 ;  /* 0x009896800000895d */ /* 0x002fea0003900000 */
[----:B------:R-:W1:Y:S02]  /*4e60*/  @!P0 SYNCS.PHASECHK.TRANS64 P0, [R3+URZ+0x30800], R0 ;  /* 0x03080000030085a7 */ /* 0x000e64000800007f */
[----:B-1----:R-:W-:Y:S05]  /*4e70*/  @P0 BRA `(.L_x_1710) ;  /* 0x0000007400540947 */ /* 0x002fea0003800000 */
.L_x_1711:
[----:B0-----:R-:W-:-:S04]  /*4e80*/  IMAD.U32 R3, RZ, RZ, UR39 ;  /* 0x00000027ff037e24 */ /* 0x001fc8000f8e00ff */
[----:B------:R0:W1:Y:S03]  /*4e90*/  SYNCS.PHASECHK.TRANS64.TRYWAIT P0, [R3+URZ+0x30800], R0 ;  /* 0x03080000030075a7 */ /* 0x000066000800017f */
[----:B-1----:R-:W-:Y:S05]  /*4ea0*/  @!P0 NANOSLEEP.SYNCS 0x989680 ;  /* 0x009896800000895d */ /* 0x002fea0003900000 */
[----:B------:R-:W1:Y:S02]  /*4eb0*/  @!P0 SYNCS.PHASECHK.TRANS64 P0, [R3+URZ+0x30800], R0 ;  /* 0x03080000030085a7 */ /* 0x000e64000800007f */
[----:B-1----:R-:W-:Y:S05]  /*4ec0*/  @!P0 BRA `(.L_x_1711) ;  /* 0xfffffffc00ec8947 */ /* 0x002fea000383ffff */
[----:B------:R-:W-:Y:S05]  /*4ed0*/  BRA `(.L_x_1710) ;  /* 0x00000074003c7947 */ /* 0x000fea0003800000 */
.L_x_1709:
[----:B------:R-:W2:Y:S01]  /*4ee0*/  LDL R0, [R1+0x2dc] ;  /* 0x0002dc0001007983 */ /* 0x000ea20000100800 */
[----:B------:R-:W-:Y:S01]  /*4ef0*/  USHF.R.S32.HI UR4, URZ, 0x1f, UR43 ;  /* 0x0000001f3f047899 */ /* 0x000fe2000801142b */
[----:B------:R-:W-:Y:S01]  /*4f00*/  ULDC.64 UR6, c[0x0][0x3f8] ;  /* 0x0000fe0000067ab9 */ /* 0x000fe20000000a00 */
[----:B------:R-:W-:Y:S01]  /*4f10*/  ULDC.64 UR8, c[0x0][0x408] ;  /* 0x0001020000087ab9 */ /* 0x000fe20000000a00 */
[----:B------:R-:W-:Y:S02]  /*4f20*/  IMAD.U32 R24, RZ, RZ, UR6 ;  /* 0x00000006ff187e24 */ /* 0x000fe4000f8e00ff */
[----:B------:R-:W-:Y:S02]  /*4f30*/  IMAD.U32 R26, RZ, RZ, UR8 ;  /* 0x00000008ff1a7e24 */ /* 0x000fe4000f8e00ff */
[----:B------:R-:W-:-:S04]  /*4f40*/  IMAD.WIDE.U32 R24, R24, UR43, RZ ;  /* 0x0000002b18187c25 */ /* 0x000fc8000f8e00ff */
[----:B------:R-:W-:Y:S01]  /*4f50*/  IMAD.WIDE.U32 R26, R26, UR43, RZ ;  /* 0x0000002b1a1a7c25 */ /* 0x000fe2000f8e00ff */
[----:B--2---:R-:W-:-:S13]  /*4f60*/  R2UR UR5, R0 ;  /* 0x00000000000572ca */ /* 0x004fda00000e0000 */
[----:B------:R-:W-:Y:S02]  /*4f70*/  ULOP3.LUT UP0, URZ, UR5, 0x3ff, URZ, 0xc0, !UPT ;  /* 0x000003ff053f7892 */ /* 0x000fe4000f80c03f */
[----:B------:R-:W-:Y:S02]  /*4f80*/  UIMAD UR5, UR4, UR6, URZ ;  /* 0x00000006040572a4 */ /* 0x000fe4000f8e023f */
[----:B------:R-:W-:Y:S02]  /*4f90*/  UIMAD UR4, UR4, UR8, URZ ;  /* 0x00000008040472a4 */ /* 0x000fe4000f8e023f */
[----:B------:R-:W-:Y:S01]  /*4fa0*/  PLOP3.LUT P0, PT, PT, PT, UP0, 0x80, 0x0 ;  /* 0x000000000000781c */ /* 0x000fe20003f0f008 */
[----:B------:R-:W-:Y:S02]  /*4fb0*/  UIMAD UR5, UR43, UR7, UR5 ;  /* 0x000000072b0572a4 */ /* 0x000fe4000f8e0205 */
[----:B------:R-:W-:-:S04]  /*4fc0*/  UIMAD UR4, UR43, UR9, UR4 ;  /* 0x000000092b0472a4 */ /* 0x000fc8000f8e0204 */
[----:B------:R-:W-:Y:S02]  /*4fd0*/  VIADD R29, R25, UR5 ;  /* 0x00000005191d7c36 */ /* 0x000fe40008000000 */
[----:B------:R-:W-:-:S04]  /*4fe0*/  VIADD R31, R27, UR4 ;  /* 0x000000041b1f7c36 */ /* 0x000fc80008000000 */
        /* <DEDUP_REMOVED lines=17> */
.L_x_1712:
[----:B------:R-:W-:Y:S01]  /*5100*/  ULDC.U8 UR4, c[0x0][0x410] ;  /* 0x0001040000047ab9 */ /* 0x000fe20000000000 */
[----:B------:R-:W-:Y:S01]  /*5110*/  BSSY B0, `(.L_x_1713) ;  /* 0x0000723000007945 */ /* 0x000fe20003800000 */
[----:B------:R-:W-:Y:S01]  /*5120*/  ISETP.NE.AND P0, PT, RZ, UR4, PT ;  /* 0x00000004ff007c0c */ /* 0x000fe2000bf05270 */
[----:B------:R-:W-:-:S12]  /*5130*/  VIADD R10, R16, UR61 ;  /* 0x0000003d100a7c36 */ /* 0x000fd80008000000 */
[----:B------:R-:W-:Y:S05]  /*5140*/  @!P0 BRA `(.L_x_1714) ;  /* 0x00000038005c8947 */ /* 0x000fea0003800000 */
[----:B------:R-:W0:Y:S01]  /*5150*/  LDC R89, c[0x0][0x448] ;  /* 0x00011200ff597b82 */ /* 0x000e220000000800 */
[----:B------:R-:W-:Y:S01]  /*5160*/  IMAD R7, R219, 0x40, R10 ;  /* 0x00000040db077824 */ /* 0x000fe200078e020a */
[----:B------:R-:W-:Y:S01]  /*5170*/  ULDC.64 UR4, c[0x0][0x3f8] ;  /* 0x0000fe0000047ab9 */ /* 0x000fe20000000a00 */
[----:B------:R-:W-:Y:S01]  /*5180*/  ULDC.64 UR6, c[0x0][0x408] ;  /* 0x0001020000067ab9 */ /* 0x000fe20000000a00 */
[----:B------:R-:W-:Y:S02]  /*5190*/  IMAD.MOV.U32 R4, RZ, RZ, R24 ;  /* 0x000000ffff047224 */ /* 0x000fe400078e0018 */
[----:B------:R-:W-:Y:S02]  /*51a0*/  IMAD.MOV.U32 R5, RZ, RZ, R29 ;  /* 0x000000ffff057224 */ /* 0x000fe400078e001d */
[----:B------:R-:W-:Y:S01]  /*51b0*/  IMAD.MOV.U32 R2, RZ, RZ, R26 ;  /* 0x000000ffff027224 */ /* 0x000fe200078e001a */
[----:B0-----:R-:W-:-:S13]  /*51c0*/  ISETP.NE.AND P0, PT, R89, 0x1, PT ;  /* 0x000000015900780c */ /* 0x001fda0003f05270 */
[----:B------:R-:W0:Y:S08]  /*51d0*/  @P0 LDC R0, c[0x0][0x44c] ;  /* 0x00011300ff000b82 */ /* 0x000e300000000800 */
[----:B------:R-:W1:Y:S01]  /*51e0*/  @P0 LDC R3, c[0x0][0x450] ;  /* 0x00011400ff030b82 */ /* 0x000e620000000800 */
[----:B0-----:R-:W-:-:S05]  /*51f0*/  @P0 IMAD.HI.U32 R0, R7, R0, RZ ;  /* 0x0000000007000227 */ /* 0x001fca00078e00ff */
[----:B-1----:R-:W-:Y:S01]  /*5200*/  @P0 SHF.R.U32.HI R7, RZ, R3, R0 ;  /* 0x00000003ff070219 */ /* 0x002fe20000011600 */
[----:B------:R-:W-:-:S03]  /*5210*/  IMAD.MOV.U32 R3, RZ, RZ, R31 ;  /* 0x000000ffff037224 */ /* 0x000fc600078e001f */
[----:B------:R-:W-:Y:S01]  /*5220*/  SHF.R.S32.HI R0, RZ, 0x1f, R7 ;  /* 0x0000001fff007819 */ /* 0x000fe20000011407 */
[----:B------:R-:W-:-:S04]  /*5230*/  IMAD.WIDE.U32 R4, R7, UR4, R4 ;  /* 0x0000000407047c25 */ /* 0x000fc8000f8e0004 */
[C---:B------:R-:W-:Y:S02]  /*5240*/  IMAD R6, R0.reuse, UR4, RZ ;  /* 0x0000000400067c24 */ /* 0x040fe4000f8e02ff */
[----:B------:R-:W-:Y:S02]  /*5250*/  IMAD R0, R0, UR6, RZ ;  /* 0x0000000600007c24 */ /* 0x000fe4000f8e02ff */
[C---:B------:R-:W-:Y:S01]  /*5260*/  IMAD R9, R7.reuse, UR5, R6 ;  /* 0x0000000507097c24 */ /* 0x040fe2000f8e0206 */
[----:B------:R-:W-:Y:S01]  /*5270*/  ULDC.64 UR4, c[0x0][0x3e8] ;  /* 0x0000fa0000047ab9 */ /* 0x000fe20000000a00 */
[----:B------:R-:W-:-:S04]  /*5280*/  IMAD.WIDE.U32 R2, R7, UR6, R2 ;  /* 0x0000000607027c25 */ /* 0x000fc8000f8e0002 */
[----:B------:R-:W-:Y:S01]  /*5290*/  IMAD R7, R7, UR7, R0 ;  /* 0x0000000707077c24 */ /* 0x000fe2000f8e0200 */
[----:B------:R-:W-:Y:S01]  /*52a0*/  ULDC.64 UR6, c[0x0][0x400] ;  /* 0x0001000000067ab9 */ /* 0x000fe20000000a00 */
[----:B------:R-:W-:Y:S01]  /*52b0*/  IMAD.IADD R5, R5, 0x1, R9 ;  /* 0x0000000105057824 */ /* 0x000fe200078e0209 */
[----:B------:R-:W-:Y:S01]  /*52c0*/  LEA R0, P0, R4, UR4, 0x1 ;  /* 0x0000000404007c11 */ /* 0x000fe2000f8008ff */
[----:B------:R-:W-:Y:S01]  /*52d0*/  IMAD.IADD R7, R3, 0x1, R7 ;  /* 0x0000000103077824 */ /* 0x000fe200078e0207 */
[----:B------:R-:W-:Y:S01]  /*52e0*/  LEA R6, P1, R2, UR6, 0x1 ;  /* 0x0000000602067c11 */ /* 0x000fe2000f8208ff */
[----:B------:R-:W-:Y:S01]  /*52f0*/  UMOV UR4, 0xffffffff ;  /* 0xffffffff00047882 */ /* 0x000fe20000000000 */
[----:B------:R-:W-:Y:S02]  /*5300*/  LEA.HI.X R4, R4, UR5, R5, 0x1, P0 ;  /* 0x0000000504047c11 */ /* 0x000fe400080f0c05 */
[----:B------:R-:W-:Y:S01]  /*5310*/  LEA.HI.X R7, R2, UR7, R7, 0x1, P1 ;  /* 0x0000000702077c11 */ /* 0x000fe200088f0c07 */
[----:B------:R-:W-:Y:S08]  /*5320*/  BRA.DIV UR4, `(.L_x_1715) ;  /* 0x000001fa04407947 */ /* 0x000ff0000b800000 */
[----:B------:R0:W1:Y:S04]  /*5330*/  SHFL.IDX PT, R3, R4, RZ, 0x1c1f ;  /* 0x001c1fff04037589 */ /* 0x00006800000e0000 */
[----:B------:R0:W2:Y:S04]  /*5340*/  SHFL.IDX PT, R2, R0, RZ, 0x1c1f ;  /* 0x001c1fff00027589 */ /* 0x0000a800000e0000 */
[----:B------:R0:W3:Y:S04]  /*5350*/  SHFL.IDX PT, R5, R7, RZ, 0x1c1f ;  /* 0x001c1fff07057589 */ /* 0x0000e800000e0000 */
[----:B------:R0:W4:Y:S02]  /*5360*/  SHFL.IDX PT, R14, R6, RZ, 0x1c1f ;  /* 0x001c1fff060e7589 */ /* 0x00012400000e0000 */
.L_x_2039:
[----:B------:R-:W-:Y:S01]  /*5370*/  IMAD R89, R18, R89, RZ ;  /* 0x0000005912597224 */ /* 0x000fe200078e02ff */
[----:B------:R-:W-:Y:S01]  /*5380*/  BSSY B1, `(.L_x_1716) ;  /* 0x0000050000017945 */ /* 0x000fe20003800000 */
[----:B------:R-:W-:Y:S02]  /*5390*/  CS2R R30, SRZ ;  /* 0x00000000001e7805 */ /* 0x000fe4000001ff00 */
[----:B------:R-:W-:Y:S02]  /*53a0*/  CS2R R38, SRZ ;  /* 0x0000000000267805 */ /* 0x000fe4000001ff00 */
[----:B------:R-:W-:Y:S02]  /*53b0*/  CS2R R46, SRZ ;  /* 0x00000000002e7805 */ /* 0x000fe4000001ff00 */
[----:B------:R-:W-:Y:S02]  /*53c0*/  ISETP.GE.AND P0, PT, R10, R89, PT ;  /* 0x000000590a00720c */ /* 0x000fe40003f06270 */
        /* <DEDUP_REMOVED lines=10> */
[----:B------:R-:W-:Y:S01]  /*5470*/  ULDC UR4, c[0x0][0x3f4] ;  /* 0x0000fd0000047ab9 */ /* 0x000fe20000000800 */
[----:B------:R-:W-:Y:S02]  /*5480*/  CS2R R62, SRZ ;  /* 0x00000000003e7805 */ /* 0x000fe4000001ff00 */
[----:B------:R-:W-:Y:S02]  /*5490*/  ISETP.GE.AND P3, PT, R204, UR4, PT ;  /* 0x00000004cc007c0c */ /* 0x000fe4000bf66270 */
[----:B------:R-:W-:Y:S02]  /*54a0*/  CS2R R60, SRZ ;  /* 0x00000000003c7805 */ /* 0x000fe4000001ff00 */
[----:B------:R-:W-:Y:S01]  /*54b0*/  ISETP.GE.AND P2, PT, R206, UR4, PT ;  /* 0x00000004ce007c0c */ /* 0x000fe2000bf46270 */
[----:B------:R-:W-:Y:S01]  /*54c0*/  ULDC.64 UR6, c[0x0][0x208] ;  /* 0x0000820000067ab9 */ /* 0x000fe20000000a00 */
[----:B------:R-:W-:Y:S02]  /*54d0*/  ISETP.GE.AND P1, PT, R208, UR4, PT ;  /* 0x00000004d0007c0c */ /* 0x000fe4000bf26270 */
[----:B------:R-:W-:-:S02]  /*54e0*/  ISETP.GE.AND P0, PT, R205, UR4, PT ;  /* 0x00000004cd007c0c */ /* 0x000fc4000bf06270 */
[----:B------:R-:W-:-:S03]  /*54f0*/  ISETP.GE.AND P4, PT, R196, UR4, PT ;  /* 0x00000004c4007c0c */ /* 0x000fc6000bf86270 */
[C---:B------:R-:W-:Y:S01]  /*5500*/  @!P3 IMAD.SHL.U32 R25, R204.reuse, 0x2, RZ ;  /* 0x00000002cc19b824 */ /* 0x040fe200078e00ff */
[----:B------:R-:W-:-:S03]  /*5510*/  @!P3 SHF.L.U64.HI R12, R204, 0x1, R231 ;  /* 0x00000001cc0cb819 */ /* 0x000fc600000102e7 */
[C---:B------:R-:W-:Y:S01]  /*5520*/  @!P2 IMAD.SHL.U32 R33, R206.reuse, 0x2, RZ ;  /* 0x00000002ce21a824 */ /* 0x040fe200078e00ff */
[----:B------:R-:W-:Y:S01]  /*5530*/  @!P2 SHF.L.U64.HI R8, R206, 0x1, R230 ;  /* 0x00000001ce08a819 */ /* 0x000fe200000102e6 */
[----:B------:R-:W-:Y:S01]  /*5540*/  @!P1 IMAD.SHL.U32 R41, R208, 0x2, RZ ;  /* 0x00000002d0299824 */ /* 0x000fe200078e00ff */
[-C--:B--2---:R-:W-:Y:S01]  /*5550*/  @!P3 IADD3 R20, P6, R2, R25.reuse, RZ ;  /* 0x000000190214b210 */ /* 0x084fe20007fde0ff */
[C---:B------:R-:W-:Y:S01]  /*5560*/  @!P0 IMAD.SHL.U32 R49, R205.reuse, 0x2, RZ ;  /* 0x00000002cd318824 */ /* 0x040fe200078e00ff */
[----:B----4-:R-:W-:Y:S01]  /*5570*/  @!P3 IADD3 R24, P5, R14, R25, RZ ;  /* 0x000000190e18b210 */ /* 0x010fe20007fbe0ff */
[----:B---3--:R-:W-:Y:S01]  /*5580*/  @!P4 IMAD.MOV.U32 R15, RZ, RZ, R5 ;  /* 0x000000ffff0fc224 */ /* 0x008fe200078e0005 */
[----:B------:R-:W-:Y:S01]  /*5590*/  @!P0 SHF.L.U64.HI R30, R205, 0x1, R228 ;  /* 0x00000001cd1e8819 */ /* 0x000fe200000102e4 */
[--C-:B-1----:R-:W-:Y:S01]  /*55a0*/  @!P3 IMAD.X R21, R3, 0x1, R12.reuse, P6 ;  /* 0x000000010315b824 */ /* 0x102fe200030e060c */
[-C--:B------:R-:W-:Y:S01]  /*55b0*/  @!P2 IADD3 R26, P6, R2, R33.reuse, RZ ;  /* 0x00000021021aa210 */ /* 0x080fe20007fde0ff */
[----:B------:R-:W-:Y:S01]  /*55c0*/  @!P3 IMAD.X R25, R5, 0x1, R12, P5 ;  /* 0x000000010519b824 */ /* 0x000fe200028e060c */
[----:B------:R-:W-:-:S02]  /*55d0*/  @!P2 IADD3 R32, P5, R14, R33, RZ ;  /* 0x000000210e20a210 */ /* 0x000fc40007fbe0ff */
[----:B------:R-:W-:Y:S01]  /*55e0*/  @!P1 SHF.L.U64.HI R12, R208, 0x1, R229 ;  /* 0x00000001d00c9819 */ /* 0x000fe200000102e5 */
[--C-:B------:R-:W-:Y:S01]  /*55f0*/  @!P2 IMAD.X R27, R3, 0x1, R8.reuse, P6 ;  /* 0x00000001031ba824 */ /* 0x100fe200030e0608 */
[----:B------:R-:W-:Y:S01]  /*5600*/  @!P1 IADD3 R34, P6, R2, R41, RZ ;  /* 0x0000002902229210 */ /* 0x000fe20007fde0ff */
[----:B------:R-:W-:Y:S01]  /*5610*/  @!P2 IMAD.X R33, R5, 0x1, R8, P5 ;  /* 0x000000010521a824 */ /* 0x000fe200028e0608 */
[----:B------:R-:W-:Y:S01]  /*5620*/  ISETP.GE.AND P5, PT, R207, UR4, PT ;  /* 0x00000004cf007c0c */ /* 0x000fe2000bfa6270 */
[----:B------:R-:W-:-:S04]  /*5630*/  @!P4 IMAD.WIDE R8, R196, 0x2, R2 ;  /* 0x00000002c408c825 */ /* 0x000fc800078e0202 */
[--C-:B------:R-:W-:Y:S01]  /*5640*/  @!P1 IMAD.X R35, R3, 0x1, R12.reuse, P6 ;  /* 0x0000000103239824 */ /* 0x100fe200030e060c */
[----:B------:R-:W-:Y:S01]  /*5650*/  @!P1 IADD3 R40, P6, R14, R41, RZ ;  /* 0x000000290e289210 */ /* 0x000fe20007fde0ff */
[----:B------:R1:W5:Y:S04]  /*5660*/  @!P4 LD.E.64 R62, desc[UR6][R8.64] ;  /* 0x00000006083ec980 */ /* 0x000368000c101b00 */
[----:B------:R-:W-:Y:S01]  /*5670*/  @!P1 IMAD.X R41, R5, 0x1, R12, P6 ;  /* 0x0000000105299824 */ /* 0x000fe200030e060c */
[----:B------:R-:W-:Y:S01]  /*5680*/  @!P0 IADD3 R42, P6, R2, R49, RZ ;  /* 0x00000031022a8210 */ /* 0x000fe20007fde0ff */
[----:B------:R-:W-:-:S04]  /*5690*/  @!P4 IMAD.WIDE R12, R196, 0x2, R14 ;  /* 0x00000002c40cc825 */ /* 0x000fc800078e020e */
[--C-:B------:R-:W-:Y:S01]  /*56a0*/  @!P0 IMAD.X R43, R3, 0x1, R30.reuse, P6 ;  /* 0x00000001032b8824 */ /* 0x100fe200030e061e */
[----:B------:R-:W-:Y:S01]  /*56b0*/  @!P0 IADD3 R48, P6, R14, R49, RZ ;  /* 0x000000310e308210 */ /* 0x000fe20007fde0ff */
[C---:B------:R-:W-:Y:S01]  /*56c0*/  @!P5 IMAD.SHL.U32 R15, R207.reuse, 0x2, RZ ;  /* 0x00000002cf0fd824 */ /* 0x040fe200078e00ff */
[----:B------:R1:W5:Y:S01]  /*56d0*/  @!P4 LD.E.64 R60, desc[UR6][R12.64] ;  /* 0x000000060c3cc980 */ /* 0x000362000c101b00 */
[----:B------:R-:W-:Y:S02]  /*56e0*/  @!P5 SHF.L.U64.HI R28, R207, 0x1, R227 ;  /* 0x00000001cf1cd819 */ /* 0x000fe400000102e3 */
[----:B------:R-:W-:Y:S01]  /*56f0*/  @!P0 IMAD.X R49, R5, 0x1, R30, P6 ;  /* 0x0000000105318824 */ /* 0x000fe200030e061e */
[-C--:B------:R-:W-:Y:S02]  /*5700*/  @!P5 IADD3 R2, P4, R2, R15.reuse, RZ ;  /* 0x0000000f0202d210 */ /* 0x080fe40007f9e0ff */
[----:B------:R-:W-:Y:S02]  /*5710*/  @!P5 IADD3 R14, P6, R14, R15, RZ ;  /* 0x0000000f0e0ed210 */ /* 0x000fe40007fde0ff */
[----:B------:R-:W-:-:S02]  /*5720*/  CS2R R56, SRZ ;  /* 0x0000000000387805 */ /* 0x000fc4000001ff00 */
[----:B------:R-:W-:Y:S01]  /*5730*/  CS2R R58, SRZ ;  /* 0x00000000003a7805 */ /* 0x000fe2000001ff00 */
[--C-:B------:R-:W-:Y:S01]  /*5740*/  @!P5 IMAD.X R3, R3, 0x1, R28.reuse, P4 ;  /* 0x000000010303d824 */ /* 0x100fe200020e061c */
[----:B------:R-:W-:Y:S01]  /*5750*/  CS2R R52, SRZ ;  /* 0x0000000000347805 */ /* 0x000fe2000001ff00 */
[----:B------:R-:W-:Y:S01]  /*5760*/  @!P5 IMAD.X R15, R5, 0x1, R28, P6 ;  /* 0x00000001050fd824 */ /* 0x000fe200030e061c */
[----:B------:R-:W-:Y:S02]  /*5770*/  CS2R R54, SRZ ;  /* 0x0000000000367805 */ /* 0x000fe4000001ff00 */
[----:B------:R-:W-:Y:S02]  /*5780*/  CS2R R46, SRZ ;  /* 0x00000000002e7805 */ /* 0x000fe4000001ff00 */
[----:B------:R-:W-:Y:S02]  /*5790*/  CS2R R44, SRZ ;  /* 0x00000000002c7805 */ /* 0x000fe4000001ff00 */
[----:B------:R-:W-:-:S02]  /*57a0*/  CS2R R38, SRZ ;  /* 0x0000000000267805 */ /* 0x000fc4000001ff00 */
[----:B------:R-:W-:Y:S02]  /*57b0*/  CS2R R36, SRZ ;  /* 0x0000000000247805 */ /* 0x000fe4000001ff00 */
[----:B------:R-:W-:Y:S02]  /*57c0*/  CS2R R30, SRZ ;  /* 0x00000000001e7805 */ /* 0x000fe4000001ff00 */
[----:B------:R-:W-:Y:S01]  /*57d0*/  CS2R R28, SRZ ;  /* 0x00000000001c7805 */ /* 0x000fe2000001ff00 */
[----:B------:R1:W5:Y:S04]  /*57e0*/  @!P3 LD.E.64 R56, desc[UR6][R20.64] ;  /* 0x000000061438b980 */ /* 0x000368000c101b00 */
        /* <DEDUP_REMOVED lines=8> */
[----:B------:R1:W5:Y:S02]  /*5870*/  @!P5 LD.E.64 R28, desc[UR6][R14.64] ;  /* 0x000000060e1cd980 */ /* 0x000364000c101b00 */
.L_x_1717:
[----:B------:R-:W-:Y:S05]  /*5880*/  BSYNC B1 ;  /* 0x0000000000017941 */ /* 0x000fea0003800000 */
.L_x_1716:
[----:B-1---5:R-:W-:Y:S01]  /*5890*/  IMAD.MOV.U32 R8, RZ, RZ, R39 ;  /* 0x000000ffff087224 */ /* 0x022fe200078e0027 */
[----:B------:R-:W-:Y:S01]  /*58a0*/  UMOV UR4, 0xffffffff ;  /* 0xffffffff00047882 */ /* 0x000fe20000000000 */
[----:B--2---:R-:W-:Y:S02]  /*58b0*/  IMAD.MOV.U32 R2, RZ, RZ, R30 ;  /* 0x000000ffff027224 */ /* 0x004fe400078e001e */
[----:B------:R-:W-:Y:S01]  /*58c0*/  IMAD.MOV.U32 R3, RZ, RZ, R31 ;  /* 0x000000ffff037224 */ /* 0x000fe200078e001f */
[----:B------:R-:W-:Y:S01]  /*58d0*/  PRMT R81, R8, 0x7610, R81 ;  /* 0x0000761008517816 */ /* 0x000fe20000000051 */
[----:B---3--:R-:W-:Y:S01]  /*58e0*/  IMAD.MOV.U32 R5, RZ, RZ, R38 ;  /* 0x000000ffff057224 */ /* 0x008fe200078e0026 */
[----:B------:R-:W-:Y:S01]  /*58f0*/  PRMT R74, R2, 0x7610, R74 ;  /* 0x00007610024a7816 */ /* 0x000fe2000000004a */
        /* <DEDUP_REMOVED lines=39> */
[----:B------:R-:W-:-:S02]  /*5b70*/  PRMT R105, R2, 0x7610, R105 ;  /* 0x0000761002697816 */ /* 0x000fc40000000069 */
[----:B------:R-:W-:Y:S02]  /*5b80*/  CS2R R8, SRZ ;  /* 0x0000000000087805 */ /* 0x000fe4000001ff00 */
[----:B------:R-:W-:Y:S02]  /*5b90*/  PRMT R104, R3, 0x7610, R104 ;  /* 0x0000761003687816 */ /* 0x000fe40000000068 */
[----:B------:R-:W-:Y:S01]  /*5ba0*/  PRMT R110, R5, 0x7610, R110 ;  /* 0x00007610056e7816 */ /* 0x000fe2000000006e */
[----:B------:R-:W-:Y:S06]  /*5bb0*/  BRA.DIV UR4, `(.L_x_1718) ;  /* 0x000001f204787947 */ /* 0x000fec000b800000 */
[----:B------:R1:W2:Y:S04]  /*5bc0*/  SHFL.IDX PT, R3, R4, 0x1, 0x1c1f ;  /* 0x003c1f0004037f89 */ /* 0x0002a800000e0000 */
[----:B------:R1:W3:Y:S04]  /*5bd0*/  SHFL.IDX PT, R2, R0, 0x1, 0x1c1f ;  /* 0x003c1f0000027f89 */ /* 0x0002e800000e0000 */
[----:B------:R1:W0:Y:S04]  /*5be0*/  SHFL.IDX PT, R5, R7, 0x1, 0x1c1f ;  /* 0x003c1f0007057f89 */ /* 0x00022800000e0000 */
[----:B----4-:R1:W4:Y:S02]  /*5bf0*/  SHFL.IDX PT, R14, R6, 0x1, 0x1c1f ;  /* 0x003c1f00060e7f89 */ /* 0x01032400000e0000 */
.L_x_2045:
[----:B------:R-:W-:Y:S01]  /*5c00*/  VIADD R10, R10, 0x40 ;  /* 0x000000400a0a7836 */ /* 0x000fe20000000000 */
[----:B01----:R-:W-:Y:S01]  /*5c10*/  LOP3.LUT R7, R214, 0x18, R17, 0xf8, !PT ;  /* 0x00000018d6077812 */ /* 0x003fe200078ef811 */
[----:B------:R-:W-:Y:S01]  /*5c20*/  BSSY B1, `(.L_x_1719) ;  /* 0x0000054000017945 */ /* 0x000fe20003800000 */
[----:B------:R-:W-:Y:S01]  /*5c30*/  LOP3.LUT P0, RZ, R233, 0x4, RZ, 0xc0, !PT ;  /* 0x00000004e9ff7812 */ /* 0x000fe2000780c0ff */
[----:B------:R-:W-:Y:S01]  /*5c40*/  IMAD.U32 R88, RZ, RZ, UR61 ;  /* 0x0000003dff587e24 */ /* 0x000fe2000f8e00ff */
[----:B------:R-:W-:Y:S02]  /*5c50*/  ISETP.GE.AND P1, PT, R10, R89, PT ;  /* 0x000000590a00720c */ /* 0x000fe40003f26270 */
[----:B------:R-:W-:Y:S02]  /*5c60*/  CS2R R12, SRZ ;  /* 0x00000000000c7805 */ /* 0x000fe4000001ff00 */
[----:B------:R-:W-:Y:S02]  /*5c70*/  LOP3.LUT R0, R7, R216, RZ, 0x3c, !PT ;  /* 0x000000d807007212 */ /* 0x000fe400078e3cff */
[----:B------:R-:W-:-:S02]  /*5c80*/  CS2R R24, SRZ ;  /* 0x0000000000187805 */ /* 0x000fc4000001ff00 */
[----:B------:R-:W-:Y:S02]  /*5c90*/  CS2R R32, SRZ ;  /* 0x0000000000207805 */ /* 0x000fe4000001ff00 */
[----:B------:R-:W-:Y:S02]  /*5ca0*/  CS2R R40, SRZ ;  /* 0x0000000000287805 */ /* 0x000fe4000001ff00 */
[----:B------:R-:W-:Y:S01]  /*5cb0*/  CS2R R50, SRZ ;  /* 0x0000000000327805 */ /* 0x000fe2000001ff00 */
[----:B------:R-:W-:Y:S01]  /*5cc0*/  IMAD R0, R215, 0x200, R0 ;  /* 0x00000200d7007824 */ /* 0x000fe200078e0200 */
[----:B------:R-:W-:Y:S02]  /*5cd0*/  CS2R R10, SRZ ;  /* 0x00000000000a7805 */ /* 0x000fe4000001ff00 */
[----:B------:R-:W-:Y:S02]  /*5ce0*/  CS2R R20, SRZ ;  /* 0x0000000000147805 */ /* 0x000fe4000001ff00 */
[----:B------:R-:W-:-:S02]  /*5cf0*/  CS2R R26, SRZ ;  /* 0x00000000001a7805 */ /* 0x000fc4000001ff00 */
[----:B------:R-:W-:Y:S02]  /*5d00*/  CS2R R34, SRZ ;  /* 0x0000000000227805 */ /* 0x000fe4000001ff00 */
[----:B------:R-:W-:Y:S02]  /*5d10*/  CS2R R42, SRZ ;  /* 0x00000000002a7805 */ /* 0x000fe4000001ff00 */
[----:B------:R-:W-:Y:S02]  /*5d20*/  LEA R0, R0, UR39, 0x1 ;  /* 0x0000002700007c11 */ /* 0x000fe4000f8e08ff */
        /* <DEDUP_REMOVED lines=9> */
[----:B------:R-:W-:-:S05]  /*5dc0*/  ISETP.GE.AND P1, PT, R205, UR4, PT ;  /* 0x00000004cd007c0c */ /* 0x000fca000bf26270 */
[C---:B------:R-:W-:Y:S01]  /*5dd0*/  @!P4 IMAD.SHL.U32 R9, R204.reuse, 0x2, RZ ;  /* 0x00000002cc09c824 */ /* 0x040fe200078e00ff */
[----:B------:R-:W-:-:S03]  /*5de0*/  @!P4 SHF.L.U64.HI R4, R204, 0x1, R231 ;  /* 0x00000001cc04c819 */ /* 0x000fc600000102e7 */
[C---:B------:R-:W-:Y:S01]  /*5df0*/  @!P3 IMAD.SHL.U32 R71, R206.reuse, 0x2, RZ ;  /* 0x00000002ce47b824 */ /* 0x040fe200078e00ff */
[----:B------:R-:W-:Y:S01]  /*5e00*/  @!P3 SHF.L.U64.HI R6, R206, 0x1, R230 ;  /* 0x00000001ce06b819 */ /* 0x000fe200000102e6 */
[----:B------:R-:W-:Y:S01]  /*5e10*/  @!P2 IMAD.SHL.U32 R67, R208, 0x2, RZ ;  /* 0x00000002d043a824 */ /* 0x000fe200078e00ff */
[-C--:B---3--:R-:W-:Y:S01]  /*5e20*/  @!P4 IADD3 R10, P5, R2, R9.reuse, RZ ;  /* 0x00000009020ac210 */ /* 0x088fe20007fbe0ff */
[----:B------:R-:W-:Y:S01]  /*5e30*/  @!P1 IMAD.SHL.U32 R7, R205, 0x2, RZ ;  /* 0x00000002cd079824 */ /* 0x000fe200078e00ff */
[----:B----4-:R-:W-:Y:S02]  /*5e40*/  @!P4 IADD3 R8, P6, R14, R9, RZ ;  /* 0x000000090e08c210 */ /* 0x010fe40007fde0ff */
[----:B------:R-:W-:Y:S01]  /*5e50*/  @!P2 SHF.L.U64.HI R12, R208, 0x1, R229 ;  /* 0x00000001d00ca819 */ /* 0x000fe200000102e5 */
[--C-:B--2---:R-:W-:Y:S01]  /*5e60*/  @!P4 IMAD.X R11, R3, 0x1, R4.reuse, P5 ;  /* 0x00000001030bc824 */ /* 0x104fe200028e0604 */
[-C--:B------:R-:W-:Y:S01]  /*5e70*/  @!P3 IADD3 R72, P5, R2, R71.reuse, RZ ;  /* 0x000000470248b210 */ /* 0x080fe20007fbe0ff */
[----:B------:R-:W-:Y:S01]  /*5e80*/  @!P4 IMAD.X R9, R5, 0x1, R4, P6 ;  /* 0x000000010509c824 */ /* 0x000fe200030e0604 */
[----:B------:R-:W-:-:S02]  /*5e90*/  @!P3 IADD3 R70, P6, R14, R71, RZ ;  /* 0x000000470e46b210 */ /* 0x000fc40007fde0ff */
[----:B------:R-:W-:Y:S01]  /*5ea0*/  @!P1 SHF.L.U64.HI R20, R205, 0x1, R228 ;  /* 0x00000001cd149819 */ /* 0x000fe200000102e4 */
[--C-:B------:R-:W-:Y:S01]  /*5eb0*/  @!P3 IMAD.X R73, R3, 0x1, R6.reuse, P5 ;  /* 0x000000010349b824 */ /* 0x100fe200028e0606 */
[-C--:B------:R-:W-:Y:S01]  /*5ec0*/  @!P2 IADD3 R68, P5, R2, R67.reuse, RZ ;  /* 0x000000430244a210 */ /* 0x080fe20007fbe0ff */
[----:B------:R-:W-:Y:S01]  /*5ed0*/  @!P3 IMAD.X R71, R5, 0x1, R6, P6 ;  /* 0x000000010547b824 */ /* 0x000fe200030e0606 */
[----:B------:R-:W-:-:S03]  /*5ee0*/  @!P2 IADD3 R66, P6, R14, R67, RZ ;  /* 0x000000430e42a210 */ /* 0x000fc60007fde0ff */
[--C-:B------:R-:W-:Y:S01]  /*5ef0*/  @!P2 IMAD.X R69, R3, 0x1, R12.reuse, P5 ;  /* 0x000000010345a824 */ /* 0x100fe200028e060c */
[----:B------:R-:W-:Y:S01]  /*5f00*/  @!P1 IADD3 R64, P5, R2, R7, RZ ;  /* 0x0000000702409210 */ /* 0x000fe20007fbe0ff */
[----:B------:R-:W-:Y:S01]  /*5f10*/  @!P2 IMAD.X R67, R5, 0x1, R12, P6 ;  /* 0x000000010543a824 */ /* 0x000fe200030e060c */
[----:B------:R-:W-:-:S03]  /*5f20*/  ISETP.GE.AND P6, PT, R196, UR4, PT ;  /* 0x00000004c4007c0c */ /* 0x000fc6000bfc6270 */
[----:B------:R-:W-:Y:S01]  /*5f30*/  @!P1 IMAD.X R65, R3, 0x1, R20, P5 ;  /* 0x0000000103419824 */ /* 0x000fe200028e0614 */
[----:B------:R-:W-:-:S05]  /*5f40*/  @!P1 IADD3 R6, P5, R14, R7, RZ ;  /* 0x000000070e069210 */ /* 0x000fca0007fbe0ff */
[----:B------:R-:W-:Y:S01]  /*5f50*/  @!P1 IMAD.X R7, R5, 0x1, R20, P5 ;  /* 0x0000000105079824 */ /* 0x000fe200028e0614 */
[----:B------:R-:W-:-:S03]  /*5f60*/  ISETP.GE.AND P5, PT, R207, UR4, PT ;  /* 0x00000004cf007c0c */ /* 0x000fc6000bfa6270 */
[----:B------:R-:W-:Y:S02]  /*5f70*/  @!P6 IMAD.MOV.U32 R4, RZ, RZ, R14 ;  /* 0x000000ffff04e224 */ /* 0x000fe400078e000e */
[----:B------:R-:W-:-:S04]  /*5f80*/  @!P6 IMAD.WIDE R12, R196, 0x2, R2 ;  /* 0x00000002c40ce825 */ /* 0x000fc800078e0202 */
[----:B------:R-:W-:Y:S01]  /*5f90*/  @!P6 IMAD.WIDE R20, R196, 0x2, R4 ;  /* 0x00000002c414e825 */ /* 0x000fe200078e0204 */
[----:B------:R0:W5:Y:S03]  /*5fa0*/  @!P6 LD.E.64 R50, desc[UR6][R12.64] ;  /* 0x000000060c32e980 */ /* 0x000166000c101b00 */
[C---:B------:R-:W-:Y:S01]  /*5fb0*/  @!P5 IMAD.SHL.U32 R15, R207.reuse, 0x2, RZ ;  /* 0x00000002cf0fd824 */ /* 0x040fe200078e00ff */
[----:B------:R1:W5:Y:S01]  /*5fc0*/  @!P6 LD.E.64 R48, desc[UR6][R20.64] ;  /* 0x000000061430e980 */ /* 0x000362000c101b00 */
[----:B------:R-:W-:-:S03]  /*5fd0*/  @!P5 SHF.L.U64.HI R4, R207, 0x1, R227 ;  /* 0x00000001cf04d819 */ /* 0x000fc600000102e3 */
[-C--:B------:R-:W-:Y:S02]  /*5fe0*/  @!P5 IADD3 R2, P6, R2, R15.reuse, RZ ;  /* 0x0000000f0202d210 */ /* 0x080fe40007fde0ff */
[----:B------:R-:W-:Y:S02]  /*5ff0*/  CS2R R40, SRZ ;  /* 0x0000000000287805 */ /* 0x000fe4000001ff00 */
[----:B------:R-:W-:Y:S01]  /*6000*/  CS2R R42, SRZ ;  /* 0x00000000002a7805 */ /* 0x000fe2000001ff00 */
[----:B------:R-:W-:Y:S01]  /*6010*/  @!P5 IMAD.X R3, R3, 0x1, R4, P6 ;  /* 0x000000010303d824 */ /* 0x000fe200030e0604 */
[----:B------:R-:W-:Y:S02]  /*6020*/  @!P5 IADD3 R14, P6, R14, R15, RZ ;  /* 0x0000000f0e0ed210 */ /* 0x000fe40007fde0ff */
[----:B------:R2:W5:Y:S01]  /*6030*/  @!P4 LD.E.64 R40, desc[UR6][R10.64] ;  /* 0x000000060a28c980 */ /* 0x000562000c101b00 */
[----:B------:R-:W-:Y:S02]  /*6040*/  CS2R R32, SRZ ;  /* 0x0000000000207805 */ /* 0x000fe4000001ff00 */
[----:B------:R-:W-:-:S02]  /*6050*/  CS2R R34, SRZ ;  /* 0x0000000000227805 */ /* 0x000fc4000001ff00 */
[----:B------:R-:W-:Y:S01]  /*6060*/  CS2R R24, SRZ ;  /* 0x0000000000187805 */ /* 0x000fe2000001ff00 */
[----:B------:R3:W5:Y:S01]  /*6070*/  @!P4 LD.E.64 R42, desc[UR6][R8.64] ;  /* 0x00000006082ac980 */ /* 0x000762000c101b00 */
[----:B------:R-:W-:Y:S02]  /*6080*/  CS2R R26, SRZ ;  /* 0x00000000001a7805 */ /* 0x000fe4000001ff00 */
[----:B0-----:R-:W-:Y:S02]  /*6090*/  CS2R R12, SRZ ;  /* 0x00000000000c7805 */ /* 0x001fe4000001ff00 */
[----:B-1----:R-:W-:Y:S01]  /*60a0*/  CS2R R20, SRZ ;  /* 0x0000000000147805 */ /* 0x002fe2000001ff00 */
[----:B------:R-:W-:Y:S01]  /*60b0*/  @!P5 IMAD.X R15, R5, 0x1, R4, P6 ;  /* 0x00000001050fd824 */ /* 0x000fe200030e0604 */
[----:B------:R0:W5:Y:S01]  /*60c0*/  @!P3 LD.E.64 R32, desc[UR6][R72.64] ;  /* 0x000000064820b980 */ /* 0x000162000c101b00 */
[----:B--2---:R-:W-:-:S03]  /*60d0*/  CS2R R10, SRZ ;  /* 0x00000000000a7805 */ /* 0x004fc6000001ff00 */
[----:B------:R0:W5:Y:S01]  /*60e0*/  @!P3 LD.E.64 R34, desc[UR6][R70.64] ;  /* 0x000000064622b980 */ /* 0x000162000c101b00 */
[----:B---3--:R-:W-:-:S03]  /*60f0*/  CS2R R8, SRZ ;  /* 0x0000000000087805 */ /* 0x008fc6000001ff00 */
[----:B------:R0:W5:Y:S04]  /*6100*/  @!P2 LD.E.64 R24, desc[UR6][R68.64] ;  /* 0x000000064418a980 */ /* 0x000168000c101b00 */
[----:B------:R0:W5:Y:S04]  /*6110*/  @!P2 LD.E.64 R26, desc[UR6][R66.64] ;  /* 0x00000006421aa980 */ /* 0x000168000c101b00 */
[----:B------:R0:W5:Y:S04]  /*6120*/  @!P1 LD.E.64 R12, desc[UR6][R64.64] ;  /* 0x00000006400c9980 */ /* 0x000168000c101b00 */
[----:B------:R0:W5:Y:S04]  /*6130*/  @!P1 LD.E.64 R20, desc[UR6][R6.64] ;  /* 0x0000000606149980 */ /* 0x000168000c101b00 */
[----:B------:R0:W5:Y:S04]  /*6140*/  @!P5 LD.E.64 R8, desc[UR6][R2.64] ;  /* 0x000000060208d980 */ /* 0x000168000c101b00 */
[----:B------:R0:W5:Y:S02]  /*6150*/  @!P5 LD.E.64 R10, desc[UR6][R14.64] ;  /* 0x000000060e0ad980 */ /* 0x000164000c101b00 */
.L_x_1720:
[----:B------:R-:W-:Y:S05]  /*6160*/  BSYNC B1 ;  /* 0x0000000000017941 */ /* 0x000fea0003800000 */
.L_x_1719:
[----:B------:R-:W-:Y:S01]  /*6170*/  R2UR UR5, R218 ;  /* 0x00000000da0572ca */ /* 0x000fe200000e0000 */
[----:B-----5:R-:W-:Y:S01]  /*6180*/  IMAD.MOV.U32 R4, RZ, RZ, R9 ;  /* 0x000000ffff047224 */ /* 0x020fe200078e0009 */
[----:B0-----:R-:W-:Y:S01]  /*6190*/  VIADDMNMX R73, R89, -R88, 0x80, PT ;  /* 0x0000008059497446 */ /* 0x001fe20003800958 */
[C---:B------:R-:W-:Y:S02]  /*61a0*/  VIADD R6, R0.reuse, 0x12400 ;  /* 0x0001240000067836 */ /* 0x040fe40000000000 */
[----:B---3--:R-:W-:Y:S01]  /*61b0*/  VIADD R2, R0, 0x12440 ;  /* 0x0001244000027836 */ /* 0x008fe20000000000 */
[----:B----4-:R-:W-:Y:S01]  /*61c0*/  PRMT R14, R4, 0x7610, R14 ;  /* 0x00007610040e7816 */ /* 0x010fe2000000000e */
[----:B------:R-:W-:Y:S01]  /*61d0*/  @P0 VIADD R2, R6, 0xffffffc0 ;  /* 0xffffffc006020836 */ /* 0x000fe20000000000 */
[----:B------:R-:W-:Y:S01]  /*61e0*/  ISETP.GE.AND P1, PT, R16, R73, PT ;  /* 0x000000491000720c */ /* 0x000fe20003f26270 */
[----:B------:R-:W-:Y:S02]  /*61f0*/  IMAD.MOV.U32 R5, RZ, RZ, R12 ;  /* 0x000000ffff057224 */ /* 0x000fe400078e000c */
[----:B------:R-:W-:-:S02]  /*6200*/  IMAD.MOV.U32 R6, RZ, RZ, R24 ;  /* 0x000000ffff067224 */ /* 0x000fc400078e0018 */
[----:B------:R-:W-:Y:S01]  /*6210*/  ULEA.HI UR4, UR5, UR5, URZ, 0x1 ;  /* 0x0000000505047291 */ /* 0x000fe2000f8f083f */
[----:B------:R-:W-:Y:S01]  /*6220*/  PRMT R65, R5, 0x7610, R65 ;  /* 0x0000761005417816 */ /* 0x000fe20000000041 */
[----:B------:R-:W-:Y:S01]  /*6230*/  IMAD.MOV.U32 R7, RZ, RZ, R25 ;  /* 0x000000ffff077224 */ /* 0x000fe200078e0019 */
[----:B------:R-:W-:Y:S01]  /*6240*/  PRMT R69, R6, 0x7610, R69 ;  /* 0x0000761006457816 */ /* 0x000fe20000000045 */
[----:B------:R-:W-:Y:S01]  /*6250*/  ULOP3.LUT UR4, UR4, 0xfffffffe, URZ, 0xc0, !UPT ;  /* 0xfffffffe04047892 */ /* 0x000fe2000f8ec03f */
[----:B------:R-:W-:Y:S02]  /*6260*/  IMAD.MOV.U32 R5, RZ, RZ, R13 ;  /* 0x000000ffff057224 */ /* 0x000fe400078e000d */
[----:B------:R-:W-:Y:S01]  /*6270*/  PRMT R70, R7, 0x7610, R70 ;  /* 0x0000761007467816 */ /* 0x000fe20000000046 */
[----:B------:R-:W-:Y:S01]  /*6280*/  UIADD3 UR4, UR5, -UR4, URZ ;  /* 0x8000000405047290 */ /* 0x000fe2000fffe03f */
[----:B------:R-:W-:Y:S01]  /*6290*/  IMAD.MOV.U32 R6, RZ, RZ, R33 ;  /* 0x000000ffff067224 */ /* 0x000fe200078e0021 */
[----:B------:R-:W-:Y:S01]  /*62a0*/  PRMT R66, R5, 0x7610, R66 ;  /* 0x0000761005427816 */ /* 0x000fe20000000042 */
[----:B------:R-:W-:-:S02]  /*62b0*/  IMAD.MOV.U32 R7, RZ, RZ, R40 ;  /* 0x000000ffff077224 */ /* 0x000fc400078e0028 */
[----:B------:R-:W-:Y:S01]  /*62c0*/  IMAD.MOV.U32 R5, RZ, RZ, R32 ;  /* 0x000000ffff057224 */ /* 0x000fe200078e0020 */
[----:B------:R-:W-:Y:S01]  /*62d0*/  PRMT R89, R6, 0x7610, R89 ;  /* 0x0000761006597816 */ /* 0x000fe20000000059 */
[----:B------:R-:W-:Y:S01]  /*62e0*/  IMAD.U32 R4, RZ, RZ, UR4 ;  /* 0x00000004ff047e24 */ /* 0x000fe2000f8e00ff */
[----:B------:R-:W-:Y:S01]  /*62f0*/  PRMT R96, R7, 0x7610, R96 ;  /* 0x0000761007607816 */ /* 0x000fe20000000060 */
[----:B------:R-:W-:Y:S01]  /*6300*/  IMAD.MOV.U32 R15, RZ, RZ, R41 ;  /* 0x000000ffff0f7224 */ /* 0x000fe200078e0029 */
[----:B------:R-:W-:Y:S01]  /*6310*/  PRMT R88, R5, 0x7610, R88 ;  /* 0x0000761005587816 */ /* 0x000fe20000000058 */
[----:B------:R-:W-:Y:S01]  /*6320*/  IMAD.MOV.U32 R6, RZ, RZ, R51 ;  /* 0x000000ffff067224 */ /* 0x000fe200078e0033 */
[----:B------:R-:W-:Y:S01]  /*6330*/  SHF.L.U32 R4, R4, 0x1f, RZ ;  /* 0x0000001f04047819 */ /* 0x000fe200000006ff */
[----:B------:R-:W-:Y:S01]  /*6340*/  IMAD.MOV.U32 R7, RZ, RZ, R10 ;  /* 0x000000ffff077224 */ /* 0x000fe200078e000a */
[----:B------:R-:W-:Y:S01]  /*6350*/  PRMT R97, R15, 0x7610, R97 ;  /* 0x000076100f617816 */ /* 0x000fe20000000061 */
[----:B------:R-:W-:Y:S01]  /*6360*/  IMAD.MOV.U32 R5, RZ, RZ, R50 ;  /* 0x000000ffff057224 */ /* 0x000fe200078e0032 */
[----:B------:R-:W0:Y:S01]  /*6370*/  SYNCS.PHASECHK.TRANS64.TRYWAIT P0, [UR39+0x30800], R4 ;  /* 0x03080004ff0075a7 */ /* 0x000e220008000167 */
        /* <DEDUP_REMOVED lines=13> */
[----:B--2---:R-:W-:Y:S01]  /*6450*/  IMAD.MOV.U32 R3, RZ, RZ, R8 ;  /* 0x000000ffff037224 */ /* 0x004fe200078e0008 */
[----:B------:R-:W-:Y:S01]  /*6460*/  PRMT R98, R7, 0x7610, R98 ;  /* 0x0000761007627816 */ /* 0x000fe20000000062 */
[----:B------:R-:W-:Y:S01]  /*6470*/  IMAD.MOV.U32 R64, RZ, RZ, R11 ;  /* 0x000000ffff407224 */ /* 0x000fe200078e000b */
[----:B------:R-:W-:Y:S01]  /*6480*/  PRMT R90, R5, 0x7610, R90 ;  /* 0x00007610055a7816 */ /* 0x000fe2000000005a */
[----:B------:R-:W-:-:S02]  /*6490*/  IMAD.MOV.U32 R72, RZ, RZ, R27 ;  /* 0x000000ffff487224 */ /* 0x000fc400078e001b */
[----:B------:R-:W-:Y:S02]  /*64a0*/  IMAD.MOV.U32 R99, RZ, RZ, R43 ;  /* 0x000000ffff637224 */ /* 0x000fe400078e002b */
[----:B------:R-:W-:Y:S02]  /*64b0*/  IMAD.MOV.U32 R6, RZ, RZ, R48 ;  /* 0x000000ffff067224 */ /* 0x000fe400078e0030 */
[----:B------:R-:W-:Y:S01]  /*64c0*/  IMAD.MOV.U32 R7, RZ, RZ, R49 ;  /* 0x000000ffff077224 */ /* 0x000fe200078e0031 */
[----:B0-----:R-:W-:Y:S06]  /*64d0*/  @!P0 BRA `(.L_x_1721) ;  /* 0x000001e800a08947 */ /* 0x001fec0003800000 */
.L_x_2046:
[----:B------:R-:W-:Y:S01]  /*64e0*/  BSSY B1, `(.L_x_1722) ;  /* 0x000012f000017945 */ /* 0x000fe20003800000 */
[----:B------:R-:W-:Y:S02]  /*64f0*/  PRMT R102, R6, 0x7610, R102 ;  /* 0x0000761006667816 */ /* 0x000fe40000000066 */
[----:B------:R-:W-:Y:S01]  /*6500*/  PRMT R103, R7, 0x7610, R103 ;  /* 0x0000761007677816 */ /* 0x000fe20000000067 */
[----:B------:R-:W-:Y:S06]  /*6510*/  @P1 BRA `(.L_x_1723) ;  /* 0x0000001000ac1947 */ /* 0x000fec0003800000 */
[----:B0-----:R-:W0:Y:S01]  /*6520*/  LDC R5, c[0x0][0x3f4] ;  /* 0x0000fd00ff057b82 */ /* 0x001e220000000800 */
        /* <DEDUP_REMOVED lines=9> */
[----:B------:R-:W-:Y:S02]  /*65c0*/  SHF.R.U64 R113, R62, 0x10, R63 ;  /* 0x000000103e717819 */ /* 0x000fe4000000123f */
[----:B------:R-:W-:Y:S02]  /*65d0*/  SHF.R.U32.HI R112, RZ, 0x10, R61 ;  /* 0x00000010ff707819 */ /* 0x000fe4000001163d */
[----:B------:R-:W-:Y:S02]  /*65e0*/  SHF.R.U32.HI R62, RZ, 0x10, R63 ;  /* 0x00000010ff3e7819 */ /* 0x000fe4000001163f */
[----:B------:R-:W-:Y:S02]  /*65f0*/  PRMT R112, R74, 0x5432, R112 ;  /* 0x000054324a707816 */ /* 0x000fe40000000070 */
[----:B------:R-:W-:Y:S02]  /*6600*/  SHF.R.U64 R111, R60, 0x10, R61 ;  /* 0x000000103c6f7819 */ /* 0x000fe4000000123d */
[----:B------:R-:W-:-:S02]  /*6610*/  PRMT R109, R109, 0x5410, R62 ;  /* 0x000054106d6d7816 */ /* 0x000fc4000000003e */
[----:B------:R-:W-:Y:S01]  /*6620*/  PRMT R108, R108, 0x5410, R113 ;  /* 0x000054106c6c7816 */ /* 0x000fe20000000071 */
[----:B------:R-:W-:Y:S01]  /*6630*/  IMAD.U32 R113, R112, 0x10000, RZ ;  /* 0x0001000070717824 */ /* 0x000fe200078e00ff */
[----:B------:R-:W-:Y:S01]  /*6640*/  PRMT R111, R110, 0x5410, R111 ;  /* 0x000054106e6f7816 */ /* 0x000fe2000000006f */
[C---:B------:R-:W-:Y:S01]  /*6650*/  IMAD.U32 R110, R109.reuse, 0x10000, RZ ;  /* 0x000100006d6e7824 */ /* 0x040fe200078e00ff */
[----:B------:R-:W-:Y:S02]  /*6660*/  LOP3.LUT R112, R112, 0xffff0000, RZ, 0xc0, !PT ;  /* 0xffff000070707812 */ /* 0x000fe400078ec0ff */
[----:B------:R-:W-:Y:S02]  /*6670*/  LOP3.LUT R109, R109, 0xffff0000, RZ, 0xc0, !PT ;  /* 0xffff00006d6d7812 */ /* 0x000fe400078ec0ff */
[C---:B0-----:R-:W-:Y:S01]  /*6680*/  LOP3.LUT R61, R6.reuse, 0xffff0000, RZ, 0xc0, !PT ;  /* 0xffff0000063d7812 */ /* 0x041fe200078ec0ff */
[----:B------:R-:W-:Y:S01]  /*6690*/  IMAD.U32 R60, R6, 0x10000, RZ ;  /* 0x00010000063c7824 */ /* 0x000fe200078e00ff */
[C---:B------:R-:W-:Y:S01]  /*66a0*/  LOP3.LUT R63, R7.reuse, 0xffff0000, RZ, 0xc0, !PT ;  /* 0xffff0000073f7812 */ /* 0x040fe200078ec0ff */
[----:B------:R-:W-:-:S02]  /*66b0*/  IMAD.U32 R62, R7, 0x10000, RZ ;  /* 0x00010000073e7824 */ /* 0x000fc400078e00ff */
[CC--:B------:R-:W-:Y:S01]  /*66c0*/  FMUL.FTZ R115, R61.reuse, R113.reuse ;  /* 0x000000713d737220 */ /* 0x0c0fe20000410000 */
[----:B------:R-:W-:Y:S01]  /*66d0*/  FMUL.FTZ R114, R61, R110 ;  /* 0x0000006e3d727220 */ /* 0x000fe20000410000 */
[----:B------:R-:W-:Y:S01]  /*66e0*/  FMUL.FTZ R61, R63, R112 ;  /* 0x000000703f3d7220 */ /* 0x000fe20000410000 */
[----:B------:R-:W-:Y:S02]  /*66f0*/  IMAD.U32 R6, R4, 0x10000, RZ ;  /* 0x0001000004067824 */ /* 0x000fe400078e00ff */
[C---:B------:R-:W-:Y:S01]  /*6700*/  FFMA.FTZ R115, R60.reuse, R110, -R115 ;  /* 0x0000006e3c737223 */ /* 0x040fe20000010873 */
[----:B------:R-:W-:Y:S01]  /*6710*/  FFMA.FTZ R114, R60, R113, R114 ;  /* 0x000000713c727223 */ /* 0x000fe20000010072 */
[-C--:B------:R-:W-:Y:S01]  /*6720*/  FFMA.FTZ R113, R62, R109.reuse, -R61 ;  /* 0x0000006d3e717223 */ /* 0x080fe2000001083d */
[C---:B------:R-:W-:Y:S01]  /*6730*/  IMAD.U32 R7, R5.reuse, 0x10000, RZ ;  /* 0x0001000005077824 */ /* 0x040fe200078e00ff */
[----:B------:R-:W-:Y:S01]  /*6740*/  LOP3.LUT R4, R4, 0xffff0000, RZ, 0xc0, !PT ;  /* 0xffff000004047812 */ /* 0x000fe200078ec0ff */
[C---:B------:R-:W-:Y:S01]  /*6750*/  IMAD.U32 R61, R108.reuse, 0x10000, RZ ;  /* 0x000100006c3d7824 */ /* 0x040fe200078e00ff */
[----:B------:R-:W-:Y:S01]  /*6760*/  LOP3.LUT R5, R5, 0xffff0000, RZ, 0xc0, !PT ;  /* 0xffff000005057812 */ /* 0x000fe200078ec0ff */
[----:B------:R-:W-:Y:S01]  /*6770*/  FMUL.FTZ R117, R63, R109 ;  /* 0x0000006d3f757220 */ /* 0x000fe20000410000 */
[C---:B------:R-:W-:Y:S01]  /*6780*/  LOP3.LUT R60, R111.reuse, 0xffff0000, RZ, 0xc0, !PT ;  /* 0xffff00006f3c7812 */ /* 0x040fe200078ec0ff */
[----:B------:R-:W-:Y:S01]  /*6790*/  IMAD.U32 R63, R111, 0x10000, RZ ;  /* 0x000100006f3f7824 */ /* 0x000fe200078e00ff */
[----:B------:R-:W-:Y:S01]  /*67a0*/  LOP3.LUT R108, R108, 0xffff0000, RZ, 0xc0, !PT ;  /* 0xffff00006c6c7812 */ /* 0x000fe200078ec0ff */
[----:B------:R-:W-:Y:S01]  /*67b0*/  FFMA.FTZ R112, R62, R112, R117 ;  /* 0x000000703e707223 */ /* 0x000fe20000010075 */
[C---:B------:R-:W-:Y:S01]  /*67c0*/  FMUL.FTZ R62, R4.reuse, R61 ;  /* 0x0000003d043e7220 */ /* 0x040fe20000410000 */
[-C--:B------:R-:W-:Y:S01]  /*67d0*/  FMUL.FTZ R109, R4, R63.reuse ;  /* 0x0000003f046d7220 */ /* 0x080fe20000410000 */
[C---:B------:R-:W-:Y:S01]  /*67e0*/  FMUL.FTZ R110, R5.reuse, R60 ;  /* 0x0000003c056e7220 */ /* 0x040fe20000410000 */
[-C--:B------:R-:W-:Y:S01]  /*67f0*/  FMUL.FTZ R111, R5, R108.reuse ;  /* 0x0000006c056f7220 */ /* 0x080fe20000410000 */
[C---:B------:R-:W-:Y:S01]  /*6800*/  FFMA.FTZ R63, R6.reuse, R63, R62 ;  /* 0x0000003f063f7223 */ /* 0x040fe2000001003e */
[----:B------:R-:W-:Y:S01]  /*6810*/  FFMA.FTZ R4, R6, R61, -R109 ;  /* 0x0000003d06047223 */ /* 0x000fe2000001086d */
[C---:B------:R-:W-:Y:S01]  /*6820*/  FFMA.FTZ R5, R7.reuse, R108, -R110 ;  /* 0x0000006c07057223 */ /* 0x040fe2000001086e */
[----:B------:R-:W-:Y:S01]  /*6830*/  FFMA.FTZ R60, R7, R60, R111 ;  /* 0x0000003c073c7223 */ /* 0x000fe2000001006f */
[----:B------:R-:W-:-:S02]  /*6840*/  F2FP.BF16.F32.PACK_AB R6, R114, R115 ;  /* 0x000000737206723e */ /* 0x000fc400000010ff */
[----:B------:R-:W-:Y:S02]  /*6850*/  F2FP.BF16.F32.PACK_AB R7, R112, R113 ;  /* 0x000000717007723e */ /* 0x000fe400000010ff */
[----:B------:R-:W-:Y:S02]  /*6860*/  F2FP.BF16.F32.PACK_AB R4, R63, R4 ;  /* 0x000000043f04723e */ /* 0x000fe400000010ff */
[----:B------:R-:W-:-:S05]  /*6870*/  F2FP.BF16.F32.PACK_AB R5, R60, R5 ;  /* 0x000000053c05723e */ /* 0x000fca00000010ff */
[----:B------:R0:W-:Y:S02]  /*6880*/  STS.128 [R0+0x12400], R4 ;  /* 0x0124000400007388 */ /* 0x0001e40000000c00 */
.L_x_1725:
[----:B------:R-:W-:Y:S05]  /*6890*/  BSYNC B2 ;  /* 0x0000000000027941 */ /* 0x000fea0003800000 */
.L_x_1724:
[----:B------:R-:W-:Y:S04]  /*68a0*/  BSSY B2, `(.L_x_1726) ;  /* 0x0000030000027945 */ /* 0x000fe80003800000 */
[----:B------:R-:W-:Y:S05]  /*68b0*/  @P1 BRA `(.L_x_1727) ;  /* 0x0000000000b81947 */ /* 0x000fea0003800000 */
[----:B0-----:R-:W0:Y:S01]  /*68c0*/  LDS.128 R4, [R2] ;  /* 0x0000000002047984 */ /* 0x001e220000000c00 */
[----:B------:R-:W-:Y:S02]  /*68d0*/  SHF.R.U64 R60, R56, 0x10, R57 ;  /* 0x00000010383c7819 */ /* 0x000fe40000001239 */
[----:B------:R-:W-:Y:S02]  /*68e0*/  SHF.R.U64 R56, R58, 0x10, R59 ;  /* 0x000000103a387819 */ /* 0x000fe4000000123b */
[----:B------:R-:W-:Y:S02]  /*68f0*/  SHF.R.U32.HI R57, RZ, 0x10, R57 ;  /* 0x00000010ff397819 */ /* 0x000fe40000011639 */
[----:B------:R-:W-:Y:S02]  /*6900*/  SHF.R.U32.HI R59, RZ, 0x10, R59 ;  /* 0x00000010ff3b7819 */ /* 0x000fe4000001163b */
[----:B------:R-:W-:Y:S02]  /*6910*/  PRMT R106, R106, 0x5410, R57 ;  /* 0x000054106a6a7816 */ /* 0x000fe40000000039 */
        /* <DEDUP_REMOVED lines=11> */
[C---:B------:R-:W-:Y:S01]  /*69d0*/  FMUL.FTZ R62, R57.reuse, R60 ;  /* 0x0000003c393e7220 */ /* 0x040fe20000410000 */
[-C--:B------:R-:W-:Y:S01]  /*69e0*/  FMUL.FTZ R63, R57, R61.reuse ;  /* 0x0000003d393f7220 */ /* 0x080fe20000410000 */
[----:B------:R-:W-:Y:S01]  /*69f0*/  FMUL.FTZ R57, R59, R104 ;  /* 0x000000683b397220 */ /* 0x000fe20000410000 */
[----:B------:R-:W-:Y:S02]  /*6a00*/  IMAD.U32 R6, R4, 0x10000, RZ ;  /* 0x0001000004067824 */ /* 0x000fe400078e00ff */
[C---:B------:R-:W-:Y:S01]  /*6a10*/  FFMA.FTZ R109, R56.reuse, R61, R62 ;  /* 0x0000003d386d7223 */ /* 0x040fe2000001003e */
[----:B------:R-:W-:Y:S02]  /*6a20*/  IMAD.U32 R7, R5, 0x10000, RZ ;  /* 0x0001000005077824 */ /* 0x000fe400078e00ff */
[----:B------:R-:W-:Y:S01]  /*6a30*/  FFMA.FTZ R108, R56, R60, -R63 ;  /* 0x0000003c386c7223 */ /* 0x000fe2000001083f */
[-C--:B------:R-:W-:Y:S01]  /*6a40*/  FMUL.FTZ R61, R59, R106.reuse ;  /* 0x0000006a3b3d7220 */ /* 0x080fe20000410000 */
[----:B------:R-:W-:Y:S01]  /*6a50*/  LOP3.LUT R4, R4, 0xffff0000, RZ, 0xc0, !PT ;  /* 0xffff000004047812 */ /* 0x000fe200078ec0ff */
[C---:B------:R-:W-:Y:S01]  /*6a60*/  FFMA.FTZ R106, R58.reuse, R106, -R57 ;  /* 0x0000006a3a6a7223 */ /* 0x040fe20000010839 */
[----:B------:R-:W-:Y:S01]  /*6a70*/  LOP3.LUT R5, R5, 0xffff0000, RZ, 0xc0, !PT ;  /* 0xffff000005057812 */ /* 0x000fe200078ec0ff */
[C---:B------:R-:W-:Y:S01]  /*6a80*/  IMAD.U32 R59, R105.reuse, 0x10000, RZ ;  /* 0x00010000693b7824 */ /* 0x040fe200078e00ff */
[----:B------:R-:W-:Y:S01]  /*6a90*/  LOP3.LUT R60, R105, 0xffff0000, RZ, 0xc0, !PT ;  /* 0xffff0000693c7812 */ /* 0x000fe200078ec0ff */
[C---:B------:R-:W-:Y:S01]  /*6aa0*/  IMAD.U32 R57, R107.reuse, 0x10000, RZ ;  /* 0x000100006b397824 */ /* 0x040fe200078e00ff */
[----:B------:R-:W-:Y:S01]  /*6ab0*/  LOP3.LUT R56, R107, 0xffff0000, RZ, 0xc0, !PT ;  /* 0xffff00006b387812 */ /* 0x000fe200078ec0ff */
        /* <DEDUP_REMOVED lines=14> */
.L_x_1727:
[----:B------:R-:W-:Y:S05]  /*6ba0*/  BSYNC B2 ;  /* 0x0000000000027941 */ /* 0x000fea0003800000 */
.L_x_1726:
[----:B------:R-:W-:Y:S04]  /*6bb0*/  BSSY B2, `(.L_x_1728) ;  /* 0x0000030000027945 */ /* 0x000fe80003800000 */
[----:B------:R-:W-:Y:S05]  /*6bc0*/  @P2 BRA `(.L_x_1729) ;  /* 0x0000000000b82947 */ /* 0x000fea0003800000 */
[----:B01----:R-:W0:Y:S01]  /*6bd0*/  LDS.128 R4, [R0+0x16400] ;  /* 0x0164000000047984 */ /* 0x003e220000000c00 */
[--C-:B------:R-:W-:Y:S02]  /*6be0*/  SHF.R.U64 R57, R52, 0x10, R53.reuse ;  /* 0x0000001034397819 */ /* 0x100fe40000001235 */
[----:B------:R-:W-:Y:S02]  /*6bf0*/  SHF.R.U32.HI R52, RZ, 0x10, R53 ;  /* 0x00000010ff347819 */ /* 0x000fe40000011635 */
[--C-:B------:R-:W-:Y:S02]  /*6c00*/  SHF.R.U64 R53, R54, 0x10, R55.reuse ;  /* 0x0000001036357819 */ /* 0x100fe40000001237 */
        /* <DEDUP_REMOVED lines=15> */
[C---:B------:R-:W-:Y:S01]  /*6d00*/  FMUL.FTZ R53, R55.reuse, R95 ;  /* 0x0000005f37357220 */ /* 0x040fe20000410000 */
[----:B------:R-:W-:Y:S02]  /*6d10*/  IMAD.U32 R6, R4, 0x10000, RZ ;  /* 0x0001000004067824 */ /* 0x000fe400078e00ff */
[----:B------:R-:W-:Y:S01]  /*6d20*/  FFMA.FTZ R61, R52, R57, R58 ;  /* 0x00000039343d7223 */ /* 0x000fe2000001003a */
[-C--:B------:R-:W-:Y:S01]  /*6d30*/  FMUL.FTZ R57, R55, R93.reuse ;  /* 0x0000005d37397220 */ /* 0x080fe20000410000 */
[----:B------:R-:W-:Y:S01]  /*6d40*/  FFMA.FTZ R93, R54, R93, -R53 ;  /* 0x0000005d365d7223 */ /* 0x000fe20000010835 */
[C---:B------:R-:W-:Y:S01]  /*6d50*/  IMAD.U32 R7, R5.reuse, 0x10000, RZ ;  /* 0x0001000005077824 */ /* 0x040fe200078e00ff */
[----:B------:R-:W-:Y:S01]  /*6d60*/  LOP3.LUT R4, R4, 0xffff0000, RZ, 0xc0, !PT ;  /* 0xffff000004047812 */ /* 0x000fe200078ec0ff */
[----:B------:R-:W-:Y:S01]  /*6d70*/  IMAD.U32 R55, R94, 0x10000, RZ ;  /* 0x000100005e377824 */ /* 0x000fe200078e00ff */
[----:B------:R-:W-:Y:S01]  /*6d80*/  LOP3.LUT R5, R5, 0xffff0000, RZ, 0xc0, !PT ;  /* 0xffff000005057812 */ /* 0x000fe200078ec0ff */
[----:B------:R-:W-:Y:S01]  /*6d90*/  IMAD.U32 R53, R92, 0x10000, RZ ;  /* 0x000100005c357824 */ /* 0x000fe200078e00ff */
[----:B------:R-:W-:Y:S01]  /*6da0*/  LOP3.LUT R94, R94, 0xffff0000, RZ, 0xc0, !PT ;  /* 0xffff00005e5e7812 */ /* 0x000fe200078ec0ff */
[----:B------:R-:W-:Y:S01]  /*6db0*/  FFMA.FTZ R56, R52, R56, -R59 ;  /* 0x0000003834387223 */ /* 0x000fe2000001083b */
        /* <DEDUP_REMOVED lines=15> */
.L_x_1729:
[----:B------:R-:W-:Y:S05]  /*6eb0*/  BSYNC B2 ;  /* 0x0000000000027941 */ /* 0x000fea0003800000 */
.L_x_1728:
[----:B------:R-:W-:Y:S04]  /*6ec0*/  BSSY B2, `(.L_x_1730) ;  /* 0x0000030000027945 */ /* 0x000fe80003800000 */
[----:B------:R-:W-:Y:S05]  /*6ed0*/  @P3 BRA `(.L_x_1731) ;  /* 0x0000000000b83947 */ /* 0x000fea0003800000 */
[----:B012---:R-:W0:Y:S01]  /*6ee0*/  LDS.128 R4, [R2+0x4000] ;  /* 0x0040000002047984 */ /* 0x007e220000000c00 */
        /* <DEDUP_REMOVED lines=45> */
.L_x_1731:
[----:B------:R-:W-:Y:S05]  /*71c0*/  BSYNC B2 ;  /* 0x0000000000027941 */ /* 0x000fea0003800000 */
.L_x_1730:
[----:B------:R-:W-:Y:S04]  /*71d0*/  BSSY B2, `(.L_x_1732) ;  /* 0x0000030000027945 */ /* 0x000fe80003800000 */
[----:B------:R-:W-:Y:S05]  /*71e0*/  @P4 BRA `(.L_x_1733) ;  /* 0x0000000000b84947 */ /* 0x000fea0003800000 */
[----:B0123--:R-:W0:Y:S01]  /*71f0*/  LDS.128 R4, [R0+0x1a400] ;  /* 0x01a4000000047984 */ /* 0x00fe220000000c00 */
        /* <DEDUP_REMOVED lines=45> */
.L_x_1733:
[----:B------:R-:W-:Y:S05]  /*74d0*/  BSYNC B2 ;  /* 0x0000000000027941 */ /* 0x000fea0003800000 */
.L_x_1732:
[----:B------:R-:W-:Y:S05]  /*74e0*/  @P5 BRA `(.L_x_1723) ;  /* 0x0000000000b85947 */ /* 0x000fea0003800000 */
[----:B01234-:R-:W0:Y:S01]  /*74f0*/  LDS.128 R4, [R2+0x8000] ;  /* 0x0080000002047984 */ /* 0x01fe220000000c00 */
        /* <DEDUP_REMOVED lines=18> */
[C---:B------:R-:W-:Y:S01]  /*7620*/  FMUL.FTZ R29, R31.reuse, R78 ;  /* 0x0000004e1f1d7220 */ /* 0x040fe20000410000 */
[----:B------:R-:W-:Y:S02]  /*7630*/  IMAD.U32 R6, R4, 0x10000, RZ ;  /* 0x0001000004067824 */ /* 0x000fe400078e00ff */
[----:B------:R-:W-:Y:S01]  /*7640*/  FFMA.FTZ R45, R28, R37, R44 ;  /* 0x000000251c2d7223 */ /* 0x000fe2000001002c */
[-C--:B------:R-:W-:Y:S01]  /*7650*/  FMUL.FTZ R37, R31, R75.reuse ;  /* 0x0000004b1f257220 */ /* 0x080fe20000410000 */
[----:B------:R-:W-:Y:S01]  /*7660*/  FFMA.FTZ R75, R30, R75, -R29 ;  /* 0x0000004b1e4b7223 */ /* 0x000fe2000001081d */
[----:B------:R-:W-:Y:S02]  /*7670*/  IMAD.U32 R7, R5, 0x10000, RZ ;  /* 0x0001000005077824 */ /* 0x000fe400078e00ff */
[----:B------:R-:W-:Y:S01]  /*7680*/  FFMA.FTZ R38, R28, R36, -R39 ;  /* 0x000000241c267223 */ /* 0x000fe20000010827 */
[----:B------:R-:W-:Y:S01]  /*7690*/  IMAD.U32 R29, R74, 0x10000, RZ ;  /* 0x000100004a1d7824 */ /* 0x000fe200078e00ff */
[----:B------:R-:W-:Y:S01]  /*76a0*/  LOP3.LUT R4, R4, 0xffff0000, RZ, 0xc0, !PT ;  /* 0xffff000004047812 */ /* 0x000fe200078ec0ff */
[----:B------:R-:W-:Y:S01]  /*76b0*/  IMAD.U32 R31, R77, 0x10000, RZ ;  /* 0x000100004d1f7824 */ /* 0x000fe200078e00ff */
[----:B------:R-:W-:Y:S01]  /*76c0*/  LOP3.LUT R5, R5, 0xffff0000, RZ, 0xc0, !PT ;  /* 0xffff000005057812 */ /* 0x000fe200078ec0ff */
[----:B------:R-:W-:Y:S01]  /*76d0*/  FFMA.FTZ R78, R30, R78, R37 ;  /* 0x0000004e1e4e7223 */ /* 0x000fe20000010025 */
[----:B------:R-:W-:Y:S01]  /*76e0*/  LOP3.LUT R28, R77, 0xffff0000, RZ, 0xc0, !PT ;  /* 0xffff00004d1c7812 */ /* 0x000fe200078ec0ff */
[----:B------:R-:W-:Y:S01]  /*76f0*/  FMUL.FTZ R37, R4, R31 ;  /* 0x0000001f04257220 */ /* 0x000fe20000410000 */
[----:B------:R-:W-:Y:S01]  /*7700*/  LOP3.LUT R74, R74, 0xffff0000, RZ, 0xc0, !PT ;  /* 0xffff00004a4a7812 */ /* 0x000fe200078ec0ff */
[----:B------:R-:W-:-:S02]  /*7710*/  FMUL.FTZ R30, R4, R29 ;  /* 0x0000001d041e7220 */ /* 0x000fc40000410000 */
[C---:B------:R-:W-:Y:S01]  /*7720*/  FMUL.FTZ R36, R5.reuse, R28 ;  /* 0x0000001c05247220 */ /* 0x040fe20000410000 */
[C---:B------:R-:W-:Y:S01]  /*7730*/  FFMA.FTZ R4, R6.reuse, R29, -R37 ;  /* 0x0000001d06047223 */ /* 0x040fe20000010825 */
[-C--:B------:R-:W-:Y:S01]  /*7740*/  FMUL.FTZ R39, R5, R74.reuse ;  /* 0x0000004a05277220 */ /* 0x080fe20000410000 */
[----:B------:R-:W-:Y:S01]  /*7750*/  FFMA.FTZ R31, R6, R31, R30 ;  /* 0x0000001f061f7223 */ /* 0x000fe2000001001e */
[----:B------:R-:W-:Y:S01]  /*7760*/  FFMA.FTZ R5, R7, R74, -R36 ;  /* 0x0000004a07057223 */ /* 0x000fe20000010824 */
[----:B------:R-:W-:Y:S01]  /*7770*/  F2FP.BF16.F32.PACK_AB R6, R45, R38 ;  /* 0x000000262d06723e */ /* 0x000fe200000010ff */
[----:B------:R-:W-:Y:S01]  /*7780*/  FFMA.FTZ R28, R7, R28, R39 ;  /* 0x0000001c071c7223 */ /* 0x000fe20000010027 */
[----:B------:R-:W-:Y:S02]  /*7790*/  F2FP.BF16.F32.PACK_AB R7, R78, R75 ;  /* 0x0000004b4e07723e */ /* 0x000fe400000010ff */
[----:B------:R-:W-:Y:S02]  /*77a0*/  F2FP.BF16.F32.PACK_AB R4, R31, R4 ;  /* 0x000000041f04723e */ /* 0x000fe400000010ff */
[----:B------:R-:W-:-:S05]  /*77b0*/  F2FP.BF16.F32.PACK_AB R5, R28, R5 ;  /* 0x000000051c05723e */ /* 0x000fca00000010ff */
[----:B------:R0:W-:Y:S02]  /*77c0*/  STS.128 [R2+0x8000], R4 ;  /* 0x0080000402007388 */ /* 0x0001e40000000c00 */
.L_x_1723:
[----:B------:R-:W-:Y:S05]  /*77d0*/  BSYNC B1 ;  /* 0x0000000000017941 */ /* 0x000fea0003800000 */
.L_x_1722:
        /* <DEDUP_REMOVED lines=57> */
.L_x_1736:
[----:B------:R-:W-:Y:S05]  /*7b70*/  BSYNC B1 ;  /* 0x0000000000017941 */ /* 0x000fea0003800000 */
.L_x_1735:
[----:B------:R-:W-:Y:S04]  /*7b80*/  BSSY B1, `(.L_x_1737) ;  /* 0x0000030000017945 */ /* 0x000fe80003800000 */
[----:B------:R-:W-:Y:S05]  /*7b90*/  @P1 BRA `(.L_x_1738) ;  /* 0x0000000000b81947 */ /* 0x000fea0003800000 */
[----:B0-----:R-:W0:Y:S01]  /*7ba0*/  LDS.128 R4, [R2+0x2000] ;  /* 0x0020000002047984 */ /* 0x001e220000000c00 */
        /* <DEDUP_REMOVED lines=45> */
.L_x_1738:
[----:B------:R-:W-:Y:S05]  /*7e80*/  BSYNC B1 ;  /* 0x0000000000017941 */ /* 0x000fea0003800000 */
.L_x_1737:
[----:B------:R-:W-:Y:S04]  /*7e90*/  BSSY B1, `(.L_x_1739) ;  /* 0x0000030000017945 */ /* 0x000fe80003800000 */
[----:B------:R-:W-:Y:S05]  /*7ea0*/  @P2 BRA `(.L_x_1740) ;  /* 0x0000000000b82947 */ /* 0x000fea0003800000 */
[----:B01----:R-:W0:Y:S01]  /*7eb0*/  LDS.128 R4, [R0+0x18400] ;  /* 0x0184000000047984 */ /* 0x003e220000000c00 */
        /* <DEDUP_REMOVED lines=45> */
.L_x_1740:
[----:B------:R-:W-:Y:S05]  /*8190*/  BSYNC B1 ;  /* 0x0000000000017941 */ /* 0x000fea0003800000 */
.L_x_1739:
[----:B------:R-:W-:Y:S04]  /*81a0*/  BSSY B1, `(.L_x_1741) ;  /* 0x0000030000017945 */ /* 0x000fe80003800000 */
[----:B------:R-:W-:Y:S05]  /*81b0*/  @P3 BRA `(.L_x_1742) ;  /* 0x0000000000b83947 */ /* 0x000fea0003800000 */
[----:B012---:R-:W0:Y:S01]  /*81c0*/  LDS.128 R4, [R2+0x6000] ;  /* 0x0060000002047984 */ /* 0x007e220000000c00 */
        /* <DEDUP_REMOVED lines=45> */
.L_x_1742:
[----:B------:R-:W-:Y:S05]  /*84a0*/  BSYNC B1 ;  /* 0x0000000000017941 */ /* 0x000fea0003800000 */
.L_x_1741:
[----:B------:R-:W-:Y:S04]  /*84b0*/  BSSY B1, `(.L_x_1743) ;  /* 0x0000030000017945 */ /* 0x000fe80003800000 */
[----:B------:R-:W-:Y:S05]  /*84c0*/  @P4 BRA `(.L_x_1744) ;  /* 0x0000000000b84947 */ /* 0x000fea0003800000 */
[----:B0123--:R-:W0:Y:S01]  /*84d0*/  LDS.128 R4, [R0+0x1c400] ;  /* 0x01c4000000047984 */ /* 0x00fe220000000c00 */
        /* <DEDUP_REMOVED lines=45> */
.L_x_1744:
[----:B------:R-:W-:Y:S05]  /*87b0*/  BSYNC B1 ;  /* 0x0000000000017941 */ /* 0x000fea0003800000 */
.L_x_1743:
        /* <DEDUP_REMOVED lines=9> */
[C---:B------:R-:W-:Y:S01]  /*8850*/  IMAD.U32 R13, R64.reuse, 0x10000, RZ ;  /* 0x00010000400d7824 */ /* 0x040fe200078e00ff */
[----:B------:R-:W-:Y:S01]  /*8860*/  LOP3.LUT R64, R64, 0xffff0000, RZ, 0xc0, !PT ;  /* 0xffff000040407812 */ /* 0x000fe200078ec0ff */
[C---:B------:R-:W-:Y:S01]  /*8870*/  IMAD.U32 R11, R14.reuse, 0x10000, RZ ;  /* 0x000100000e0b7824 */ /* 0x040fe200078e00ff */
[----:B------:R-:W-:Y:S02]  /*8880*/  LOP3.LUT R14, R14, 0xffff0000, RZ, 0xc0, !PT ;  /* 0xffff00000e0e7812 */ /* 0x000fe400078ec0ff */
[----:B------:R-:W-:Y:S01]  /*8890*/  PRMT R15, R15, 0x5410, R0 ;  /* 0x000054100f0f7816 */ /* 0x000fe20000000000 */
        /* <DEDUP_REMOVED lines=8> */
[----:B------:R-:W-:Y:S01]  /*8920*/  FMUL.FTZ R12, R7, R64 ;  /* 0x00000040070c7220 */ /* 0x000fe20000410000 */
[----:B------:R-:W-:-:S02]  /*8930*/  IMAD.U32 R4, R5, 0x10000, RZ ;  /* 0x0001000005047824 */ /* 0x000fc400078e00ff */
[C---:B------:R-:W-:Y:S01]  /*8940*/  FFMA.FTZ R21, R8.reuse, R11, -R21 ;  /* 0x0000000b08157223 */ /* 0x040fe20000010815 */
[----:B------:R-:W-:Y:S01]  /*8950*/  FFMA.FTZ R20, R8, R13, R6 ;  /* 0x0000000d08147223 */ /* 0x000fe20000010006 */
[-C--:B------:R-:W-:Y:S01]  /*8960*/  FMUL.FTZ R8, R7, R14.reuse ;  /* 0x0000000e07087220 */ /* 0x080fe20000410000 */
[----:B------:R-:W-:Y:S01]  /*8970*/  IMAD.U32 R7, R15, 0x10000, RZ ;  /* 0x000100000f077824 */ /* 0x000fe200078e00ff */
[----:B------:R-:W-:Y:S01]  /*8980*/  LOP3.LUT R5, R5, 0xffff0000, RZ, 0xc0, !PT ;  /* 0xffff000005057812 */ /* 0x000fe200078ec0ff */
[C---:B------:R-:W-:Y:S01]  /*8990*/  IMAD.U32 R6, R10.reuse, 0x10000, RZ ;  /* 0x000100000a067824 */ /* 0x040fe200078e00ff */
[----:B------:R-:W-:Y:S01]  /*89a0*/  LOP3.LUT R15, R15, 0xffff0000, RZ, 0xc0, !PT ;  /* 0xffff00000f0f7812 */ /* 0x000fe200078ec0ff */
[C---:B------:R-:W-:Y:S01]  /*89b0*/  FFMA.FTZ R14, R9.reuse, R14, -R12 ;  /* 0x0000000e090e7223 */ /* 0x040fe2000001080c */
[----:B------:R-:W-:Y:S01]  /*89c0*/  LOP3.LUT R10, R10, 0xffff0000, RZ, 0xc0, !PT ;  /* 0xffff00000a0a7812 */ /* 0x000fe200078ec0ff */
[----:B------:R-:W-:Y:S01]  /*89d0*/  FFMA.FTZ R11, R9, R64, R8 ;  /* 0x00000040090b7223 */ /* 0x000fe20000010008 */
[C---:B------:R-:W-:Y:S01]  /*89e0*/  FMUL.FTZ R9, R3.reuse, R7 ;  /* 0x0000000703097220 */ /* 0x040fe20000410000 */
        /* <DEDUP_REMOVED lines=11> */
[----:B------:R0:W-:Y:S01]  /*8aa0*/  STS.128 [R2+0xa000], R4 ;  /* 0x00a0000402007388 */ /* 0x0001e20000000c00 */
[----:B------:R-:W-:Y:S05]  /*8ab0*/  BRA `(.L_x_1734) ;  /* 0x0000003800207947 */ /* 0x000fea0003800000 */
.L_x_1714:
        /* <DEDUP_REMOVED lines=30> */
[----:B------:R-:W0:Y:S04]  /*8ca0*/  SHFL.IDX PT, R3, R4, RZ, 0x1c1f ;  /* 0x001c1fff04037589 */ /* 0x000e2800000e0000 */
[----:B------:R-:W1:Y:S04]  /*8cb0*/  SHFL.IDX PT, R2, R0, RZ, 0x1c1f ;  /* 0x001c1fff00027589 */ /* 0x000e6800000e0000 */
[----:B------:R2:W3:Y:S04]  /*8cc0*/  SHFL.IDX PT, R5, R9, RZ, 0x1c1f ;  /* 0x001c1fff09057589 */ /* 0x0004e800000e0000 */
[----:B------:R2:W4:Y:S01]  /*8cd0*/  SHFL.IDX PT, R14, R8, RZ, 0x1c1f ;  /* 0x001c1fff080e7589 */ /* 0x00052200000e0000 */
[----:B0-----:R-:W-:-:S02]  /*8ce0*/  IMAD.MOV.U32 R13, RZ, RZ, R3 ;  /* 0x000000ffff0d7224 */ /* 0x001fc400078e0003 */
[----:B-12---:R-:W-:-:S07]  /*8cf0*/  IMAD.MOV.U32 R12, RZ, RZ, R2 ;  /* 0x000000ffff0c7224 */ /* 0x006fce00078e0002 */
.L_x_2051:
[----:B------:R-:W-:Y:S01]  /*8d00*/  IMAD R71, R18, R21, RZ ;  /* 0x0000001512477224 */ /* 0x000fe200078e02ff */
[----:B------:R-:W-:Y:S01]  /*8d10*/  BSSY B1, `(.L_x_1746) ;  /* 0x0000032000017945 */ /* 0x000fe20003800000 */
[----:B----4-:R-:W-:Y:S01]  /*8d20*/  IMAD.MOV.U32 R48, RZ, RZ, R14 ;  /* 0x000000ffff307224 */ /* 0x010fe200078e000e */
[----:B------:R-:W-:Y:S01]  /*8d30*/  CS2R R46, SRZ ;  /* 0x00000000002e7805 */ /* 0x000fe2000001ff00 */
[----:B---3--:R-:W-:Y:S01]  /*8d40*/  IMAD.MOV.U32 R49, RZ, RZ, R5 ;  /* 0x000000ffff317224 */ /* 0x008fe200078e0005 */
[----:B------:R-:W-:Y:S02]  /*8d50*/  ISETP.GE.AND P0, PT, R10, R71, PT ;  /* 0x000000470a00720c */ /* 0x000fe40003f06270 */
        /* <DEDUP_REMOVED lines=19> */
[----:B------:R-:W-:Y:S01]  /*8e90*/  ISETP.GE.AND P2, PT, R3, UR4, PT ;  /* 0x0000000403007c0c */ /* 0x000fe2000bf46270 */
[----:B------:R-:W-:Y:S01]  /*8ea0*/  ULDC.64 UR6, c[0x0][0x208] ;  /* 0x0000820000067ab9 */ /* 0x000fe20000000a00 */
[----:B------:R-:W-:-:S02]  /*8eb0*/  CS2R R26, SRZ ;  /* 0x00000000001a7805 */ /* 0x000fc4000001ff00 */
[----:B------:R-:W-:Y:S02]  /*8ec0*/  CS2R R24, SRZ ;  /* 0x0000000000187805 */ /* 0x000fe4000001ff00 */
[----:B------:R-:W-:Y:S01]  /*8ed0*/  CS2R R42, SRZ ;  /* 0x00000000002a7805 */ /* 0x000fe2000001ff00 */
[----:B------:R-:W-:-:S04]  /*8ee0*/  @!P0 IMAD.WIDE R2, R17, 0x2, R12 ;  /* 0x0000000211028825 */ /* 0x000fc800078e020c */
[----:B------:R-:W-:Y:S01]  /*8ef0*/  @!P1 IMAD.SHL.U32 R5, R220, 0x8, RZ ;  /* 0x00000008dc059824 */ /* 0x000fe200078e00ff */
[----:B------:R0:W5:Y:S01]  /*8f00*/  @!P0 LD.E.128 R36, desc[UR6][R2.64] ;  /* 0x0000000602248980 */ /* 0x000162000c101d00 */
[----:B------:R-:W-:Y:S01]  /*8f10*/  @!P2 IMAD.SHL.U32 R21, R221, 0x8, RZ ;  /* 0x00000008dd15a824 */ /* 0x000fe200078e00ff */
[----:B------:R-:W-:Y:S02]  /*8f20*/  CS2R R40, SRZ ;  /* 0x0000000000287805 */ /* 0x000fe4000001ff00 */
[----:B------:R-:W-:Y:S02]  /*8f30*/  CS2R R30, SRZ ;  /* 0x00000000001e7805 */ /* 0x000fe4000001ff00 */
[----:B------:R-:W-:Y:S01]  /*8f40*/  CS2R R28, SRZ ;  /* 0x00000000001c7805 */ /* 0x000fe2000001ff00 */
[----:B------:R-:W-:Y:S01]  /*8f50*/  @!P1 IMAD.WIDE R6, R5, 0x2, R12 ;  /* 0x0000000205069825 */ /* 0x000fe200078e020c */
[----:B------:R-:W-:Y:S02]  /*8f60*/  CS2R R46, SRZ ;  /* 0x00000000002e7805 */ /* 0x000fe4000001ff00 */
[----:B------:R-:W-:-:S02]  /*8f70*/  CS2R R44, SRZ ;  /* 0x00000000002c7805 */ /* 0x000fc4000001ff00 */
[----:B------:R-:W-:Y:S01]  /*8f80*/  CS2R R34, SRZ ;  /* 0x0000000000227805 */ /* 0x000fe2000001ff00 */
[----:B------:R-:W-:Y:S01]  /*8f90*/  @!P2 IMAD.WIDE R14, R21, 0x2, R12 ;  /* 0x00000002150ea825 */ /* 0x000fe200078e020c */
[----:B------:R-:W-:Y:S01]  /*8fa0*/  CS2R R32, SRZ ;  /* 0x0000000000207805 */ /* 0x000fe2000001ff00 */
[----:B------:R1:W5:Y:S02]  /*8fb0*/  @!P1 LD.E.128 R40, desc[UR6][R6.64] ;  /* 0x0000000606289980 */ /* 0x000364000c101d00 */
[--C-:B------:R-:W-:Y:S02]  /*8fc0*/  @!P1 IMAD.WIDE R12, R5, 0x2, R48.reuse ;  /* 0x00000002050c9825 */ /* 0x100fe400078e0230 */
[----:B------:R1:W5:Y:S02]  /*8fd0*/  @!P2 LD.E.128 R44, desc[UR6][R14.64] ;  /* 0x000000060e2ca980 */ /* 0x000364000c101d00 */
[--C-:B------:R-:W-:Y:S02]  /*8fe0*/  @!P2 IMAD.WIDE R20, R21, 0x2, R48.reuse ;  /* 0x000000021514a825 */ /* 0x100fe400078e0230 */
[----:B------:R1:W5:Y:S02]  /*8ff0*/  @!P1 LD.E.128 R28, desc[UR6][R12.64] ;  /* 0x000000060c1c9980 */ /* 0x000364000c101d00 */
[----:B0-----:R-:W-:-:S02]  /*9000*/  @!P0 IMAD.WIDE R2, R17, 0x2, R48 ;  /* 0x0000000211028825 */ /* 0x001fc400078e0230 */
[----:B------:R1:W5:Y:S04]  /*9010*/  @!P2 LD.E.128 R32, desc[UR6][R20.64] ;  /* 0x000000061420a980 */ /* 0x000368000c101d00 */
[----:B------:R1:W5:Y:S02]  /*9020*/  @!P0 LD.E.128 R24, desc[UR6][R2.64] ;  /* 0x0000000602188980 */ /* 0x000364000c101d00 */
.L_x_1747:
[----:B------:R-:W-:Y:S05]  /*9030*/  BSYNC B1 ;  /* 0x0000000000017941 */ /* 0x000fea0003800000 */
.L_x_1746:
[----:B-1---5:R-:W-:Y:S01]  /*9040*/  IMAD.MOV.U32 R6, RZ, RZ, R45 ;  /* 0x000000ffff067224 */ /* 0x022fe200078e002d */
[----:B------:R-:W-:Y:S01]  /*9050*/  UMOV UR4, 0xffffffff ;  /* 0xffffffff00047882 */ /* 0x000fe20000000000 */
        /* <DEDUP_REMOVED lines=49> */
[----:B------:R-:W0:Y:S04]  /*9370*/  SHFL.IDX PT, R3, R4, 0x1, 0x1c1f ;  /* 0x003c1f0004037f89 */ /* 0x000e2800000e0000 */
[----:B------:R-:W1:Y:S04]  /*9380*/  SHFL.IDX PT, R2, R0, 0x1, 0x1c1f ;  /* 0x003c1f0000027f89 */ /* 0x000e6800000e0000 */
[----:B------:R2:W3:Y:S04]  /*9390*/  SHFL.IDX PT, R5, R9, 0x1, 0x1c1f ;  /* 0x003c1f0009057f89 */ /* 0x0004e800000e0000 */
[----:B------:R2:W4:Y:S01]  /*93a0*/  SHFL.IDX PT, R14, R8, 0x1, 0x1c1f ;  /* 0x003c1f00080e7f89 */ /* 0x00052200000e0000 */
[----:B0-----:R-:W-:-:S02]  /*93b0*/  IMAD.MOV.U32 R21, RZ, RZ, R3 ;  /* 0x000000ffff157224 */ /* 0x001fc400078e0003 */
[----:B-12---:R-:W-:-:S07]  /*93c0*/  IMAD.MOV.U32 R20, RZ, RZ, R2 ;  /* 0x000000ffff147224 */ /* 0x006fce00078e0002 */
.L_x_2057:
[----:B------:R-:W-:Y:S01]  /*93d0*/  VIADD R10, R10, 0x40 ;  /* 0x000000400a0a7836 */ /* 0x000fe20000000000 */
        /* <DEDUP_REMOVED lines=14> */
[----:B------:R-:W-:Y:S01]  /*94c0*/  CS2R R58, SRZ ;  /* 0x00000000003a7805 */ /* 0x000fe2000001ff00 */
[----:B------:R-:W-:Y:S06]  /*94d0*/  @P0 BRA `(.L_x_1750) ;  /* 0x0000000000840947 */ /* 0x000fec0003800000 */
[C---:B------:R-:W-:Y:S01]  /*94e0*/  VIADD R0, R17.reuse, 0x20 ;  /* 0x0000002011007836 */ /* 0x040fe20000000000 */
[----:B------:R-:W-:Y:S01]  /*94f0*/  ULDC UR4, c[0x0][0x3f4] ;  /* 0x0000fd0000047ab9 */ /* 0x000fe20000000800 */
[C---:B------:R-:W-:Y:S01]  /*9500*/  VIADD R4, R17.reuse, 0x40 ;  /* 0x0000004011047836 */ /* 0x040fe20000000000 */
[----:B------:R-:W-:Y:S02]  /*9510*/  ISETP.GE.AND P0, PT, R17, UR4, PT ;  /* 0x0000000411007c0c */ /* 0x000fe4000bf06270 */
[----:B------:R-:W-:Y:S02]  /*9520*/  CS2R R6, SRZ ;  /* 0x0000000000067805 */ /* 0x000fe4000001ff00 */
[----:B------:R-:W-:Y:S01]  /*9530*/  ISETP.GE.AND P1, PT, R0, UR4, PT ;  /* 0x0000000400007c0c */ /* 0x000fe2000bf26270 */
[----:B------:R-:W-:Y:S01]  /*9540*/  ULDC.64 UR6, c[0x0][0x208] ;  /* 0x0000820000067ab9 */ /* 0x000fe20000000a00 */
[----:B------:R-:W-:Y:S02]  /*9550*/  ISETP.GE.AND P2, PT, R4, UR4, PT ;  /* 0x0000000404007c0c */ /* 0x000fe4000bf46270 */
[----:B------:R-:W-:-:S02]  /*9560*/  CS2R R4, SRZ ;  /* 0x0000000000047805 */ /* 0x000fc4000001ff00 */
        /* <DEDUP_REMOVED lines=14> */
[----:B------:R-:W-:Y:S01]  /*9650*/  CS2R R10, SRZ ;  /* 0x00000000000a7805 */ /* 0x000fe2000001ff00 */
[--C-:B------:R-:W-:Y:S01]  /*9660*/  @!P1 IMAD.WIDE R62, R63, 0x2, R2.reuse ;  /* 0x000000023f3e9825 */ /* 0x100fe200078e0202 */
[----:B0-----:R-:W-:Y:S01]  /*9670*/  CS2R R8, SRZ ;  /* 0x0000000000087805 */ /* 0x001fe2000001ff00 */
[----:B------:R0:W5:Y:S02]  /*9680*/  @!P1 LD.E.128 R52, desc[UR6][R60.64] ;  /* 0x000000063c349980 */ /* 0x000164000c101d00 */
[--C-:B------:R-:W-:Y:S02]  /*9690*/  @!P2 IMAD.WIDE R64, R65, 0x2, R2.reuse ;  /* 0x000000024140a825 */ /* 0x100fe400078e0202 */
[----:B------:R0:W5:Y:S02]  /*96a0*/  @!P1 LD.E.128 R12, desc[UR6][R62.64] ;  /* 0x000000063e0c9980 */ /* 0x000164000c101d00 */
[----:B------:R-:W-:-:S02]  /*96b0*/  @!P0 IMAD.WIDE R2, R17, 0x2, R2 ;  /* 0x0000000211028825 */ /* 0x000fc400078e0202 */
[----:B------:R0:W5:Y:S04]  /*96c0*/  @!P2 LD.E.128 R56, desc[UR6][R20.64] ;  /* 0x000000061438a980 */ /* 0x000168000c101d00 */
[----:B------:R0:W5:Y:S04]  /*96d0*/  @!P0 LD.E.128 R48, desc[UR6][R2.64] ;  /* 0x0000000602308980 */ /* 0x000168000c101d00 */
[----:B------:R0:W5:Y:S02]  /*96e0*/  @!P2 LD.E.128 R8, desc[UR6][R64.64] ;  /* 0x000000064008a980 */ /* 0x000164000c101d00 */
.L_x_1750:
[----:B------:R-:W-:Y:S05]  /*96f0*/  BSYNC B1 ;  /* 0x0000000000017941 */ /* 0x000fea0003800000 */
.L_x_1749:
[----:B------:R-:W-:Y:S01]  /*9700*/  R2UR UR5, R218 ;  /* 0x00000000da0572ca */ /* 0x000fe200000e0000 */
[----:B0----5:R-:W-:Y:S02]  /*9710*/  IMAD.MOV.U32 R21, RZ, RZ, R14 ;  /* 0x000000ffff157224 */ /* 0x021fe400078e000e */
        /* <DEDUP_REMOVED lines=9> */
[----:B------:R-:W-:Y:S01]  /*97b0*/  ULEA.HI UR4, UR5, UR5, URZ, 0x1 ;  /* 0x0000000505047291 */ /* 0x000fe2000f8f083f */
[----:B------:R-:W-:Y:S01]  /*97c0*/  IMAD.MOV.U32 R0, RZ, RZ, R6 ;  /* 0x000000ffff007224 */ /* 0x000fe200078e0006 */
[----:B------:R-:W-:Y:S01]  /*97d0*/  PRMT R95, R63, 0x7610, R95 ;  /* 0x000076103f5f7816 */ /* 0x000fe2000000005f */
[----:B------:R-:W-:Y:S01]  /*97e0*/  IMAD.MOV.U32 R2, RZ, RZ, R7 ;  /* 0x000000ffff027224 */ /* 0x000fe200078e0007 */
[----:B------:R-:W-:Y:S01]  /*97f0*/  ULOP3.LUT UR4, UR4, 0xfffffffe, URZ, 0xc0, !UPT ;  /* 0xfffffffe04047892 */ /* 0x000fe2000f8ec03f */
[----:B------:R-:W-:Y:S01]  /*9800*/  IMAD.MOV.U32 R21, RZ, RZ, R48 ;  /* 0x000000ffff157224 */ /* 0x000fe200078e0030 */
[----:B------:R-:W-:Y:S01]  /*9810*/  PRMT R75, R61, 0x7610, R75 ;  /* 0x000076103d4b7816 */ /* 0x000fe2000000004b */
[----:B------:R-:W-:Y:S01]  /*9820*/  IMAD.MOV.U32 R3, RZ, RZ, R4 ;  /* 0x000000ffff037224 */ /* 0x000fe200078e0004 */
[----:B------:R-:W-:Y:S01]  /*9830*/  UIADD3 UR4, UR5, -UR4, URZ ;  /* 0x8000000405047290 */ /* 0x000fe2000fffe03f */
[----:B------:R-:W-:Y:S01]  /*9840*/  IMAD.MOV.U32 R62, RZ, RZ, R52 ;  /* 0x000000ffff3e7224 */ /* 0x000fe200078e0034 */
[----:B------:R-:W-:Y:S01]  /*9850*/  PRMT R90, R0, 0x7610, R90 ;  /* 0x00007610005a7816 */ /* 0x000fe2000000005a */
[----:B------:R-:W-:Y:S01]  /*9860*/  IMAD.MOV.U32 R63, RZ, RZ, R53 ;  /* 0x000000ffff3f7224 */ /* 0x000fe200078e0035 */
[----:B------:R-:W-:Y:S01]  /*9870*/  PRMT R91, R2, 0x7610, R91 ;  /* 0x00007610025b7816 */ /* 0x000fe2000000005b */
[----:B------:R-:W-:Y:S01]  /*9880*/  IMAD.MOV.U32 R61, RZ, RZ, R49 ;  /* 0x000000ffff3d7224 */ /* 0x000fe200078e0031 */
[----:B------:R-:W-:Y:S01]  /*9890*/  PRMT R96, R21, 0x7610, R96 ;  /* 0x0000761015607816 */ /* 0x000fe20000000060 */
[----:B------:R-:W-:Y:S01]  /*98a0*/  IMAD.U32 R60, RZ, RZ, UR4 ;  /* 0x00000004ff3c7e24 */ /* 0x000fe2000f8e00ff */
[----:B------:R-:W-:Y:S01]  /*98b0*/  PRMT R92, R3, 0x7610, R92 ;  /* 0x00007610035c7816 */ /* 0x000fe2000000005c */
[----:B------:R-:W-:Y:S01]  /*98c0*/  IMAD.U32 R20, RZ, RZ, UR61 ;  /* 0x0000003dff147e24 */ /* 0x000fe2000f8e00ff */
[----:B------:R-:W-:Y:S01]  /*98d0*/  PRMT R77, R62, 0x7610, R77 ;  /* 0x000076103e4d7816 */ /* 0x000fe2000000004d */
[----:B------:R-:W-:Y:S01]  /*98e0*/  IMAD.MOV.U32 R0, RZ, RZ, R5 ;  /* 0x000000ffff007224 */ /* 0x000fe200078e0005 */
[----:B------:R-:W-:Y:S01]  /*98f0*/  SHF.L.U32 R60, R60, 0x1f, RZ ;  /* 0x0000001f3c3c7819 */ /* 0x000fe200000006ff */
[----:B------:R-:W-:Y:S01]  /*9900*/  IMAD.MOV.U32 R2, RZ, RZ, R10 ;  /* 0x000000ffff027224 */ /* 0x000fe200078e000a */
[----:B------:R-:W-:Y:S01]  /*9910*/  PRMT R78, R63, 0x7610, R78 ;  /* 0x000076103f4e7816 */ /* 0x000fe2000000004e */
[----:B------:R-:W-:Y:S01]  /*9920*/  IMAD.MOV.U32 R21, RZ, RZ, R54 ;  /* 0x000000ffff157224 */ /* 0x000fe200078e0036 */
[----:B------:R-:W0:Y:S01]  /*9930*/  SYNCS.PHASECHK.TRANS64.TRYWAIT P0, [UR39+0x30800], R60 ;  /* 0x0308003cff0075a7 */ /* 0x000e220008000167 */
[----:B------:R-:W-:Y:S01]  /*9940*/  IMAD.MOV.U32 R3, RZ, RZ, R11 ;  /* 0x000000ffff037224 */ /* 0x000fe200078e000b */
[----:B------:R-:W-:Y:S01]  /*9950*/  PRMT R97, R61, 0x7610, R97 ;  /* 0x000076103d617816 */ /* 0x000fe20000000061 */
[----:B------:R-:W-:Y:S01]  /*9960*/  IMAD.MOV.U32 R62, RZ, RZ, R56 ;  /* 0x000000ffff3e7224 */ /* 0x000fe200078e0038 */
[----:B------:R-:W-:Y:S01]  /*9970*/  VIADDMNMX R71, R71, -R20, 0x80, PT ;  /* 0x0000008047477446 */ /* 0x000fe20003800914 */
[----:B------:R-:W-:Y:S01]  /*9980*/  IMAD.MOV.U32 R63, RZ, RZ, R57 ;  /* 0x000000ffff3f7224 */ /* 0x000fe200078e0039 */
[----:B------:R-:W-:Y:S01]  /*9990*/  PRMT R93, R0, 0x7610, R93 ;  /* 0x00007610005d7816 */ /* 0x000fe2000000005d */
[----:B------:R-:W-:Y:S01]  /*99a0*/  IMAD.MOV.U32 R61, RZ, RZ, R55 ;  /* 0x000000ffff3d7224 */ /* 0x000fe200078e0037 */
[----:B------:R-:W-:Y:S01]  /*99b0*/  PRMT R0, R2, 0x7610, R0 ;  /* 0x0000761002007816 */ /* 0x000fe20000000000 */
[----:B------:R-:W-:Y:S01]  /*99c0*/  IMAD.MOV.U32 R20, RZ, RZ, R9 ;  /* 0x000000ffff147224 */ /* 0x000fe200078e0009 */
[----:B------:R-:W-:-:S02]  /*99d0*/  PRMT R80, R21, 0x7610, R80 ;  /* 0x0000761015507816 */ /* 0x000fc40000000050 */
[----:B------:R-:W-:Y:S01]  /*99e0*/  PRMT R2, R3, 0x7610, R2 ;  /* 0x0000761003027816 */ /* 0x000fe20000000002 */
[----:B------:R-:W-:Y:S01]  /*99f0*/  IMAD.MOV.U32 R3, RZ, RZ, R8 ;  /* 0x000000ffff037224 */ /* 0x000fe200078e0008 */
[----:B------:R-:W-:Y:S01]  /*9a00*/  PRMT R21, R62, 0x7610, R21 ;  /* 0x000076103e157816 */ /* 0x000fe20000000015 */
[----:B------:R-:W-:Y:S01]  /*9a10*/  IMAD.MOV.U32 R62, RZ, RZ, R58 ;  /* 0x000000ffff3e7224 */ /* 0x000fe200078e003a */
[----:B------:R-:W-:Y:S01]  /*9a20*/  PRMT R68, R63, 0x7610, R68 ;  /* 0x000076103f447816 */ /* 0x000fe20000000044 */
[----:B------:R-:W-:Y:S01]  /*9a30*/  IMAD.MOV.U32 R63, RZ, RZ, R59 ;  /* 0x000000ffff3f7224 */ /* 0x000fe200078e003b */
[----:B------:R-:W-:Y:S02]  /*9a40*/  ISETP.GE.AND P1, PT, R16, R71, PT ;  /* 0x000000471000720c */ /* 0x000fe40003f26270 */
[----:B------:R-:W-:Y:S01]  /*9a50*/  PRMT R81, R61, 0x7610, R81 ;  /* 0x000076103d517816 */ /* 0x000fe20000000051 */
[----:B0-----:R-:W-:Y:S10]  /*9a60*/  @!P0 BRA `(.L_x_1751) ;  /* 0x000001b800308947 */ /* 0x001ff40003800000 */
.L_x_2058:
[----:B------:R-:W-:Y:S01]  /*9a70*/  BSSY B1, `(.L_x_1752) ;  /* 0x000014b000017945 */ /* 0x000fe20003800000 */
[----:B------:R-:W-:Y:S02]  /*9a80*/  PRMT R69, R62, 0x7610, R69 ;  /* 0x000076103e457816 */ /* 0x000fe40000000045 */
[----:B------:R-:W-:Y:S01]  /*9a90*/  PRMT R70, R63, 0x7610, R70 ;  /* 0x000076103f467816 */ /* 0x000fe20000000046 */
[----:B------:R-:W-:Y:S06]  /*9aa0*/  @P1 BRA `(.L_x_1753) ;  /* 0x00000014001c1947 */ /* 0x000fec0003800000 */
[----:B------:R-:W1:Y:S01]  /*9ab0*/  LDC R98, c[0x0][0x3f4] ;  /* 0x0000fd00ff627b82 */ /* 0x000e620000000800 */
[C---:B0-----:R-:W-:Y:S01]  /*9ac0*/  VIADD R61, R17.reuse, 0x20 ;  /* 0x00000020113d7836 */ /* 0x041fe20000000000 */
[----:B------:R-:W-:Y:S01]  /*9ad0*/  BSSY B2, `(.L_x_1754) ;  /* 0x0000071000027945 */ /* 0x000fe20003800000 */
[C---:B------:R-:W-:Y:S01]  /*9ae0*/  VIADD R63, R17.reuse, 0x40 ;  /* 0x00000040113f7836 */ /* 0x040fe20000000000 */
[-C--:B-1----:R-:W-:Y:S02]  /*9af0*/  ISETP.GE.AND P0, PT, R17, R98.reuse, PT ;  /* 0x000000621100720c */ /* 0x082fe40003f06270 */
[-C--:B------:R-:W-:Y:S02]  /*9b00*/  ISETP.GE.AND P1, PT, R61, R98.reuse, PT ;  /* 0x000000623d00720c */ /* 0x080fe40003f26270 */
[----:B------:R-:W-:-:S09]  /*9b10*/  ISETP.GE.AND P2, PT, R63, R98, PT ;  /* 0x000000623f00720c */ /* 0x000fd20003f46270 */
[----:B------:R-:W-:Y:S05]  /*9b20*/  @P0 BRA `(.L_x_1755) ;  /* 0x0000000400ac0947 */ /* 0x000fea0003800000 */
[----:B------:R-:W-:Y:S02]  /*9b30*/  LEA.HI R60, R98, R219, RZ, 0x1d ;  /* 0x000000db623c7211 */ /* 0x000fe400078fe8ff */
[----:B------:R-:W-:Y:S02]  /*9b40*/  LOP3.LUT R61, R214, 0x38, R17, 0xf8, !PT ;  /* 0x00000038d63d7812 */ /* 0x000fe400078ef811 */
[----:B------:R-:W-:Y:S02]  /*9b50*/  SHF.R.S32.HI R63, RZ, 0x1f, R60 ;  /* 0x0000001fff3f7819 */ /* 0x000fe4000001143c */
[----:B------:R-:W-:Y:S02]  /*9b60*/  SHF.R.U64 R120, R36, 0x10, R37 ;  /* 0x0000001024787819 */ /* 0x000fe40000001225 */
[----:B------:R-:W-:Y:S01]  /*9b70*/  LEA.HI R62, R63, R60, RZ, 0x3 ;  /* 0x0000003c3f3e7211 */ /* 0x000fe200078f18ff */
[----:B------:R-:W-:Y:S01]  /*9b80*/  IMAD.SHL.U32 R63, R60, 0x8, RZ ;  /* 0x000000083c3f7824 */ /* 0x000fe200078e00ff */
[----:B------:R-:W-:-:S02]  /*9b90*/  LOP3.LUT R60, R61, R216, RZ, 0x3c, !PT ;  /* 0x000000d83d3c7212 */ /* 0x000fc400078e3cff */
[----:B------:R-:W-:Y:S01]  /*9ba0*/  SHF.R.U64 R24, R24, 0x10, R25 ;  /* 0x0000001018187819 */ /* 0x000fe20000001219 */
[----:B------:R-:W-:Y:S01]  /*9bb0*/  IMAD.SHL.U32 R62, R62, 0x400, RZ ;  /* 0x000004003e3e7824 */ /* 0x000fe200078e00ff */
[----:B------:R-:W-:Y:S01]  /*9bc0*/  LOP3.LUT R63, R214, 0x38, R63, 0xf8, !PT ;  /* 0x00000038d63f7812 */ /* 0x000fe200078ef83f */
[----:B------:R-:W-:Y:S01]  /*9bd0*/  IMAD R60, R215, 0x200, R60 ;  /* 0x00000200d73c7824 */ /* 0x000fe200078e023c */
[----:B------:R-:W-:Y:S02]  /*9be0*/  SHF.R.U64 R36, R38, 0x10, R39 ;  /* 0x0000001026247819 */ /* 0x000fe40000001227 */
[----:B------:R-:W-:Y:S02]  /*9bf0*/  LOP3.LUT R62, R62, 0x7fffe000, RZ, 0xc0, !PT ;  /* 0x7fffe0003e3e7812 */ /* 0x000fe400078ec0ff */
[----:B------:R-:W-:Y:S02]  /*9c00*/  LOP3.LUT R63, R63, R216, RZ, 0x3c, !PT ;  /* 0x000000d83f3f7212 */ /* 0x000fe400078e3cff */
[----:B------:R-:W-:Y:S01]  /*9c10*/  LEA R107, R60, UR39, 0x1 ;  /* 0x000000273c6b7c11 */ /* 0x000fe2000f8e08ff */
[----:B------:R-:W-:Y:S01]  /*9c20*/  IMAD R62, R215, 0x200, R62 ;  /* 0x00000200d73e7824 */ /* 0x000fe200078e023e */
[----:B------:R-:W-:-:S02]  /*9c30*/  SHF.R.U32.HI R25, RZ, 0x10, R25 ;  /* 0x00000010ff197819 */ /* 0x000fc40000011619 */
[----:B------:R-:W-:Y:S01]  /*9c40*/  SHF.R.U64 R118, R26, 0x10, R27 ;  /* 0x000000101a767819 */ /* 0x000fe2000000121b */
[----:B------:R-:W-:Y:S01]  /*9c50*/  IMAD.IADD R108, R62, 0x1, R63 ;  /* 0x000000013e6c7824 */ /* 0x000fe200078e023f */
[----:B------:R-:W-:Y:S01]  /*9c60*/  PRMT R111, R111, 0x5410, R120 ;  /* 0x000054106f6f7816 */ /* 0x000fe20000000078 */
[----:B------:R-:W0:Y:S01]  /*9c70*/  LDS.128 R60, [R107+0x12400] ;  /* 0x012400006b3c7984 */ /* 0x000e220000000c00 */
[----:B------:R-:W-:Y:S02]  /*9c80*/  PRMT R115, R115, 0x5410, R24 ;  /* 0x0000541073737816 */ /* 0x000fe40000000018 */
[----:B------:R-:W-:Y:S02]  /*9c90*/  LEA R108, R108, UR39, 0x1 ;  /* 0x000000276c6c7c11 */ /* 0x000fe4000f8e08ff */
[----:B------:R-:W-:Y:S01]  /*9ca0*/  SHF.R.U32.HI R39, RZ, 0x10, R39 ;  /* 0x00000010ff277819 */ /* 0x000fe20000011627 */
[----:B------:R-:W-:Y:S01]  /*9cb0*/  IMAD.U32 R119, R115, 0x10000, RZ ;  /* 0x0001000073777824 */ /* 0x000fe200078e00ff */
[----:B------:R-:W-:Y:S01]  /*9cc0*/  SHF.R.U32.HI R27, RZ, 0x10, R27 ;  /* 0x00000010ff1b7819 */ /* 0x000fe2000001161b */
[----:B------:R-:W1:Y:S01]  /*9cd0*/  LDS.128 R64, [R108+0x12400] ;  /* 0x012400006c407984 */ /* 0x000e620000000c00 */
[----:B------:R-:W-:-:S02]  /*9ce0*/  SHF.R.U32.HI R37, RZ, 0x10, R37 ;  /* 0x00000010ff257819 */ /* 0x000fc40000011625 */
[----:B------:R-:W-:Y:S02]  /*9cf0*/  PRMT R116, R116, 0x5410, R25 ;  /* 0x0000541074747816 */ /* 0x000fe40000000019 */
[----:B------:R-:W-:Y:S01]  /*9d00*/  PRMT R118, R113, 0x5410, R118 ;  /* 0x0000541071767816 */ /* 0x000fe20000000076 */
[----:B------:R-:W-:Y:S01]  /*9d10*/  IMAD.U32 R113, R111, 0x10000, RZ ;  /* 0x000100006f717824 */ /* 0x000fe200078e00ff */
[----:B------:R-:W-:Y:S02]  /*9d20*/  PRMT R117, R109, 0x5410, R36 ;  /* 0x000054106d757816 */ /* 0x000fe40000000024 */
[----:B------:R-:W-:Y:S02]  /*9d30*/  PRMT R110, R110, 0x5410, R39 ;  /* 0x000054106e6e7816 */ /* 0x000fe40000000027 */
[----:B------:R-:W-:Y:S02]  /*9d40*/  PRMT R114, R114, 0x5410, R27 ;  /* 0x0000541072727816 */ /* 0x000fe4000000001b */
[----:B------:R-:W-:-:S03]  /*9d50*/  PRMT R112, R112, 0x5410, R37 ;  /* 0x0000541070707816 */ /* 0x000fc60000000025 */
[----:B------:R-:W-:Y:S02]  /*9d60*/  IMAD.U32 R120, R114, 0x10000, RZ ;  /* 0x0001000072787824 */ /* 0x000fe400078e00ff */
        /* <DEDUP_REMOVED lines=12> */
[C---:B------:R-:W-:Y:S01]  /*9e30*/  IMAD.U32 R63, R66.reuse, 0x10000, RZ ;  /* 0x00010000423f7824 */ /* 0x040fe200078e00ff */
[----:B------:R-:W-:Y:S01]  /*9e40*/  LOP3.LUT R65, R66, 0xffff0000, RZ, 0xc0, !PT ;  /* 0xffff000042417812 */ /* 0x000fe200078ec0ff */
[----:B------:R-:W-:-:S02]  /*9e50*/  IMAD.U32 R109, R67, 0x10000, RZ ;  /* 0x00010000436d7824 */ /* 0x000fc400078e00ff */
[C---:B------:R-:W-:Y:S01]  /*9e60*/  FMUL.FTZ R121, R38.reuse, R119 ;  /* 0x0000007726797220 */ /* 0x040fe20000410000 */
[----:B------:R-:W-:Y:S01]  /*9e70*/  LOP3.LUT R66, R67, 0xffff0000, RZ, 0xc0, !PT ;  /* 0xffff000043427812 */ /* 0x000fe200078ec0ff */
[-C--:B------:R-:W-:Y:S01]  /*9e80*/  FMUL.FTZ R123, R38, R113.reuse ;  /* 0x00000071267b7220 */ /* 0x080fe20000410000 */
[----:B------:R-:W-:Y:S02]  /*9e90*/  IMAD.U32 R67, R116, 0x10000, RZ ;  /* 0x0001000074437824 */ /* 0x000fe400078e00ff */
[----:B------:R-:W-:Y:S01]  /*9ea0*/  FFMA.FTZ R121, R24, R113, -R121 ;  /* 0x0000007118797223 */ /* 0x000fe20000010879 */
[----:B------:R-:W-:Y:S02]  /*9eb0*/  IMAD.U32 R38, R112, 0x10000, RZ ;  /* 0x0001000070267824 */ /* 0x000fe400078e00ff */
[----:B------:R-:W-:Y:S01]  /*9ec0*/  FFMA.FTZ R123, R24, R119, R123 ;  /* 0x00000077187b7223 */ /* 0x000fe2000001007b */
[----:B------:R-:W-:Y:S01]  /*9ed0*/  FMUL.FTZ R113, R61, R67 ;  /* 0x000000433d717220 */ /* 0x000fe20000410000 */
[----:B------:R-:W-:-:S02]  /*9ee0*/  IMAD.U32 R24, R110, 0x10000, RZ ;  /* 0x000100006e187824 */ /* 0x000fc400078e00ff */
[----:B------:R-:W-:Y:S01]  /*9ef0*/  FMUL.FTZ R122, R109, R120 ;  /* 0x000000786d7a7220 */ /* 0x000fe20000410000 */
[-C--:B------:R-:W-:Y:S01]  /*9f00*/  FMUL.FTZ R61, R61, R38.reuse ;  /* 0x000000263d3d7220 */ /* 0x080fe20000410000 */
[C---:B------:R-:W-:Y:S01]  /*9f10*/  FFMA.FTZ R113, R26.reuse, R38, -R113 ;  /* 0x000000261a717223 */ /* 0x040fe20000010871 */
[-C--:B------:R-:W-:Y:S01]  /*9f20*/  FMUL.FTZ R109, R109, R24.reuse ;  /* 0x000000186d6d7220 */ /* 0x080fe20000410000 */
[----:B------:R-:W-:Y:S01]  /*9f30*/  LOP3.LUT R38, R115, 0xffff0000, RZ, 0xc0, !PT ;  /* 0xffff000073267812 */ /* 0x000fe200078ec0ff */
[----:B------:R-:W-:Y:S01]  /*9f40*/  FFMA.FTZ R122, R37, R24, -R122 ;  /* 0x00000018257a7223 */ /* 0x000fe2000001087a */
[----:B------:R-:W-:Y:S01]  /*9f50*/  FFMA.FTZ R67, R26, R67, R61 ;  /* 0x000000431a437223 */ /* 0x000fe2000001003d */
[----:B------:R-:W-:Y:S01]  /*9f60*/  LOP3.LUT R24, R111, 0xffff0000, RZ, 0xc0, !PT ;  /* 0xffff00006f187812 */ /* 0x000fe200078ec0ff */
[----:B------:R-:W-:Y:S01]  /*9f70*/  FFMA.FTZ R109, R37, R120, R109 ;  /* 0x00000078256d7223 */ /* 0x000fe2000001006d */
[----:B------:R-:W-:Y:S01]  /*9f80*/  LOP3.LUT R61, R116, 0xffff0000, RZ, 0xc0, !PT ;  /* 0xffff0000743d7812 */ /* 0x000fe200078ec0ff */
[C---:B------:R-:W-:Y:S01]  /*9f90*/  FMUL.FTZ R26, R39.reuse, R38 ;  /* 0x00000026271a7220 */ /* 0x040fe20000410000 */
[----:B------:R-:W-:Y:S01]  /*9fa0*/  LOP3.LUT R37, R112, 0xffff0000, RZ, 0xc0, !PT ;  /* 0xffff000070257812 */ /* 0x000fe200078ec0ff */
[----:B------:R-:W-:-:S02]  /*9fb0*/  FMUL.FTZ R116, R39, R24 ;  /* 0x0000001827747220 */ /* 0x000fc40000410000 */
[C---:B------:R-:W-:Y:S01]  /*9fc0*/  FMUL.FTZ R39, R64.reuse, R61 ;  /* 0x0000003d40277220 */ /* 0x040fe20000410000 */
[C---:B------:R-:W-:Y:S01]  /*9fd0*/  FFMA.FTZ R112, R25.reuse, R24, -R26 ;  /* 0x0000001819707223 */ /* 0x040fe2000001081a */
[-C--:B------:R-:W-:Y:S01]  /*9fe0*/  FMUL.FTZ R64, R64, R37.reuse ;  /* 0x0000002540407220 */ /* 0x080fe20000410000 */
[----:B------:R-:W-:Y:S02]  /*9ff0*/  IMAD.U32 R26, R118, 0x10000, RZ ;  /* 0x00010000761a7824 */ /* 0x000fe400078e00ff */
[----:B------:R-:W-:Y:S01]  /*a000*/  FFMA.FTZ R116, R25, R38, R116 ;  /* 0x0000002619747223 */ /* 0x000fe20000010074 */
[----:B------:R-:W-:Y:S02]  /*a010*/  IMAD.U32 R24, R117, 0x10000, RZ ;  /* 0x0001000075187824 */ /* 0x000fe400078e00ff */
[C---:B------:R-:W-:Y:S01]  /*a020*/  FFMA.FTZ R38, R60.reuse, R37, -R39 ;  /* 0x000000253c267223 */ /* 0x040fe20000010827 */
[----:B------:R-:W-:Y:S01]  /*a030*/  FFMA.FTZ R64, R60, R61, R64 ;  /* 0x0000003d3c407223 */ /* 0x000fe20000010040 */
[C---:B------:R-:W-:Y:S01]  /*a040*/  FMUL.FTZ R120, R63.reuse, R26 ;  /* 0x0000001a3f787220 */ /* 0x040fe20000410000 */
[----:B------:R-:W-:Y:S01]  /*a050*/  FMUL.FTZ R60, R63, R24 ;  /* 0x000000183f3c7220 */ /* 0x000fe20000410000 */
[----:B------:R-:W-:-:S02]  /*a060*/  LOP3.LUT R118, R118, 0xffff0000, RZ, 0xc0, !PT ;  /* 0xffff000076767812 */ /* 0x000fc400078ec0ff */
[----:B------:R-:W-:Y:S01]  /*a070*/  LOP3.LUT R37, R114, 0xffff0000, RZ, 0xc0, !PT ;  /* 0xffff000072257812 */ /* 0x000fe200078ec0ff */
[----:B------:R-:W-:Y:S01]  /*a080*/  FFMA.FTZ R120, R27, R24, -R120 ;  /* 0x000000181b787223 */ /* 0x000fe20000010878 */
[----:B------:R-:W-:Y:S01]  /*a090*/  LOP3.LUT R117, R117, 0xffff0000, RZ, 0xc0, !PT ;  /* 0xffff000075757812 */ /* 0x000fe200078ec0ff */
[----:B------:R-:W-:Y:S01]  /*a0a0*/  FFMA.FTZ R60, R27, R26, R60 ;  /* 0x0000001a1b3c7223 */ /* 0x000fe2000001003c */
[----:B------:R-:W-:Y:S01]  /*a0b0*/  LOP3.LUT R25, R110, 0xffff0000, RZ, 0xc0, !PT ;  /* 0xffff00006e197812 */ /* 0x000fe200078ec0ff */
[CC--:B------:R-:W-:Y:S01]  /*a0c0*/  FMUL.FTZ R27, R65.reuse, R118.reuse ;  /* 0x00000076411b7220 */ /* 0x0c0fe20000410000 */
[----:B------:R-:W-:Y:S01]  /*a0d0*/  FMUL.FTZ R39, R66, R37 ;  /* 0x0000002542277220 */ /* 0x000fe20000410000 */
[----:B------:R-:W-:Y:S01]  /*a0e0*/  FMUL.FTZ R65, R65, R117 ;  /* 0x0000007541417220 */ /* 0x000fe20000410000 */
[----:B------:R-:W-:Y:S01]  /*a0f0*/  F2FP.BF16.F32.PACK_AB R24, R112, R121 ;  /* 0x000000797018723e */ /* 0x000fe200000010ff */
        /* <DEDUP_REMOVED lines=10> */
[----:B------:R0:W-:Y:S01]  /*a1a0*/  STS.128 [R107+0x12400], R24 ;  /* 0x012400186b007388 */ /* 0x0001e20000000c00 */
[----:B------:R-:W-:Y:S02]  /*a1b0*/  F2FP.BF16.F32.PACK_AB R38, R65, R60 ;  /* 0x0000003c4126723e */ /* 0x000fe400000010ff */
[----:B------:R-:W-:-:S05]  /*a1c0*/  F2FP.BF16.F32.PACK_AB R39, R66, R109 ;  /* 0x0000006d4227723e */ /* 0x000fca00000010ff */
[----:B------:R0:W-:Y:S02]  /*a1d0*/  STS.128 [R108+0x12400], R36 ;  /* 0x012400246c007388 */ /* 0x0001e40000000c00 */
.L_x_1755:
[----:B------:R-:W-:Y:S05]  /*a1e0*/  BSYNC B2 ;  /* 0x0000000000027941 */ /* 0x000fea0003800000 */
.L_x_1754:
[----:B------:R-:W-:Y:S04]  /*a1f0*/  BSSY B2, `(.L_x_1756) ;  /* 0x000006a000027945 */ /* 0x000fe80003800000 */
[----:B------:R-:W-:Y:S05]  /*a200*/  @P1 BRA `(.L_x_1757) ;  /* 0x0000000400a01947 */ /* 0x000fea0003800000 */
[----:B0-----:R-:W2:Y:S01]  /*a210*/  LDL R107, [R1+0x2d8] ;  /* 0x0002d800016b7983 */ /* 0x001ea20000100800 */
[----:B------:R-:W-:Y:S02]  /*a220*/  LEA.HI R24, R98, R220, RZ, 0x1d ;  /* 0x000000dc62187211 */ /* 0x000fe400078fe8ff */
[----:B------:R-:W-:Y:S02]  /*a230*/  SHF.R.U64 R62, R40, 0x10, R41 ;  /* 0x00000010283e7819 */ /* 0x000fe40000001229 */
[----:B------:R-:W-:Y:S02]  /*a240*/  SHF.R.S32.HI R25, RZ, 0x1f, R24 ;  /* 0x0000001fff197819 */ /* 0x000fe40000011418 */
[--C-:B------:R-:W-:Y:S02]  /*a250*/  SHF.R.U64 R40, R28, 0x10, R29.reuse ;  /* 0x000000101c287819 */ /* 0x100fe4000000121d */
[----:B------:R-:W-:Y:S01]  /*a260*/  LEA.HI R26, R25, R24, RZ, 0x3 ;  /* 0x00000018191a7211 */ /* 0x000fe200078f18ff */
[----:B------:R-:W-:Y:S01]  /*a270*/  IMAD.SHL.U32 R25, R24, 0x8, RZ ;  /* 0x0000000818197824 */ /* 0x000fe200078e00ff */
[----:B------:R-:W-:-:S02]  /*a280*/  SHF.R.U32.HI R29, RZ, 0x10, R29 ;  /* 0x00000010ff1d7819 */ /* 0x000fc4000001161d */
[----:B------:R-:W-:Y:S01]  /*a290*/  PRMT R101, R101, 0x5410, R62 ;  /* 0x0000541065657816 */ /* 0x000fe2000000003e */
[----:B------:R-:W-:Y:S01]  /*a2a0*/  IMAD.SHL.U32 R26, R26, 0x400, RZ ;  /* 0x000004001a1a7824 */ /* 0x000fe200078e00ff */
[----:B------:R-:W-:Y:S02]  /*a2b0*/  LOP3.LUT R25, R214, 0x38, R25, 0xf8, !PT ;  /* 0x00000038d6197812 */ /* 0x000fe400078ef819 */
[----:B------:R-:W-:Y:S01]  /*a2c0*/  PRMT R105, R105, 0x5410, R40 ;  /* 0x0000541069697816 */ /* 0x000fe20000000028 */
[----:B------:R-:W-:Y:S01]  /*a2d0*/  IMAD.U32 R61, R101, 0x10000, RZ ;  /* 0x00010000653d7824 */ /* 0x000fe200078e00ff */
[----:B------:R-:W-:Y:S02]  /*a2e0*/  LOP3.LUT R26, R26, 0x7fffe000, RZ, 0xc0, !PT ;  /* 0x7fffe0001a1a7812 */ /* 0x000fe400078ec0ff */
[----:B------:R-:W-:Y:S01]  /*a2f0*/  LOP3.LUT R25, R25, R216, RZ, 0x3c, !PT ;  /* 0x000000d819197212 */ /* 0x000fe200078e3cff */
[----:B------:R-:W-:Y:S01]  /*a300*/  IMAD.U32 R63, R105, 0x10000, RZ ;  /* 0x00010000693f7824 */ /* 0x000fe200078e00ff */
[----:B------:R-:W-:Y:S01]  /*a310*/  SHF.R.U32.HI R41, RZ, 0x10, R41 ;  /* 0x00000010ff297819 */ /* 0x000fe20000011629 */
[----:B------:R-:W-:Y:S01]  /*a320*/  IMAD R26, R215, 0x200, R26 ;  /* 0x00000200d71a7824 */ /* 0x000fe200078e021a */
[----:B------:R-:W-:-:S02]  /*a330*/  SHF.R.U64 R28, R30, 0x10, R31 ;  /* 0x000000101e1c7819 */ /* 0x000fc4000000121f */
[----:B------:R-:W-:Y:S01]  /*a340*/  PRMT R106, R106, 0x5410, R29 ;  /* 0x000054106a6a7816 */ /* 0x000fe2000000001d */
[----:B------:R-:W-:Y:S01]  /*a350*/  IMAD.IADD R60, R26, 0x1, R25 ;  /* 0x000000011a3c7824 */ /* 0x000fe200078e0219 */
[----:B------:R-:W-:Y:S02]  /*a360*/  SHF.R.U64 R42, R42, 0x10, R43 ;  /* 0x000000102a2a7819 */ /* 0x000fe4000000122b */
[----:B------:R-:W-:Y:S01]  /*a370*/  SHF.R.U32.HI R31, RZ, 0x10, R31 ;  /* 0x00000010ff1f7819 */ /* 0x000fe2000001161f */
[----:B------:R-:W-:Y:S01]  /*a380*/  IMAD.U32 R62, R106, 0x10000, RZ ;  /* 0x000100006a3e7824 */ /* 0x000fe200078e00ff */
[----:B------:R-:W-:Y:S02]  /*a390*/  LEA R60, R60, UR39, 0x1 ;  /* 0x000000273c3c7c11 */ /* 0x000fe4000f8e08ff */
[----:B------:R-:W-:Y:S02]  /*a3a0*/  SHF.R.U32.HI R43, RZ, 0x10, R43 ;  /* 0x00000010ff2b7819 */ /* 0x000fe4000001162b */
[----:B------:R-:W-:Y:S01]  /*a3b0*/  PRMT R102, R102, 0x5410, R41 ;  /* 0x0000541066667816 */ /* 0x000fe20000000029 */
[----:B------:R-:W0:Y:S01]  /*a3c0*/  LDS.128 R36, [R60+0x12400] ;  /* 0x012400003c247984 */ /* 0x000e220000000c00 */
[----:B------:R-:W-:-:S02]  /*a3d0*/  PRMT R103, R103, 0x5410, R28 ;  /* 0x0000541067677816 */ /* 0x000fc4000000001c */
[----:B------:R-:W-:Y:S02]  /*a3e0*/  PRMT R104, R104, 0x5410, R31 ;  /* 0x0000541068687816 */ /* 0x000fe4000000001f */
[----:B------:R-:W-:Y:S02]  /*a3f0*/  PRMT R100, R100, 0x5410, R43 ;  /* 0x0000541064647816 */ /* 0x000fe4000000002b */
[----:B------:R-:W-:Y:S01]  /*a400*/  LOP3.LUT R105, R105, 0xffff0000, RZ, 0xc0, !PT ;  /* 0xffff000069697812 */ /* 0x000fe200078ec0ff */
[----:B------:R-:W-:Y:S01]  /*a410*/  IMAD.U32 R64, R104, 0x10000, RZ ;  /* 0x0001000068407824 */ /* 0x000fe200078e00ff */
[----:B------:R-:W-:Y:S02]  /*a420*/  LOP3.LUT R101, R101, 0xffff0000, RZ, 0xc0, !PT ;  /* 0xffff000065657812 */ /* 0x000fe400078ec0ff */
[----:B------:R-:W-:Y:S02]  /*a430*/  LOP3.LUT R106, R106, 0xffff0000, RZ, 0xc0, !PT ;  /* 0xffff00006a6a7812 */ /* 0x000fe400078ec0ff */
[----:B------:R-:W-:-:S02]  /*a440*/  PRMT R99, R99, 0x5410, R42 ;  /* 0x0000541063637816 */ /* 0x000fc4000000002a */
[----:B------:R-:W-:Y:S01]  /*a450*/  LOP3.LUT R104, R104, 0xffff0000, RZ, 0xc0, !PT ;  /* 0xffff000068687812 */ /* 0x000fe200078ec0ff */
[C---:B0-----:R-:W-:Y:S01]  /*a460*/  IMAD.U32 R40, R36.reuse, 0x10000, RZ ;  /* 0x0001000024287824 */ /* 0x041fe200078e00ff */
[----:B------:R-:W-:Y:S01]  /*a470*/  LOP3.LUT R36, R36, 0xffff0000, RZ, 0xc0, !PT ;  /* 0xffff000024247812 */ /* 0x000fe200078ec0ff */
[C---:B------:R-:W-:Y:S01]  /*a480*/  IMAD.U32 R41, R37.reuse, 0x10000, RZ ;  /* 0x0001000025297824 */ /* 0x040fe200078e00ff */
[----:B------:R-:W-:Y:S01]  /*a490*/  LOP3.LUT R37, R37, 0xffff0000, RZ, 0xc0, !PT ;  /* 0xffff000025257812 */ /* 0x000fe200078ec0ff */
[C---:B------:R-:W-:Y:S01]  /*a4a0*/  FMUL.FTZ R65, R40.reuse, R63 ;  /* 0x0000003f28417220 */ /* 0x040fe20000410000 */
[----:B------:R-:W-:Y:S01]  /*a4b0*/  FMUL.FTZ R67, R40, R61 ;  /* 0x0000003d28437220 */ /* 0x000fe20000410000 */
[C---:B------:R-:W-:Y:S02]  /*a4c0*/  IMAD.U32 R40, R102.reuse, 0x10000, RZ ;  /* 0x0001000066287824 */ /* 0x040fe400078e00ff */
[----:B------:R-:W-:Y:S01]  /*a4d0*/  FMUL.FTZ R66, R41, R62 ;  /* 0x0000003e29427220 */ /* 0x000fe20000410000 */
[----:B------:R-:W-:Y:S01]  /*a4e0*/  IMAD.U32 R43, R39, 0x10000, RZ ;  /* 0x00010000272b7824 */ /* 0x000fe200078e00ff */
[----:B------:R-:W-:Y:S01]  /*a4f0*/  LOP3.LUT R102, R102, 0xffff0000, RZ, 0xc0, !PT ;  /* 0xffff000066667812 */ /* 0x000fe200078ec0ff */
[----:B------:R-:W-:Y:S01]  /*a500*/  FMUL.FTZ R108, R41, R40 ;  /* 0x00000028296c7220 */ /* 0x000fe20000410000 */
[----:B------:R-:W-:Y:S01]  /*a510*/  FMUL.FTZ R41, R36, R101 ;  /* 0x0000006524297220 */ /* 0x000fe20000410000 */
[C---:B------:R-:W-:Y:S01]  /*a520*/  IMAD.U32 R42, R38.reuse, 0x10000, RZ ;  /* 0x00010000262a7824 */ /* 0x040fe200078e00ff */
[----:B------:R-:W-:-:S02]  /*a530*/  LOP3.LUT R38, R38, 0xffff0000, RZ, 0xc0, !PT ;  /* 0xffff000026267812 */ /* 0x000fc400078ec0ff */
[----:B------:R-:W-:Y:S01]  /*a540*/  LOP3.LUT R39, R39, 0xffff0000, RZ, 0xc0, !PT ;  /* 0xffff000027277812 */ /* 0x000fe200078ec0ff */
[----:B--2---:R-:W0:Y:S02]  /*a550*/  LDS.128 R24, [R107] ;  /* 0x000000006b187984 */ /* 0x004e240000000c00 */
[C---:B0-----:R-:W-:Y:S01]  /*a560*/  IMAD.U32 R28, R24.reuse, 0x10000, RZ ;  /* 0x00010000181c7824 */ /* 0x041fe200078e00ff */
[----:B------:R-:W-:Y:S01]  /*a570*/  LOP3.LUT R24, R24, 0xffff0000, RZ, 0xc0, !PT ;  /* 0xffff000018187812 */ /* 0x000fe200078ec0ff */
[C---:B------:R-:W-:Y:S01]  /*a580*/  IMAD.U32 R29, R25.reuse, 0x10000, RZ ;  /* 0x00010000191d7824 */ /* 0x040fe200078e00ff */
[----:B------:R-:W-:Y:S01]  /*a590*/  LOP3.LUT R25, R25, 0xffff0000, RZ, 0xc0, !PT ;  /* 0xffff000019197812 */ /* 0x000fe200078ec0ff */
[C---:B------:R-:W-:Y:S01]  /*a5a0*/  FFMA.FTZ R65, R28.reuse, R61, -R65 ;  /* 0x0000003d1c417223 */ /* 0x040fe20000010841 */
[----:B------:R-:W-:Y:S01]  /*a5b0*/  FFMA.FTZ R67, R28, R63, R67 ;  /* 0x0000003f1c437223 */ /* 0x000fe20000010043 */
[----:B------:R-:W-:Y:S02]  /*a5c0*/  IMAD.U32 R28, R100, 0x10000, RZ ;  /* 0x00010000641c7824 */ /* 0x000fe400078e00ff */
[----:B------:R-:W-:Y:S01]  /*a5d0*/  FFMA.FTZ R66, R29, R40, -R66 ;  /* 0x000000281d427223 */ /* 0x000fe20000010842 */
[----:B------:R-:W-:Y:S01]  /*a5e0*/  FMUL.FTZ R40, R43, R64 ;  /* 0x000000402b287220 */ /* 0x000fe20000410000 */
[----:B------:R-:W-:-:S02]  /*a5f0*/  IMAD.U32 R31, R27, 0x10000, RZ ;  /* 0x000100001b1f7824 */ /* 0x000fc400078e00ff */
[----:B------:R-:W-:Y:S01]  /*a600*/  FMUL.FTZ R43, R43, R28 ;  /* 0x0000001c2b2b7220 */ /* 0x000fe20000410000 */
[----:B------:R-:W-:Y:S01]  /*a610*/  FFMA.FTZ R108, R29, R62, R108 ;  /* 0x0000003e1d6c7223 */ /* 0x000fe2000001006c */
[----:B------:R-:W-:Y:S01]  /*a620*/  FMUL.FTZ R29, R36, R105 ;  /* 0x00000069241d7220 */ /* 0x000fe20000410000 */
[C---:B------:R-:W-:Y:S01]  /*a630*/  FFMA.FTZ R61, R31.reuse, R28, -R40 ;  /* 0x0000001c1f3d7223 */ /* 0x040fe20000010828 */
[----:B------:R-:W-:Y:S01]  /*a640*/  FFMA.FTZ R64, R31, R64, R43 ;  /* 0x000000401f407223 */ /* 0x000fe2000001002b */
[----:B------:R-:W-:Y:S02]  /*a650*/  IMAD.U32 R31, R103, 0x10000, RZ ;  /* 0x00010000671f7824 */ /* 0x000fe400078e00ff */
[----:B------:R-:W-:Y:S01]  /*a660*/  FFMA.FTZ R28, R24, R101, -R29 ;  /* 0x00000065181c7223 */ /* 0x000fe2000001081d */
[C---:B------:R-:W-:Y:S01]  /*a670*/  FMUL.FTZ R40, R37.reuse, R106 ;  /* 0x0000006a25287220 */ /* 0x040fe20000410000 */
[----:B------:R-:W-:Y:S01]  /*a680*/  FMUL.FTZ R43, R37, R102 ;  /* 0x00000066252b7220 */ /* 0x000fe20000410000 */
[----:B------:R-:W-:-:S02]  /*a690*/  IMAD.U32 R29, R99, 0x10000, RZ ;  /* 0x00010000631d7824 */ /* 0x000fc400078e00ff */
[----:B------:R-:W-:Y:S01]  /*a6a0*/  FFMA.FTZ R36, R24, R105, R41 ;  /* 0x0000006918247223 */ /* 0x000fe20000010029 */
[----:B------:R-:W-:Y:S02]  /*a6b0*/  IMAD.U32 R30, R26, 0x10000, RZ ;  /* 0x000100001a1e7824 */ /* 0x000fe400078e00ff */
[C---:B------:R-:W-:Y:S01]  /*a6c0*/  FMUL.FTZ R41, R42.reuse, R31 ;  /* 0x0000001f2a297220 */ /* 0x040fe20000410000 */
[C---:B------:R-:W-:Y:S01]  /*a6d0*/  FFMA.FTZ R37, R25.reuse, R102, -R40 ;  /* 0x0000006619257223 */ /* 0x040fe20000010828 */
[----:B------:R-:W-:Y:S01]  /*a6e0*/  FFMA.FTZ R43, R25, R106, R43 ;  /* 0x0000006a192b7223 */ /* 0x000fe2000001002b */
        /* <DEDUP_REMOVED lines=11> */
[----:B------:R-:W-:Y:S01]  /*a7a0*/  FMUL.FTZ R39, R39, R100 ;  /* 0x0000006427277220 */ /* 0x000fe20000410000 */
[C---:B------:R-:W-:Y:S01]  /*a7b0*/  FFMA.FTZ R38, R26.reuse, R99, -R25 ;  /* 0x000000631a267223 */ /* 0x040fe20000010819 */
[----:B------:R-:W-:Y:S01]  /*a7c0*/  F2FP.BF16.F32.PACK_AB R25, R37, R66 ;  /* 0x000000422519723e */ /* 0x000fe200000010ff */
[C---:B------:R-:W-:Y:S01]  /*a7d0*/  FFMA.FTZ R40, R27.reuse, R100, -R40 ;  /* 0x000000641b287223 */ /* 0x040fe20000010828 */
        /* <DEDUP_REMOVED lines=11> */
.L_x_1757:
[----:B------:R-:W-:Y:S05]  /*a890*/  BSYNC B2 ;  /* 0x0000000000027941 */ /* 0x000fea0003800000 */
.L_x_1756:
[----:B------:R-:W-:Y:S05]  /*a8a0*/  @P2 BRA `(.L_x_1753) ;  /* 0x00000004009c2947 */ /* 0x000fea0003800000 */
[----:B------:R-:W-:Y:S02]  /*a8b0*/  LEA.HI R98, R98, R221, RZ, 0x1d ;  /* 0x000000dd62627211 */ /* 0x000fe400078fe8ff */
[----:B0-----:R-:W-:Y:S02]  /*a8c0*/  SHF.R.U64 R37, R32, 0x10, R33 ;  /* 0x0000001020257819 */ /* 0x001fe40000001221 */
[----:B-1----:R-:W-:Y:S02]  /*a8d0*/  SHF.R.S32.HI R25, RZ, 0x1f, R98 ;  /* 0x0000001fff197819 */ /* 0x002fe40000011462 */
[----:B------:R-:W-:Y:S02]  /*a8e0*/  SHF.R.U64 R41, R44, 0x10, R45 ;  /* 0x000000102c297819 */ /* 0x000fe4000000122d */
[----:B------:R-:W-:Y:S01]  /*a8f0*/  LEA.HI R24, R25, R98, RZ, 0x3 ;  /* 0x0000006219187211 */ /* 0x000fe200078f18ff */
[----:B------:R-:W-:Y:S01]  /*a900*/  IMAD.SHL.U32 R25, R98, 0x8, RZ ;  /* 0x0000000862197824 */ /* 0x000fe200078e00ff */
[----:B------:R-:W-:-:S02]  /*a910*/  PRMT R88, R88, 0x5410, R37 ;  /* 0x0000541058587816 */ /* 0x000fc40000000025 */
[----:B------:R-:W-:Y:S01]  /*a920*/  SHF.R.U32.HI R32, RZ, 0x10, R33 ;  /* 0x00000010ff207819 */ /* 0x000fe20000011621 */
[----:B------:R-:W-:Y:S01]  /*a930*/  IMAD.SHL.U32 R24, R24, 0x400, RZ ;  /* 0x0000040018187824 */ /* 0x000fe200078e00ff */
[----:B------:R-:W-:Y:S01]  /*a940*/  LOP3.LUT R25, R214, 0x38, R25, 0xf8, !PT ;  /* 0x00000038d6197812 */ /* 0x000fe200078ef819 */
[----:B------:R-:W-:Y:S01]  /*a950*/  IMAD.U32 R42, R88, 0x10000, RZ ;  /* 0x00010000582a7824 */ /* 0x000fe200078e00ff */
[----:B------:R-:W-:Y:S02]  /*a960*/  PRMT R84, R84, 0x5410, R41 ;  /* 0x0000541054547816 */ /* 0x000fe40000000029 */
[----:B------:R-:W-:Y:S02]  /*a970*/  LOP3.LUT R24, R24, 0x7fffe000, RZ, 0xc0, !PT ;  /* 0x7fffe00018187812 */ /* 0x000fe400078ec0ff */
[----:B------:R-:W-:Y:S01]  /*a980*/  LOP3.LUT R25, R25, R216, RZ, 0x3c, !PT ;  /* 0x000000d819197212 */ /* 0x000fe200078e3cff */
[----:B------:R-:W-:Y:S01]  /*a990*/  IMAD.U32 R41, R84, 0x10000, RZ ;  /* 0x0001000054297824 */ /* 0x000fe200078e00ff */
[----:B------:R-:W-:Y:S01]  /*a9a0*/  SHF.R.U64 R33, R34, 0x10, R35 ;  /* 0x0000001022217819 */ /* 0x000fe20000001223 */
[----:B------:R-:W-:Y:S01]  /*a9b0*/  IMAD R24, R215, 0x200, R24 ;  /* 0x00000200d7187824 */ /* 0x000fe200078e0218 */
[----:B------:R-:W-:-:S02]  /*a9c0*/  SHF.R.U32.HI R44, RZ, 0x10, R45 ;  /* 0x00000010ff2c7819 */ /* 0x000fc4000001162d */
[----:B------:R-:W-:Y:S01]  /*a9d0*/  SHF.R.U64 R39, R46, 0x10, R47 ;  /* 0x000000102e277819 */ /* 0x000fe2000000122f */
[----:B------:R-:W-:Y:S01]  /*a9e0*/  IMAD.IADD R28, R24, 0x1, R25 ;  /* 0x00000001181c7824 */ /* 0x000fe200078e0219 */
[----:B------:R-:W-:Y:S01]  /*a9f0*/  SHF.R.U32.HI R34, RZ, 0x10, R35 ;  /* 0x00000010ff227819 */ /* 0x000fe20000011623 */
[----:B------:R-:W0:Y:S01]  /*aa00*/  LDS.128 R24, [R236] ;  /* 0x00000000ec187984 */ /* 0x000e220000000c00 */
[----:B------:R-:W-:Y:S02]  /*aa10*/  PRMT R89, R89, 0x5410, R32 ;  /* 0x0000541059597816 */ /* 0x000fe40000000020 */
[----:B------:R-:W-:Y:S02]  /*aa20*/  LEA R36, R28, UR39, 0x1 ;  /* 0x000000271c247c11 */ /* 0x000fe4000f8e08ff */
[----:B------:R-:W-:Y:S01]  /*aa30*/  SHF.R.U32.HI R46, RZ, 0x10, R47 ;  /* 0x00000010ff2e7819 */ /* 0x000fe2000001162f */
[----:B------:R-:W-:Y:S01]  /*aa40*/  IMAD.U32 R43, R89, 0x10000, RZ ;  /* 0x00010000592b7824 */ /* 0x000fe200078e00ff */
[----:B------:R-:W-:Y:S01]  /*aa50*/  PRMT R85, R85, 0x5410, R44 ;  /* 0x0000541055557816 */ /* 0x000fe2000000002c */
[----:B------:R-:W1:Y:S01]  /*aa60*/  LDS.128 R28, [R36+0x12400] ;  /* 0x01240000241c7984 */ /* 0x000e620000000c00 */
[----:B------:R-:W-:-:S02]  /*aa70*/  PRMT R87, R87, 0x5410, R34 ;  /* 0x0000541057577816 */ /* 0x000fc40000000022 */
[----:B------:R-:W-:Y:S02]  /*aa80*/  PRMT R83, R83, 0x5410, R46 ;  /* 0x0000541053537816 */ /* 0x000fe4000000002e */
[----:B------:R-:W-:Y:S02]  /*aa90*/  PRMT R86, R86, 0x5410, R33 ;  /* 0x0000541056567816 */ /* 0x000fe40000000021 */
[----:B------:R-:W-:Y:S01]  /*aaa0*/  PRMT R82, R82, 0x5410, R39 ;  /* 0x0000541052527816 */ /* 0x000fe20000000027 */
        /* <DEDUP_REMOVED lines=17> */
[----:B------:R-:W-:Y:S02]  /*abc0*/  IMAD.U32 R37, R85, 0x10000, RZ ;  /* 0x0001000055257824 */ /* 0x000fe400078e00ff */
[----:B------:R-:W-:Y:S01]  /*abd0*/  FFMA.FTZ R47, R32, R42, R47 ;  /* 0x0000002a202f7223 */ /* 0x000fe2000001002f */
[----:B------:R-:W-:Y:S01]  /*abe0*/  IMAD.U32 R41, R87, 0x10000, RZ ;  /* 0x0001000057297824 */ /* 0x000fe200078e00ff */
[----:B------:R-:W-:Y:S01]  /*abf0*/  LOP3.LUT R31, R31, 0xffff0000, RZ, 0xc0, !PT ;  /* 0xffff00001f1f7812 */ /* 0x000fe200078ec0ff */
[----:B------:R-:W-:Y:S02]  /*ac00*/  IMAD.U32 R32, R83, 0x10000, RZ ;  /* 0x0001000053207824 */ /* 0x000fe400078e00ff */
[-C--:B------:R-:W-:Y:S01]  /*ac10*/  FMUL.FTZ R38, R38, R37.reuse ;  /* 0x0000002526267220 */ /* 0x080fe20000410000 */
[C---:B------:R-:W-:Y:S01]  /*ac20*/  FFMA.FTZ R44, R33.reuse, R37, -R44 ;  /* 0x00000025212c7223 */ /* 0x040fe2000001082c */
[----:B------:R-:W-:Y:S01]  /*ac30*/  FMUL.FTZ R42, R40, R41 ;  /* 0x00000029282a7220 */ /* 0x000fe20000410000 */
[----:B------:R-:W-:Y:S01]  /*ac40*/  LOP3.LUT R37, R88, 0xffff0000, RZ, 0xc0, !PT ;  /* 0xffff000058257812 */ /* 0x000fe200078ec0ff */
[-C--:B------:R-:W-:Y:S01]  /*ac50*/  FMUL.FTZ R40, R40, R32.reuse ;  /* 0x0000002028287220 */ /* 0x080fe20000410000 */
[----:B------:R-:W-:Y:S01]  /*ac60*/  FFMA.FTZ R43, R33, R43, R38 ;  /* 0x0000002b212b7223 */ /* 0x000fe20000010026 */
[C---:B------:R-:W-:Y:S01]  /*ac70*/  FFMA.FTZ R60, R35.reuse, R32, -R42 ;  /* 0x00000020233c7223 */ /* 0x040fe2000001082a */
[----:B------:R-:W-:Y:S01]  /*ac80*/  LOP3.LUT R33, R84, 0xffff0000, RZ, 0xc0, !PT ;  /* 0xffff000054217812 */ /* 0x000fe200078ec0ff */
[----:B------:R-:W-:Y:S01]  /*ac90*/  FFMA.FTZ R61, R35, R41, R40 ;  /* 0x00000029233d7223 */ /* 0x000fe20000010028 */
[----:B------:R-:W-:Y:S01]  /*aca0*/  FMUL.FTZ R35, R28, R37 ;  /* 0x000000251c237220 */ /* 0x000fe20000410000 */
[----:B------:R-:W-:Y:S01]  /*acb0*/  LOP3.LUT R38, R89, 0xffff0000, RZ, 0xc0, !PT ;  /* 0xffff000059267812 */ /* 0x000fe200078ec0ff */
[----:B------:R-:W-:Y:S01]  /*acc0*/  IMAD.U32 R39, R30, 0x10000, RZ ;  /* 0x000100001e277824 */ /* 0x000fe200078e00ff */
[----:B------:R-:W-:Y:S01]  /*acd0*/  LOP3.LUT R32, R85, 0xffff0000, RZ, 0xc0, !PT ;  /* 0xffff000055207812 */ /* 0x000fe200078ec0ff */
[-C--:B------:R-:W-:Y:S01]  /*ace0*/  FMUL.FTZ R41, R28, R33.reuse ;  /* 0x000000211c297220 */ /* 0x080fe20000410000 */
[----:B------:R-:W-:Y:S01]  /*acf0*/  FFMA.FTZ R40, R24, R33, -R35 ;  /* 0x0000002118287223 */ /* 0x000fe20000010823 */
[----:B------:R-:W-:-:S02]  /*ad00*/  IMAD.U32 R33, R86, 0x10000, RZ ;  /* 0x0001000056217824 */ /* 0x000fc400078e00ff */
[C---:B------:R-:W-:Y:S01]  /*ad10*/  FMUL.FTZ R46, R29.reuse, R38 ;  /* 0x000000261d2e7220 */ /* 0x040fe20000410000 */
[----:B------:R-:W-:Y:S01]  /*ad20*/  FFMA.FTZ R42, R24, R37, R41 ;  /* 0x00000025182a7223 */ /* 0x000fe20000010029 */
[----:B------:R-:W-:Y:S02]  /*ad30*/  IMAD.U32 R28, R82, 0x10000, RZ ;  /* 0x00010000521c7824 */ /* 0x000fe400078e00ff */
[----:B------:R-:W-:Y:S01]  /*ad40*/  FMUL.FTZ R29, R29, R32 ;  /* 0x000000201d1d7220 */ /* 0x000fe20000410000 */
[CC--:B------:R-:W-:Y:S01]  /*ad50*/  FMUL.FTZ R37, R39.reuse, R33.reuse ;  /* 0x0000002127257220 */ /* 0x0c0fe20000410000 */
[----:B------:R-:W-:Y:S01]  /*ad60*/  LOP3.LUT R30, R30, 0xffff0000, RZ, 0xc0, !PT ;  /* 0xffff00001e1e7812 */ /* 0x000fe200078ec0ff */
[----:B------:R-:W-:Y:S01]  /*ad70*/  FMUL.FTZ R39, R39, R28 ;  /* 0x0000001c27277220 */ /* 0x000fe20000410000 */
[C---:B------:R-:W-:Y:S01]  /*ad80*/  FFMA.FTZ R38, R25.reuse, R38, R29 ;  /* 0x0000002619267223 */ /* 0x040fe2000001001d */
[----:B------:R-:W-:Y:S01]  /*ad90*/  FFMA.FTZ R37, R34, R28, -R37 ;  /* 0x0000001c22257223 */ /* 0x000fe20000010825 */
[----:B------:R-:W-:Y:S01]  /*ada0*/  FFMA.FTZ R35, R25, R32, -R46 ;  /* 0x0000002019237223 */ /* 0x000fe2000001082e */
[----:B------:R-:W-:Y:S01]  /*adb0*/  LOP3.LUT R29, R86, 0xffff0000, RZ, 0xc0, !PT ;  /* 0xffff0000561d7812 */ /* 0x000fe200078ec0ff */
[----:B------:R-:W-:Y:S01]  /*adc0*/  FFMA.FTZ R39, R34, R33, R39 ;  /* 0x0000002122277223 */ /* 0x000fe20000010027 */
[----:B------:R-:W-:-:S02]  /*add0*/  LOP3.LUT R28, R87, 0xffff0000, RZ, 0xc0, !PT ;  /* 0xffff0000571c7812 */ /* 0x000fc400078ec0ff */
[----:B------:R-:W-:Y:S01]  /*ade0*/  LOP3.LUT R25, R82, 0xffff0000, RZ, 0xc0, !PT ;  /* 0xffff000052197812 */ /* 0x000fe200078ec0ff */
[C---:B------:R-:W-:Y:S01]  /*adf0*/  FMUL.FTZ R33, R30.reuse, R29 ;  /* 0x0000001d1e217220 */ /* 0x040fe20000410000 */
[----:B------:R-:W-:Y:S01]  /*ae00*/  LOP3.LUT R24, R83, 0xffff0000, RZ, 0xc0, !PT ;  /* 0xffff000053187812 */ /* 0x000fe200078ec0ff */
[C---:B------:R-:W-:Y:S02]  /*ae10*/  FMUL.FTZ R34, R31.reuse, R28 ;  /* 0x0000001c1f227220 */ /* 0x040fe40000410000 */
[-C--:B------:R-:W-:Y:S01]  /*ae20*/  FMUL.FTZ R32, R30, R25.reuse ;  /* 0x000000191e207220 */ /* 0x080fe20000410000 */
[C---:B------:R-:W-:Y:S01]  /*ae30*/  FFMA.FTZ R30, R26.reuse, R25, -R33 ;  /* 0x000000191a1e7223 */ /* 0x040fe20000010821 */
[-C--:B------:R-:W-:Y:S01]  /*ae40*/  FMUL.FTZ R41, R31, R24.reuse ;  /* 0x000000181f297220 */ /* 0x080fe20000410000 */
[C---:B------:R-:W-:Y:S01]  /*ae50*/  FFMA.FTZ R31, R27.reuse, R24, -R34 ;  /* 0x000000181b1f7223 */ /* 0x040fe20000010822 */
[----:B------:R-:W-:Y:S01]  /*ae60*/  FFMA.FTZ R32, R26, R29, R32 ;  /* 0x0000001d1a207223 */ /* 0x000fe20000010020 */
[----:B------:R-:W-:Y:S01]  /*ae70*/  F2FP.BF16.F32.PACK_AB R24, R40, R45 ;  /* 0x0000002d2818723e */ /* 0x000fe200000010ff */
        /* <DEDUP_REMOVED lines=10> */
.L_x_1753:
[----:B------:R-:W-:Y:S05]  /*af20*/  BSYNC B1 ;  /* 0x0000000000017941 */ /* 0x000fea0003800000 */
.L_x_1752:
[----:B------:R-:W-:-:S13]  /*af30*/  ISETP.GE.AND P0, PT, R201, R71, PT ;  /* 0x00000047c900720c */ /* 0x000fda0003f06270 */
[----:B------:R-:W-:Y:S05]  /*af40*/  @P0 BRA `(.L_x_1734) ;  /* 0x0000001000fc0947 */ /* 0x000fea0003800000 */
[----:B------:R-:W3:Y:S01]  /*af50*/  LDC R32, c[0x0][0x3f4] ;  /* 0x0000fd00ff207b82 */ /* 0x000ee20000000800 */
[C---:B012---:R-:W-:Y:S01]  /*af60*/  VIADD R25, R17.reuse, 0x20 ;  /* 0x0000002011197836 */ /* 0x047fe20000000000 */
[----:B------:R-:W-:Y:S01]  /*af70*/  BSSY B1, `(.L_x_1758) ;  /* 0x000006c000017945 */ /* 0x000fe20003800000 */
[C---:B------:R-:W-:Y:S01]  /*af80*/  VIADD R27, R17.reuse, 0x40 ;  /* 0x00000040111b7836 */ /* 0x040fe20000000000 */
[-C--:B---3--:R-:W-:Y:S02]  /*af90*/  ISETP.GE.AND P0, PT, R17, R32.reuse, PT ;  /* 0x000000201100720c */ /* 0x088fe40003f06270 */
[-C--:B------:R-:W-:Y:S02]  /*afa0*/  ISETP.GE.AND P1, PT, R25, R32.reuse, PT ;  /* 0x000000201900720c */ /* 0x080fe40003f26270 */
[----:B------:R-:W-:-:S09]  /*afb0*/  ISETP.GE.AND P2, PT, R27, R32, PT ;  /* 0x000000201b00720c */ /* 0x000fd20003f46270 */
[----:B------:R-:W-:Y:S05]  /*afc0*/  @P0 BRA `(.L_x_1759) ;  /* 0x0000000400980947 */ /* 0x000fea0003800000 */
[----:B------:R-:W-:Y:S02]  /*afd0*/  LEA.HI R24, R32, R219, RZ, 0x1d ;  /* 0x000000db20187211 */ /* 0x000fe400078fe8ff */
[----:B------:R-:W-:Y:S02]  /*afe0*/  SHF.R.U64 R37, R4, 0x10, R5 ;  /* 0x0000001004257819 */ /* 0x000fe40000001205 */
[----:B------:R-:W-:Y:S01]  /*aff0*/  SHF.R.S32.HI R27, RZ, 0x1f, R24 ;  /* 0x0000001fff1b7819 */ /* 0x000fe20000011418 */
[----:B------:R-:W-:Y:S01]  /*b000*/  IMAD.SHL.U32 R25, R24, 0x8, RZ ;  /* 0x0000000818197824 */ /* 0x000fe200078e00ff */
[----:B------:R-:W-:Y:S02]  /*b010*/  SHF.R.U64 R35, R6, 0x10, R7 ;  /* 0x0000001006237819 */ /* 0x000fe40000001207 */
[----:B------:R-:W-:Y:S02]  /*b020*/  LEA.HI R27, R27, R24, RZ, 0x3 ;  /* 0x000000181b1b7211 */ /* 0x000fe400078f18ff */
[----:B------:R-:W-:-:S02]  /*b030*/  LOP3.LUT R24, R222, 0x38, R25, 0xf8, !PT ;  /* 0x00000038de187812 */ /* 0x000fc400078ef819 */
[----:B------:R-:W-:Y:S01]  /*b040*/  SHF.R.U32.HI R4, RZ, 0x10, R5 ;  /* 0x00000010ff047819 */ /* 0x000fe20000011605 */
[----:B------:R-:W-:Y:S01]  /*b050*/  IMAD.SHL.U32 R27, R27, 0x400, RZ ;  /* 0x000004001b1b7824 */ /* 0x000fe200078e00ff */
[----:B------:R-:W-:Y:S02]  /*b060*/  LOP3.LUT R25, R24, R223, RZ, 0x3c, !PT ;  /* 0x000000df18197212 */ /* 0x000fe400078e3cff */
[----:B------:R-:W-:Y:S02]  /*b070*/  SHF.R.U32.HI R6, RZ, 0x10, R7 ;  /* 0x00000010ff067819 */ /* 0x000fe40000011607 */
[----:B------:R-:W-:Y:S02]  /*b080*/  LOP3.LUT R27, R27, 0x7fffe000, RZ, 0xc0, !PT ;  /* 0x7fffe0001b1b7812 */ /* 0x000fe400078ec0ff */
[----:B------:R-:W-:Y:S02]  /*b090*/  SHF.R.U64 R7, R48, 0x10, R49 ;  /* 0x0000001030077819 */ /* 0x000fe40000001231 */
[----:B------:R-:W-:-:S02]  /*b0a0*/  IADD3 R28, R25, R27, R224 ;  /* 0x0000001b191c7210 */ /* 0x000fc40007ffe0e0 */
[----:B------:R-:W0:Y:S01]  /*b0b0*/  LDS.128 R24, [R237] ;  /* 0x00000000ed187984 */ /* 0x000e220000000c00 */
[----:B------:R-:W-:Y:S02]  /*b0c0*/  SHF.R.U64 R5, R50, 0x10, R51 ;  /* 0x0000001032057819 */ /* 0x000fe40000001233 */
[----:B------:R-:W-:Y:S02]  /*b0d0*/  LEA R33, R28, UR39, 0x1 ;  /* 0x000000271c217c11 */ /* 0x000fe4000f8e08ff */
[----:B------:R-:W-:Y:S02]  /*b0e0*/  SHF.R.U32.HI R48, RZ, 0x10, R49 ;  /* 0x00000010ff307819 */ /* 0x000fe40000011631 */
[----:B------:R-:W-:Y:S01]  /*b0f0*/  PRMT R93, R93, 0x5410, R4 ;  /* 0x000054105d5d7816 */ /* 0x000fe20000000004 */
[----:B------:R-:W1:Y:S01]  /*b100*/  LDS.128 R28, [R33+0x12400] ;  /* 0x01240000211c7984 */ /* 0x000e620000000c00 */
[----:B------:R-:W-:Y:S02]  /*b110*/  PRMT R96, R96, 0x5410, R7 ;  /* 0x0000541060607816 */ /* 0x000fe40000000007 */
[----:B------:R-:W-:-:S02]  /*b120*/  PRMT R94, R94, 0x5410, R5 ;  /* 0x000054105e5e7816 */ /* 0x000fc40000000005 */
[----:B------:R-:W-:Y:S01]  /*b130*/  PRMT R91, R91, 0x5410, R6 ;  /* 0x000054105b5b7816 */ /* 0x000fe20000000006 */
[----:B------:R-:W-:Y:S01]  /*b140*/  IMAD.U32 R39, R96, 0x10000, RZ ;  /* 0x0001000060277824 */ /* 0x000fe200078e00ff */
[----:B------:R-:W-:Y:S02]  /*b150*/  PRMT R92, R92, 0x5410, R37 ;  /* 0x000054105c5c7816 */ /* 0x000fe40000000025 */
[----:B------:R-:W-:Y:S02]  /*b160*/  PRMT R97, R97, 0x5410, R48 ;  /* 0x0000541061617816 */ /* 0x000fe40000000030 */
[----:B------:R-:W-:Y:S01]  /*b170*/  SHF.R.U32.HI R50, RZ, 0x10, R51 ;  /* 0x00000010ff327819 */ /* 0x000fe20000011633 */
[----:B------:R-:W-:Y:S01]  /*b180*/  IMAD.U32 R38, R92, 0x10000, RZ ;  /* 0x000100005c267824 */ /* 0x000fe200078e00ff */
[----:B------:R-:W-:Y:S01]  /*b190*/  PRMT R90, R90, 0x5410, R35 ;  /* 0x000054105a5a7816 */ /* 0x000fe20000000023 */
[----:B------:R-:W-:Y:S01]  /*b1a0*/  IMAD.U32 R40, R97, 0x10000, RZ ;  /* 0x0001000061287824 */ /* 0x000fe200078e00ff */
[----:B------:R-:W-:-:S02]  /*b1b0*/  PRMT R95, R95, 0x5410, R50 ;  /* 0x000054105f5f7816 */ /* 0x000fc40000000032 */
[----:B------:R-:W-:Y:S02]  /*b1c0*/  LOP3.LUT R96, R96, 0xffff0000, RZ, 0xc0, !PT ;  /* 0xffff000060607812 */ /* 0x000fe400078ec0ff */
        /* <DEDUP_REMOVED lines=21> */
[----:B------:R-:W-:Y:S02]  /*b320*/  IMAD.U32 R38, R95, 0x10000, RZ ;  /* 0x000100005f267824 */ /* 0x000fe400078e00ff */
[-C--:B------:R-:W-:Y:S01]  /*b330*/  FMUL.FTZ R35, R35, R27.reuse ;  /* 0x0000001b23237220 */ /* 0x080fe20000410000 */
[----:B------:R-:W-:Y:S02]  /*b340*/  IMAD.U32 R4, R91, 0x10000, RZ ;  /* 0x000100005b047824 */ /* 0x000fe400078e00ff */
[C---:B------:R-:W-:Y:S01]  /*b350*/  FFMA.FTZ R45, R6.reuse, R27, -R45 ;  /* 0x0000001b062d7223 */ /* 0x040fe2000001082d */
[C---:B------:R-:W-:Y:S01]  /*b360*/  FMUL.FTZ R27, R37.reuse, R38 ;  /* 0x00000026251b7220 */ /* 0x040fe20000410000 */
[----:B------:R-:W-:Y:S01]  /*b370*/  FFMA.FTZ R35, R6, R40, R35 ;  /* 0x0000002806237223 */ /* 0x000fe20000010023 */
[----:B------:R-:W-:Y:S01]  /*b380*/  FMUL.FTZ R39, R37, R4 ;  /* 0x0000000425277220 */ /* 0x000fe20000410000 */
[----:B------:R-:W-:-:S02]  /*b390*/  IMAD.U32 R36, R30, 0x10000, RZ ;  /* 0x000100001e247824 */ /* 0x000fc400078e00ff */
[----:B------:R-:W-:Y:S01]  /*b3a0*/  FFMA.FTZ R37, R34, R4, -R27 ;  /* 0x0000000422257223 */ /* 0x000fe2000001081b */
[C---:B------:R-:W-:Y:S01]  /*b3b0*/  FMUL.FTZ R4, R28.reuse, R96 ;  /* 0x000000601c047220 */ /* 0x040fe20000410000 */
[-C--:B------:R-:W-:Y:S01]  /*b3c0*/  FMUL.FTZ R28, R28, R92.reuse ;  /* 0x0000005c1c1c7220 */ /* 0x080fe20000410000 */
[----:B------:R-:W-:Y:S01]  /*b3d0*/  IMAD.U32 R6, R94, 0x10000, RZ ;  /* 0x000100005e067824 */ /* 0x000fe200078e00ff */
[----:B------:R-:W-:Y:S01]  /*b3e0*/  LOP3.LUT R30, R30, 0xffff0000, RZ, 0xc0, !PT ;  /* 0xffff00001e1e7812 */ /* 0x000fe200078ec0ff */
[----:B------:R-:W-:Y:S01]  /*b3f0*/  FFMA.FTZ R92, R5, R92, -R4 ;  /* 0x0000005c055c7223 */ /* 0x000fe20000010804 */
[----:B------:R-:W-:Y:S01]  /*b400*/  IMAD.U32 R4, R90, 0x10000, RZ ;  /* 0x000100005a047824 */ /* 0x000fe200078e00ff */
[----:B------:R-:W-:Y:S01]  /*b410*/  LOP3.LUT R93, R93, 0xffff0000, RZ, 0xc0, !PT ;  /* 0xffff00005d5d7812 */ /* 0x000fe200078ec0ff */
[----:B------:R-:W-:Y:S01]  /*b420*/  FMUL.FTZ R40, R36, R6 ;  /* 0x0000000624287220 */ /* 0x000fe20000410000 */
[----:B------:R-:W-:Y:S01]  /*b430*/  LOP3.LUT R94, R94, 0xffff0000, RZ, 0xc0, !PT ;  /* 0xffff00005e5e7812 */ /* 0x000fe200078ec0ff */
[----:B------:R-:W-:Y:S01]  /*b440*/  FMUL.FTZ R36, R36, R4 ;  /* 0x0000000424247220 */ /* 0x000fe20000410000 */
[----:B------:R-:W-:Y:S01]  /*b450*/  LOP3.LUT R31, R31, 0xffff0000, RZ, 0xc0, !PT ;  /* 0xffff00001f1f7812 */ /* 0x000fe200078ec0ff */
[----:B------:R-:W-:Y:S01]  /*b460*/  FFMA.FTZ R39, R34, R38, R39 ;  /* 0x0000002622277223 */ /* 0x000fe20000010027 */
[----:B------:R-:W-:Y:S01]  /*b470*/  LOP3.LUT R90, R90, 0xffff0000, RZ, 0xc0, !PT ;  /* 0xffff00005a5a7812 */ /* 0x000fe200078ec0ff */
[----:B------:R-:W-:Y:S01]  /*b480*/  FFMA.FTZ R40, R7, R4, -R40 ;  /* 0x0000000407287223 */ /* 0x000fe20000010828 */
[----:B------:R-:W-:Y:S01]  /*b490*/  LOP3.LUT R95, R95, 0xffff0000, RZ, 0xc0, !PT ;  /* 0xffff00005f5f7812 */ /* 0x000fe200078ec0ff */
[----:B------:R-:W-:Y:S01]  /*b4a0*/  FMUL.FTZ R27, R29, R97 ;  /* 0x000000611d1b7220 */ /* 0x000fe20000410000 */
[----:B------:R-:W-:Y:S01]  /*b4b0*/  LOP3.LUT R91, R91, 0xffff0000, RZ, 0xc0, !PT ;  /* 0xffff00005b5b7812 */ /* 0x000fe200078ec0ff */
[----:B------:R-:W-:Y:S01]  /*b4c0*/  FMUL.FTZ R38, R29, R93 ;  /* 0x0000005d1d267220 */ /* 0x000fe20000410000 */
[----:B------:R-:W-:Y:S01]  /*b4d0*/  FFMA.FTZ R28, R5, R96, R28 ;  /* 0x00000060051c7223 */ /* 0x000fe2000001001c */
[C---:B------:R-:W-:Y:S01]  /*b4e0*/  FMUL.FTZ R4, R30.reuse, R94 ;  /* 0x0000005e1e047220 */ /* 0x040fe20000410000 */
[----:B------:R-:W-:Y:S01]  /*b4f0*/  FFMA.FTZ R36, R7, R6, R36 ;  /* 0x0000000607247223 */ /* 0x000fe20000010024 */
[-C--:B------:R-:W-:Y:S01]  /*b500*/  FMUL.FTZ R5, R30, R90.reuse ;  /* 0x0000005a1e057220 */ /* 0x080fe20000410000 */
[C---:B------:R-:W-:Y:S01]  /*b510*/  FMUL.FTZ R29, R31.reuse, R95 ;  /* 0x0000005f1f1d7220 */ /* 0x040fe20000410000 */
[----:B------:R-:W-:Y:S01]  /*b520*/  FMUL.FTZ R6, R31, R91 ;  /* 0x0000005b1f067220 */ /* 0x000fe20000410000 */
[----:B------:R-:W-:Y:S01]  /*b530*/  FFMA.FTZ R34, R24, R93, -R27 ;  /* 0x0000005d18227223 */ /* 0x000fe2000001081b */
[C---:B------:R-:W-:Y:S01]  /*b540*/  FFMA.FTZ R7, R25.reuse, R90, -R4 ;  /* 0x0000005a19077223 */ /* 0x040fe20000010804 */
[----:B------:R-:W-:Y:S01]  /*b550*/  FFMA.FTZ R27, R25, R94, R5 ;  /* 0x0000005e191b7223 */ /* 0x000fe20000010005 */
        /* <DEDUP_REMOVED lines=8> */
[----:B------:R-:W-:Y:S02]  /*b5e0*/  F2FP.BF16.F32.PACK_AB R24, R28, R43 ;  /* 0x0000002b1c18723e */ /* 0x000fe400000010ff */
[----:B------:R-:W-:Y:S01]  /*b5f0*/  F2FP.BF16.F32.PACK_AB R25, R38, R35 ;  /* 0x000000232619723e */ /* 0x000fe200000010ff */
[----:B------:R0:W-:Y:S01]  /*b600*/  STS.128 [R237], R4 ;  /* 0x00000004ed007388 */ /* 0x0001e20000000c00 */
[----:B------:R-:W-:-:S05]  /*b610*/  F2FP.BF16.F32.PACK_AB R27, R42, R39 ;  /* 0x000000272a1b723e */ /* 0x000fca00000010ff */
[----:B------:R0:W-:Y:S02]  /*b620*/  STS.128 [R33+0x12400], R24 ;  /* 0x0124001821007388 */ /* 0x0001e40000000c00 */
.L_x_1759:
[----:B------:R-:W-:Y:S05]  /*b630*/  BSYNC B1 ;  /* 0x0000000000017941 */ /* 0x000fea0003800000 */
.L_x_1758:
[----:B------:R-:W-:Y:S04]  /*b640*/  BSSY B1, `(.L_x_1760) ;  /* 0x0000068000017945 */ /* 0x000fe80003800000 */
[----:B------:R-:W-:Y:S05]  /*b650*/  @P1 BRA `(.L_x_1761) ;  /* 0x0000000400981947 */ /* 0x000fea0003800000 */
[----:B0-----:R-:W-:Y:S02]  /*b660*/  LEA.HI R4, R32, R220, RZ, 0x1d ;  /* 0x000000dc20047211 */ /* 0x001fe400078fe8ff */
        /* <DEDUP_REMOVED lines=9> */
[----:B------:R-:W-:Y:S02]  /*b700*/  PRMT R74, R74, 0x5410, R29 ;  /* 0x000054104a4a7816 */ /* 0x000fe4000000001d */
[----:B------:R-:W-:Y:S02]  /*b710*/  LOP3.LUT R7, R7, 0x7fffe000, RZ, 0xc0, !PT ;  /* 0x7fffe00007077812 */ /* 0x000fe400078ec0ff */
[----:B------:R-:W-:Y:S01]  /*b720*/  PRMT R77, R77, 0x5410, R30 ;  /* 0x000054104d4d7816 */ /* 0x000fe2000000001e */
[----:B------:R-:W-:Y:S01]  /*b730*/  IMAD.U32 R35, R74, 0x10000, RZ ;  /* 0x000100004a237824 */ /* 0x000fe200078e00ff */
[----:B------:R-:W-:-:S02]  /*b740*/  IADD3 R24, R5, R7, R224 ;  /* 0x0000000705187210 */ /* 0x000fc40007ffe0e0 */
[----:B------:R-:W0:Y:S01]  /*b750*/  LDS.128 R4, [R235] ;  /* 0x00000000eb047984 */ /* 0x000e220000000c00 */
[----:B------:R-:W-:Y:S01]  /*b760*/  SHF.R.U32.HI R53, RZ, 0x10, R53 ;  /* 0x00000010ff357819 */ /* 0x000fe20000011635 */
[----:B------:R-:W-:Y:S01]  /*b770*/  IMAD.U32 R34, R77, 0x10000, RZ ;  /* 0x000100004d227824 */ /* 0x000fe200078e00ff */
[----:B------:R-:W-:Y:S02]  /*b780*/  LEA R28, R24, UR39, 0x1 ;  /* 0x00000027181c7c11 */ /* 0x000fe4000f8e08ff */
[----:B------:R-:W-:Y:S02]  /*b790*/  PRMT R75, R75, 0x5410, R12 ;  /* 0x000054104b4b7816 */ /* 0x000fe4000000000c */
[----:B------:R-:W-:Y:S01]  /*b7a0*/  SHF.R.U64 R13, R14, 0x10, R15 ;  /* 0x000000100e0d7819 */ /* 0x000fe2000000120f */
[----:B------:R-:W1:Y:S01]  /*b7b0*/  LDS.128 R24, [R28+0x12400] ;  /* 0x012400001c187984 */ /* 0x000e620000000c00 */
[----:B------:R-:W-:Y:S01]  /*b7c0*/  SHF.R.U64 R31, R54, 0x10, R55 ;  /* 0x00000010361f7819 */ /* 0x000fe20000001237 */
[----:B------:R-:W-:Y:S01]  /*b7d0*/  IMAD.U32 R36, R75, 0x10000, RZ ;  /* 0x000100004b247824 */ /* 0x000fe200078e00ff */
[----:B------:R-:W-:-:S02]  /*b7e0*/  SHF.R.U32.HI R14, RZ, 0x10, R15 ;  /* 0x00000010ff0e7819 */ /* 0x000fc4000001160f */
[----:B------:R-:W-:Y:S02]  /*b7f0*/  SHF.R.U32.HI R54, RZ, 0x10, R55 ;  /* 0x00000010ff367819 */ /* 0x000fe40000011637 */
[----:B------:R-:W-:Y:S02]  /*b800*/  PRMT R78, R78, 0x5410, R53 ;  /* 0x000054104e4e7816 */ /* 0x000fe40000000035 */
[----:B------:R-:W-:Y:S02]  /*b810*/  PRMT R73, R73, 0x5410, R14 ;  /* 0x0000541049497816 */ /* 0x000fe4000000000e */
[----:B------:R-:W-:Y:S02]  /*b820*/  PRMT R81, R81, 0x5410, R54 ;  /* 0x0000541051517816 */ /* 0x000fe40000000036 */
[----:B------:R-:W-:Y:S02]  /*b830*/  PRMT R72, R72, 0x5410, R13 ;  /* 0x0000541048487816 */ /* 0x000fe4000000000d */
[----:B------:R-:W-:-:S02]  /*b840*/  LOP3.LUT R77, R77, 0xffff0000, RZ, 0xc0, !PT ;  /* 0xffff00004d4d7812 */ /* 0x000fc400078ec0ff */
        /* <DEDUP_REMOVED lines=23> */
[----:B------:R-:W-:Y:S01]  /*b9c0*/  FFMA.FTZ R38, R13, R29, -R38 ;  /* 0x0000001d0d267223 */ /* 0x000fe20000010826 */
[----:B------:R-:W-:Y:S01]  /*b9d0*/  LOP3.LUT R29, R74, 0xffff0000, RZ, 0xc0, !PT ;  /* 0xffff00004a1d7812 */ /* 0x000fe200078ec0ff */
[C---:B------:R-:W-:Y:S01]  /*b9e0*/  FMUL.FTZ R40, R33.reuse, R34 ;  /* 0x0000002221287220 */ /* 0x040fe20000410000 */
[----:B------:R-:W-:Y:S01]  /*b9f0*/  FMUL.FTZ R33, R33, R12 ;  /* 0x0000000c21217220 */ /* 0x000fe20000410000 */
[----:B------:R-:W-:Y:S01]  /*ba00*/  FFMA.FTZ R36, R13, R36, R30 ;  /* 0x000000240d247223 */ /* 0x000fe2000001001e */
[----:B------:R-:W-:Y:S01]  /*ba10*/  LOP3.LUT R78, R78, 0xffff0000, RZ, 0xc0, !PT ;  /* 0xffff00004e4e7812 */ /* 0x000fe200078ec0ff */
[C---:B------:R-:W-:Y:S01]  /*ba20*/  FMUL.FTZ R13, R24.reuse, R29 ;  /* 0x0000001d180d7220 */ /* 0x040fe20000410000 */
[C---:B------:R-:W-:Y:S01]  /*ba30*/  FFMA.FTZ R35, R15.reuse, R12, -R40 ;  /* 0x0000000c0f237223 */ /* 0x040fe20000010828 */
[----:B------:R-:W-:Y:S01]  /*ba40*/  FFMA.FTZ R41, R15, R34, R33 ;  /* 0x000000220f297223 */ /* 0x000fe20000010021 */
[-C--:B------:R-:W-:Y:S01]  /*ba50*/  FMUL.FTZ R15, R24, R77.reuse ;  /* 0x0000004d180f7220 */ /* 0x080fe20000410000 */
[----:B------:R-:W-:Y:S01]  /*ba60*/  LOP3.LUT R30, R75, 0xffff0000, RZ, 0xc0, !PT ;  /* 0xffff00004b1e7812 */ /* 0x000fe200078ec0ff */
[----:B------:R-:W-:Y:S01]  /*ba70*/  FFMA.FTZ R24, R4, R77, -R13 ;  /* 0x0000004d04187223 */ /* 0x000fe2000001080d */
[----:B------:R-:W-:-:S02]  /*ba80*/  IMAD.U32 R31, R26, 0x10000, RZ ;  /* 0x000100001a1f7824 */ /* 0x000fc400078e00ff */
[----:B------:R-:W-:Y:S01]  /*ba90*/  FFMA.FTZ R34, R4, R29, R15 ;  /* 0x0000001d04227223 */ /* 0x000fe2000001000f */
[----:B------:R-:W-:Y:S02]  /*baa0*/  IMAD.U32 R13, R72, 0x10000, RZ ;  /* 0x00010000480d7824 */ /* 0x000fe400078e00ff */
[C---:B------:R-:W-:Y:S01]  /*bab0*/  FMUL.FTZ R40, R25.reuse, R30 ;  /* 0x0000001e19287220 */ /* 0x040fe20000410000 */
[----:B------:R-:W-:Y:S02]  /*bac0*/  IMAD.U32 R12, R80, 0x10000, RZ ;  /* 0x00010000500c7824 */ /* 0x000fe400078e00ff */
[-C--:B------:R-:W-:Y:S01]  /*bad0*/  FMUL.FTZ R33, R25, R78.reuse ;  /* 0x0000004e19217220 */ /* 0x080fe20000410000 */
[-C--:B------:R-:W-:Y:S01]  /*bae0*/  FMUL.FTZ R15, R31, R13.reuse ;  /* 0x0000000d1f0f7220 */ /* 0x080fe20000410000 */
[----:B------:R-:W-:Y:S01]  /*baf0*/  FFMA.FTZ R25, R5, R78, -R40 ;  /* 0x0000004e05197223 */ /* 0x000fe20000010828 */
[----:B------:R-:W-:Y:S01]  /*bb00*/  FMUL.FTZ R31, R31, R12 ;  /* 0x0000000c1f1f7220 */ /* 0x000fe20000410000 */
[----:B------:R-:W-:Y:S01]  /*bb10*/  FFMA.FTZ R33, R5, R30, R33 ;  /* 0x0000001e05217223 */ /* 0x000fe20000010021 */
[----:B------:R-:W-:Y:S01]  /*bb20*/  FFMA.FTZ R29, R14, R12, -R15 ;  /* 0x0000000c0e1d7223 */ /* 0x000fe2000001080f */
[----:B------:R-:W-:Y:S01]  /*bb30*/  LOP3.LUT R26, R26, 0xffff0000, RZ, 0xc0, !PT ;  /* 0xffff00001a1a7812 */ /* 0x000fe200078ec0ff */
[----:B------:R-:W-:Y:S01]  /*bb40*/  FFMA.FTZ R14, R14, R13, R31 ;  /* 0x0000000d0e0e7223 */ /* 0x000fe2000001001f */
[----:B------:R-:W-:-:S02]  /*bb50*/  LOP3.LUT R27, R27, 0xffff0000, RZ, 0xc0, !PT ;  /* 0xffff00001b1b7812 */ /* 0x000fc400078ec0ff */
[----:B------:R-:W-:Y:S02]  /*bb60*/  LOP3.LUT R15, R72, 0xffff0000, RZ, 0xc0, !PT ;  /* 0xffff0000480f7812 */ /* 0x000fe400078ec0ff */
[----:B------:R-:W-:Y:S02]  /*bb70*/  LOP3.LUT R5, R80, 0xffff0000, RZ, 0xc0, !PT ;  /* 0xffff000050057812 */ /* 0x000fe400078ec0ff */
[----:B------:R-:W-:Y:S01]  /*bb80*/  LOP3.LUT R12, R73, 0xffff0000, RZ, 0xc0, !PT ;  /* 0xffff0000490c7812 */ /* 0x000fe200078ec0ff */
[C---:B------:R-:W-:Y:S01]  /*bb90*/  FMUL.FTZ R13, R26.reuse, R15 ;  /* 0x0000000f1a0d7220 */ /* 0x040fe20000410000 */
[----:B------:R-:W-:Y:S01]  /*bba0*/  LOP3.LUT R4, R81, 0xffff0000, RZ, 0xc0, !PT ;  /* 0xffff000051047812 */ /* 0x000fe200078ec0ff */
[-C--:B------:R-:W-:Y:S02]  /*bbb0*/  FMUL.FTZ R30, R26, R5.reuse ;  /* 0x000000051a1e7220 */ /* 0x080fe40000410000 */
[C---:B------:R-:W-:Y:S01]  /*bbc0*/  FMUL.FTZ R40, R27.reuse, R12 ;  /* 0x0000000c1b287220 */ /* 0x040fe20000410000 */
[C---:B------:R-:W-:Y:S01]  /*bbd0*/  FFMA.FTZ R26, R6.reuse, R5, -R13 ;  /* 0x00000005061a7223 */ /* 0x040fe2000001080d */
[-C--:B------:R-:W-:Y:S01]  /*bbe0*/  FMUL.FTZ R27, R27, R4.reuse ;  /* 0x000000041b1b7220 */ /* 0x080fe20000410000 */
[----:B------:R-:W-:Y:S01]  /*bbf0*/  FFMA.FTZ R15, R6, R15, R30 ;  /* 0x0000000f060f7223 */ /* 0x000fe2000001001e */
[C---:B------:R-:W-:Y:S01]  /*bc00*/  FFMA.FTZ R40, R7.reuse, R4, -R40 ;  /* 0x0000000407287223 */ /* 0x040fe20000010828 */
[----:B------:R-:W-:Y:S01]  /*bc10*/  F2FP.BF16.F32.PACK_AB R4, R24, R37 ;  /* 0x000000251804723e */ /* 0x000fe200000010ff */
        /* <DEDUP_REMOVED lines=10> */
.L_x_1761:
[----:B------:R-:W-:Y:S05]  /*bcc0*/  BSYNC B1 ;  /* 0x0000000000017941 */ /* 0x000fea0003800000 */
.L_x_1760:
[----:B------:R-:W-:Y:S05]  /*bcd0*/  @P2 BRA `(.L_x_1734) ;  /* 0x0000000400982947 */ /* 0x000fea0003800000 */
[----:B------:R-:W-:Y:S02]  /*bce0*/  LEA.HI R32, R32, R221, RZ, 0x1d ;  /* 0x000000dd20207211 */ /* 0x000fe400078fe8ff */
[----:B------:R-:W-:Y:S02]  /*bcf0*/  SHF.R.U64 R8, R8, 0x10, R9 ;  /* 0x0000001008087819 */ /* 0x000fe40000001209 */
[----:B01----:R-:W-:Y:S01]  /*bd00*/  SHF.R.S32.HI R7, RZ, 0x1f, R32 ;  /* 0x0000001fff077819 */ /* 0x003fe20000011420 */
[----:B------:R-:W-:Y:S01]  /*bd10*/  IMAD.SHL.U32 R5, R32, 0x8, RZ ;  /* 0x0000000820057824 */ /* 0x000fe200078e00ff */
[----:B------:R-:W-:Y:S02]  /*bd20*/  SHF.R.U64 R28, R56, 0x10, R57 ;  /* 0x00000010381c7819 */ /* 0x000fe40000001239 */
[----:B------:R-:W-:Y:S02]  /*bd30*/  LEA.HI R7, R7, R32, RZ, 0x3 ;  /* 0x0000002007077211 */ /* 0x000fe400078f18ff */
[----:B------:R-:W-:-:S02]  /*bd40*/  LOP3.LUT R4, R222, 0x38, R5, 0xf8, !PT ;  /* 0x00000038de047812 */ /* 0x000fc400078ef805 */
[----:B------:R-:W-:Y:S01]  /*bd50*/  PRMT R27, R3, 0x5410, R8 ;  /* 0x00005410031b7816 */ /* 0x000fe20000000008 */
[----:B------:R-:W-:Y:S01]  /*bd60*/  IMAD.SHL.U32 R7, R7, 0x400, RZ ;  /* 0x0000040007077824 */ /* 0x000fe200078e00ff */
[----:B------:R-:W-:Y:S02]  /*bd70*/  LOP3.LUT R5, R4, R223, RZ, 0x3c, !PT ;  /* 0x000000df04057212 */ /* 0x000fe400078e3cff */
[----:B------:R-:W-:Y:S02]  /*bd80*/  SHF.R.U32.HI R29, RZ, 0x10, R9 ;  /* 0x00000010ff1d7819 */ /* 0x000fe40000011609 */
        /* <DEDUP_REMOVED lines=8> */
[--C-:B------:R-:W-:Y:S02]  /*be10*/  SHF.R.U64 R31, R10, 0x10, R11.reuse ;  /* 0x000000100a1f7819 */ /* 0x100fe4000000120b */
[----:B------:R-:W-:Y:S01]  /*be20*/  SHF.R.U32.HI R11, RZ, 0x10, R11 ;  /* 0x00000010ff0b7819 */ /* 0x000fe2000001160b */
[----:B------:R-:W1:Y:S01]  /*be30*/  LDS.128 R12, [R24+0x12400] ;  /* 0x01240000180c7984 */ /* 0x000e620000000c00 */
[----:B------:R-:W-:Y:S02]  /*be40*/  SHF.R.U64 R26, R58, 0x10, R59 ;  /* 0x000000103a1a7819 */ /* 0x000fe4000000123b */
[----:B------:R-:W-:-:S02]  /*be50*/  PRMT R29, R20, 0x5410, R29 ;  /* 0x00005410141d7816 */ /* 0x000fc4000000001d */
[----:B------:R-:W-:Y:S02]  /*be60*/  SHF.R.U32.HI R59, RZ, 0x10, R59 ;  /* 0x00000010ff3b7819 */ /* 0x000fe4000001163b */
[----:B------:R-:W-:Y:S01]  /*be70*/  PRMT R68, R68, 0x5410, R57 ;  /* 0x0000541044447816 */ /* 0x000fe20000000039 */
[----:B------:R-:W-:Y:S01]  /*be80*/  IMAD.U32 R30, R29, 0x10000, RZ ;  /* 0x000100001d1e7824 */ /* 0x000fe200078e00ff */
[----:B------:R-:W-:Y:S02]  /*be90*/  PRMT R31, R0, 0x5410, R31 ;  /* 0x00005410001f7816 */ /* 0x000fe4000000001f */
[----:B------:R-:W-:Y:S02]  /*bea0*/  PRMT R32, R2, 0x5410, R11 ;  /* 0x0000541002207816 */ /* 0x000fe4000000000b */
        /* <DEDUP_REMOVED lines=21> */
[C---:B------:R-:W-:Y:S01]  /*c000*/  FMUL.FTZ R34, R11.reuse, R30 ;  /* 0x0000001e0b227220 */ /* 0x040fe20000410000 */
[----:B------:R-:W-:Y:S01]  /*c010*/  FFMA.FTZ R33, R0, R25, -R33 ;  /* 0x0000001900217223 */ /* 0x000fe20000010821 */
[----:B------:R-:W-:Y:S02]  /*c020*/  IMAD.U32 R25, R32, 0x10000, RZ ;  /* 0x0001000020197824 */ /* 0x000fe400078e00ff */
[----:B------:R-:W-:Y:S01]  /*c030*/  FFMA.FTZ R28, R0, R28, R9 ;  /* 0x0000001c001c7223 */ /* 0x000fe20000010009 */
[----:B------:R-:W-:Y:S02]  /*c040*/  IMAD.U32 R9, R70, 0x10000, RZ ;  /* 0x0001000046097824 */ /* 0x000fe400078e00ff */
[-C--:B------:R-:W-:Y:S01]  /*c050*/  FMUL.FTZ R0, R11, R26.reuse ;  /* 0x0000001a0b007220 */ /* 0x080fe20000410000 */
[C---:B------:R-:W-:Y:S01]  /*c060*/  FMUL.FTZ R11, R20.reuse, R25 ;  /* 0x00000019140b7220 */ /* 0x040fe20000410000 */
[C---:B------:R-:W-:Y:S01]  /*c070*/  FFMA.FTZ R34, R3.reuse, R26, -R34 ;  /* 0x0000001a03227223 */ /* 0x040fe20000010822 */
[-C--:B------:R-:W-:Y:S01]  /*c080*/  FMUL.FTZ R26, R20, R9.reuse ;  /* 0x00000009141a7220 */ /* 0x080fe20000410000 */
[----:B------:R-:W-:Y:S01]  /*c090*/  FFMA.FTZ R30, R3, R30, R0 ;  /* 0x0000001e031e7223 */ /* 0x000fe20000010000 */
[----:B------:R-:W-:Y:S01]  /*c0a0*/  FFMA.FTZ R20, R8, R9, -R11 ;  /* 0x0000000908147223 */ /* 0x000fe2000001080b */
[----:B------:R-:W-:Y:S01]  /*c0b0*/  FMUL.FTZ R9, R10, R27 ;  /* 0x0000001b0a097220 */ /* 0x000fe20000410000 */
[----:B------:R-:W-:Y:S01]  /*c0c0*/  LOP3.LUT R3, R68, 0xffff0000, RZ, 0xc0, !PT ;  /* 0xffff000044037812 */ /* 0x000fe200078ec0ff */
[----:B------:R-:W-:Y:S01]  /*c0d0*/  FMUL.FTZ R11, R10, R21 ;  /* 0x000000150a0b7220 */ /* 0x000fe20000410000 */
[----:B------:R-:W-:Y:S01]  /*c0e0*/  FFMA.FTZ R26, R8, R25, R26 ;  /* 0x00000019081a7223 */ /* 0x000fe2000001001a */
[----:B------:R-:W-:Y:S01]  /*c0f0*/  FFMA.FTZ R10, R2, R21, -R9 ;  /* 0x00000015020a7223 */ /* 0x000fe20000010809 */
[----:B------:R-:W-:Y:S01]  /*c100*/  FMUL.FTZ R9, R12, R29 ;  /* 0x0000001d0c097220 */ /* 0x000fe20000410000 */
[----:B------:R-:W-:-:S02]  /*c110*/  IMAD.U32 R13, R14, 0x10000, RZ ;  /* 0x000100000e0d7824 */ /* 0x000fc400078e00ff */
[----:B------:R-:W-:Y:S01]  /*c120*/  FMUL.FTZ R12, R12, R3 ;  /* 0x000000030c0c7220 */ /* 0x000fe20000410000 */
[----:B------:R-:W-:Y:S02]  /*c130*/  IMAD.U32 R8, R31, 0x10000, RZ ;  /* 0x000100001f087824 */ /* 0x000fe400078e00ff */
[----:B------:R-:W-:Y:S01]  /*c140*/  FFMA.FTZ R11, R2, R27, R11 ;  /* 0x0000001b020b7223 */ /* 0x000fe2000001000b */
[----:B------:R-:W-:Y:S02]  /*c150*/  IMAD.U32 R0, R69, 0x10000, RZ ;  /* 0x0001000045007824 */ /* 0x000fe400078e00ff */
[C---:B------:R-:W-:Y:S01]  /*c160*/  FFMA.FTZ R9, R4.reuse, R3, -R9 ;  /* 0x0000000304097223 */ /* 0x040fe20000010809 */
[C---:B------:R-:W-:Y:S01]  /*c170*/  FMUL.FTZ R2, R13.reuse, R8 ;  /* 0x000000080d027220 */ /* 0x040fe20000410000 */
[----:B------:R-:W-:Y:S01]  /*c180*/  FFMA.FTZ R29, R4, R29, R12 ;  /* 0x0000001d041d7223 */ /* 0x000fe2000001000c */
[----:B------:R-:W-:Y:S01]  /*c190*/  LOP3.LUT R14, R14, 0xffff0000, RZ, 0xc0, !PT ;  /* 0xffff00000e0e7812 */ /* 0x000fe200078ec0ff */
[-C--:B------:R-:W-:Y:S01]  /*c1a0*/  FMUL.FTZ R4, R13, R0.reuse ;  /* 0x000000000d047220 */ /* 0x080fe20000410000 */
[----:B------:R-:W-:Y:S01]  /*c1b0*/  LOP3.LUT R15, R15, 0xffff0000, RZ, 0xc0, !PT ;  /* 0xffff00000f0f7812 */ /* 0x000fe200078ec0ff */
[----:B------:R-:W-:Y:S01]  /*c1c0*/  FFMA.FTZ R2, R5, R0, -R2 ;  /* 0x0000000005027223 */ /* 0x000fe20000010802 */
[----:B------:R-:W-:Y:S01]  /*c1d0*/  LOP3.LUT R31, R31, 0xffff0000, RZ, 0xc0, !PT ;  /* 0xffff00001f1f7812 */ /* 0x000fe200078ec0ff */
[----:B------:R-:W-:Y:S01]  /*c1e0*/  FFMA.FTZ R0, R5, R8, R4 ;  /* 0x0000000805007223 */ /* 0x000fe20000010004 */
[----:B------:R-:W-:-:S02]  /*c1f0*/  LOP3.LUT R32, R32, 0xffff0000, RZ, 0xc0, !PT ;  /* 0xffff000020207812 */ /* 0x000fc400078ec0ff */
[----:B------:R-:W-:Y:S01]  /*c200*/  LOP3.LUT R69, R69, 0xffff0000, RZ, 0xc0, !PT ;  /* 0xffff000045457812 */ /* 0x000fe200078ec0ff */
[----:B------:R-:W-:Y:S01]  /*c210*/  FMUL.FTZ R3, R14, R31 ;  /* 0x0000001f0e037220 */ /* 0x000fe20000410000 */
[----:B------:R-:W-:Y:S01]  /*c220*/  LOP3.LUT R70, R70, 0xffff0000, RZ, 0xc0, !PT ;  /* 0xffff000046467812 */ /* 0x000fe200078ec0ff */
[----:B------:R-:W-:Y:S01]  /*c230*/  FMUL.FTZ R4, R15, R32 ;  /* 0x000000200f047220 */ /* 0x000fe20000410000 */
[----:B------:R-:W-:Y:S01]  /*c240*/  F2FP.BF16.F32.PACK_AB R8, R11, R28 ;  /* 0x0000001c0b08723e */ /* 0x000fe200000010ff */
        /* <DEDUP_REMOVED lines=13> */
[----:B------:R-:W-:-:S05]  /*c320*/  F2FP.BF16.F32.PACK_AB R11, R15, R26 ;  /* 0x0000001a0f0b723e */ /* 0x000fca00000010ff */
[----:B------:R3:W-:Y:S02]  /*c330*/  STS.128 [R24+0x12400], R8 ;  /* 0x0124000818007388 */ /* 0x0007e40000000c00 */
.L_x_1734:
[----:B------:R-:W-:Y:S05]  /*c340*/  BSYNC B0 ;  /* 0x0000000000007941 */ /* 0x000fea0003800000 */
.L_x_1713:
        /* <DEDUP_REMOVED lines=8> */
.L_x_1710:
[----:B------:R-:W-:-:S13]  /*c3d0*/  R2UR UR4, R202 ;  /* 0x00000000ca0472ca */ /* 0x000fda00000e0000 */
[----:B0-2-4-:R-:W-:-:S05]  /*c3e0*/  IMAD.U32 R0, RZ, RZ, UR4 ;  /* 0x00000004ff007e24 */ /* 0x015fca000f8e00ff */
[----:B------:R-:W-:-:S13]  /*c3f0*/  ISETP.NE.AND P0, PT, R0, 0x3, PT ;  /* 0x000000030000780c */ /* 0x000fda0003f05270 */
[----:B------:R-:W-:Y:S05]  /*c400*/  @!P0 BRA `(.L_x_1762) ;  /* 0x0000000000048947 */ /* 0x000fea0003800000 */
[----:B------:R-:W-:Y:S01]  /*c410*/  BPT.TRAP 0x1 ;  /* 0x000000040000795c */ /* 0x000fe20000300000 */
.L_x_1762:
[----:B------:R-:W-:Y:S02]  /*c420*/  IMAD.U32 R73, RZ, RZ, UR38 ;  /* 0x00000026ff497e24 */ /* 0x000fe4000f8e00ff */
[----:B------:R-:W-:-:S03]  /*c430*/  IMAD.U32 R0, RZ, RZ, UR60 ;  /* 0x0000003cff007e24 */ /* 0x000fc6000f8e00ff */
[----:B------:R-:W-:Y:S02]  /*c440*/  LEA R73, R73, UR39, 0x3 ;  /* 0x0000002749497c11 */ /* 0x000fe4000f8e18ff */
[----:B------:R-:W-:-:S04]  /*c450*/  SHF.L.U32 R0, R0, 0x1f, RZ ;  /* 0x0000001f00007819 */ /* 0x000fc800000006ff */
[----:B------:R0:W2:Y:S01]  /*c460*/  SYNCS.PHASECHK.TRANS64.TRYWAIT P2, [R73+URZ+0x30830], R0 ;  /* 0x03083000490075a7 */ /* 0x0000a2000804017f */
[----:B------:R-:W-:Y:S05]  /*c470*/  @!P0 BRA `(.L_x_1763) ;  /* 0x0000000000048947 */ /* 0x000fea0003800000 */
[----:B------:R-:W-:Y:S01]  /*c480*/  BPT.TRAP 0x1 ;  /* 0x000000040000795c */ /* 0x000fe20000300000 */
.L_x_1763:
[----:B-1-3--:R-:W1:Y:S02]  /*c490*/  S2R R2, SR_TID.X ;  /* 0x0000000000027919 */ /* 0x00ae640000002100 */
[----:B-1----:R-:W-:-:S04]  /*c4a0*/  LOP3.LUT R2, R2, 0x7f, RZ, 0xc0, !PT ;  /* 0x0000007f02027812 */ /* 0x002fc800078ec0ff */
[----:B------:R-:W-:Y:S01]  /*c4b0*/  ISETP.NE.AND P1, PT, R2, RZ, PT ;  /* 0x000000ff0200720c */ /* 0x000fe20003f25270 */
[----:B--2---:R-:W-:-:S12]  /*c4c0*/  @P2 BRA `(.L_x_1764) ;  /* 0x0000000000082947 */ /* 0x004fd80003800000 */
[----:B------:R-:W1:Y:S02]  /*c4d0*/  SYNCS.PHASECHK.TRANS64.TRYWAIT P2, [R73+URZ+0x30830], R0 ;  /* 0x03083000490075a7 */ /* 0x000e64000804017f */
[----:B-1----:R-:W-:Y:S05]  /*c4e0*/  @!P2 BRA `(.L_x_1765) ;  /* 0x0000018c00a8a947 */ /* 0x002fea0003800000 */
.L_x_1764:
        /* <DEDUP_REMOVED lines=10> */
[----:B------:R-:W-:Y:S01]  /*c590*/  VIADD R4, R22, UR61 ;  /* 0x0000003d16047c36 */ /* 0x000fe20008000000 */
[----:B------:R-:W-:Y:S01]  /*c5a0*/  UMOV UR13, 0x40000040 ;  /* 0x40000040000d7882 */ /* 0x000fe20000000000 */
[----:B------:R-:W-:Y:S01]  /*c5b0*/  UMOV UR15, 0x40000040 ;  /* 0x40000040000f7882 */ /* 0x000fe20000000000 */
[----:B------:R-:W-:-:S02]  /*c5c0*/  ULOP3.LUT UR36, UR4, 0x10000, URZ, 0xfc, !UPT ;  /* 0x0001000004247892 */ /* 0x000fc4000f8efc3f */
[----:B------:R-:W-:Y:S02]  /*c5d0*/  ULOP3.LUT UR4, UR37, 0x10000, URZ, 0xfc, !UPT ;  /* 0x0001000025047892 */ /* 0x000fe4000f8efc3f */
[----:B------:R-:W-:Y:S02]  /*c5e0*/  UIMAD UR5, UR38, 0x900, UR36 ;  /* 0x00000900260578a4 */ /* 0x000fe4000f8e0224 */
[----:B------:R-:W-:Y:S02]  /*c5f0*/  UIADD3 UR56, UR4, 0x2, URZ ;  /* 0x0000000204387890 */ /* 0x000fe4000fffe03f */
[----:B------:R-:W-:Y:S01]  /*c600*/  UIADD3 UR58, UR5, 0x2, URZ ;  /* 0x00000002053a7890 */ /* 0x000fe2000fffe03f */
[----:B------:R-:W-:Y:S02]  /*c610*/  UMOV UR8, UR4 ;  /* 0x0000000400087c82 */ /* 0x000fe40008000000 */
[----:B------:R-:W-:Y:S01]  /*c620*/  UMOV UR10, UR5 ;  /* 0x00000005000a7c82 */ /* 0x000fe20008000000 */
[----:B------:R-:W-:Y:S01]  /*c630*/  IMAD.U32 R6, RZ, RZ, UR8 ;  /* 0x00000008ff067e24 */ /* 0x000fe2000f8e00ff */
[----:B------:R-:W-:Y:S01]  /*c640*/  HGMMA.64x96x16.F32.BF16 R24, gdesc[UR8], RZ, !UPT, gsb0 ;  /* 0x01600000081879f0 */ /* 0x000fe2000c0018ff */
[----:B------:R-:W-:-:S02]  /*c650*/  UIADD3 UR8, UR4, 0x4, URZ ;  /* 0x0000000404087890 */ /* 0x000fc4000fffe03f */
[----:B------:R-:W-:Y:S01]  /*c660*/  UIADD3 UR10, UR5, 0x4, URZ ;  /* 0x00000004050a7890 */ /* 0x000fe2000fffe03f */
[----:B------:R-:W-:Y:S01]  /*c670*/  UMOV UR9, 0x40000040 ;  /* 0x4000004000097882 */ /* 0x000fe20000000000 */
[----:B------:R-:W-:Y:S01]  /*c680*/  UMOV UR11, 0x40000040 ;  /* 0x40000040000b7882 */ /* 0x000fe20000000000 */
[----:B------:R-:W-:Y:S02]  /*c690*/  UIADD3 UR12, UR4, 0x6, URZ ;  /* 0x00000006040c7890 */ /* 0x000fe4000fffe03f */
[----:B------:R-:W-:Y:S02]  /*c6a0*/  UIADD3 UR14, UR5, 0x6, URZ ;  /* 0x00000006050e7890 */ /* 0x000fe4000fffe03f */
        /* <DEDUP_REMOVED lines=38> */
[----:B01----:R-:W-:Y:S01]  /*c910*/  @P2 IMAD.HI.U32 R0, R4, UR5, RZ ;  /* 0x0000000504002c27 */ /* 0x003fe2000f8e00ff */
[----:B------:R-:W-:-:S04]  /*c920*/  @UP0 ULDC UR5, c[0x0][0x450] ;  /* 0x0001140000050ab9 */ /* 0x000fc80000000800 */
[----:B------:R-:W-:Y:S01]  /*c930*/  @P3 SHF.R.U32.HI R4, RZ, UR5, R0 ;  /* 0x00000005ff043c19 */ /* 0x000fe20008011600 */
[----:B------:R-:W-:-:S05]  /*c940*/  @!P1 VIADD R0, R73, 0x30840 ;  /* 0x0003084049009836 */ /* 0x000fca0000000000 */
[----:B------:R-:W-:Y:S01]  /*c950*/  @!P1 PRMT R0, RZ, 0x654, R0 ;  /* 0x00000654ff009816 */ /* 0x000fe20000000000 */
        /* <DEDUP_REMOVED lines=44> */
[----:B------:R0:W1:Y:S01]  /*cc20*/  MUFU.TANH R31, R32 ;  /* 0x00000020001f7308 */ /* 0x0000620000002400 */
[----:B------:R-:W-:Y:S01]  /*cc30*/  FMUL.FTZ R10, R34, UR4 ;  /* 0x00000004220a7c20 */ /* 0x000fe20008410000 */
[----:B------:R-:W-:Y:S01]  /*cc40*/  FMUL.FTZ R11, R35, UR4 ;  /* 0x00000004230b7c20 */ /* 0x000fe20008410000 */
[----:B------:R-:W-:Y:S01]  /*cc50*/  FMUL.FTZ R13, R39, UR4 ;  /* 0x00000004270d7c20 */ /* 0x000fe20008410000 */
[----:B------:R-:W-:Y:S01]  /*cc60*/  FMUL.FTZ R25, R25, UR4 ;  /* 0x0000000419197c20 */ /* 0x000fe20008410000 */
[----:B------:R-:W-:Y:S01]  /*cc70*/  FMUL.FTZ R3, R26, UR4 ;  /* 0x000000041a037c20 */ /* 0x000fe20008410000 */
[----:B------:R-:W-:Y:S01]  /*cc80*/  FMUL.FTZ R28, R28, UR4 ;  /* 0x000000041c1c7c20 */ /* 0x000fe20008410000 */
[----:B------:R-:W-:Y:S01]  /*cc90*/  FMUL.FTZ R29, R29, UR4 ;  /* 0x000000041d1d7c20 */ /* 0x000fe20008410000 */
[----:B------:R2:W3:Y:S01]  /*cca0*/  MUFU.TANH R75, R36 ;  /* 0x00000024004b7308 */ /* 0x0004e20000002400 */
[----:B------:R-:W-:Y:S01]  /*ccb0*/  FMUL.FTZ R33, R33, UR4 ;  /* 0x0000000421217c20 */ /* 0x000fe20008410000 */
[----:B------:R-:W-:Y:S01]  /*ccc0*/  FMUL.FTZ R37, R37, UR4 ;  /* 0x0000000425257c20 */ /* 0x000fe20008410000 */
[----:B------:R-:W-:Y:S01]  /*ccd0*/  FMUL.FTZ R41, R41, UR4 ;  /* 0x0000000429297c20 */ /* 0x000fe20008410000 */
[----:B------:R-:W-:Y:S01]  /*cce0*/  FMUL.FTZ R14, R42, UR4 ;  /* 0x000000042a0e7c20 */ /* 0x000fe20008410000 */
[----:B------:R-:W-:Y:S01]  /*ccf0*/  FMUL.FTZ R15, R43, UR4 ;  /* 0x000000042b0f7c20 */ /* 0x000fe20008410000 */
[----:B------:R-:W-:Y:S01]  /*cd00*/  FMUL.FTZ R44, R44, UR4 ;  /* 0x000000042c2c7c20 */ /* 0x000fe20008410000 */
[----:B------:R-:W-:Y:S01]  /*cd10*/  FMUL.FTZ R45, R45, UR4 ;  /* 0x000000042d2d7c20 */ /* 0x000fe20008410000 */
[----:B------:R4:W0:Y:S01]  /*cd20*/  MUFU.TANH R38, R40 ;  /* 0x0000002800267308 */ /* 0x0008220000002400 */
        /* <DEDUP_REMOVED lines=17> */
[----:B0-----:R-:W-:Y:S01]  /*ce40*/  FMUL.FTZ R32, R63, UR4 ;  /* 0x000000043f207c20 */ /* 0x001fe20008410000 */
[----:B------:R-:W-:Y:S01]  /*ce50*/  FMUL.FTZ R64, R64, UR4 ;  /* 0x0000000440407c20 */ /* 0x000fe20008410000 */
[----:B------:R-:W-:Y:S01]  /*ce60*/  FMUL.FTZ R65, R65, UR4 ;  /* 0x0000000441417c20 */ /* 0x000fe20008410000 */
[----:B--2---:R-:W-:Y:S01]  /*ce70*/  FMUL.FTZ R36, R66, UR4 ;  /* 0x0000000442247c20 */ /* 0x004fe20008410000 */
[----:B------:R-:W-:Y:S01]  /*ce80*/  FMUL.FTZ R34, R67, UR4 ;  /* 0x0000000443227c20 */ /* 0x000fe20008410000 */
[----:B------:R-:W-:Y:S01]  /*ce90*/  FMUL.FTZ R68, R68, UR4 ;  /* 0x0000000444447c20 */ /* 0x000fe20008410000 */
[----:B------:R-:W-:Y:S01]  /*cea0*/  FMUL.FTZ R69, R69, UR4 ;  /* 0x0000000445457c20 */ /* 0x000fe20008410000 */
[----:B------:R-:W0:Y:S01]  /*ceb0*/  SHFL.IDX PT, R35, R4, RZ, 0x1c1f ;  /* 0x001c1fff04237589 */ /* 0x000e2200000e0000 */
[----:B----4-:R-:W-:Y:S01]  /*cec0*/  FMUL.FTZ R40, R70, UR4 ;  /* 0x0000000446287c20 */ /* 0x010fe20008410000 */
[----:B------:R-:W-:Y:S01]  /*ced0*/  FMUL.FTZ R39, R71, UR4 ;  /* 0x0000000447277c20 */ /* 0x000fe20008410000 */
[----:B------:R-:W-:Y:S01]  /*cee0*/  IMAD.MOV.U32 R26, RZ, RZ, -0x60 ;  /* 0xffffffa0ff1a7424 */ /* 0x000fe200078e00ff */
[----:B------:R-:W-:Y:S01]  /*cef0*/  ULDC.64 UR4, c[0x0][0x9e0] ;  /* 0x0002780000047ab9 */ /* 0x000fe20000000a00 */
[----:B------:R2:W4:Y:S01]  /*cf00*/  MUFU.TANH R72, R25 ;  /* 0x0000001900487308 */ /* 0x0005220000002400 */
[----:B------:R-:W-:Y:S01]  /*cf10*/  UISETP.GE.AND UP1, UPT, UR5, 0x1, UPT ;  /* 0x000000010500788c */ /* 0x000fe2000bf26270 */
[----:B------:R-:W-:Y:S01]  /*cf20*/  IMAD R26, R79, R26, 0x61 ;  /* 0x000000614f1a7424 */ /* 0x000fe200078e021a */
[----:B------:R5:W-:Y:S03]  /*cf30*/  @!P1 SYNCS.ARRIVE.TRANS64.RED.A1T0 RZ, [R0+URZ], RZ ;  /* 0x000000ff00ff99a7 */ /* 0x000be6000810043f */
[----:B------:R-:W-:Y:S01]  /*cf40*/  VIADD R62, R26, 0xffffffff ;  /* 0xffffffff1a3e7836 */ /* 0x000fe20000000000 */
[----:B------:R-:W-:Y:S01]  /*cf50*/  PLOP3.LUT P2, PT, PT, PT, UP1, 0x40, 0x0 ;  /* 0x000000000000781c */ /* 0x000fe20003f4e818 */
[----:B------:R-:W0:Y:S01]  /*cf60*/  MUFU.TANH R2, R2 ;  /* 0x0000000200027308 */ /* 0x000e220000002400 */
[----:B--2---:R-:W-:-:S02]  /*cf70*/  IMAD R25, R23, -0x2, R26 ;  /* 0xfffffffe17197824 */ /* 0x004fc400078e021a */
[--C-:B-----5:R-:W-:Y:S02]  /*cf80*/  IMAD R0, R79, -0x60, R19.reuse ;  /* 0xffffffa04f007824 */ /* 0x120fe400078e0213 */
[----:B------:R-:W-:Y:S02]  /*cf90*/  VIADD R63, R25, 0xffffffff ;  /* 0xffffffff193f7836 */ /* 0x000fe40000000000 */
[----:B------:R-:W-:Y:S01]  /*cfa0*/  VIADD R0, R0, 0x60 ;  /* 0x0000006000007836 */ /* 0x000fe20000000000 */
[----:B------:R-:W2:Y:S08]  /*cfb0*/  MUFU.TANH R3, R3 ;  /* 0x0000000300037308 */ /* 0x000eb00000002400 */
        /* <DEDUP_REMOVED lines=39> */
[----:B------:R5:W0:Y:S08]  /*d230*/  MUFU.TANH R74, R28 ;  /* 0x0000001c004a7308 */ /* 0x000a300000002400 */
[----:B------:R1:W0:Y:S01]  /*d240*/  MUFU.TANH R78, R55 ;  /* 0x00000037004e7308 */ /* 0x0002220000002400 */
[----:B-----5:R-:W-:-:S07]  /*d250*/  IADD3 R28, -R18, R25, R19 ;  /* 0x00000019121c7210 */ /* 0x020fce0007ffe113 */
[----:B------:R5:W2:Y:S01]  /*d260*/  MUFU.TANH R43, R60 ;  /* 0x0000003c002b7308 */ /* 0x000aa20000002400 */
[----:B-1----:R-:W-:Y:S02]  /*d270*/  IMAD R55, R23, -0x2, R0 ;  /* 0xfffffffe17377824 */ /* 0x002fe400078e0200 */
[C---:B-----5:R-:W-:Y:S02]  /*d280*/  VIADD R60, R28.reuse, UR4 ;  /* 0x000000041c3c7c36 */ /* 0x060fe40008000000 */
[----:B------:R-:W-:-:S03]  /*d290*/  VIADD R28, R28, UR58 ;  /* 0x0000003a1c1c7c36 */ /* 0x000fc60008000000 */
[----:B0-----:R-:W-:Y:S01]  /*d2a0*/  VIADDMNMX R25, R35, R60, R55, PT ;  /* 0x0000003c23197246 */ /* 0x001fe20003800137 */
[----:B------:R-:W-:Y:S01]  /*d2b0*/  IMAD.IADD R26, R28, 0x1, R35 ;  /* 0x000000011c1a7824 */ /* 0x000fe200078e0223 */
[----:B---34-:R-:W-:Y:S06]  /*d2c0*/  @P2 BRA `(.L_x_1766) ;  /* 0x0000000000542947 */ /* 0x018fec0003800000 */
        /* <DEDUP_REMOVED lines=12> */
.L_x_1768:
[----:B------:R-:W-:-:S06]  /*d390*/  UISETP.NE.AND UP2, UPT, UR5, 0x1, UPT ;  /* 0x000000010500788c */ /* 0x000fcc000bf45270 */
[----:B------:R-:W-:-:S05]  /*d3a0*/  PLOP3.LUT P2, PT, PT, PT, UP2, 0x80, 0x0 ;  /* 0x000000000000781c */ /* 0x000fca0003f4f028 */
[----:B------:R-:W-:-:S08]  /*d3b0*/  @UP2 ULDC.64 UR6, c[0x0][0x9e8] ;  /* 0x00027a0000062ab9 */ /* 0x000fd00000000a00 */
[----:B------:R-:W-:-:S05]  /*d3c0*/  @P2 IMAD.HI.U32 R35, R0, UR6, RZ ;  /* 0x0000000600232c27 */ /* 0x000fca000f8e00ff */
[----:B------:R-:W-:-:S07]  /*d3d0*/  @P2 SHF.R.U32.HI R0, RZ, UR7, R35 ;  /* 0x00000007ff002c19 */ /* 0x000fce0008011623 */
.L_x_1769:
[----:B------:R-:W-:Y:S05]  /*d3e0*/  BSYNC B0 ;  /* 0x0000000000007941 */ /* 0x000fea0003800000 */
.L_x_1767:
[----:B------:R-:W-:-:S05]  /*d3f0*/  IMAD R0, R0, UR5, R63 ;  /* 0x0000000500007c24 */ /* 0x000fca000f8e023f */
[----:B------:R-:W-:Y:S02]  /*d400*/  VIMNMX R26, R26, R0, !PT ;  /* 0x000000001a1a7248 */ /* 0x000fe40007fe0100 */
[----:B------:R-:W-:-:S07]  /*d410*/  VIADDMNMX R25, R0, UR5, R25, PT ;  /* 0x0000000500197c46 */ /* 0x000fce000b800119 */
.L_x_1766:
        /* <DEDUP_REMOVED lines=12> */
[C---:B------:R-:W-:Y:S02]  /*d4e0*/  ISETP.LT.OR P5, PT, R25.reuse, 0x9, P5 ;  /* 0x000000091900780c */ /* 0x040fe40002fa1670 */
        /* <DEDUP_REMOVED lines=74> */
[----:B--2---:R-:W-:Y:S02]  /*d990*/  FSEL R43, R43, -INF , !P4 ;  /* 0xff8000002b2b7808 */ /* 0x004fe40006000000 */
        /* <DEDUP_REMOVED lines=46> */
.L_x_1772:
[----:B------:R-:W-:-:S06]  /*dc80*/  UISETP.NE.AND UP2, UPT, UR5, 0x1, UPT ;  /* 0x000000010500788c */ /* 0x000fcc000bf45270 */
[----:B------:R-:W-:-:S05]  /*dc90*/  PLOP3.LUT P6, PT, PT, PT, UP2, 0x80, 0x0 ;  /* 0x000000000000781c */ /* 0x000fca0003fcf028 */
[----:B------:R-:W-:-:S08]  /*dca0*/  @UP2 ULDC.64 UR6, c[0x0][0x9e8] ;  /* 0x00027a0000062ab9 */ /* 0x000fd00000000a00 */
[----:B------:R-:W-:Y:S01]  /*dcb0*/  @P6 IMAD.HI.U32 R25, R4, UR6, RZ ;  /* 0x0000000604196c27 */ /* 0x000fe2000f8e00ff */
[----:B------:R-:W-:-:S13]  /*dcc0*/  PLOP3.LUT P6, PT, PT, PT, UP2, 0x80, 0x0 ;  /* 0x000000000000781c */ /* 0x000fda0003fcf028 */
[----:B------:R-:W-:-:S07]  /*dcd0*/  @P6 SHF.R.U32.HI R4, RZ, UR7, R25 ;  /* 0x00000007ff046c19 */ /* 0x000fce0008011619 */
.L_x_1773:
[----:B------:R-:W-:Y:S05]  /*dce0*/  BSYNC B0 ;  /* 0x0000000000007941 */ /* 0x000fea0003800000 */
.L_x_1771:
[----:B------:R-:W-:-:S05]  /*dcf0*/  IMAD R4, R4, UR5, R63 ;  /* 0x0000000504047c24 */ /* 0x000fca000f8e023f */
[----:B------:R-:W-:Y:S02]  /*dd00*/  VIMNMX R56, R56, R4, !PT ;  /* 0x0000000438387248 */ /* 0x000fe40007fe0100 */
[----:B------:R-:W-:-:S07]  /*dd10*/  VIADDMNMX R55, R4, UR5, R55, PT ;  /* 0x0000000504377c46 */ /* 0x000fce000b800137 */
.L_x_1770:
[C---:B------:R-:W-:Y:S01]  /*dd20*/  ISETP.GT.AND P2, PT, R56.reuse, 0x1, !P2 ;  /* 0x000000013800780c */ /* 0x040fe20005744270 */
[----:B------:R-:W-:Y:S01]  /*dd30*/  ULDC UR10, c[0x0][0x988] ;  /* 0x00026200000a7ab9 */ /* 0x000fe20000000800 */
[----:B------:R-:W-:Y:S01]  /*dd40*/  ISETP.GT.AND P3, PT, R56, 0x8, !P3 ;  /* 0x000000083800780c */ /* 0x000fe20005f64270 */
[----:B------:R-:W-:Y:S01]  /*dd50*/  @UP0 ULDC UR6, c[0x0][0x44c] ;  /* 0x0001130000060ab9 */ /* 0x000fe20000000800 */
[C---:B------:R-:W-:Y:S01]  /*dd60*/  ISETP.LT.OR P2, PT, R55.reuse, 0x2, P2 ;  /* 0x000000023700780c */ /* 0x040fe20001741670 */
[----:B------:R-:W-:Y:S01]  /*dd70*/  UIMAD.WIDE.U32 UR6, UR61, UR6, URZ ;  /* 0x000000063d0672a5 */ /* 0x000fe2000f8e003f */
[----:B------:R-:W-:Y:S01]  /*dd80*/  ISETP.LT.OR P3, PT, R55, 0x9, P3 ;  /* 0x000000093700780c */ /* 0x000fe20001f61670 */
[----:B------:R-:W-:Y:S01]  /*dd90*/  @UP0 ULDC UR15, c[0x0][0x450] ;  /* 0x00011400000f0ab9 */ /* 0x000fe20000000800 */
[----:B------:R-:W-:Y:S01]  /*dda0*/  FSEL R5, R5, -INF , !P2 ;  /* 0xff80000005057808 */ /* 0x000fe20005000000 */
[----:B------:R-:W-:Y:S01]  /*ddb0*/  UMOV UR11, UR61 ;  /* 0x0000003d000b7c82 */ /* 0x000fe20008000000 */
[----:B------:R-:W-:Y:S01]  /*ddc0*/  ISETP.NE.AND P2, PT, R67, RZ, PT ;  /* 0x000000ff4300720c */ /* 0x000fe20003f45270 */
[----:B------:R-:W-:Y:S01]  /*ddd0*/  @UP0 USHF.R.U32.HI UR11, URZ, UR15, UR7 ;  /* 0x0000000f3f0b0299 */ /* 0x000fe20008011607 */
[----:B------:R-:W-:-:S02]  /*dde0*/  FSEL R8, R8, -INF , !P3 ;  /* 0xff80000008087808 */ /* 0x000fc40005800000 */
[----:B------:R-:W-:Y:S02]  /*ddf0*/  ISETP.GT.AND P2, PT, R56, 0x9, !P2 ;  /* 0x000000093800780c */ /* 0x000fe40005744270 */
[----:B------:R-:W-:Y:S02]  /*de00*/  ISETP.NE.AND P3, PT, R33, RZ, PT ;  /* 0x000000ff2100720c */ /* 0x000fe40003f65270 */
[----:B------:R-:W-:Y:S02]  /*de10*/  ISETP.LT.OR P2, PT, R55, 0xa, P2 ;  /* 0x0000000a3700780c */ /* 0x000fe40001741670 */
[----:B------:R-:W-:Y:S02]  /*de20*/  ISETP.NE.AND P6, PT, R71, RZ, PT ;  /* 0x000000ff4700720c */ /* 0x000fe40003fc5270 */
[----:B------:R-:W-:Y:S02]  /*de30*/  FSEL R9, R9, -INF , !P2 ;  /* 0xff80000009097808 */ /* 0x000fe40005000000 */
[----:B------:R-:W-:-:S02]  /*de40*/  ISETP.NE.AND P2, PT, R70, RZ, PT ;  /* 0x000000ff4600720c */ /* 0x000fc40003f45270 */
[C---:B------:R-:W-:Y:S02]  /*de50*/  ISETP.GT.AND P4, PT, R56.reuse, 0x51, !P4 ;  /* 0x000000513800780c */ /* 0x040fe40006784270 */
[C---:B------:R-:W-:Y:S02]  /*de60*/  ISETP.GT.AND P2, PT, R56.reuse, 0x10, !P2 ;  /* 0x000000103800780c */ /* 0x040fe40005744270 */
[----:B------:R-:W-:Y:S02]  /*de70*/  ISETP.GT.AND P5, PT, R56, 0x58, !P5 ;  /* 0x000000583800780c */ /* 0x000fe40006fa4270 */
[C---:B------:R-:W-:Y:S02]  /*de80*/  ISETP.LT.OR P2, PT, R55.reuse, 0x11, P2 ;  /* 0x000000113700780c */ /* 0x040fe40001741670 */
[----:B------:R-:W-:Y:S02]  /*de90*/  ISETP.LT.OR P4, PT, R55, 0x52, P4 ;  /* 0x000000523700780c */ /* 0x000fe40002781670 */
[----:B------:R-:W-:-:S02]  /*dea0*/  FSEL R10, R10, -INF , !P2 ;  /* 0xff8000000a0a7808 */ /* 0x000fc40005000000 */
[----:B------:R-:W-:Y:S02]  /*deb0*/  ISETP.NE.AND P2, PT, R31, RZ, PT ;  /* 0x000000ff1f00720c */ /* 0x000fe40003f45270 */
[C---:B------:R-:W-:Y:S02]  /*dec0*/  ISETP.LT.OR P5, PT, R55.reuse, 0x59, P5 ;  /* 0x000000593700780c */ /* 0x040fe40002fa1670 */
[----:B------:R-:W-:Y:S02]  /*ded0*/  ISETP.GT.AND P2, PT, R56, 0x11, !P2 ;  /* 0x000000113800780c */ /* 0x000fe40005744270 */
[----:B------:R-:W-:Y:S02]  /*dee0*/  FSEL R34, R34, -INF , !P4 ;  /* 0xff80000022227808 */ /* 0x000fe40006000000 */
[----:B------:R-:W-:Y:S02]  /*def0*/  ISETP.LT.OR P2, PT, R55, 0x12, P2 ;  /* 0x000000123700780c */ /* 0x000fe40001741670 */
[----:B------:R-:W-:-:S02]  /*df00*/  FSEL R40, R40, -INF , !P5 ;  /* 0xff80000028287808 */ /* 0x000fc40006800000 */
[----:B------:R-:W-:Y:S02]  /*df10*/  FSEL R11, R11, -INF , !P2 ;  /* 0xff8000000b0b7808 */ /* 0x000fe40005000000 */
[----:B------:R-:W-:Y:S02]  /*df20*/  ISETP.GT.AND P2, PT, R56, 0x18, !P3 ;  /* 0x000000183800780c */ /* 0x000fe40005f44270 */
[----:B------:R-:W-:Y:S02]  /*df30*/  ISETP.NE.AND P3, PT, R87, RZ, PT ;  /* 0x000000ff5700720c */ /* 0x000fe40003f65270 */
[----:B------:R-:W-:Y:S02]  /*df40*/  ISETP.LT.OR P2, PT, R55, 0x19, P2 ;  /* 0x000000193700780c */ /* 0x000fe40001741670 */
[----:B------:R-:W-:Y:S02]  /*df50*/  R2UR UR14, R76 ;  /* 0x000000004c0e72ca */ /* 0x000fe400000e0000 */
[----:B------:R-:W-:-:S02]  /*df60*/  FSEL R12, R12, -INF , !P2 ;  /* 0xff8000000c0c7808 */ /* 0x000fc40005000000 */
[----:B------:R-:W-:Y:S02]  /*df70*/  ISETP.GT.AND P2, PT, R56, 0x19, !P6 ;  /* 0x000000193800780c */ /* 0x000fe40007744270 */
[----:B------:R-:W-:Y:S02]  /*df80*/  ISETP.NE.AND P6, PT, R29, RZ, PT ;  /* 0x000000ff1d00720c */ /* 0x000fe40003fc5270 */
[----:B------:R-:W-:-:S04]  /*df90*/  ISETP.LT.OR P2, PT, R55, 0x1a, P2 ;  /* 0x0000001a3700780c */ /* 0x000fc80001741670 */
[----:B------:R-:W-:Y:S01]  /*dfa0*/  FSEL R13, R13, -INF , !P2 ;  /* 0xff8000000d0d7808 */ /* 0x000fe20005000000 */
[----:B------:R-:W-:Y:S01]  /*dfb0*/  UIADD3 UR6, UR14, UR11, URZ ;  /* 0x0000000b0e067290 */ /* 0x000fe2000fffe03f */
[----:B------:R-:W-:-:S03]  /*dfc0*/  ISETP.NE.AND P2, PT, R73, RZ, PT ;  /* 0x000000ff4900720c */ /* 0x000fc60003f45270 */
[----:B------:R-:W-:Y:S01]  /*dfd0*/  UIADD3 UR4, UR6, UR4, URZ ;  /* 0x0000000406047290 */ /* 0x000fe2000fffe03f */
[----:B------:R-:W-:-:S04]  /*dfe0*/  ISETP.GT.AND P2, PT, R56, 0x20, !P2 ;  /* 0x000000203800780c */ /* 0x000fc80005744270 */
[----:B------:R-:W-:-:S04]  /*dff0*/  ISETP.LT.OR P2, PT, R55, 0x21, P2 ;  /* 0x000000213700780c */ /* 0x000fc80001741670 */
[----:B------:R-:W-:Y:S02]  /*e000*/  FSEL R14, R14, -INF , !P2 ;  /* 0xff8000000e0e7808 */ /* 0x000fe40005000000 */
[----:B------:R-:W-:-:S04]  /*e010*/  ISETP.NE.AND P2, PT, R75, RZ, PT ;  /* 0x000000ff4b00720c */ /* 0x000fc80003f45270 */
        /* <DEDUP_REMOVED lines=31> */
[C---:B------:R-:W-:Y:S02]  /*e210*/  ISETP.GT.AND P2, PT, R56.reuse, 0x41, !P3 ;  /* 0x000000413800780c */ /* 0x040fe40005f44270 */
[----:B------:R-:W-:Y:S02]  /*e220*/  ISETP.NE.AND P3, PT, R61, RZ, PT ;  /* 0x000000ff3d00720c */ /* 0x000fe40003f65270 */
[----:B------:R-:W-:Y:S02]  /*e230*/  ISETP.LT.OR P2, PT, R55, 0x42, P2 ;  /* 0x000000423700780c */ /* 0x000fe40001741670 */
[----:B------:R-:W-:Y:S02]  /*e240*/  ISETP.GT.AND P3, PT, R56, 0x50, !P3 ;  /* 0x000000503800780c */ /* 0x000fe40005f64270 */
[----:B------:R-:W-:-:S02]  /*e250*/  FSEL R28, R59, -INF , !P2 ;  /* 0xff8000003b1c7808 */ /* 0x000fc40005000000 */
[----:B------:R-:W-:Y:S02]  /*e260*/  ISETP.GT.AND P2, PT, R56, RZ, !P6 ;  /* 0x000000ff3800720c */ /* 0x000fe40007744270 */
[----:B------:R-:W-:Y:S02]  /*e270*/  ISETP.NE.AND P6, PT, R57, RZ, PT ;  /* 0x000000ff3900720c */ /* 0x000fe40003fc5270 */
[C---:B------:R-:W-:Y:S02]  /*e280*/  ISETP.LT.OR P2, PT, R55.reuse, 0x1, P2 ;  /* 0x000000013700780c */ /* 0x040fe40001741670 */
[----:B------:R-:W-:Y:S02]  /*e290*/  ISETP.LT.OR P3, PT, R55, 0x51, P3 ;  /* 0x000000513700780c */ /* 0x000fe40001f61670 */
[----:B------:R-:W-:Y:S02]  /*e2a0*/  FSEL R58, R3, -INF , !P2 ;  /* 0xff800000033a7808 */ /* 0x000fe40005000000 */
[----:B------:R-:W-:-:S02]  /*e2b0*/  FMNMX.FTZ R3, R188, R72, !PT ;  /* 0x00000048bc037209 */ /* 0x000fc40007810000 */
[----:B------:R-:W-:Y:S02]  /*e2c0*/  FSEL R36, R36, -INF , !P3 ;  /* 0xff80000024247808 */ /* 0x000fe40005800000 */
        /* <DEDUP_REMOVED lines=24> */
[----:B------:R-:W-:-:S03]  /*e450*/  FMNMX.FTZ R3, R58, R5, !PT ;  /* 0x000000053a037209 */ /* 0x000fc60007810000 */
[----:B------:R-:W0:Y:S01]  /*e460*/  SHFL.BFLY PT, R4, R31, 0x1, 0x1f ;  /* 0x0c201f001f047f89 */ /* 0x000e2200000e0000 */
[----:B------:R-:W-:-:S04]  /*e470*/  FMNMX.FTZ R60, R8, R3, !PT ;  /* 0x00000003083c7209 */ /* 0x000fc80007810000 */
[----:B------:R-:W-:-:S04]  /*e480*/  FMNMX.FTZ R3, R9, R60, !PT ;  /* 0x0000003c09037209 */ /* 0x000fc80007810000 */
[----:B------:R-:W-:-:S04]  /*e490*/  FMNMX.FTZ R60, R10, R3, !PT ;  /* 0x000000030a3c7209 */ /* 0x000fc80007810000 */
[----:B------:R-:W-:-:S04]  /*e4a0*/  FMNMX.FTZ R3, R11, R60, !PT ;  /* 0x0000003c0b037209 */ /* 0x000fc80007810000 */
[----:B------:R-:W-:-:S04]  /*e4b0*/  FMNMX.FTZ R60, R12, R3, !PT ;  /* 0x000000030c3c7209 */ /* 0x000fc80007810000 */
[----:B------:R-:W-:Y:S02]  /*e4c0*/  FMNMX.FTZ R3, R13, R60, !PT ;  /* 0x0000003c0d037209 */ /* 0x000fe40007810000 */
[----:B0-----:R-:W-:Y:S02]  /*e4d0*/  FMNMX.FTZ R4, R31, R4, !PT ;  /* 0x000000041f047209 */ /* 0x001fe40007810000 */
[----:B------:R-:W-:Y:S02]  /*e4e0*/  FMNMX.FTZ R60, R14, R3, !PT ;  /* 0x000000030e3c7209 */ /* 0x000fe40007810000 */
[C---:B------:R-:W-:Y:S01]  /*e4f0*/  FSETP.NEU.FTZ.AND P2, PT, R4.reuse, -INF , PT ;  /* 0xff8000000400780b */ /* 0x040fe20003f5d000 */
[----:B------:R-:W-:Y:S01]  /*e500*/  FMUL.FTZ R33, R4, UR10 ;  /* 0x0000000a04217c20 */ /* 0x000fe20008410000 */
[----:B------:R-:W-:-:S04]  /*e510*/  FMNMX.FTZ R3, R15, R60, !PT ;  /* 0x0000003c0f037209 */ /* 0x000fc80007810000 */
[----:B------:R-:W-:Y:S02]  /*e520*/  FMNMX.FTZ R60, R20, R3, !PT ;  /* 0x00000003143c7209 */ /* 0x000fe40007810000 */
[----:B------:R-:W-:Y:S02]  /*e530*/  FSEL R57, R33, RZ, P2 ;  /* 0x000000ff21397208 */ /* 0x000fe40001000000 */
[----:B------:R-:W-:Y:S02]  /*e540*/  FMNMX.FTZ R3, R21, R60, !PT ;  /* 0x0000003c15037209 */ /* 0x000fe40007810000 */
[----:B------:R-:W-:Y:S01]  /*e550*/  ISETP.GT.AND P2, PT, R56, 0x48, !P6 ;  /* 0x000000483800780c */ /* 0x000fe20007744270 */
[--C-:B------:R-:W-:Y:S01]  /*e560*/  FFMA.FTZ R186, R54, UR10, -R57.reuse ;  /* 0x0000000a36ba7c23 */ /* 0x100fe20008010839 */
[----:B------:R-:W-:Y:S01]  /*e570*/  FMNMX.FTZ R60, R24, R3, !PT ;  /* 0x00000003183c7209 */ /* 0x000fe20007810000 */
[--C-:B------:R-:W-:Y:S01]  /*e580*/  FFMA.FTZ R188, R188, UR10, -R57.reuse ;  /* 0x0000000abcbc7c23 */ /* 0x100fe20008010839 */
[----:B------:R-:W-:Y:S01]  /*e590*/  ISETP.LT.OR P2, PT, R55, 0x49, P2 ;  /* 0x000000493700780c */ /* 0x000fe20001741670 */
[--C-:B------:R-:W-:Y:S01]  /*e5a0*/  FFMA.FTZ R31, R72, UR10, -R57.reuse ;  /* 0x0000000a481f7c23 */ /* 0x100fe20008010839 */
[----:B------:R-:W-:Y:S01]  /*e5b0*/  FMNMX.FTZ R3, R27, R60, !PT ;  /* 0x0000003c1b037209 */ /* 0x000fe20007810000 */
[--C-:B------:R-:W-:Y:S01]  /*e5c0*/  FFMA.FTZ R190, R74, UR10, -R57.reuse ;  /* 0x0000000a4abe7c23 */ /* 0x100fe20008010839 */
[----:B------:R-:W-:Y:S01]  /*e5d0*/  FSEL R30, R30, -INF , !P2 ;  /* 0xff8000001e1e7808 */ /* 0x000fe20005000000 */
[----:B------:R-:W-:Y:S01]  /*e5e0*/  MUFU.EX2 R188, R188 ;  /* 0x000000bc00bc7308 */ /* 0x000fe20000000800 */
[----:B------:R-:W-:Y:S01]  /*e5f0*/  FMNMX.FTZ R54, R26, R3, !PT ;  /* 0x000000031a367209 */ /* 0x000fe20007810000 */
[--C-:B------:R-:W-:Y:S01]  /*e600*/  FFMA.FTZ R33, R66, UR10, -R57.reuse ;  /* 0x0000000a42217c23 */ /* 0x100fe20008010839 */
[----:B------:R-:W-:Y:S01]  /*e610*/  ISETP.NE.AND P2, PT, R88, RZ, PT ;  /* 0x000000ff5800720c */ /* 0x000fe20003f45270 */
[--C-:B------:R-:W-:Y:S01]  /*e620*/  FFMA.FTZ R184, R184, UR10, -R57.reuse ;  /* 0x0000000ab8b87c23 */ /* 0x100fe20008010839 */
[----:B------:R-:W-:Y:S01]  /*e630*/  FMNMX.FTZ R54, R29, R54, !PT ;  /* 0x000000361d367209 */ /* 0x000fe20007810000 */
[--C-:B------:R-:W-:Y:S01]  /*e640*/  FFMA.FTZ R35, R35, UR10, -R57.reuse ;  /* 0x0000000a23237c23 */ /* 0x100fe20008010839 */
[----:B------:R-:W-:Y:S01]  /*e650*/  ISETP.GT.AND P2, PT, R56, 0x49, !P2 ;  /* 0x000000493800780c */ /* 0x000fe20005744270 */
[----:B------:R-:W-:Y:S01]  /*e660*/  MUFU.EX2 R31, R31 ;  /* 0x0000001f001f7308 */ /* 0x000fe20000000800 */
        /* <DEDUP_REMOVED lines=23> */
[--C-:B------:R-:W-:Y:S01]  /*e7e0*/  FFMA.FTZ R43, R43, UR10, -R57.reuse ;  /* 0x0000000a2b2b7c23 */ /* 0x100fe20008010839 */
[----:B------:R-:W-:Y:S01]  /*e7f0*/  FMNMX.FTZ R52, R40, R3, !PT ;  /* 0x0000000328347209 */ /* 0x000fe20007810000 */
[--C-:B------:R-:W-:Y:S01]  /*e800*/  FFMA.FTZ R42, R42, UR10, -R57.reuse ;  /* 0x0000000a2a2a7c23 */ /* 0x100fe20008010839 */
[--C-:B------:R-:W-:Y:S01]  /*e810*/  FFMA.FTZ R41, R41, UR10, -R57.reuse ;  /* 0x0000000a29297c23 */ /* 0x100fe20008010839 */
[--C-:B------:R-:W-:Y:S01]  /*e820*/  FFMA.FTZ R38, R38, UR10, -R57.reuse ;  /* 0x0000000a26267c23 */ /* 0x100fe20008010839 */
[----:B------:R-:W-:Y:S01]  /*e830*/  FMNMX.FTZ R52, R39, R52, !PT ;  /* 0x0000003427347209 */ /* 0x000fe20007810000 */
[--C-:B------:R-:W-:Y:S01]  /*e840*/  FFMA.FTZ R0, R0, UR10, -R57.reuse ;  /* 0x0000000a00007c23 */ /* 0x100fe20008010839 */
[--C-:B------:R-:W-:Y:S01]  /*e850*/  FFMA.FTZ R2, R2, UR10, -R57.reuse ;  /* 0x0000000a02027c23 */ /* 0x100fe20008010839 */
[----:B------:R-:W-:Y:S02]  /*e860*/  MUFU.EX2 R33, R33 ;  /* 0x0000002100217308 */ /* 0x000fe40000000800 */
[----:B------:R-:W0:Y:S06]  /*e870*/  SHFL.BFLY PT, R3, R52, 0x2, 0x1f ;  /* 0x0c401f0034037f89 */ /* 0x000e2c00000e0000 */
[----:B------:R-:W-:Y:S08]  /*e880*/  MUFU.EX2 R184, R184 ;  /* 0x000000b800b87308 */ /* 0x000ff00000000800 */
[----:B------:R-:W-:Y:S08]  /*e890*/  MUFU.EX2 R35, R35 ;  /* 0x0000002300237308 */ /* 0x000ff00000000800 */
[----:B------:R-:W-:Y:S01]  /*e8a0*/  MUFU.EX2 R186, R186 ;  /* 0x000000ba00ba7308 */ /* 0x000fe20000000800 */
[----:B0-----:R-:W-:Y:S01]  /*e8b0*/  FMNMX.FTZ R45, R52, R3, !PT ;  /* 0x00000003342d7209 */ /* 0x001fe20007810000 */
[----:B------:R-:W-:-:S04]  /*e8c0*/  FFMA.FTZ R52, R44, UR10, -R57 ;  /* 0x0000000a2c347c23 */ /* 0x000fc80008010839 */
[----:B------:R-:W0:Y:S02]  /*e8d0*/  SHFL.BFLY PT, R44, R45, 0x1, 0x1f ;  /* 0x0c201f002d2c7f89 */ /* 0x000e2400000e0000 */
[----:B------:R-:W-:Y:S08]  /*e8e0*/  MUFU.EX2 R37, R37 ;  /* 0x0000002500257308 */ /* 0x000ff00000000800 */
[----:B------:R-:W-:Y:S08]  /*e8f0*/  MUFU.EX2 R53, R53 ;  /* 0x0000003500357308 */ /* 0x000ff00000000800 */
[----:B------:R-:W1:Y:S01]  /*e900*/  MUFU.EX2 R54, R54 ;  /* 0x0000003600367308 */ /* 0x000e620000000800 */
[----:B0-----:R-:W-:-:S07]  /*e910*/  FMNMX.FTZ R3, R45, R44, !PT ;  /* 0x0000002c2d037209 */ /* 0x001fce0007810000 */
[----:B------:R-:W-:Y:S01]  /*e920*/  MUFU.EX2 R51, R51 ;  /* 0x0000003300337308 */ /* 0x000fe20000000800 */
[C---:B------:R-:W-:Y:S01]  /*e930*/  FSETP.NEU.FTZ.AND P2, PT, R3.reuse, -INF , PT ;  /* 0xff8000000300780b */ /* 0x040fe20003f5d000 */
[----:B------:R-:W-:-:S06]  /*e940*/  FMUL.FTZ R44, R3, UR10 ;  /* 0x0000000a032c7c20 */ /* 0x000fcc0008410000 */
[----:B------:R-:W-:Y:S01]  /*e950*/  MUFU.EX2 R45, R2 ;  /* 0x00000002002d7308 */ /* 0x000fe20000000800 */
[----:B------:R-:W-:Y:S02]  /*e960*/  FSEL R57, R44, RZ, P2 ;  /* 0x000000ff2c397208 */ /* 0x000fe40001000000 */
[----:B------:R-:W-:Y:S02]  /*e970*/  PLOP3.LUT P2, PT, PT, PT, UP1, 0x40, 0x0 ;  /* 0x000000000000781c */ /* 0x000fe40003f4e818 */
[----:B-1----:R-:W-:Y:S01]  /*e980*/  F2FP.BF16.F32.PACK_AB R180, R54, R53 ;  /* 0x0000003536b4723e */ /* 0x002fe200000010ff */
[--C-:B------:R-:W-:Y:S01]  /*e990*/  FFMA.FTZ R9, R9, UR10, -R57.reuse ;  /* 0x0000000a09097c23 */ /* 0x100fe20008010839 */
[--C-:B------:R-:W-:Y:S01]  /*e9a0*/  FFMA.FTZ R58, R58, UR10, -R57.reuse ;  /* 0x0000000a3a3a7c23 */ /* 0x100fe20008010839 */
[--C-:B------:R-:W-:Y:S01]  /*e9b0*/  FFMA.FTZ R5, R5, UR10, -R57.reuse ;  /* 0x0000000a05057c23 */ /* 0x100fe20008010839 */
[--C-:B------:R-:W-:Y:S01]  /*e9c0*/  FFMA.FTZ R8, R8, UR10, -R57.reuse ;  /* 0x0000000a08087c23 */ /* 0x100fe20008010839 */
[----:B------:R0:W-:Y:S01]  /*e9d0*/  MUFU.EX2 R44, R9 ;  /* 0x00000009002c7308 */ /* 0x0001e20000000800 */
[--C-:B------:R-:W-:Y:S01]  /*e9e0*/  FFMA.FTZ R10, R10, UR10, -R57.reuse ;  /* 0x0000000a0a0a7c23 */ /* 0x100fe20008010839 */
[--C-:B------:R-:W-:Y:S01]  /*e9f0*/  FFMA.FTZ R11, R11, UR10, -R57.reuse ;  /* 0x0000000a0b0b7c23 */ /* 0x100fe20008010839 */
[--C-:B------:R-:W-:Y:S01]  /*ea00*/  FFMA.FTZ R12, R12, UR10, -R57.reuse ;  /* 0x0000000a0c0c7c23 */ /* 0x100fe20008010839 */
[--C-:B------:R-:W-:Y:S01]  /*ea10*/  FFMA.FTZ R13, R13, UR10, -R57.reuse ;  /* 0x0000000a0d0d7c23 */ /* 0x100fe20008010839 */
[--C-:B------:R-:W-:Y:S01]  /*ea20*/  FFMA.FTZ R14, R14, UR10, -R57.reuse ;  /* 0x0000000a0e0e7c23 */ /* 0x100fe20008010839 */
[--C-:B------:R-:W-:Y:S01]  /*ea30*/  FFMA.FTZ R15, R15, UR10, -R57.reuse ;  /* 0x0000000a0f0f7c23 */ /* 0x100fe20008010839 */
[----:B------:R-:W-:Y:S01]  /*ea40*/  FFMA.FTZ R20, R20, UR10, -R57 ;  /* 0x0000000a14147c23 */ /* 0x000fe20008010839 */
[----:B------:R-:W-:Y:S01]  /*ea50*/  MUFU.EX2 R58, R58 ;  /* 0x0000003a003a7308 */ /* 0x000fe20000000800 */
[----:B0-----:R-:W-:Y:S01]  /*ea60*/  FADD.FTZ R9, R188, R31 ;  /* 0x0000001fbc097221 */ /* 0x001fe20000010000 */
[--C-:B------:R-:W-:Y:S01]  /*ea70*/  FFMA.FTZ R21, R21, UR10, -R57.reuse ;  /* 0x0000000a15157c23 */ /* 0x100fe20008010839 */
[--C-:B------:R-:W-:Y:S01]  /*ea80*/  FFMA.FTZ R24, R24, UR10, -R57.reuse ;  /* 0x0000000a18187c23 */ /* 0x100fe20008010839 */
[----:B------:R-:W-:Y:S01]  /*ea90*/  FFMA.FTZ R27, R27, UR10, -R57 ;  /* 0x0000000a1b1b7c23 */ /* 0x000fe20008010839 */
[----:B------:R-:W-:Y:S01]  /*eaa0*/  FADD.FTZ R2, R190, R9 ;  /* 0x00000009be027221 */ /* 0x000fe20000010000 */
[--C-:B------:R-:W-:Y:S01]  /*eab0*/  FFMA.FTZ R26, R26, UR10, -R57.reuse ;  /* 0x0000000a1a1a7c23 */ /* 0x100fe20008010839 */
[--C-:B------:R-:W-:Y:S01]  /*eac0*/  FFMA.FTZ R29, R29, UR10, -R57.reuse ;  /* 0x0000000a1d1d7c23 */ /* 0x100fe20008010839 */
[----:B------:R-:W0:Y:S01]  /*ead0*/  MUFU.EX2 R5, R5 ;  /* 0x0000000500057308 */ /* 0x000e220000000800 */
[----:B------:R-:W-:Y:S01]  /*eae0*/  FADD.FTZ R9, R33, R2 ;  /* 0x0000000221097221 */ /* 0x000fe20000010000 */
[--C-:B------:R-:W-:Y:S01]  /*eaf0*/  FFMA.FTZ R25, R25, UR10, -R57.reuse ;  /* 0x0000000a19197c23 */ /* 0x100fe20008010839 */
[----:B------:R-:W-:Y:S01]  /*eb00*/  FFMA.FTZ R28, R28, UR10, -R57 ;  /* 0x0000000a1c1c7c23 */ /* 0x000fe20008010839 */
[----:B------:R-:W-:Y:S01]  /*eb10*/  F2FP.BF16.F32.PACK_AB R188, R31, R188 ;  /* 0x000000bc1fbc723e */ /* 0x000fe200000010ff */
[----:B------:R-:W-:Y:S01]  /*eb20*/  FADD.FTZ R2, R184, R9 ;  /* 0x00000009b8027221 */ /* 0x000fe20000010000 */
[--C-:B------:R-:W-:Y:S01]  /*eb30*/  FFMA.FTZ R30, R30, UR10, -R57.reuse ;  /* 0x0000000a1e1e7c23 */ /* 0x100fe20008010839 */
[--C-:B------:R-:W-:Y:S01]  /*eb40*/  FFMA.FTZ R32, R32, UR10, -R57.reuse ;  /* 0x0000000a20207c23 */ /* 0x100fe20008010839 */
[----:B------:R1:W2:Y:S01]  /*eb50*/  MUFU.EX2 R191, R8 ;  /* 0x0000000800bf7308 */ /* 0x0002a20000000800 */
[----:B------:R-:W-:Y:S01]  /*eb60*/  FADD.FTZ R9, R35, R2 ;  /* 0x0000000223097221 */ /* 0x000fe20000010000 */
[--C-:B------:R-:W-:Y:S01]  /*eb70*/  FFMA.FTZ R36, R36, UR10, -R57.reuse ;  /* 0x0000000a24247c23 */ /* 0x100fe20008010839 */
[--C-:B------:R-:W-:Y:S01]  /*eb80*/  FFMA.FTZ R34, R34, UR10, -R57.reuse ;  /* 0x0000000a22227c23 */ /* 0x100fe20008010839 */
[----:B------:R-:W-:Y:S01]  /*eb90*/  FFMA.FTZ R40, R40, UR10, -R57 ;  /* 0x0000000a28287c23 */ /* 0x000fe20008010839 */
[----:B------:R-:W-:Y:S01]  /*eba0*/  FADD.FTZ R2, R186, R9 ;  /* 0x00000009ba027221 */ /* 0x000fe20000010000 */
[----:B------:R-:W-:Y:S01]  /*ebb0*/  FFMA.FTZ R39, R39, UR10, -R57 ;  /* 0x0000000a27277c23 */ /* 0x000fe20008010839 */
[----:B------:R-:W-:Y:S01]  /*ebc0*/  F2FP.BF16.F32.PACK_AB R190, R33, R190 ;  /* 0x000000be21be723e */ /* 0x000fe200000010ff */
[----:B------:R-:W3:Y:S01]  /*ebd0*/  MUFU.EX2 R10, R10 ;  /* 0x0000000a000a7308 */ /* 0x000ee20000000800 */
[----:B------:R-:W-:Y:S01]  /*ebe0*/  FADD.FTZ R2, R37, R2 ;  /* 0x0000000225027221 */ /* 0x000fe20000010000 */
[----:B0-----:R-:W-:-:S02]  /*ebf0*/  F2FP.BF16.F32.PACK_AB R189, R5, R58 ;  /* 0x0000003a05bd723e */ /* 0x001fc400000010ff */
[----:B------:R-:W-:Y:S01]  /*ec00*/  F2FP.BF16.F32.PACK_AB R184, R35, R184 ;  /* 0x000000b823b8723e */ /* 0x000fe200000010ff */
[----:B------:R-:W-:Y:S01]  /*ec10*/  FADD.FTZ R9, R53, R2 ;  /* 0x0000000235097221 */ /* 0x000fe20000010000 */
[----:B------:R-:W-:Y:S01]  /*ec20*/  FADD.FTZ R2, R58, R5 ;  /* 0x000000053a027221 */ /* 0x000fe20000010000 */
[----:B------:R-:W-:Y:S01]  /*ec30*/  F2FP.BF16.F32.PACK_AB R186, R37, R186 ;  /* 0x000000ba25ba723e */ /* 0x000fe200000010ff */
[----:B------:R-:W0:Y:S01]  /*ec40*/  MUFU.EX2 R11, R11 ;  /* 0x0000000b000b7308 */ /* 0x000e220000000800 */
[----:B-1----:R-:W-:Y:S01]  /*ec50*/  FADD.FTZ R8, R54, R9 ;  /* 0x0000000936087221 */ /* 0x002fe20000010000 */
[----:B--2---:R-:W-:Y:S01]  /*ec60*/  FADD.FTZ R9, R191, R2 ;  /* 0x00000002bf097221 */ /* 0x004fe20000010000 */
[C---:B------:R-:W-:Y:S02]  /*ec70*/  F2FP.BF16.F32.PACK_AB R191, R44.reuse, R191 ;  /* 0x000000bf2cbf723e */ /* 0x040fe400000010ff */
[----:B------:R-:W-:Y:S01]  /*ec80*/  FADD.FTZ R59, R51, R8 ;  /* 0x00000008333b7221 */ /* 0x000fe20000010000 */
[----:B------:R-:W-:-:S02]  /*ec90*/  FADD.FTZ R9, R44, R9 ;  /* 0x000000092c097221 */ /* 0x000fc40000010000 */
[----:B------:R-:W1:Y:S02]  /*eca0*/  MUFU.EX2 R12, R12 ;  /* 0x0000000c000c7308 */ /* 0x000e640000000800 */
[----:B---3--:R-:W-:-:S06]  /*ecb0*/  FADD.FTZ R2, R10, R9 ;  /* 0x000000090a027221 */ /* 0x008fcc0000010000 */
[----:B------:R-:W2:Y:S01]  /*ecc0*/  MUFU.EX2 R50, R50 ;  /* 0x0000003200327308 */ /* 0x000ea20000000800 */
[C---:B0-----:R-:W-:Y:S01]  /*ecd0*/  FADD.FTZ R9, R11.reuse, R2 ;  /* 0x000000020b097221 */ /* 0x041fe20000010000 */
[----:B------:R-:W-:-:S06]  /*ece0*/  F2FP.BF16.F32.PACK_AB R185, R11, R10 ;  /* 0x0000000a0bb9723e */ /* 0x000fcc00000010ff */
[----:B------:R-:W0:Y:S01]  /*ecf0*/  MUFU.EX2 R13, R13 ;  /* 0x0000000d000d7308 */ /* 0x000e220000000800 */
[----:B-1----:R-:W-:-:S07]  /*ed00*/  FADD.FTZ R2, R12, R9 ;  /* 0x000000090c027221 */ /* 0x002fce0000010000 */
[----:B------:R-:W1:Y:S01]  /*ed10*/  MUFU.EX2 R49, R49 ;  /* 0x0000003100317308 */ /* 0x000e620000000800 */
[C---:B--2---:R-:W-:Y:S01]  /*ed20*/  FADD.FTZ R8, R50.reuse, R59 ;  /* 0x0000003b32087221 */ /* 0x044fe20000010000 */
[----:B------:R-:W-:-:S06]  /*ed30*/  F2FP.BF16.F32.PACK_AB R182, R50, R51 ;  /* 0x0000003332b6723e */ /* 0x000fcc00000010ff */
[----:B------:R-:W2:Y:S01]  /*ed40*/  MUFU.EX2 R14, R14 ;  /* 0x0000000e000e7308 */ /* 0x000ea20000000800 */
[C---:B0-----:R-:W-:Y:S01]  /*ed50*/  FADD.FTZ R9, R13.reuse, R2 ;  /* 0x000000020d097221 */ /* 0x041fe20000010000 */
[----:B------:R-:W-:-:S06]  /*ed60*/  F2FP.BF16.F32.PACK_AB R187, R13, R12 ;  /* 0x0000000c0dbb723e */ /* 0x000fcc00000010ff */
[----:B------:R-:W0:Y:S01]  /*ed70*/  MUFU.EX2 R48, R48 ;  /* 0x0000003000307308 */ /* 0x000e220000000800 */
[----:B-1----:R-:W-:-:S07]  /*ed80*/  FADD.FTZ R59, R49, R8 ;  /* 0x00000008313b7221 */ /* 0x002fce0000010000 */
[----:B------:R-:W1:Y:S01]  /*ed90*/  MUFU.EX2 R15, R15 ;  /* 0x0000000f000f7308 */ /* 0x000e620000000800 */
[----:B--2---:R-:W-:-:S07]  /*eda0*/  FADD.FTZ R2, R14, R9 ;  /* 0x000000090e027221 */ /* 0x004fce0000010000 */
[----:B------:R-:W2:Y:S01]  /*edb0*/  MUFU.EX2 R47, R47 ;  /* 0x0000002f002f7308 */ /* 0x000ea20000000800 */
[C---:B0-----:R-:W-:Y:S01]  /*edc0*/  FADD.FTZ R8, R48.reuse, R59 ;  /* 0x0000003b30087221 */ /* 0x041fe20000010000 */
[----:B------:R-:W-:-:S06]  /*edd0*/  F2FP.BF16.F32.PACK_AB R176, R48, R49 ;  /* 0x0000003130b0723e */ /* 0x000fcc00000010ff */
[----:B------:R-:W0:Y:S01]  /*ede0*/  MUFU.EX2 R20, R20 ;  /* 0x0000001400147308 */ /* 0x000e220000000800 */
[C---:B-1----:R-:W-:Y:S01]  /*edf0*/  FADD.FTZ R9, R15.reuse, R2 ;  /* 0x000000020f097221 */ /* 0x042fe20000010000 */
[----:B------:R-:W-:-:S06]  /*ee00*/  F2FP.BF16.F32.PACK_AB R181, R15, R14 ;  /* 0x0000000e0fb5723e */ /* 0x000fcc00000010ff */
[----:B------:R-:W1:Y:S01]  /*ee10*/  MUFU.EX2 R46, R46 ;  /* 0x0000002e002e7308 */ /* 0x000e620000000800 */
[----:B--2---:R-:W-:-:S07]  /*ee20*/  FADD.FTZ R59, R47, R8 ;  /* 0x000000082f3b7221 */ /* 0x004fce0000010000 */
[----:B------:R-:W2:Y:S01]  /*ee30*/  MUFU.EX2 R21, R21 ;  /* 0x0000001500157308 */ /* 0x000ea20000000800 */
[----:B0-----:R-:W-:-:S07]  /*ee40*/  FADD.FTZ R2, R20, R9 ;  /* 0x0000000914027221 */ /* 0x001fce0000010000 */
[----:B------:R-:W0:Y:S01]  /*ee50*/  MUFU.EX2 R55, R55 ;  /* 0x0000003700377308 */ /* 0x000e220000000800 */
[C---:B-1----:R-:W-:Y:S01]  /*ee60*/  FADD.FTZ R8, R46.reuse, R59 ;  /* 0x0000003b2e087221 */ /* 0x042fe20000010000 */
[----:B------:R-:W-:-:S06]  /*ee70*/  F2FP.BF16.F32.PACK_AB R178, R46, R47 ;  /* 0x0000002f2eb2723e */ /* 0x000fcc00000010ff */
[----:B------:R-:W1:Y:S01]  /*ee80*/  MUFU.EX2 R24, R24 ;  /* 0x0000001800187308 */ /* 0x000e620000000800 */
[C---:B--2---:R-:W-:Y:S01]  /*ee90*/  FADD.FTZ R9, R21.reuse, R2 ;  /* 0x0000000215097221 */ /* 0x044fe20000010000 */
[----:B------:R-:W-:-:S06]  /*eea0*/  F2FP.BF16.F32.PACK_AB R183, R21, R20 ;  /* 0x0000001415b7723e */ /* 0x000fcc00000010ff */
[----:B------:R-:W2:Y:S01]  /*eeb0*/  MUFU.EX2 R52, R52 ;  /* 0x0000003400347308 */ /* 0x000ea20000000800 */
[----:B0-----:R-:W-:-:S07]  /*eec0*/  FADD.FTZ R31, R55, R8 ;  /* 0x00000008371f7221 */ /* 0x001fce0000010000 */
        /* <DEDUP_REMOVED lines=11> */
[----:B--2---:R-:W-:Y:S01]  /*ef80*/  FADD.FTZ R2, R26, R9 ;  /* 0x000000091a027221 */ /* 0x004fe20000010000 */
[----:B------:R-:W-:-:S06]  /*ef90*/  VIADD R9, R79, 0xfffffffe ;  /* 0xfffffffe4f097836 */ /* 0x000fcc0000000000 */
        /* <DEDUP_REMOVED lines=17> */
[----:B0-----:R-:W-:Y:S01]  /*f0b0*/  FADD.FTZ R8, R0, R31 ;  /* 0x0000001f00087221 */ /* 0x001fe20000010000 */
[----:B------:R-:W-:-:S03]  /*f0c0*/  F2FP.BF16.F32.PACK_AB R170, R45, R0 ;  /* 0x000000002daa723e */ /* 0x000fc600000010ff */
[----:B------:R-:W-:-:S03]  /*f0d0*/  FADD.FTZ R8, R45, R8 ;  /* 0x000000082d087221 */ /* 0x000fc60000010000 */
[----:B------:R-:W0:Y:S01]  /*f0e0*/  MUFU.EX2 R36, R36 ;  /* 0x0000002400247308 */ /* 0x000e220000000800 */
[----:B-1----:R-:W-:-:S07]  /*f0f0*/  FADD.FTZ R0, R30, R5 ;  /* 0x000000051e007221 */ /* 0x002fce0000010000 */
[----:B------:R-:W1:Y:S01]  /*f100*/  MUFU.EX2 R169, R34 ;  /* 0x0000002200a97308 */ /* 0x000e620000000800 */
[C---:B--2---:R-:W-:Y:S01]  /*f110*/  FADD.FTZ R5, R175.reuse, R0 ;  /* 0x00000000af057221 */ /* 0x044fe20000010000 */
[----:B------:R-:W-:-:S06]  /*f120*/  F2FP.BF16.F32.PACK_AB R175, R175, R30 ;  /* 0x0000001eafaf723e */ /* 0x000fcc00000010ff */
[----:B------:R-:W2:Y:S01]  /*f130*/  MUFU.EX2 R40, R40 ;  /* 0x0000002800287308 */ /* 0x000ea20000000800 */
[----:B0-----:R-:W-:-:S07]  /*f140*/  FADD.FTZ R0, R36, R5 ;  /* 0x0000000524007221 */ /* 0x001fce0000010000 */
[----:B------:R-:W0:Y:S01]  /*f150*/  MUFU.EX2 R39, R39 ;  /* 0x0000002700277308 */ /* 0x000e220000000800 */
[C---:B-1----:R-:W-:Y:S01]  /*f160*/  FADD.FTZ R5, R169.reuse, R0 ;  /* 0x00000000a9057221 */ /* 0x042fe20000010000 */
[----:B------:R-:W-:-:S03]  /*f170*/  F2FP.BF16.F32.PACK_AB R169, R169, R36 ;  /* 0x00000024a9a9723e */ /* 0x000fc600000010ff */
[----:B--2---:R-:W-:-:S04]  /*f180*/  FADD.FTZ R0, R40, R5 ;  /* 0x0000000528007221 */ /* 0x004fc80000010000 */
[C---:B0-----:R-:W-:Y:S01]  /*f190*/  FADD.FTZ R5, R39.reuse, R0 ;  /* 0x0000000027057221 */ /* 0x041fe20000010000 */
        /* <DEDUP_REMOVED lines=12> */
.L_x_1775:
[----:B------:R-:W-:-:S11]  /*f260*/  UISETP.NE.AND UP2, UPT, UR5, 0x1, UPT ;  /* 0x000000010500788c */ /* 0x000fd6000bf45270 */
[----:B------:R-:W-:Y:S02]  /*f270*/  @UP2 ULDC.64 UR6, c[0x0][0x9e8] ;  /* 0x00027a0000062ab9 */ /* 0x000fe40000000a00 */
[----:B------:R-:W-:-:S04]  /*f280*/  UIMAD.WIDE.U32 UR14, UR11, UR6, URZ ;  /* 0x000000060b0e72a5 */ /* 0x000fc8000f8e003f */
[----:B------:R-:W-:-:S12]  /*f290*/  @UP2 USHF.R.U32.HI UR11, URZ, UR7, UR15 ;  /* 0x000000073f0b2299 */ /* 0x000fd8000801160f */
.L_x_1776:
[----:B------:R-:W-:-:S04]  /*f2a0*/  UIMAD UR5, UR11, UR5, UR5 ;  /* 0x000000050b0572a4 */ /* 0x000fc8000f8e0205 */
[----:B------:R-:W-:-:S04]  /*f2b0*/  UISETP.LT.AND UP2, UPT, UR4, UR5, UPT ;  /* 0x000000050400728c */ /* 0x000fc8000bf41270 */
[----:B------:R-:W-:-:S12]  /*f2c0*/  USEL UR4, UR4, UR5, UP2 ;  /* 0x0000000504047287 */ /* 0x000fd80009000000 */
.L_x_1774:
        /* <DEDUP_REMOVED lines=63> */
.L_x_1794:
[----:B------:R-:W-:-:S04]  /*f6c0*/  UIADD3 UR5, UR38, 0x1, URZ ;  /* 0x0000000126057890 */ /* 0x000fc8000fffe03f */
[----:B------:R-:W-:-:S04]  /*f6d0*/  UISETP.NE.AND UP2, UPT, UR5, 0x2, UPT ;  /* 0x000000020500788c */ /* 0x000fc8000bf45270 */
[----:B------:R-:W-:Y:S02]  /*f6e0*/  USEL UR37, URZ, 0x1, UP2 ;  /* 0x000000013f257887 */ /* 0x000fe40009000000 */
[----:B------:R-:W-:Y:S02]  /*f6f0*/  USEL UR5, UR5, URZ, UP2 ;  /* 0x0000003f05057287 */ /* 0x000fe40009000000 */
[----:B------:R-:W-:Y:S01]  /*f700*/  ULOP3.LUT UR37, UR60, UR37, URZ, 0x3c, !UPT ;  /* 0x000000253c257292 */ /* 0x000fe2000f8e3c3f */
[----:B------:R-:W-:Y:S11]  /*f710*/  @!P0 BRA `(.L_x_1778) ;  /* 0x0000000000048947 */ /* 0x000ff60003800000 */
[----:B------:R-:W-:Y:S01]  /*f720*/  BPT.TRAP 0x1 ;  /* 0x000000040000795c */ /* 0x000fe20000300000 */
.L_x_1778:
[----:B------:R-:W-:Y:S01]  /*f730*/  ULEA UR7, UR5, UR39, 0x3 ;  /* 0x0000002705077291 */ /* 0x000fe2000f8e183f */
[----:B------:R-:W-:-:S05]  /*f740*/  IMAD.U32 R10, RZ, RZ, UR37 ;  /* 0x00000025ff0a7e24 */ /* 0x000fca000f8e00ff */
[----:B------:R-:W-:-:S04]  /*f750*/  SHF.L.U32 R10, R10, 0x1f, RZ ;  /* 0x0000001f0a0a7819 */ /* 0x000fc800000006ff */
[----:B------:R0:W1:Y:S01]  /*f760*/  SYNCS.PHASECHK.TRANS64.TRYWAIT P2, [UR7+0x30830], R10 ;  /* 0x0308300aff0075a7 */ /* 0x0000620008040147 */
[----:B------:R-:W-:Y:S05]  /*f770*/  @!P0 BRA `(.L_x_1779) ;  /* 0x0000000000048947 */ /* 0x000fea0003800000 */
[----:B------:R-:W-:Y:S01]  /*f780*/  BPT.TRAP 0x1 ;  /* 0x000000040000795c */ /* 0x000fe20000300000 */
.L_x_1779:
[----:B-1----:R-:W-:Y:S05]  /*f790*/  @P2 BRA `(.L_x_1780) ;  /* 0x0000000000082947 */ /* 0x002fea0003800000 */
[----:B------:R-:W1:Y:S02]  /*f7a0*/  SYNCS.PHASECHK.TRANS64.TRYWAIT P2, [UR7+0x30830], R10 ;  /* 0x0308300aff0075a7 */ /* 0x000e640008040147 */
[----:B-1----:R-:W-:Y:S05]  /*f7b0*/  @!P2 BRA `(.L_x_1781) ;  /* 0x0000015c0008a947 */ /* 0x002fea0003800000 */
.L_x_1780:
        /* <DEDUP_REMOVED lines=126> */
[-C--:B------:R-:W-:Y:S01]  /*ffa0*/  FMUL.FTZ R115, R115, R2.reuse ;  /* 0x0000000273737220 */ /* 0x080fe20000410000 */
[----:B------:R-:W-:Y:S01]  /*ffb0*/  UMOV UR48, UR52 ;  /* 0x0000003400307c82 */ /* 0x000fe20008000000 */
[----:B------:R-:W-:Y:S01]  /*ffc0*/  UMOV UR49, UR53 ;  /* 0x0000003500317c82 */ /* 0x000fe20008000000 */
[----:B------:R-:W-:Y:S01]  /*ffd0*/  UMOV UR51, 0x40000040 ;  /* 0x4000004000337882 */ /* 0x000fe20000000000 */
[-C--:B------:R-:W-:Y:S01]  /*ffe0*/  FMUL.FTZ R118, R118, R2.reuse ;  /* 0x0000000276767220 */ /* 0x080fe20000410000 */
[----:B------:R-:W-:Y:S01]  /*fff0*/  FMUL.FTZ R119, R119, R2 ;  /* 0x0000000277777220 */ /* 0x000fe20000410000 */
[----:B------:R-:W-:-:S02]  /*10000*/  WARPGROUP.DEPBAR.LE gsb0, 0x0 ;  /* 0x00008000000079c5 */ /* 0x000fc40000010000 */
        /* <DEDUP_REMOVED lines=32> */
.L_x_1782:
[----:B------:R-:W-:Y:S01]  /*10210*/  ULEA UR6, UR38, UR39, 0x3 ;  /* 0x0000002726067291 */ /* 0x000fe2000f8e183f */
[----:B------:R-:W-:-:S05]  /*10220*/  IMAD.U32 R0, RZ, RZ, UR60 ;  /* 0x0000003cff007e24 */ /* 0x000fca000f8e00ff */
[----:B------:R-:W-:-:S04]  /*10230*/  SHF.L.U32 R0, R0, 0x1f, RZ ;  /* 0x0000001f00007819 */ /* 0x000fc800000006ff */
[----:B------:R2:W3:Y:S01]  /*10240*/  SYNCS.PHASECHK.TRANS64.TRYWAIT P2, [UR6+0x30850], R0 ;  /* 0x03085000ff0075a7 */ /* 0x0004e20008040146 */
[----:B------:R-:W-:Y:S05]  /*10250*/  @!P0 BRA `(.L_x_1783) ;  /* 0x0000000000048947 */ /* 0x000fea0003800000 */
[----:B------:R-:W-:Y:S01]  /*10260*/  BPT.TRAP 0x1 ;  /* 0x000000040000795c */ /* 0x000fe20000300000 */
.L_x_1783:
[----:B---3--:R-:W-:Y:S05]  /*10270*/  @P2 BRA `(.L_x_1784) ;  /* 0x0000000000082947 */ /* 0x008fea0003800000 */
[----:B------:R-:W3:Y:S02]  /*10280*/  SYNCS.PHASECHK.TRANS64.TRYWAIT P2, [UR6+0x30850], R0 ;  /* 0x03085000ff0075a7 */ /* 0x000ee40008040146 */
[----:B---3--:R-:W-:Y:S05]  /*10290*/  @!P2 BRA `(.L_x_1785) ;  /* 0x000001500068a947 */ /* 0x008fea0003800000 */
.L_x_1784:
[----:B------:R-:W-:Y:S01]  /*102a0*/  UIADD3 UR10, UR39, 0x400, URZ ;  /* 0x00000400270a7890 */ /* 0x000fe2000fffe03f */
[----:B------:R-:W-:Y:S01]  /*102b0*/  WARPGROUP.ARRIVE ;  /* 0x00000000000079c5 */ /* 0x000fe20000000000 */
[----:B------:R-:W-:Y:S01]  /*102c0*/  UMOV UR11, 0x40000040 ;  /* 0x40000040000b7882 */ /* 0x000fe20000000000 */
[----:B------:R-:W-:Y:S01]  /*102d0*/  PLOP3.LUT P2, PT, PT, PT, UP0, 0x80, 0x0 ;  /* 0x000000000000781c */ /* 0x000fe20003f4f008 */
[----:B------:R-:W-:Y:S01]  /*102e0*/  USHF.R.U32.HI UR10, URZ, 0x4, UR10 ;  /* 0x000000043f0a7899 */ /* 0x000fe2000801160a */
[----:B------:R-:W-:Y:S01]  /*102f0*/  FMUL.FTZ R20, R128, UR4 ;  /* 0x0000000480147c20 */ /* 0x000fe20008410000 */
[----:B------:R-:W-:Y:S01]  /*10300*/  FMUL.FTZ R128, R138, UR4 ;  /* 0x000000048a807c20 */ /* 0x000fe20008410000 */
[----:B------:R-:W-:Y:S01]  /*10310*/  PLOP3.LUT P3, PT, PT, PT, UP0, 0x80, 0x0 ;  /* 0x000000000000781c */ /* 0x000fe20003f6f008 */
[----:B------:R-:W-:Y:S01]  /*10320*/  ULOP3.LUT UR10, UR10, 0x3fff, URZ, 0xc0, !UPT ;  /* 0x00003fff0a0a7892 */ /* 0x000fe2000f8ec03f */
[----:B------:R-:W-:Y:S01]  /*10330*/  FMUL.FTZ R138, R144, UR4 ;  /* 0x00000004908a7c20 */ /* 0x000fe20008410000 */
[----:B------:R-:W-:Y:S01]  /*10340*/  FMUL.FTZ R144, R154, UR4 ;  /* 0x000000049a907c20 */ /* 0x000fe20008410000 */
[----:B------:R-:W-:Y:S01]  /*10350*/  FMUL.FTZ R154, R160, UR4 ;  /* 0x00000004a09a7c20 */ /* 0x000fe20008410000 */
[----:B------:R-:W-:Y:S01]  /*10360*/  ULOP3.LUT UR10, UR10, 0x3000000, URZ, 0xfc, !UPT ;  /* 0x030000000a0a7892 */ /* 0x000fe2000f8efc3f */
[----:B------:R-:W-:-:S02]  /*10370*/  VIADD R160, R22, UR61 ;  /* 0x0000003d16a07c36 */ /* 0x000fc40008000000 */
[----:B--23--:R-:W-:Y:S01]  /*10380*/  FMUL.FTZ R0, R120, UR4 ;  /* 0x0000000478007c20 */ /* 0x00cfe20008410000 */
[----:B------:R-:W-:Y:S01]  /*10390*/  FMUL.FTZ R21, R129, UR4 ;  /* 0x0000000481157c20 */ /* 0x000fe20008410000 */
[----:B------:R-:W-:Y:S01]  /*103a0*/  UIMAD UR14, UR38, 0x900, UR10 ;  /* 0x00000900260e78a4 */ /* 0x000fe2000f8e020a */
[----:B------:R-:W-:Y:S01]  /*103b0*/  FMUL.FTZ R129, R139, UR4 ;  /* 0x000000048b817c20 */ /* 0x000fe20008410000 */
[----:B------:R-:W-:Y:S01]  /*103c0*/  FMUL.FTZ R139, R145, UR4 ;  /* 0x00000004918b7c20 */ /* 0x000fe20008410000 */
[----:B------:R-:W-:Y:S01]  /*103d0*/  FMUL.FTZ R2, R121, UR4 ;  /* 0x0000000479027c20 */ /* 0x000fe20008410000 */
[----:B------:R-:W-:Y:S01]  /*103e0*/  FMUL.FTZ R13, R125, UR4 ;  /* 0x000000047d0d7c20 */ /* 0x000fe20008410000 */
[----:B------:R-:W-:Y:S01]  /*103f0*/  FMUL.FTZ R145, R155, UR4 ;  /* 0x000000049b917c20 */ /* 0x000fe20008410000 */
[----:B01----:R-:W-:Y:S01]  /*10400*/  FMUL.FTZ R10, R122, UR4 ;  /* 0x000000047a0a7c20 */ /* 0x003fe20008410000 */
        /* <DEDUP_REMOVED lines=11> */
[----:B------:R-:W-:-:S02]  /*104c0*/  IMAD R161, R9, -0x60, RZ ;  /* 0xffffffa009a17824 */ /* 0x000fc400078e02ff */
        /* <DEDUP_REMOVED lines=23> */
[----:B------:R-:W-:-:S02]  /*10640*/  VIADD R164, R161, 0x1 ;  /* 0x00000001a1a47836 */ /* 0x000fc40000000000 */
[----:B------:R-:W-:Y:S01]  /*10650*/  FMUL.FTZ R151, R157, UR4 ;  /* 0x000000049d977c20 */ /* 0x000fe20008410000 */
[----:B------:R-:W-:Y:S01]  /*10660*/  FMUL.FTZ R153, R163, UR4 ;  /* 0x00000004a3997c20 */ /* 0x000fe20008410000 */
[----:B------:R-:W-:Y:S01]  /*10670*/  FMUL.FTZ R162, R165, UR4 ;  /* 0x00000004a5a27c20 */ /* 0x000fe20008410000 */
[----:B------:R-:W-:Y:S01]  /*10680*/  FMUL.FTZ R156, R166, UR4 ;  /* 0x00000004a69c7c20 */ /* 0x000fe20008410000 */
[----:B------:R-:W-:Y:S01]  /*10690*/  FMUL.FTZ R158, R167, UR4 ;  /* 0x00000004a79e7c20 */ /* 0x000fe20008410000 */
[----:B------:R-:W-:Y:S01]  /*106a0*/  IMAD R164, R23, -0x2, R164 ;  /* 0xfffffffe17a47824 */ /* 0x000fe200078e02a4 */
[----:B------:R-:W0:Y:S01]  /*106b0*/  MUFU.TANH R0, R0 ;  /* 0x0000000000007308 */ /* 0x000e220000002400 */
[----:B------:R-:W-:Y:S02]  /*106c0*/  ULDC UR15, c[0x0][0x9e0] ;  /* 0x00027800000f7ab9 */ /* 0x000fe40000000800 */
[----:B------:R-:W-:Y:S01]  /*106d0*/  VIADD R157, R164, 0xffffffff ;  /* 0xffffffffa49d7836 */ /* 0x000fe20000000000 */
[----:B------:R-:W-:-:S04]  /*106e0*/  IADD3 R165, -R18, R164, R19 ;  /* 0x000000a412a57210 */ /* 0x000fc80007ffe113 */
[----:B------:R-:W1:Y:S01]  /*106f0*/  MUFU.TANH R2, R2 ;  /* 0x0000000200027308 */ /* 0x000e620000002400 */
[C---:B------:R-:W-:Y:S02]  /*10700*/  VIADD R166, R165.reuse, UR15 ;  /* 0x0000000fa5a67c36 */ /* 0x040fe40008000000 */
[----:B------:R-:W-:-:S05]  /*10710*/  VIADD R165, R165, UR58 ;  /* 0x0000003aa5a57c36 */ /* 0x000fca0008000000 */
        /* <DEDUP_REMOVED lines=69> */
[----:B------:R-:W-:Y:S02]  /*10b70*/  @UP0 ULDC UR10, c[0x0][0x44c] ;  /* 0x00011300000a0ab9 */ /* 0x000fe40000000800 */
[----:B------:R-:W-:Y:S01]  /*10b80*/  @P2 IMAD.HI.U32 R120, R160, UR10, RZ ;  /* 0x0000000aa0782c27 */ /* 0x000fe2000f8e00ff */
[----:B------:R-:W-:Y:S01]  /*10b90*/  @UP0 ULDC UR10, c[0x0][0x450] ;  /* 0x00011400000a0ab9 */ /* 0x000fe20000000800 */
[----:B------:R-:W-:-:S03]  /*10ba0*/  PLOP3.LUT P2, PT, PT, PT, UP1, 0x40, 0x0 ;  /* 0x000000000000781c */ /* 0x000fc60003f4e818 */
[----:B------:R-:W-:Y:S01]  /*10bb0*/  @P3 SHF.R.U32.HI R160, RZ, UR10, R120 ;  /* 0x0000000affa03c19 */ /* 0x000fe20008011678 */
[----:B------:R-:W-:-:S04]  /*10bc0*/  IMAD.U32 R120, RZ, RZ, UR7 ;  /* 0x00000007ff787e24 */ /* 0x000fc8000f8e00ff */
[----:B------:R-:W5:Y:S01]  /*10bd0*/  SHFL.IDX PT, R121, R160, RZ, 0x1c1f ;  /* 0x001c1fffa0797589 */ /* 0x000f6200000e0000 */
[----:B------:R-:W-:-:S05]  /*10be0*/  @!P1 VIADD R120, R120, 0x30840 ;  /* 0x0003084078789836 */ /* 0x000fca0000000000 */
[----:B------:R-:W-:Y:S01]  /*10bf0*/  @!P1 PRMT R120, RZ, 0x654, R120 ;  /* 0x00000654ff789816 */ /* 0x000fe20000000078 */
[--C-:B-----5:R-:W-:Y:S02]  /*10c00*/  IMAD.IADD R164, R166, 0x1, R121.reuse ;  /* 0x00000001a6a47824 */ /* 0x120fe400078e0279 */
[----:B------:R-:W-:Y:S01]  /*10c10*/  IMAD.IADD R163, R165, 0x1, R121 ;  /* 0x00000001a5a37824 */ /* 0x000fe200078e0279 */
[----:B------:R-:W-:Y:S02]  /*10c20*/  WARPGROUP.DEPBAR.LE gsb0, 0x0 ;  /* 0x00008000000079c5 */ /* 0x000fe40000010000 */
        /* <DEDUP_REMOVED lines=14> */
.L_x_1788:
[----:B------:R-:W-:-:S05]  /*10d10*/  IMAD.U32 R168, RZ, RZ, UR55 ;  /* 0x00000037ffa87e24 */ /* 0x000fca000f8e00ff */
[----:B------:R-:W-:-:S13]  /*10d20*/  ISETP.NE.AND P2, PT, R168, 0x1, PT ;  /* 0x00000001a800780c */ /* 0x000fda0003f45270 */
[----:B0-----:R-:W0:Y:S02]  /*10d30*/  @P2 LDC.64 R120, c[0x0][0x9e8] ;  /* 0x00027a00ff782b82 */ /* 0x001e240000000a00 */
[----:B0-----:R-:W-:-:S05]  /*10d40*/  @P2 IMAD.HI.U32 R120, R167, R120, RZ ;  /* 0x00000078a7782227 */ /* 0x001fca00078e00ff */
[----:B------:R-:W-:-:S07]  /*10d50*/  @P2 SHF.R.U32.HI R167, RZ, R121, R120 ;  /* 0x00000079ffa72219 */ /* 0x000fce0000011678 */
.L_x_1789:
[----:B------:R-:W-:Y:S05]  /*10d60*/  BSYNC B0 ;  /* 0x0000000000007941 */ /* 0x000fea0003800000 */
.L_x_1787:
[----:B------:R-:W-:-:S05]  /*10d70*/  IMAD R167, R167, R168, R157 ;  /* 0x000000a8a7a77224 */ /* 0x000fca00078e029d */
[----:B------:R-:W-:Y:S02]  /*10d80*/  VIADDMNMX R164, R167, R168, R164, PT ;  /* 0x000000a8a7a47246 */ /* 0x000fe400038001a4 */
[----:B------:R-:W-:-:S07]  /*10d90*/  VIMNMX R163, R163, R167, !PT ;  /* 0x000000a7a3a37248 */ /* 0x000fce0007fe0100 */
.L_x_1786:
[C---:B------:R-:W-:Y:S01]  /*10da0*/  ISETP.GE.AND P2, PT, R161.reuse, 0x2, PT ;  /* 0x00000002a100780c */ /* 0x040fe20003f46270 */
[----:B------:R-:W1:Y:S01]  /*10db0*/  SHFL.IDX PT, R160, R160, 0x1, 0x1c1f ;  /* 0x003c1f00a0a07f89 */ /* 0x000e6200000e0000 */
[----:B------:R-:W-:Y:S02]  /*10dc0*/  ISETP.GE.AND P6, PT, R161, 0xa, PT ;  /* 0x0000000aa100780c */ /* 0x000fe40003fc6270 */
[----:B------:R-:W-:Y:S02]  /*10dd0*/  ISETP.GT.AND P4, PT, R163, 0x1, !P2 ;  /* 0x00000001a300780c */ /* 0x000fe40005784270 */
[----:B------:R-:W-:Y:S02]  /*10de0*/  ISETP.GE.AND P3, PT, R161, 0x9, PT ;  /* 0x00000009a100780c */ /* 0x000fe40003f66270 */
[----:B------:R-:W-:Y:S02]  /*10df0*/  ISETP.LT.OR P4, PT, R164, 0x2, P4 ;  /* 0x00000002a400780c */ /* 0x000fe40002781670 */
[----:B0-----:R-:W-:-:S02]  /*10e00*/  P2R R120, PR, RZ, 0x40 ;  /* 0x00000040ff787803 */ /* 0x001fc40000000000 */
[----:B------:R-:W-:Y:S02]  /*10e10*/  FSEL R2, R2, -INF , !P4 ;  /* 0xff80000002027808 */ /* 0x000fe40006000000 */
[C---:B------:R-:W-:Y:S02]  /*10e20*/  ISETP.GT.AND P4, PT, R163.reuse, 0x9, !P6 ;  /* 0x00000009a300780c */ /* 0x040fe40007784270 */
[----:B------:R-:W-:Y:S02]  /*10e30*/  ISETP.GT.AND P5, PT, R163, 0x8, !P3 ;  /* 0x00000008a300780c */ /* 0x000fe40005fa4270 */
[----:B------:R-:W-:Y:S02]  /*10e40*/  ISETP.LT.OR P4, PT, R164, 0xa, P4 ;  /* 0x0000000aa400780c */ /* 0x000fe40002781670 */
[----:B------:R-:W-:Y:S02]  /*10e50*/  ISETP.GE.AND P6, PT, R161, 0x11, PT ;  /* 0x00000011a100780c */ /* 0x000fe40003fc6270 */
[----:B------:R-:W-:-:S02]  /*10e60*/  FSEL R168, R13, -INF , !P4 ;  /* 0xff8000000da87808 */ /* 0x000fc40006000000 */
[----:B------:R-:W-:Y:S01]  /*10e70*/  ISETP.LT.OR P5, PT, R164, 0x9, P5 ;  /* 0x00000009a400780c */ /* 0x000fe20002fa1670 */
[--C-:B-1----:R-:W-:Y:S01]  /*10e80*/  IMAD.IADD R166, R166, 0x1, R160.reuse ;  /* 0x00000001a6a67824 */ /* 0x102fe200078e02a0 */
[----:B------:R-:W-:Y:S01]  /*10e90*/  ISETP.GT.AND P4, PT, R163, 0x10, !P6 ;  /* 0x00000010a300780c */ /* 0x000fe20007784270 */
[----:B------:R-:W-:Y:S01]  /*10ea0*/  IMAD.IADD R165, R165, 0x1, R160 ;  /* 0x00000001a5a57824 */ /* 0x000fe200078e02a0 */
        /* <DEDUP_REMOVED lines=116> */
.L_x_1792:
[----:B------:R-:W-:-:S05]  /*115f0*/  IMAD.U32 R163, RZ, RZ, UR55 ;  /* 0x00000037ffa37e24 */ /* 0x000fca000f8e00ff */
[----:B------:R-:W-:-:S13]  /*11600*/  ISETP.NE.AND P6, PT, R163, 0x1, PT ;  /* 0x00000001a300780c */ /* 0x000fda0003fc5270 */
[----:B------:R-:W0:Y:S02]  /*11610*/  @P6 LDC.64 R12, c[0x0][0x9e8] ;  /* 0x00027a00ff0c6b82 */ /* 0x000e240000000a00 */
[----:B0-----:R-:W-:-:S05]  /*11620*/  @P6 IMAD.HI.U32 R12, R160, R12, RZ ;  /* 0x0000000ca00c6227 */ /* 0x001fca00078e00ff */
[----:B------:R-:W-:-:S07]  /*11630*/  @P6 SHF.R.U32.HI R160, RZ, R13, R12 ;  /* 0x0000000dffa06219 */ /* 0x000fce000001160c */
.L_x_1793:
[----:B------:R-:W-:Y:S05]  /*11640*/  BSYNC B0 ;  /* 0x0000000000007941 */ /* 0x000fea0003800000 */
.L_x_1791:
[----:B------:R-:W-:-:S05]  /*11650*/  IMAD R160, R160, R163, R157 ;  /* 0x000000a3a0a07224 */ /* 0x000fca00078e029d */
[----:B------:R-:W-:Y:S02]  /*11660*/  VIADDMNMX R166, R160, R163, R166, PT ;  /* 0x000000a3a0a67246 */ /* 0x000fe400038001a6 */
[----:B------:R-:W-:-:S07]  /*11670*/  VIMNMX R165, R165, R160, !PT ;  /* 0x000000a0a5a57248 */ /* 0x000fce0007fe0100 */
.L_x_1790:
[----:B------:R-:W-:Y:S01]  /*11680*/  ISETP.GT.AND P2, PT, R165, 0x1, !P2 ;  /* 0x00000001a500780c */ /* 0x000fe20005744270 */
[----:B------:R-:W-:Y:S01]  /*11690*/  UMOV UR10, UR59 ;  /* 0x0000003b000a7c82 */ /* 0x000fe20008000000 */
[----:B------:R-:W-:Y:S01]  /*116a0*/  FMNMX.FTZ R13, R0, R4, !PT ;  /* 0x00000004000d7209 */ /* 0x000fe20007810000 */
[----:B------:R-:W-:Y:S01]  /*116b0*/  UMOV UR60, UR37 ;  /* 0x00000025003c7c82 */ /* 0x000fe20008000000 */
[----:B------:R-:W-:Y:S01]  /*116c0*/  ISETP.LT.OR P2, PT, R166, 0x2, P2 ;  /* 0x00000002a600780c */ /* 0x000fe20001741670 */
[----:B------:R-:W-:Y:S01]  /*116d0*/  UMOV UR38, UR5 ;  /* 0x0000000500267c82 */ /* 0x000fe20008000000 */
[----:B------:R-:W-:Y:S02]  /*116e0*/  ISETP.NE.AND P6, PT, R125, RZ, PT ;  /* 0x000000ff7d00720c */ /* 0x000fe40003fc5270 */
[----:B------:R-:W-:Y:S02]  /*116f0*/  FSEL R11, R11, -INF , !P2 ;  /* 0xff8000000b0b7808 */ /* 0x000fe40005000000 */
[----:B------:R-:W-:-:S02]  /*11700*/  ISETP.NE.AND P2, PT, R120, RZ, PT ;  /* 0x000000ff7800720c */ /* 0x000fc40003f45270 */
[C---:B------:R-:W-:Y:S02]  /*11710*/  ISETP.GT.AND P3, PT, R165.reuse, 0x8, !P3 ;  /* 0x00000008a500780c */ /* 0x040fe40005f64270 */
[----:B------:R-:W-:Y:S02]  /*11720*/  ISETP.GT.AND P2, PT, R165, 0x9, !P2 ;  /* 0x00000009a500780c */ /* 0x000fe40005744270 */
[----:B------:R-:W-:Y:S02]  /*11730*/  FMNMX.FTZ R12, R2, R13, !PT ;  /* 0x0000000d020c7209 */ /* 0x000fe40007810000 */
[C---:B------:R-:W-:Y:S02]  /*11740*/  ISETP.LT.OR P2, PT, R166.reuse, 0xa, P2 ;  /* 0x0000000aa600780c */ /* 0x040fe40001741670 */
[----:B------:R-:W-:Y:S02]  /*11750*/  ISETP.LT.OR P3, PT, R166, 0x9, P3 ;  /* 0x00000009a600780c */ /* 0x000fe40001f61670 */
[----:B------:R-:W-:-:S02]  /*11760*/  FSEL R15, R15, -INF , !P2 ;  /* 0xff8000000f0f7808 */ /* 0x000fc40005000000 */
[----:B------:R-:W-:Y:S02]  /*11770*/  ISETP.NE.AND P2, PT, R167, RZ, PT ;  /* 0x000000ffa700720c */ /* 0x000fe40003f45270 */
[----:B------:R-:W-:Y:S02]  /*11780*/  FMNMX.FTZ R13, R121, R12, !PT ;  /* 0x0000000c790d7209 */ /* 0x000fe40007810000 */
[----:B------:R-:W-:Y:S02]  /*11790*/  ISETP.GT.AND P2, PT, R165, 0x10, !P2 ;  /* 0x00000010a500780c */ /* 0x000fe40005744270 */
[----:B------:R-:W-:Y:S02]  /*117a0*/  FSEL R14, R14, -INF , !P3 ;  /* 0xff8000000e0e7808 */ /* 0x000fe40005800000 */
[----:B------:R-:W-:Y:S02]  /*117b0*/  ISETP.LT.OR P2, PT, R166, 0x11, P2 ;  /* 0x00000011a600780c */ /* 0x000fe40001741670 */
[----:B------:R-:W-:-:S02]  /*117c0*/  ISETP.NE.AND P3, PT, R173, RZ, PT ;  /* 0x000000ffad00720c */ /* 0x000fc40003f65270 */
        /* <DEDUP_REMOVED lines=51> */
[----:B------:R-:W-:Y:S01]  /*11b00*/  ISETP.NE.AND P6, PT, R147, RZ, PT ;  /* 0x000000ff9300720c */ /* 0x000fe20003fc5270 */
[----:B------:R-:W0:Y:S01]  /*11b10*/  SHFL.BFLY PT, R12, R13, 0x2, 0x1f ;  /* 0x0c401f000d0c7f89 */ /* 0x000e2200000e0000 */
[----:B------:R-:W-:Y:S02]  /*11b20*/  FSEL R136, R136, -INF , !P2 ;  /* 0xff80000088887808 */ /* 0x000fe40005000000 */
[----:B------:R-:W-:-:S02]  /*11b30*/  ISETP.NE.AND P2, PT, R177, RZ, PT ;  /* 0x000000ffb100720c */ /* 0x000fc40003f45270 */
[----:B------:R-:W-:Y:S02]  /*11b40*/  ISETP.NE.AND P3, PT, R183, RZ, PT ;  /* 0x000000ffb700720c */ /* 0x000fe40003f65270 */
[C---:B------:R-:W-:Y:S02]  /*11b50*/  ISETP.GT.AND P2, PT, R165.reuse, 0x31, !P2 ;  /* 0x00000031a500780c */ /* 0x040fe40005744270 */
[C---:B------:R-:W-:Y:S02]  /*11b60*/  ISETP.GT.AND P4, PT, R165.reuse, 0x51, !P4 ;  /* 0x00000051a500780c */ /* 0x040fe40006784270 */
[----:B------:R-:W-:Y:S02]  /*11b70*/  ISETP.LT.OR P2, PT, R166, 0x32, P2 ;  /* 0x00000032a600780c */ /* 0x000fe40001741670 */
[----:B------:R-:W-:Y:S02]  /*11b80*/  ISETP.GT.AND P5, PT, R165, 0x58, !P5 ;  /* 0x00000058a500780c */ /* 0x000fe40006fa4270 */
[----:B------:R-:W-:-:S02]  /*11b90*/  FSEL R137, R137, -INF , !P2 ;  /* 0xff80000089897808 */ /* 0x000fc40005000000 */
[----:B------:R-:W-:Y:S02]  /*11ba0*/  ISETP.NE.AND P2, PT, R178, RZ, PT ;  /* 0x000000ffb200720c */ /* 0x000fe40003f45270 */
[C---:B------:R-:W-:Y:S02]  /*11bb0*/  ISETP.LT.OR P4, PT, R166.reuse, 0x52, P4 ;  /* 0x00000052a600780c */ /* 0x040fe40002781670 */
[----:B------:R-:W-:Y:S02]  /*11bc0*/  ISETP.GT.AND P2, PT, R165, 0x38, !P2 ;  /* 0x00000038a500780c */ /* 0x000fe40005744270 */
[C---:B------:R-:W-:Y:S02]  /*11bd0*/  ISETP.LT.OR P5, PT, R166.reuse, 0x59, P5 ;  /* 0x00000059a600780c */ /* 0x040fe40002fa1670 */
[----:B------:R-:W-:Y:S02]  /*11be0*/  ISETP.LT.OR P2, PT, R166, 0x39, P2 ;  /* 0x00000039a600780c */ /* 0x000fe40001741670 */
[----:B0-----:R-:W-:-:S02]  /*11bf0*/  FMNMX.FTZ R21, R13, R12, !PT ;  /* 0x0000000c0d157209 */ /* 0x001fc40007810000 */
[----:B------:R-:W-:Y:S02]  /*11c00*/  FSEL R141, R141, -INF , !P2 ;  /* 0xff8000008d8d7808 */ /* 0x000fe40005000000 */
[----:B------:R-:W-:Y:S01]  /*11c10*/  ISETP.NE.AND P2, PT, R179, RZ, PT ;  /* 0x000000ffb300720c */ /* 0x000fe20003f45270 */
[----:B------:R-:W0:Y:S01]  /*11c20*/  SHFL.BFLY PT, R12, R21, 0x1, 0x1f ;  /* 0x0c201f00150c7f89 */ /* 0x000e2200000e0000 */
[----:B------:R-:W-:Y:S02]  /*11c30*/  FSEL R153, R153, -INF , !P4 ;  /* 0xff80000099997808 */ /* 0x000fe40006000000 */
[----:B------:R-:W-:Y:S02]  /*11c40*/  ISETP.GT.AND P2, PT, R165, 0x39, !P2 ;  /* 0x00000039a500780c */ /* 0x000fe40005744270 */
[----:B------:R-:W-:Y:S02]  /*11c50*/  FSEL R156, R156, -INF , !P5 ;  /* 0xff8000009c9c7808 */ /* 0x000fe40006800000 */
[----:B------:R-:W-:-:S04]  /*11c60*/  ISETP.LT.OR P2, PT, R166, 0x3a, P2 ;  /* 0x0000003aa600780c */ /* 0x000fc80001741670 */
[----:B------:R-:W-:Y:S02]  /*11c70*/  FSEL R142, R142, -INF , !P2 ;  /* 0xff8000008e8e7808 */ /* 0x000fe40005000000 */
[----:B------:R-:W-:-:S04]  /*11c80*/  ISETP.NE.AND P2, PT, R180, RZ, PT ;  /* 0x000000ffb400720c */ /* 0x000fc80003f45270 */
[----:B------:R-:W-:-:S04]  /*11c90*/  ISETP.GT.AND P2, PT, R165, 0x40, !P2 ;  /* 0x00000040a500780c */ /* 0x000fc80005744270 */
[----:B------:R-:W-:Y:S02]  /*11ca0*/  ISETP.LT.OR P2, PT, R166, 0x41, P2 ;  /* 0x00000041a600780c */ /* 0x000fe40001741670 */
[----:B0-----:R-:W-:Y:S02]  /*11cb0*/  FMNMX.FTZ R12, R21, R12, !PT ;  /* 0x0000000c150c7209 */ /* 0x001fe40007810000 */
[----:B------:R-:W-:Y:S02]  /*11cc0*/  FSEL R144, R144, -INF , !P2 ;  /* 0xff80000090907808 */ /* 0x000fe40005000000 */
[----:B------:R-:W-:Y:S01]  /*11cd0*/  ISETP.NE.AND P2, PT, R181, RZ, PT ;  /* 0x000000ffb500720c */ /* 0x000fe20003f45270 */
[----:B------:R-:W-:-:S03]  /*11ce0*/  FMUL.FTZ R125, R12, UR10 ;  /* 0x0000000a0c7d7c20 */ /* 0x000fc60008410000 */
[----:B------:R-:W-:-:S04]  /*11cf0*/  ISETP.GT.AND P2, PT, R165, 0x41, !P2 ;  /* 0x00000041a500780c */ /* 0x000fc80005744270 */
[----:B------:R-:W-:-:S04]  /*11d00*/  ISETP.LT.OR P2, PT, R166, 0x42, P2 ;  /* 0x00000042a600780c */ /* 0x000fc80001741670 */
[----:B------:R-:W-:Y:S02]  /*11d10*/  FSEL R145, R145, -INF , !P2 ;  /* 0xff80000091917808 */ /* 0x000fe40005000000 */
[----:B------:R-:W-:Y:S02]  /*11d20*/  ISETP.GT.AND P2, PT, R165, 0x48, !P6 ;  /* 0x00000048a500780c */ /* 0x000fe40007744270 */
[----:B------:R-:W-:Y:S02]  /*11d30*/  ISETP.NE.AND P6, PT, R185, RZ, PT ;  /* 0x000000ffb900720c */ /* 0x000fe40003fc5270 */
        /* <DEDUP_REMOVED lines=8> */
[C---:B------:R-:W-:Y:S02]  /*11dc0*/  ISETP.LT.OR P3, PT, R166.reuse, 0x51, P3 ;  /* 0x00000051a600780c */ /* 0x040fe40001f61670 */
[----:B------:R-:W-:Y:S02]  /*11dd0*/  ISETP.LT.OR P2, PT, R166, 0x1, P2 ;  /* 0x00000001a600780c */ /* 0x000fe40001741670 */
[----:B------:R-:W-:Y:S02]  /*11de0*/  ISETP.NE.AND P6, PT, R161, RZ, PT ;  /* 0x000000ffa100720c */ /* 0x000fe40003fc5270 */
[----:B------:R-:W-:Y:S02]  /*11df0*/  FSEL R10, R10, -INF , !P2 ;  /* 0xff8000000a0a7808 */ /* 0x000fe40005000000 */
[----:B------:R-:W-:-:S02]  /*11e00*/  FSETP.NEU.FTZ.AND P2, PT, R12, -INF , PT ;  /* 0xff8000000c00780b */ /* 0x000fc40003f5d000 */
[----:B------:R-:W-:Y:S02]  /*11e10*/  FSEL R152, R152, -INF , !P3 ;  /* 0xff80000098987808 */ /* 0x000fe40005800000 */
[----:B------:R-:W-:Y:S02]  /*11e20*/  FSEL R125, R125, RZ, P2 ;  /* 0x000000ff7d7d7208 */ /* 0x000fe40001000000 */
[----:B------:R-:W-:-:S03]  /*11e30*/  ISETP.GT.AND P6, PT, R165, 0x59, !P6 ;  /* 0x00000059a500780c */ /* 0x000fc600077c4270 */
        /* <DEDUP_REMOVED lines=11> */
[--C-:B------:R-:W-:Y:S01]  /*11ef0*/  FFMA.FTZ R180, R130, UR10, -R125.reuse ;  /* 0x0000000a82b47c23 */ /* 0x100fe2000801087d */
[--C-:B------:R-:W-:Y:S01]  /*11f00*/  FFMA.FTZ R120, R134, UR10, -R125.reuse ;  /* 0x0000000a86787c23 */ /* 0x100fe2000801087d */
[----:B------:R-:W-:Y:S01]  /*11f10*/  FMNMX.FTZ R21, R15, R0, !PT ;  /* 0x000000000f157209 */ /* 0x000fe20007810000 */
[--C-:B------:R-:W-:Y:S01]  /*11f20*/  FFMA.FTZ R139, R139, UR10, -R125.reuse ;  /* 0x0000000a8b8b7c23 */ /* 0x100fe2000801087d */
[--C-:B------:R-:W-:Y:S01]  /*11f30*/  FFMA.FTZ R178, R140, UR10, -R125.reuse ;  /* 0x0000000a8cb27c23 */ /* 0x100fe2000801087d */
[----:B------:R-:W-:Y:S01]  /*11f40*/  MUFU.EX2 R188, R188 ;  /* 0x000000bc00bc7308 */ /* 0x000fe20000000800 */
[----:B------:R-:W-:Y:S01]  /*11f50*/  FMNMX.FTZ R0, R122, R21, !PT ;  /* 0x000000157a007209 */ /* 0x000fe20007810000 */
[--C-:B------:R-:W-:Y:S01]  /*11f60*/  FFMA.FTZ R21, R168, UR10, -R125.reuse ;  /* 0x0000000aa8157c23 */ /* 0x100fe2000801087d */
[--C-:B------:R-:W-:Y:S01]  /*11f70*/  FFMA.FTZ R143, R143, UR10, -R125.reuse ;  /* 0x0000000a8f8f7c23 */ /* 0x100fe2000801087d */
[--C-:B------:R-:W-:Y:S01]  /*11f80*/  FFMA.FTZ R151, R151, UR10, -R125.reuse ;  /* 0x0000000a97977c23 */ /* 0x100fe2000801087d */
[----:B------:R-:W-:Y:S01]  /*11f90*/  FMNMX.FTZ R121, R123, R0, !PT ;  /* 0x000000007b797209 */ /* 0x000fe20007810000 */
[--C-:B------:R-:W-:Y:S01]  /*11fa0*/  FFMA.FTZ R168, R154, UR10, -R125.reuse ;  /* 0x0000000a9aa87c23 */ /* 0x100fe2000801087d */
[----:B------:R-:W-:Y:S01]  /*11fb0*/  FFMA.FTZ R155, R155, UR10, -R125 ;  /* 0x0000000a9b9b7c23 */ /* 0x000fe2000801087d */
[----:B------:R-:W-:Y:S01]  /*11fc0*/  MUFU.EX2 R190, R190 ;  /* 0x000000be00be7308 */ /* 0x000fe20000000800 */
[----:B------:R-:W-:-:S04]  /*11fd0*/  FMNMX.FTZ R0, R126, R121, !PT ;  /* 0x000000797e007209 */ /* 0x000fc80007810000 */
[----:B------:R-:W-:-:S03]  /*11fe0*/  FMNMX.FTZ R121, R127, R0, !PT ;  /* 0x000000007f797209 */ /* 0x000fc60007810000 */
[----:B------:R-:W-:Y:S01]  /*11ff0*/  MUFU.EX2 R21, R21 ;  /* 0x0000001500157308 */ /* 0x000fe20000000800 */
[----:B------:R-:W-:Y:S01]  /*12000*/  FMNMX.FTZ R0, R128, R121, !PT ;  /* 0x0000007980007209 */ /* 0x000fe20007810000 */
[--C-:B------:R-:W-:Y:S01]  /*12010*/  FFMA.FTZ R121, R170, UR10, -R125.reuse ;  /* 0x0000000aaa797c23 */ /* 0x100fe2000801087d */
[----:B------:R-:W-:Y:S01]  /*12020*/  FFMA.FTZ R170, R159, UR10, -R125 ;  /* 0x0000000a9faa7c23 */ /* 0x000fe2000801087d */
[----:B------:R-:W-:Y:S02]  /*12030*/  FSEL R159, R12, RZ, P2 ;  /* 0x000000ff0c9f7208 */ /* 0x000fe40001000000 */
[----:B------:R-:W-:Y:S02]  /*12040*/  FMNMX.FTZ R131, R129, R0, !PT ;  /* 0x0000000081837209 */ /* 0x000fe40007810000 */
[----:B------:R-:W-:Y:S01]  /*12050*/  MUFU.EX2 R184, R184 ;  /* 0x000000b800b87308 */ /* 0x000fe20000000800 */
[----:B------:R-:W-:Y:S01]  /*12060*/  FADD.FTZ R159, -R159, R4 ;  /* 0x000000049f9f7221 */ /* 0x000fe20000010100 */
[----:B------:R-:W-:-:S04]  /*12070*/  FMNMX.FTZ R0, R132, R131, !PT ;  /* 0x0000008384007209 */ /* 0x000fc80007810000 */
[----:B------:R-:W-:Y:S02]  /*12080*/  FMNMX.FTZ R131, R133, R0, !PT ;  /* 0x0000000085837209 */ /* 0x000fe40007810000 */
[----:B------:R-:W-:Y:S02]  /*12090*/  MUFU.EX2 R121, R121 ;  /* 0x0000007900797308 */ /* 0x000fe40000000800 */
[----:B------:R-:W-:Y:S01]  /*120a0*/  FMNMX.FTZ R0, R136, R131, !PT ;  /* 0x0000008388007209 */ /* 0x000fe20007810000 */
[--C-:B------:R-:W-:Y:S01]  /*120b0*/  FFMA.FTZ R131, R172, UR10, -R125.reuse ;  /* 0x0000000aac837c23 */ /* 0x100fe2000801087d */
[----:B------:R-:W-:Y:S02]  /*120c0*/  FFMA.FTZ R172, R146, UR10, -R125 ;  /* 0x0000000a92ac7c23 */ /* 0x000fe4000801087d */
[----:B------:R-:W-:Y:S02]  /*120d0*/  FMNMX.FTZ R0, R137, R0, !PT ;  /* 0x0000000089007209 */ /* 0x000fe40007810000 */
[----:B------:R-:W-:Y:S02]  /*120e0*/  MUFU.EX2 R186, R186 ;  /* 0x000000ba00ba7308 */ /* 0x000fe40000000800 */
        /* <DEDUP_REMOVED lines=17> */
[----:B------:R-:W-:Y:S01]  /*12200*/  FMNMX.FTZ R0, R158, R157, !PT ;  /* 0x0000009d9e007209 */ /* 0x000fe20007810000 */
[--C-:B------:R-:W-:Y:S01]  /*12210*/  FFMA.FTZ R157, R182, UR10, -R125.reuse ;  /* 0x0000000ab69d7c23 */ /* 0x100fe2000801087d */
[----:B------:R-:W0:Y:S01]  /*12220*/  MUFU.EX2 R147, R147 ;  /* 0x0000009300937308 */ /* 0x000e220000000800 */
[----:B------:R-:W-:Y:S02]  /*12230*/  FFMA.FTZ R125, R162, UR10, -R125 ;  /* 0x0000000aa27d7c23 */ /* 0x000fe4000801087d */
[----:B------:R-:W1:Y:S05]  /*12240*/  SHFL.BFLY PT, R161, R0, 0x2, 0x1f ;  /* 0x0c401f0000a17f89 */ /* 0x000e6a00000e0000 */
[----:B------:R-:W-:Y:S08]  /*12250*/  MUFU.EX2 R176, R176 ;  /* 0x000000b000b07308 */ /* 0x000ff00000000800 */
[----:B------:R-:W-:Y:S01]  /*12260*/  MUFU.EX2 R139, R139 ;  /* 0x0000008b008b7308 */ /* 0x000fe20000000800 */
[----:B0-----:R-:W-:-:S07]  /*12270*/  F2FP.BF16.F32.PACK_AB R182, R147, R120 ;  /* 0x0000007893b6723e */ /* 0x001fce00000010ff */
[----:B------:R-:W-:Y:S01]  /*12280*/  MUFU.EX2 R178, R178 ;  /* 0x000000b200b27308 */ /* 0x000fe20000000800 */
[----:B-1----:R-:W-:Y:S01]  /*12290*/  FMNMX.FTZ R161, R0, R161, !PT ;  /* 0x000000a100a17209 */ /* 0x002fe20007810000 */
[----:B------:R-:W-:-:S04]  /*122a0*/  FMUL.FTZ R0, R159, UR10 ;  /* 0x0000000a9f007c20 */ /* 0x000fc80008410000 */
[----:B------:R-:W0:Y:S02]  /*122b0*/  SHFL.BFLY PT, R20, R161, 0x1, 0x1f ;  /* 0x0c201f00a1147f89 */ /* 0x000e2400000e0000 */
[----:B------:R-:W-:Y:S08]  /*122c0*/  MUFU.EX2 R143, R143 ;  /* 0x0000008f008f7308 */ /* 0x000ff00000000800 */
[----:B------:R-:W1:Y:S08]  /*122d0*/  MUFU.EX2 R0, R0 ;  /* 0x0000000000007308 */ /* 0x000e700000000800 */
[----:B------:R-:W-:Y:S01]  /*122e0*/  MUFU.EX2 R172, R172 ;  /* 0x000000ac00ac7308 */ /* 0x000fe20000000800 */
[----:B0-----:R-:W-:-:S07]  /*122f0*/  FMNMX.FTZ R20, R161, R20, !PT ;  /* 0x00000014a1147209 */ /* 0x001fce0007810000 */
[----:B------:R-:W-:Y:S01]  /*12300*/  MUFU.EX2 R157, R157 ;  /* 0x0000009d009d7308 */ /* 0x000fe20000000800 */
[C---:B------:R-:W-:Y:S01]  /*12310*/  FSETP.NEU.FTZ.AND P2, PT, R20.reuse, -INF , PT ;  /* 0xff8000001400780b */ /* 0x040fe20003f5d000 */
[----:B------:R-:W-:-:S06]  /*12320*/  FMUL.FTZ R2, R20, UR10 ;  /* 0x0000000a14027c20 */ /* 0x000fcc0008410000 */
[----:B------:R-:W-:Y:S01]  /*12330*/  MUFU.EX2 R174, R174 ;  /* 0x000000ae00ae7308 */ /* 0x000fe20000000800 */
[----:B------:R-:W-:Y:S02]  /*12340*/  FSEL R159, R2, RZ, P2 ;  /* 0x000000ff029f7208 */ /* 0x000fe40001000000 */
[----:B------:R-:W-:Y:S02]  /*12350*/  FSEL R2, R20, RZ, P2 ;  /* 0x000000ff14027208 */ /* 0x000fe40001000000 */
[----:B------:R-:W-:Y:S01]  /*12360*/  ISETP.GT.AND P2, PT, R9, UR54, PT ;  /* 0x0000003609007c0c */ /* 0x000fe2000bf44270 */
[--C-:B------:R-:W-:Y:S01]  /*12370*/  FFMA.FTZ R189, R10, UR10, -R159.reuse ;  /* 0x0000000a0abd7c23 */ /* 0x100fe2000801089f */
[----:B------:R-:W-:Y:S01]  /*12380*/  FFMA.FTZ R4, R11, UR10, -R159 ;  /* 0x0000000a0b047c23 */ /* 0x000fe2000801089f */
[----:B------:R-:W-:Y:S01]  /*12390*/  FADD.FTZ R2, -R2, R3 ;  /* 0x0000000302027221 */ /* 0x000fe20000010100 */
[----:B-1----:R-:W-:Y:S01]  /*123a0*/  FFMA.FTZ R3, R0, R8, R13 ;  /* 0x0000000800037223 */ /* 0x002fe2000001000d */
[--C-:B------:R-:W-:Y:S01]  /*123b0*/  FFMA.FTZ R191, R14, UR10, -R159.reuse ;  /* 0x0000000a0ebf7c23 */ /* 0x100fe2000801089f */
[----:B------:R-:W-:Y:S01]  /*123c0*/  FFMA.FTZ R10, R15, UR10, -R159 ;  /* 0x0000000a0f0a7c23 */ /* 0x000fe2000801089f */
[----:B------:R-:W-:Y:S01]  /*123d0*/  FMUL.FTZ R2, R2, UR10 ;  /* 0x0000000a02027c20 */ /* 0x000fe20008410000 */
[----:B------:R-:W-:Y:S01]  /*123e0*/  MUFU.EX2 R189, R189 ;  /* 0x000000bd00bd7308 */ /* 0x000fe20000000800 */
[----:B------:R-:W-:Y:S01]  /*123f0*/  FADD.FTZ R3, R188, R3 ;  /* 0x00000003bc037221 */ /* 0x000fe20000010000 */
        /* <DEDUP_REMOVED lines=9> */
[--C-:B------:R-:W-:Y:S01]  /*12490*/  FFMA.FTZ R124, R129, UR10, -R159.reuse ;  /* 0x0000000a817c7c23 */ /* 0x100fe2000801089f */
[----:B------:R-:W-:Y:S01]  /*124a0*/  FFMA.FTZ R126, R133, UR10, -R159 ;  /* 0x0000000a857e7c23 */ /* 0x000fe2000801089f */
[----:B------:R-:W-:Y:S01]  /*124b0*/  FADD.FTZ R8, R184, R3 ;  /* 0x00000003b8087221 */ /* 0x000fe20000010000 */
[--C-:B------:R-:W-:Y:S01]  /*124c0*/  FFMA.FTZ R177, R136, UR10, -R159.reuse ;  /* 0x0000000a88b17c23 */ /* 0x100fe2000801089f */
[--C-:B------:R-:W-:Y:S01]  /*124d0*/  FFMA.FTZ R128, R137, UR10, -R159.reuse ;  /* 0x0000000a89807c23 */ /* 0x100fe2000801089f */
[----:B------:R-:W1:Y:S01]  /*124e0*/  MUFU.EX2 R4, R4 ;  /* 0x0000000400047308 */ /* 0x000e620000000800 */
[----:B------:R-:W-:Y:S01]  /*124f0*/  FADD.FTZ R3, R121, R8 ;  /* 0x0000000879037221 */ /* 0x000fe20000010000 */
[--C-:B------:R-:W-:Y:S01]  /*12500*/  FFMA.FTZ R179, R141, UR10, -R159.reuse ;  /* 0x0000000a8db37c23 */ /* 0x100fe2000801089f */
[--C-:B------:R-:W-:Y:S01]  /*12510*/  FFMA.FTZ R130, R142, UR10, -R159.reuse ;  /* 0x0000000a8e827c23 */ /* 0x100fe2000801089f */
[----:B------:R-:W-:Y:S01]  /*12520*/  FFMA.FTZ R173, R144, UR10, -R159 ;  /* 0x0000000a90ad7c23 */ /* 0x000fe2000801089f */
[----:B------:R-:W-:Y:S01]  /*12530*/  FADD.FTZ R132, R186, R3 ;  /* 0x00000003ba847221 */ /* 0x000fe20000010000 */
[--C-:B------:R-:W-:Y:S01]  /*12540*/  FFMA.FTZ R175, R148, UR10, -R159.reuse ;  /* 0x0000000a94af7c23 */ /* 0x100fe2000801089f */
[----:B------:R-:W-:Y:S01]  /*12550*/  FFMA.FTZ R169, R152, UR10, -R159 ;  /* 0x0000000a98a97c23 */ /* 0x000fe2000801089f */
[----:B------:R-:W2:Y:S01]  /*12560*/  MUFU.EX2 R191, R191 ;  /* 0x000000bf00bf7308 */ /* 0x000ea20000000800 */
[----:B0-----:R-:W-:Y:S01]  /*12570*/  FFMA.FTZ R5, R2, R5, R189 ;  /* 0x0000000502057223 */ /* 0x001fe200000100bd */
[--C-:B------:R-:W-:Y:S01]  /*12580*/  FFMA.FTZ R153, R153, UR10, -R159.reuse ;  /* 0x0000000a99997c23 */ /* 0x100fe2000801089f */
[--C-:B------:R-:W-:Y:S01]  /*12590*/  FFMA.FTZ R156, R156, UR10, -R159.reuse ;  /* 0x0000000a9c9c7c23 */ /* 0x100fe2000801089f */
[----:B------:R-:W-:Y:S01]  /*125a0*/  FFMA.FTZ R158, R158, UR10, -R159 ;  /* 0x0000000a9e9e7c23 */ /* 0x000fe2000801089f */
[----:B------:R-:W-:Y:S01]  /*125b0*/  IMAD.U32 R11, RZ, RZ, UR6 ;  /* 0x00000006ff0b7e24 */ /* 0x000fe2000f8e00ff */
[----:B------:R-:W-:Y:S01]  /*125c0*/  F2FP.BF16.F32.PACK_AB R188, R188, R13 ;  /* 0x0000000dbcbc723e */ /* 0x000fe200000010ff */
[----:B------:R-:W-:Y:S01]  /*125d0*/  VIADD R9, R9, 0xffffffff ;  /* 0xffffffff09097836 */ /* 0x000fe20000000000 */
[----:B------:R-:W0:Y:S01]  /*125e0*/  MUFU.EX2 R10, R10 ;  /* 0x0000000a000a7308 */ /* 0x000e220000000800 */
[C---:B-1----:R-:W-:Y:S01]  /*125f0*/  FADD.FTZ R8, R4.reuse, R5 ;  /* 0x0000000504087221 */ /* 0x042fe20000010000 */
[----:B------:R-:W-:Y:S01]  /*12600*/  FADD.FTZ R5, R131, R132 ;  /* 0x0000008483057221 */ /* 0x000fe20000010000 */
[----:B------:R-:W-:Y:S01]  /*12610*/  F2FP.BF16.F32.PACK_AB R189, R4, R189 ;  /* 0x000000bd04bd723e */ /* 0x000fe200000010ff */
[----:B------:R-:W-:Y:S01]  /*12620*/  @!P1 VIADD R11, R11, 0x30860 ;  /* 0x000308600b0b9836 */ /* 0x000fe20000000000 */
[----:B------:R-:W-:Y:S01]  /*12630*/  F2FP.BF16.F32.PACK_AB R190, R21, R190 ;  /* 0x000000be15be723e */ /* 0x000fe200000010ff */
[----:B------:R-:W-:Y:S01]  /*12640*/  FADD.FTZ R132, R180, R5 ;  /* 0x00000005b4847221 */ /* 0x000fe20000010000 */
[----:B------:R-:W-:Y:S01]  /*12650*/  F2FP.BF16.F32.PACK_AB R184, R121, R184 ;  /* 0x000000b879b8723e */ /* 0x000fe200000010ff */
[----:B------:R-:W1:Y:S01]  /*12660*/  MUFU.EX2 R185, R185 ;  /* 0x000000b900b97308 */ /* 0x000e620000000800 */
[----:B--2---:R-:W-:Y:S01]  /*12670*/  FADD.FTZ R3, R191, R8 ;  /* 0x00000008bf037221 */ /* 0x004fe20000010000 */
[----:B------:R-:W-:Y:S01]  /*12680*/  FADD.FTZ R5, R135, R132 ;  /* 0x0000008487057221 */ /* 0x000fe20000010000 */
[----:B------:R-:W-:Y:S01]  /*12690*/  FFMA.FTZ R132, R145, UR10, -R159 ;  /* 0x0000000a91847c23 */ /* 0x000fe2000801089f */
[----:B------:R-:W-:-:S02]  /*126a0*/  @!P1 PRMT R11, RZ, 0x654, R11 ;  /* 0x00000654ff0b9816 */ /* 0x000fc4000000000b */
[----:B------:R-:W-:Y:S01]  /*126b0*/  FADD.FTZ R134, R120, R5 ;  /* 0x0000000578867221 */ /* 0x000fe20000010000 */
[----:B------:R-:W-:Y:S01]  /*126c0*/  F2FP.BF16.F32.PACK_AB R186, R131, R186 ;  /* 0x000000ba83ba723e */ /* 0x000fe200000010ff */
[----:B------:R-:W2:Y:S01]  /*126d0*/  MUFU.EX2 R14, R14 ;  /* 0x0000000e000e7308 */ /* 0x000ea20000000800 */
[----:B0-----:R-:W-:Y:S01]  /*126e0*/  FADD.FTZ R8, R10, R3 ;  /* 0x000000030a087221 */ /* 0x001fe20000010000 */
[----:B------:R-:W-:Y:S01]  /*126f0*/  FADD.FTZ R5, R147, R134 ;  /* 0x0000008693057221 */ /* 0x000fe20000010000 */
[----:B------:R-:W-:Y:S01]  /*12700*/  FFMA.FTZ R134, R149, UR10, -R159 ;  /* 0x0000000a95867c23 */ /* 0x000fe2000801089f */
[----:B------:R0:W-:Y:S01]  /*12710*/  @!P1 SYNCS.ARRIVE.TRANS64.RED.A1T0 RZ, [R11+URZ], RZ ;  /* 0x000000ff0bff99a7 */ /* 0x0001e2000810043f */
[----:B------:R-:W-:Y:S01]  /*12720*/  F2FP.BF16.F32.PACK_AB R180, R135, R180 ;  /* 0x000000b487b4723e */ /* 0x000fe200000010ff */
[----:B------:R-:W-:Y:S01]  /*12730*/  FADD.FTZ R136, R176, R5 ;  /* 0x00000005b0887221 */ /* 0x000fe20000010000 */
[----:B------:R-:W-:Y:S01]  /*12740*/  F2FP.BF16.F32.PACK_AB R176, R139, R176 ;  /* 0x000000b08bb0723e */ /* 0x000fe200000010ff */
[----:B------:R-:W3:Y:S01]  /*12750*/  MUFU.EX2 R187, R187 ;  /* 0x000000bb00bb7308 */ /* 0x000ee20000000800 */
[----:B-1----:R-:W-:Y:S01]  /*12760*/  FADD.FTZ R3, R185, R8 ;  /* 0x00000008b9037221 */ /* 0x002fe20000010000 */
[----:B------:R-:W-:Y:S01]  /*12770*/  FADD.FTZ R5, R139, R136 ;  /* 0x000000888b057221 */ /* 0x000fe20000010000 */
[----:B------:R-:W-:-:S03]  /*12780*/  F2FP.BF16.F32.PACK_AB R191, R10, R191 ;  /* 0x000000bf0abf723e */ /* 0x000fc600000010ff */
[----:B------:R-:W-:Y:S01]  /*12790*/  FADD.FTZ R136, R178, R5 ;  /* 0x00000005b2887221 */ /* 0x000fe20000010000 */
[C---:B------:R-:W-:Y:S01]  /*127a0*/  F2FP.BF16.F32.PACK_AB R178, R143.reuse, R178 ;  /* 0x000000b28fb2723e */ /* 0x040fe200000010ff */
[----:B------:R-:W1:Y:S01]  /*127b0*/  MUFU.EX2 R122, R122 ;  /* 0x0000007a007a7308 */ /* 0x000e620000000800 */
[C---:B--2---:R-:W-:Y:S01]  /*127c0*/  FADD.FTZ R8, R14.reuse, R3 ;  /* 0x000000030e087221 */ /* 0x044fe20000010000 */
[----:B------:R-:W-:Y:S01]  /*127d0*/  FADD.FTZ R5, R143, R136 ;  /* 0x000000888f057221 */ /* 0x000fe20000010000 */
[----:B------:R-:W-:-:S03]  /*127e0*/  F2FP.BF16.F32.PACK_AB R185, R14, R185 ;  /* 0x000000b90eb9723e */ /* 0x000fc600000010ff */
[----:B------:R-:W-:Y:S01]  /*127f0*/  FADD.FTZ R136, R172, R5 ;  /* 0x00000005ac887221 */ /* 0x000fe20000010000 */
[----:B------:R-:W-:Y:S01]  /*12800*/  F2FP.BF16.F32.PACK_AB R172, R157, R172 ;  /* 0x000000ac9dac723e */ /* 0x000fe200000010ff */
[----:B------:R-:W2:Y:S01]  /*12810*/  MUFU.EX2 R181, R181 ;  /* 0x000000b500b57308 */ /* 0x000ea20000000800 */
[----:B---3--:R-:W-:Y:S01]  /*12820*/  FADD.FTZ R3, R187, R8 ;  /* 0x00000008bb037221 */ /* 0x008fe20000010000 */
[----:B------:R-:W-:-:S04]  /*12830*/  FADD.FTZ R5, R157, R136 ;  /* 0x000000889d057221 */ /* 0x000fc80000010000 */
[----:B------:R-:W-:Y:S02]  /*12840*/  FADD.FTZ R136, R174, R5 ;  /* 0x00000005ae887221 */ /* 0x000fe40000010000 */
[----:B------:R-:W3:Y:S01]  /*12850*/  MUFU.EX2 R124, R124 ;  /* 0x0000007c007c7308 */ /* 0x000ee20000000800 */
[C---:B-1----:R-:W-:Y:S01]  /*12860*/  FADD.FTZ R8, R122.reuse, R3 ;  /* 0x000000037a087221 */ /* 0x042fe20000010000 */
[----:B------:R-:W-:-:S06]  /*12870*/  F2FP.BF16.F32.PACK_AB R187, R122, R187 ;  /* 0x000000bb7abb723e */ /* 0x000fcc00000010ff */
[----:B------:R-:W1:Y:S01]  /*12880*/  MUFU.EX2 R183, R183 ;  /* 0x000000b700b77308 */ /* 0x000e620000000800 */
[----:B--2---:R-:W-:-:S07]  /*12890*/  FADD.FTZ R3, R181, R8 ;  /* 0x00000008b5037221 */ /* 0x004fce0000010000 */
[----:B------:R-:W2:Y:S01]  /*128a0*/  MUFU.EX2 R126, R126 ;  /* 0x0000007e007e7308 */ /* 0x000ea20000000800 */
[C---:B---3--:R-:W-:Y:S01]  /*128b0*/  FADD.FTZ R8, R124.reuse, R3 ;  /* 0x000000037c087221 */ /* 0x048fe20000010000 */
[----:B------:R-:W-:-:S06]  /*128c0*/  F2FP.BF16.F32.PACK_AB R181, R124, R181 ;  /* 0x000000b57cb5723e */ /* 0x000fcc00000010ff */
[----:B------:R-:W3:Y:S01]  /*128d0*/  MUFU.EX2 R177, R177 ;  /* 0x000000b100b17308 */ /* 0x000ee20000000800 */
[----:B-1----:R-:W-:-:S07]  /*128e0*/  FADD.FTZ R3, R183, R8 ;  /* 0x00000008b7037221 */ /* 0x002fce0000010000 */
[----:B------:R-:W1:Y:S01]  /*128f0*/  MUFU.EX2 R128, R128 ;  /* 0x0000008000807308 */ /* 0x000e620000000800 */
[C---:B--2---:R-:W-:Y:S01]  /*12900*/  FADD.FTZ R8, R126.reuse, R3 ;  /* 0x000000037e087221 */ /* 0x044fe20000010000 */
[----:B------:R-:W-:-:S06]  /*12910*/  F2FP.BF16.F32.PACK_AB R183, R126, R183 ;  /* 0x000000b77eb7723e */ /* 0x000fcc00000010ff */
[----:B------:R-:W2:Y:S01]  /*12920*/  MUFU.EX2 R179, R179 ;  /* 0x000000b300b37308 */ /* 0x000ea20000000800 */
[----:B---3--:R-:W-:-:S07]  /*12930*/  FADD.FTZ R3, R177, R8 ;  /* 0x00000008b1037221 */ /* 0x008fce0000010000 */
        /* <DEDUP_REMOVED lines=19> */
[C---:B--2---:R-:W-:Y:S01]  /*12a70*/  FADD.FTZ R5, R151.reuse, R136 ;  /* 0x0000008897057221 */ /* 0x044fe20000010000 */
[----:B------:R-:W-:-:S06]  /*12a80*/  F2FP.BF16.F32.PACK_AB R174, R151, R174 ;  /* 0x000000ae97ae723e */ /* 0x000fcc00000010ff */
[----:B------:R-:W2:Y:S01]  /*12a90*/  MUFU.EX2 R120, R153 ;  /* 0x0000009900787308 */ /* 0x000ea20000000800 */
[----:B---3--:R-:W-:Y:S01]  /*12aa0*/  FADD.FTZ R3, R169, R4 ;  /* 0x00000004a9037221 */ /* 0x008fe20000010000 */
[----:B------:R-:W-:-:S06]  /*12ab0*/  IMAD.MOV.U32 R4, RZ, RZ, R12 ;  /* 0x000000ffff047224 */ /* 0x000fcc00078e000c */
[----:B------:R-:W3:Y:S01]  /*12ac0*/  MUFU.EX2 R155, R155 ;  /* 0x0000009b009b7308 */ /* 0x000ee20000000800 */
[----:B-1----:R-:W-:-:S07]  /*12ad0*/  FADD.FTZ R136, R168, R5 ;  /* 0x00000005a8887221 */ /* 0x002fce0000010000 */
[----:B------:R-:W1:Y:S01]  /*12ae0*/  MUFU.EX2 R156, R156 ;  /* 0x0000009c009c7308 */ /* 0x000e620000000800 */
[C---:B--2---:R-:W-:Y:S01]  /*12af0*/  FADD.FTZ R3, R120.reuse, R3 ;  /* 0x0000000378037221 */ /* 0x044fe20000010000 */
[----:B------:R-:W-:-:S06]  /*12b00*/  F2FP.BF16.F32.PACK_AB R169, R120, R169 ;  /* 0x000000a978a9723e */ /* 0x000fcc00000010ff */
[----:B------:R-:W2:Y:S01]  /*12b10*/  MUFU.EX2 R170, R170 ;  /* 0x000000aa00aa7308 */ /* 0x000ea20000000800 */
[C---:B---3--:R-:W-:Y:S01]  /*12b20*/  FADD.FTZ R5, R155.reuse, R136 ;  /* 0x000000889b057221 */ /* 0x048fe20000010000 */
[----:B------:R-:W-:-:S06]  /*12b30*/  F2FP.BF16.F32.PACK_AB R168, R155, R168 ;  /* 0x000000a89ba8723e */ /* 0x000fcc00000010ff */
[----:B------:R-:W3:Y:S01]  /*12b40*/  MUFU.EX2 R158, R158 ;  /* 0x0000009e009e7308 */ /* 0x000ee20000000800 */
[----:B-1----:R-:W-:-:S07]  /*12b50*/  FADD.FTZ R3, R156, R3 ;  /* 0x000000039c037221 */ /* 0x002fce0000010000 */
[----:B------:R-:W1:Y:S01]  /*12b60*/  MUFU.EX2 R125, R125 ;  /* 0x0000007d007d7308 */ /* 0x000e620000000800 */
[----:B--2---:R-:W-:Y:S01]  /*12b70*/  FADD.FTZ R136, R170, R5 ;  /* 0x00000005aa887221 */ /* 0x004fe20000010000 */
[C---:B---3--:R-:W-:Y:S01]  /*12b80*/  FADD.FTZ R5, R158.reuse, R3 ;  /* 0x000000039e057221 */ /* 0x048fe20000010000 */
[----:B------:R-:W-:Y:S01]  /*12b90*/  F2FP.BF16.F32.PACK_AB R171, R158, R156 ;  /* 0x0000009c9eab723e */ /* 0x000fe200000010ff */
[----:B------:R-:W-:Y:S02]  /*12ba0*/  IMAD.MOV.U32 R3, RZ, RZ, R20 ;  /* 0x000000ffff037224 */ /* 0x000fe400078e0014 */
[C---:B-1----:R-:W-:Y:S01]  /*12bb0*/  FADD.FTZ R8, R125.reuse, R136 ;  /* 0x000000887d087221 */ /* 0x042fe20000010000 */
[----:B------:R-:W-:Y:S01]  /*12bc0*/  F2FP.BF16.F32.PACK_AB R170, R125, R170 ;  /* 0x000000aa7daa723e */ /* 0x000fe200000010ff */
[----:B0-----:R-:W-:Y:S06]  /*12bd0*/  @P2 BRA `(.L_x_1794) ;  /* 0xffffffc800b82947 */ /* 0x001fec000383ffff */
[----:B------:R-:W-:Y:S01]  /*12be0*/  IMAD.MOV.U32 R3, RZ, RZ, R20 ;  /* 0x000000ffff037224 */ /* 0x000fe200078e0014 */
[----:B------:R-:W-:Y:S01]  /*12bf0*/  UMOV UR38, UR5 ;  /* 0x0000000500267c82 */ /* 0x000fe20008000000 */
[----:B------:R-:W-:Y:S01]  /*12c00*/  IMAD.MOV.U32 R4, RZ, RZ, R12 ;  /* 0x000000ffff047224 */ /* 0x000fe200078e000c */
[----:B------:R-:W-:-:S06]  /*12c10*/  UMOV UR60, UR37 ;  /* 0x00000025003c7c82 */ /* 0x000fcc0008000000 */
.L_x_1777:
        /* <DEDUP_REMOVED lines=27> */
.L_x_1796:
[----:B------:R-:W-:-:S11]  /*12dd0*/  UISETP.NE.AND UP2, UPT, UR11, 0x1, UPT ;  /* 0x000000010b00788c */ /* 0x000fd6000bf45270 */
[----:B------:R-:W-:Y:S02]  /*12de0*/  @UP2 ULDC.64 UR4, c[0x0][0x9e8] ;  /* 0x00027a0000042ab9 */ /* 0x000fe40000000a00 */
[----:B------:R-:W-:-:S04]  /*12df0*/  UIMAD.WIDE.U32 UR6, UR14, UR4, URZ ;  /* 0x000000040e0672a5 */ /* 0x000fc8000f8e003f */
[----:B------:R-:W-:-:S12]  /*12e00*/  @UP2 USHF.R.U32.HI UR14, URZ, UR5, UR7 ;  /* 0x000000053f0e2299 */ /* 0x000fd80008011607 */
.L_x_1797:
[----:B------:R-:W-:-:S04]  /*12e10*/  UIMAD UR11, UR14, UR11, URZ ;  /* 0x0000000b0e0b72a4 */ /* 0x000fc8000f8e023f */
[----:B------:R-:W-:-:S04]  /*12e20*/  UISETP.LT.AND UP2, UPT, UR15, UR11, UPT ;  /* 0x0000000b0f00728c */ /* 0x000fc8000bf41270 */
[----:B------:R-:W-:-:S12]  /*12e30*/  USEL UR15, UR15, UR11, !UP2 ;  /* 0x0000000b0f0f7287 */ /* 0x000fd8000d000000 */
.L_x_1795:
        /* <DEDUP_REMOVED lines=13> */
[----:B------:R-:W-:Y:S01]  /*12f10*/  ULDC UR5, c[0x0][0x9d8] ;  /* 0x0002760000057ab9 */ /* 0x000fe20000000800 */
[----:B------:R-:W-:-:S05]  /*12f20*/  ULDC UR55, c[0x0][0x988] ;  /* 0x0002620000377ab9 */ /* 0x000fca0000000800 */
.L_x_1807:
[----:B------:R-:W-:-:S04]  /*12f30*/  UIADD3 UR37, UR4, 0x1, URZ ;  /* 0x0000000104257890 */ /* 0x000fc8000fffe03f */
[----:B------:R-:W-:-:S04]  /*12f40*/  UISETP.NE.AND UP2, UPT, UR37, 0x2, UPT ;  /* 0x000000022500788c */ /* 0x000fc8000bf45270 */
[----:B------:R-:W-:Y:S02]  /*12f50*/  USEL UR37, UR37, URZ, UP2 ;  /* 0x0000003f25257287 */ /* 0x000fe40009000000 */
[----:B------:R-:W-:-:S04]  /*12f60*/  USEL UR60, URZ, 0x1, UP2 ;  /* 0x000000013f3c7887 */ /* 0x000fc80009000000 */
[----:B------:R-:W-:Y:S01]  /*12f70*/  ULOP3.LUT UR60, UR7, UR60, URZ, 0x3c, !UPT ;  /* 0x0000003c073c7292 */ /* 0x000fe2000f8e3c3f */
[----:B------:R-:W-:Y:S01]  /*12f80*/  UMOV UR38, UR37 ;  /* 0x0000002500267c82 */ /* 0x000fe20008000000 */
[----:B------:R-:W-:Y:S10]  /*12f90*/  @!P0 BRA `(.L_x_1799) ;  /* 0x0000000000048947 */ /* 0x000ff40003800000 */
[----:B------:R-:W-:Y:S01]  /*12fa0*/  BPT.TRAP 0x1 ;  /* 0x000000040000795c */ /* 0x000fe20000300000 */
.L_x_1799:
[----:B------:R-:W-:Y:S01]  /*12fb0*/  ULEA UR6, UR38, UR39, 0x3 ;  /* 0x0000002726067291 */ /* 0x000fe2000f8e183f */
[----:B------:R-:W-:-:S05]  /*12fc0*/  IMAD.U32 R3, RZ, RZ, UR60 ;  /* 0x0000003cff037e24 */ /* 0x000fca000f8e00ff */
[----:B------:R-:W-:-:S04]  /*12fd0*/  SHF.L.U32 R3, R3, 0x1f, RZ ;  /* 0x0000001f03037819 */ /* 0x000fc800000006ff */
[----:B------:R0:W1:Y:S01]  /*12fe0*/  SYNCS.PHASECHK.TRANS64.TRYWAIT P2, [UR6+0x30830], R3 ;  /* 0x03083003ff0075a7 */ /* 0x0000620008040146 */
[----:B------:R-:W-:Y:S05]  /*12ff0*/  @!P0 BRA `(.L_x_1800) ;  /* 0x0000000000048947 */ /* 0x000fea0003800000 */
[----:B------:R-:W-:Y:S01]  /*13000*/  BPT.TRAP 0x1 ;  /* 0x000000040000795c */ /* 0x000fe20000300000 */
.L_x_1800:
[----:B-1----:R-:W-:Y:S05]  /*13010*/  @P2 BRA `(.L_x_1801) ;  /* 0x0000000000082947 */ /* 0x002fea0003800000 */
[----:B------:R-:W1:Y:S02]  /*13020*/  SYNCS.PHASECHK.TRANS64.TRYWAIT P2, [UR6+0x30830], R3 ;  /* 0x03083003ff0075a7 */ /* 0x000e640008040146 */
[----:B-1----:R-:W-:Y:S05]  /*13030*/  @!P2 BRA `(.L_x_1802) ;  /* 0x000001240018a947 */ /* 0x002fea0003800000 */
.L_x_1801:
        /* <DEDUP_REMOVED lines=165> */
.L_x_1803:
[----:B------:R-:W-:Y:S01]  /*13a90*/  ULEA UR11, UR4, UR39, 0x3 ;  /* 0x00000027040b7291 */ /* 0x000fe2000f8e183f */
[----:B------:R-:W-:-:S05]  /*13aa0*/  IMAD.U32 R0, RZ, RZ, UR7 ;  /* 0x00000007ff007e24 */ /* 0x000fca000f8e00ff */
[----:B------:R-:W-:-:S04]  /*13ab0*/  SHF.L.U32 R0, R0, 0x1f, RZ ;  /* 0x0000001f00007819 */ /* 0x000fc800000006ff */
[----:B------:R2:W3:Y:S01]  /*13ac0*/  SYNCS.PHASECHK.TRANS64.TRYWAIT P2, [UR11+0x30850], R0 ;  /* 0x03085000ff0075a7 */ /* 0x0004e2000804014b */
[----:B------:R-:W-:Y:S05]  /*13ad0*/  @!P0 BRA `(.L_x_1804) ;  /* 0x0000000000048947 */ /* 0x000fea0003800000 */
[----:B------:R-:W-:Y:S01]  /*13ae0*/  BPT.TRAP 0x1 ;  /* 0x000000040000795c */ /* 0x000fe20000300000 */
.L_x_1804:
[----:B---3--:R-:W-:Y:S05]  /*13af0*/  @P2 BRA `(.L_x_1805) ;  /* 0x0000000000082947 */ /* 0x008fea0003800000 */
[----:B------:R-:W3:Y:S02]  /*13b00*/  SYNCS.PHASECHK.TRANS64.TRYWAIT P2, [UR11+0x30850], R0 ;  /* 0x03085000ff0075a7 */ /* 0x000ee4000804014b */
[----:B---3--:R-:W-:Y:S05]  /*13b10*/  @!P2 BRA `(.L_x_1806) ;  /* 0x000001180078a947 */ /* 0x008fea0003800000 */
.L_x_1805:
[----:B------:R-:W-:Y:S01]  /*13b20*/  UIADD3 UR6, UR39, 0x400, URZ ;  /* 0x0000040027067890 */ /* 0x000fe2000fffe03f */
[----:B------:R-:W-:Y:S01]  /*13b30*/  WARPGROUP.ARRIVE ;  /* 0x00000000000079c5 */ /* 0x000fe20000000000 */
[----:B------:R-:W-:Y:S01]  /*13b40*/  UMOV UR7, 0x40000040 ;  /* 0x4000004000077882 */ /* 0x000fe20000000000 */
[----:B---3--:R-:W-:Y:S01]  /*13b50*/  FMUL.FTZ R2, R120, UR5 ;  /* 0x0000000578027c20 */ /* 0x008fe20008410000 */
[----:B------:R-:W-:Y:S01]  /*13b60*/  USHF.R.U32.HI UR6, URZ, 0x4, UR6 ;  /* 0x000000043f067899 */ /* 0x000fe20008011606 */
[----:B01----:R-:W-:Y:S01]  /*13b70*/  FMUL.FTZ R3, R121, UR5 ;  /* 0x0000000579037c20 */ /* 0x003fe20008410000 */
[----:B------:R-:W-:Y:S01]  /*13b80*/  FMUL.FTZ R15, R124, UR5 ;  /* 0x000000057c0f7c20 */ /* 0x000fe20008410000 */
[----:B------:R-:W-:Y:S01]  /*13b90*/  FMUL.FTZ R21, R125, UR5 ;  /* 0x000000057d157c20 */ /* 0x000fe20008410000 */
[----:B------:R-:W-:Y:S01]  /*13ba0*/  ULOP3.LUT UR6, UR6, 0x3fff, URZ, 0xc0, !UPT ;  /* 0x00003fff06067892 */ /* 0x000fe2000f8ec03f */
[----:B------:R-:W2:Y:S01]  /*13bb0*/  MUFU.TANH R2, R2 ;  /* 0x0000000200027308 */ /* 0x000ea20000002400 */
[----:B------:R-:W-:Y:S01]  /*13bc0*/  FMUL.FTZ R121, R128, UR5 ;  /* 0x0000000580797c20 */ /* 0x000fe20008410000 */
[----:B------:R-:W-:Y:S01]  /*13bd0*/  FMUL.FTZ R12, R122, UR5 ;  /* 0x000000057a0c7c20 */ /* 0x000fe20008410000 */
[----:B------:R-:W-:Y:S01]  /*13be0*/  ULOP3.LUT UR6, UR6, 0x3000000, URZ, 0xfc, !UPT ;  /* 0x0300000006067892 */ /* 0x000fe2000f8efc3f */
[----:B------:R-:W-:Y:S01]  /*13bf0*/  FMUL.FTZ R122, R129, UR5 ;  /* 0x00000005817a7c20 */ /* 0x000fe20008410000 */
[----:B------:R-:W-:Y:S01]  /*13c00*/  FMUL.FTZ R125, R132, UR5 ;  /* 0x00000005847d7c20 */ /* 0x000fe20008410000 */
[----:B------:R-:W-:Y:S01]  /*13c10*/  FMUL.FTZ R14, R126, UR5 ;  /* 0x000000057e0e7c20 */ /* 0x000fe20008410000 */
[----:B------:R-:W-:Y:S01]  /*13c20*/  UIMAD UR4, UR4, 0x900, UR6 ;  /* 0x00000900040478a4 */ /* 0x000fe2000f8e0206 */
[----:B------:R-:W0:Y:S01]  /*13c30*/  MUFU.TANH R3, R3 ;  /* 0x0000000300037308 */ /* 0x000e220000002400 */
        /* <DEDUP_REMOVED lines=9> */
[----:B------:R-:W1:Y:S01]  /*13cd0*/  MUFU.TANH R15, R15 ;  /* 0x0000000f000f7308 */ /* 0x000e620000002400 */
[----:B------:R-:W-:Y:S01]  /*13ce0*/  UMOV UR7, 0x40000040 ;  /* 0x4000004000077882 */ /* 0x000fe20000000000 */
[----:B--2---:R-:W-:Y:S01]  /*13cf0*/  FMNMX.FTZ R0, R2, R10, !PT ;  /* 0x0000000a02007209 */ /* 0x004fe20007810000 */
[----:B------:R-:W-:Y:S01]  /*13d00*/  FMUL.FTZ R133, R140, UR5 ;  /* 0x000000058c857c20 */ /* 0x000fe20008410000 */
[----:B------:R-:W-:Y:S01]  /*13d10*/  FMUL.FTZ R20, R127, UR5 ;  /* 0x000000057f147c20 */ /* 0x000fe20008410000 */
[----:B------:R-:W-:Y:S01]  /*13d20*/  FMUL.FTZ R136, R145, UR5 ;  /* 0x0000000591887c20 */ /* 0x000fe20008410000 */
[----:B------:R-:W-:Y:S01]  /*13d30*/  FMUL.FTZ R127, R135, UR5 ;  /* 0x00000005877f7c20 */ /* 0x000fe20008410000 */
[----:B0-----:R-:W-:Y:S01]  /*13d40*/  FMNMX.FTZ R0, R3, R0, !PT ;  /* 0x0000000003007209 */ /* 0x001fe20007810000 */
        /* <DEDUP_REMOVED lines=17> */
[----:B0-----:R-:W-:Y:S01]  /*13e60*/  FMNMX.FTZ R0, R21, R0, !PT ;  /* 0x0000000015007209 */ /* 0x001fe20007810000 */
[----:B------:R-:W-:Y:S01]  /*13e70*/  UMOV UR10, UR55 ;  /* 0x00000037000a7c82 */ /* 0x000fe20008000000 */
[----:B------:R-:W-:Y:S01]  /*13e80*/  FMUL.FTZ R143, R143, UR5 ;  /* 0x000000058f8f7c20 */ /* 0x000fe20008410000 */
[----:B------:R-:W-:Y:S01]  /*13e90*/  FMUL.FTZ R146, R146, UR5 ;  /* 0x0000000592927c20 */ /* 0x000fe20008410000 */
[----:B------:R-:W-:Y:S01]  /*13ea0*/  FMUL.FTZ R147, R147, UR5 ;  /* 0x0000000593937c20 */ /* 0x000fe20008410000 */
[----:B------:R-:W-:Y:S01]  /*13eb0*/  FMUL.FTZ R150, R150, UR5 ;  /* 0x0000000596967c20 */ /* 0x000fe20008410000 */
[----:B------:R-:W-:Y:S01]  /*13ec0*/  FMUL.FTZ R151, R151, UR5 ;  /* 0x0000000597977c20 */ /* 0x000fe20008410000 */
[----:B------:R-:W0:Y:S01]  /*13ed0*/  MUFU.TANH R125, R125 ;  /* 0x0000007d007d7308 */ /* 0x000e220000002400 */
[----:B--2---:R-:W-:Y:S01]  /*13ee0*/  FMNMX.FTZ R141, R121, R0, !PT ;  /* 0x00000000798d7209 */ /* 0x004fe20007810000 */
[----:B------:R-:W-:Y:S01]  /*13ef0*/  FMUL.FTZ R152, R154, UR5 ;  /* 0x000000059a987c20 */ /* 0x000fe20008410000 */
[----:B------:R-:W-:Y:S01]  /*13f00*/  FMUL.FTZ R154, R158, UR5 ;  /* 0x000000059e9a7c20 */ /* 0x000fe20008410000 */
[----:B------:R-:W-:Y:S01]  /*13f10*/  FMUL.FTZ R158, R166, UR5 ;  /* 0x00000005a69e7c20 */ /* 0x000fe20008410000 */
[C---:B------:R-:W-:Y:S01]  /*13f20*/  ISETP.GT.AND P2, PT, R9.reuse, UR54, PT ;  /* 0x0000003609007c0c */ /* 0x040fe2000bf44270 */
[----:B------:R-:W-:-:S02]  /*13f30*/  VIADD R9, R9, 0xffffffff ;  /* 0xffffffff09097836 */ /* 0x000fc40000000000 */
[----:B------:R-:W2:Y:S01]  /*13f40*/  MUFU.TANH R126, R126 ;  /* 0x0000007e007e7308 */ /* 0x000ea20000002400 */
[----:B-1----:R-:W-:Y:S01]  /*13f50*/  FMNMX.FTZ R0, R122, R141, !PT ;  /* 0x0000008d7a007209 */ /* 0x002fe20007810000 */
[----:B------:R-:W-:Y:S01]  /*13f60*/  FMUL.FTZ R141, R156, UR5 ;  /* 0x000000059c8d7c20 */ /* 0x000fe20008410000 */
[----:B------:R-:W-:-:S05]  /*13f70*/  FMUL.FTZ R156, R162, UR5 ;  /* 0x00000005a29c7c20 */ /* 0x000fca0008410000 */
[----:B------:R-:W1:Y:S01]  /*13f80*/  MUFU.TANH R128, R128 ;  /* 0x0000008000807308 */ /* 0x000e620000002400 */
[----:B0-----:R-:W-:-:S07]  /*13f90*/  FMNMX.FTZ R145, R125, R0, !PT ;  /* 0x000000007d917209 */ /* 0x001fce0007810000 */
[----:B------:R-:W0:Y:S01]  /*13fa0*/  MUFU.TANH R130, R130 ;  /* 0x0000008200827308 */ /* 0x000e220000002400 */
[----:B--2---:R-:W-:-:S07]  /*13fb0*/  FMNMX.FTZ R145, R126, R145, !PT ;  /* 0x000000917e917209 */ /* 0x004fce0007810000 */
[----:B------:R-:W2:Y:S01]  /*13fc0*/  MUFU.TANH R133, R133 ;  /* 0x0000008500857308 */ /* 0x000ea20000002400 */
[----:B-1----:R-:W-:-:S07]  /*13fd0*/  FMNMX.FTZ R145, R128, R145, !PT ;  /* 0x0000009180917209 */ /* 0x002fce0007810000 */
[----:B------:R-:W1:Y:S01]  /*13fe0*/  MUFU.TANH R134, R134 ;  /* 0x0000008600867308 */ /* 0x000e620000002400 */
[----:B0-----:R-:W-:-:S07]  /*13ff0*/  FMNMX.FTZ R0, R130, R145, !PT ;  /* 0x0000009182007209 */ /* 0x001fce0007810000 */
[----:B------:R-:W0:Y:S01]  /*14000*/  MUFU.TANH R135, R135 ;  /* 0x0000008700877308 */ /* 0x000e220000002400 */
[----:B--2---:R-:W-:-:S07]  /*14010*/  FMNMX.FTZ R145, R133, R0, !PT ;  /* 0x0000000085917209 */ /* 0x004fce0007810000 */
[----:B------:R-:W2:Y:S01]  /*14020*/  MUFU.TANH R136, R136 ;  /* 0x0000008800887308 */ /* 0x000ea20000002400 */
[----:B-1----:R-:W-:Y:S01]  /*14030*/  FMNMX.FTZ R0, R134, R145, !PT ;  /* 0x0000009186007209 */ /* 0x002fe20007810000 */
[----:B------:R-:W-:-:S06]  /*14040*/  FMUL.FTZ R145, R161, UR5 ;  /* 0x00000005a1917c20 */ /* 0x000fcc0008410000 */
[----:B------:R-:W1:Y:S01]  /*14050*/  MUFU.TANH R137, R137 ;  /* 0x0000008900897308 */ /* 0x000e620000002400 */
[----:B0-----:R-:W-:-:S07]  /*14060*/  FMNMX.FTZ R149, R135, R0, !PT ;  /* 0x0000000087957209 */ /* 0x001fce0007810000 */
[----:B------:R-:W0:Y:S01]  /*14070*/  MUFU.TANH R138, R138 ;  /* 0x0000008a008a7308 */ /* 0x000e220000002400 */
[----:B--2---:R-:W-:Y:S01]  /*14080*/  FMNMX.FTZ R0, R136, R149, !PT ;  /* 0x0000009588007209 */ /* 0x004fe20007810000 */
[----:B------:R-:W-:-:S06]  /*14090*/  FMUL.FTZ R149, R164, UR5 ;  /* 0x00000005a4957c20 */ /* 0x000fcc0008410000 */
[----:B------:R-:W2:Y:S01]  /*140a0*/  MUFU.TANH R139, R139 ;  /* 0x0000008b008b7308 */ /* 0x000ea20000002400 */
[----:B-1----:R-:W-:-:S07]  /*140b0*/  FMNMX.FTZ R153, R137, R0, !PT ;  /* 0x0000000089997209 */ /* 0x002fce0007810000 */
        /* <DEDUP_REMOVED lines=18> */
[----:B------:R-:W-:Y:S01]  /*141e0*/  FMUL.FTZ R153, R155, UR5 ;  /* 0x000000059b997c20 */ /* 0x000fe20008410000 */
[----:B------:R-:W-:Y:S01]  /*141f0*/  FMUL.FTZ R155, R159, UR5 ;  /* 0x000000059f9b7c20 */ /* 0x000fe20008410000 */
[----:B------:R-:W-:Y:S02]  /*14200*/  FMUL.FTZ R159, R167, UR5 ;  /* 0x00000005a79f7c20 */ /* 0x000fe40008410000 */
[----:B------:R-:W1:Y:S02]  /*14210*/  SHFL.BFLY PT, R157, R4, 0x2, 0x1f ;  /* 0x0c401f00049d7f89 */ /* 0x000e6400000e0000 */
[----:B------:R-:W3:Y:S01]  /*14220*/  MUFU.TANH R14, R14 ;  /* 0x0000000e000e7308 */ /* 0x000ee20000002400 */
[----:B0-----:R-:W-:-:S07]  /*14230*/  FMNMX.FTZ R160, R12, R11, !PT ;  /* 0x0000000b0ca07209 */ /* 0x001fce0007810000 */
[----:B------:R-:W0:Y:S01]  /*14240*/  MUFU.TANH R20, R20 ;  /* 0x0000001400147308 */ /* 0x000e220000002400 */
[----:B------:R-:W-:Y:S02]  /*14250*/  WARPGROUP.DEPBAR.LE gsb0, 0x0 ;  /* 0x00008000000079c5 */ /* 0x000fe40000010000 */
[----:B------:R-:W-:-:S05]  /*14260*/  WARPGROUP.ARRIVE ;  /* 0x00000000000079c5 */ /* 0x000fca0000000000 */
[----:B------:R-:W4:Y:S01]  /*14270*/  MUFU.TANH R120, R120 ;  /* 0x0000007800787308 */ /* 0x000f220000002400 */
[----:B------:R-:W-:Y:S01]  /*14280*/  HGMMA.64x192x16.F32.BF16 R24, R184, gdesc[UR4].tnspB, R24, gsb0 ;  /* 0x42e00004b8187df0 */ /* 0x000fe20008001818 */
[----:B------:R-:W-:Y:S01]  /*14290*/  UIADD3 UR6, UR4, 0x100, URZ ;  /* 0x0000010004067890 */ /* 0x000fe2000fffe03f */
[----:B-1----:R-:W-:Y:S01]  /*142a0*/  FMNMX.FTZ R0, R4, R157, !PT ;  /* 0x0000009d04007209 */ /* 0x002fe20007810000 */
[----:B------:R-:W-:-:S04]  /*142b0*/  UMOV UR7, 0x40000040 ;  /* 0x4000004000077882 */ /* 0x000fc80000000000 */
[----:B------:R-:W1:Y:S01]  /*142c0*/  MUFU.TANH R123, R123 ;  /* 0x0000007b007b7308 */ /* 0x000e620000002400 */
[----:B------:R-:W-:Y:S01]  /*142d0*/  FMUL.FTZ R157, R163, UR5 ;  /* 0x00000005a39d7c20 */ /* 0x000fe20008410000 */
[----:B------:R-:W5:Y:S06]  /*142e0*/  SHFL.BFLY PT, R161, R0, 0x1, 0x1f ;  /* 0x0c201f0000a17f89 */ /* 0x000f6c00000e0000 */
[----:B------:R-:W1:Y:S08]  /*142f0*/  MUFU.TANH R124, R124 ;  /* 0x0000007c007c7308 */ /* 0x000e700000002400 */
[----:B------:R-:W1:Y:S08]  /*14300*/  MUFU.TANH R127, R127 ;  /* 0x0000007f007f7308 */ /* 0x000e700000002400 */
[----:B------:R-:W1:Y:S01]  /*14310*/  MUFU.TANH R129, R129 ;  /* 0x0000008100817308 */ /* 0x000e620000002400 */
[----:B-----5:R-:W-:-:S02]  /*14320*/  FMNMX.FTZ R4, R0, R161, !PT ;  /* 0x000000a100047209 */ /* 0x020fc40007810000 */
[----:B--2---:R-:W-:-:S03]  /*14330*/  FMNMX.FTZ R161, R13, R160, !PT ;  /* 0x000000a00da17209 */ /* 0x004fc60007810000 */
[----:B------:R-:W-:Y:S01]  /*14340*/  FADD.FTZ R0, -R4, R10 ;  /* 0x0000000a04007221 */ /* 0x000fe20000010100 */
[----:B---3--:R-:W-:Y:S01]  /*14350*/  FMNMX.FTZ R161, R14, R161, !PT ;  /* 0x000000a10ea17209 */ /* 0x008fe20007810000 */
[----:B------:R-:W-:Y:S01]  /*14360*/  FMUL.FTZ R10, R4, UR10 ;  /* 0x0000000a040a7c20 */ /* 0x000fe20008410000 */
[----:B------:R-:W2:Y:S01]  /*14370*/  MUFU.TANH R131, R131 ;  /* 0x0000008300837308 */ /* 0x000ea20000002400 */
[----:B------:R-:W-:Y:S01]  /*14380*/  FMUL.FTZ R0, R0, UR10 ;  /* 0x0000000a00007c20 */ /* 0x000fe20008410000 */
[----:B0-----:R-:W-:Y:S01]  /*14390*/  FMNMX.FTZ R161, R20, R161, !PT ;  /* 0x000000a114a17209 */ /* 0x001fe20007810000 */
[--C-:B------:R-:W-:Y:S01]  /*143a0*/  FFMA.FTZ R188, R2, UR10, -R10.reuse ;  /* 0x0000000a02bc7c23 */ /* 0x100fe2000801080a */
[--C-:B------:R-:W-:Y:S01]  /*143b0*/  FFMA.FTZ R160, R3, UR10, -R10.reuse ;  /* 0x0000000a03a07c23 */ /* 0x100fe2000801080a */
[--C-:B------:R-:W-:Y:S01]  /*143c0*/  FFMA.FTZ R190, R15, UR10, -R10.reuse ;  /* 0x0000000a0fbe7c23 */ /* 0x100fe2000801080a */
[----:B----4-:R-:W-:Y:S01]  /*143d0*/  FMNMX.FTZ R2, R120, R161, !PT ;  /* 0x000000a178027209 */ /* 0x010fe20007810000 */
[--C-:B------:R-:W-:Y:S01]  /*143e0*/  FFMA.FTZ R161, R21, UR10, -R10.reuse ;  /* 0x0000000a15a17c23 */ /* 0x100fe2000801080a */
[----:B------:R-:W0:Y:S01]  /*143f0*/  MUFU.TANH R132, R132 ;  /* 0x0000008400847308 */ /* 0x000e220000002400 */
[--C-:B------:R-:W-:Y:S01]  /*14400*/  FFMA.FTZ R15, R122, UR10, -R10.reuse ;  /* 0x0000000a7a0f7c23 */ /* 0x100fe2000801080a */
[----:B-1----:R-:W-:Y:S01]  /*14410*/  FMNMX.FTZ R3, R123, R2, !PT ;  /* 0x000000027b037209 */ /* 0x002fe20007810000 */
[--C-:B------:R-:W-:Y:S01]  /*14420*/  FFMA.FTZ R21, R126, UR10, -R10.reuse ;  /* 0x0000000a7e157c23 */ /* 0x100fe2000801080a */
[--C-:B------:R-:W-:Y:S01]  /*14430*/  FFMA.FTZ R126, R138, UR10, -R10.reuse ;  /* 0x0000000a8a7e7c23 */ /* 0x100fe2000801080a */
[--C-:B------:R-:W-:Y:S01]  /*14440*/  FFMA.FTZ R134, R134, UR10, -R10.reuse ;  /* 0x0000000a86867c23 */ /* 0x100fe2000801080a */
[----:B------:R-:W-:Y:S01]  /*14450*/  FMNMX.FTZ R2, R124, R3, !PT ;  /* 0x000000037c027209 */ /* 0x000fe20007810000 */
[--C-:B------:R-:W-:Y:S01]  /*14460*/  FFMA.FTZ R122, R144, UR10, -R10.reuse ;  /* 0x0000000a907a7c23 */ /* 0x100fe2000801080a */
[----:B------:R-:W1:Y:S01]  /*14470*/  MUFU.TANH R143, R143 ;  /* 0x0000008f008f7308 */ /* 0x000e620000002400 */
[----:B------:R-:W-:Y:S01]  /*14480*/  FFMA.FTZ R149, R149, UR10, -R10 ;  /* 0x0000000a95957c23 */ /* 0x000fe2000801080a */
[----:B------:R-:W-:-:S04]  /*14490*/  FMNMX.FTZ R2, R127, R2, !PT ;  /* 0x000000027f027209 */ /* 0x000fc80007810000 */
[----:B------:R-:W-:Y:S02]  /*144a0*/  FMNMX.FTZ R2, R129, R2, !PT ;  /* 0x0000000281027209 */ /* 0x000fe40007810000 */
[----:B------:R-:W3:Y:S02]  /*144b0*/  MUFU.TANH R146, R146 ;  /* 0x0000009200927308 */ /* 0x000ee40000002400 */
[----:B--2---:R-:W-:-:S04]  /*144c0*/  FMNMX.FTZ R3, R131, R2, !PT ;  /* 0x0000000283037209 */ /* 0x004fc80007810000 */
[----:B0-----:R-:W-:Y:S02]  /*144d0*/  FMNMX.FTZ R2, R132, R3, !PT ;  /* 0x0000000384027209 */ /* 0x001fe40007810000 */
[----:B------:R-:W0:Y:S02]  /*144e0*/  MUFU.TANH R147, R147 ;  /* 0x0000009300937308 */ /* 0x000e240000002400 */
[----:B-1----:R-:W-:-:S06]  /*144f0*/  FMNMX.FTZ R3, R143, R2, !PT ;  /* 0x000000028f037209 */ /* 0x002fcc0007810000 */
[----:B------:R-:W1:Y:S01]  /*14500*/  MUFU.TANH R150, R150 ;  /* 0x0000009600967308 */ /* 0x000e620000002400 */
[----:B---3--:R-:W-:-:S07]  /*14510*/  FMNMX.FTZ R2, R146, R3, !PT ;  /* 0x0000000392027209 */ /* 0x008fce0007810000 */
        /* <DEDUP_REMOVED lines=18> */
[----:B------:R-:W-:Y:S01]  /*14640*/  MUFU.EX2 R0, R0 ;  /* 0x0000000000007308 */ /* 0x000fe20000000800 */
[----:B0-----:R-:W-:-:S07]  /*14650*/  FMNMX.FTZ R2, R158, R3, !PT ;  /* 0x000000039e027209 */ /* 0x001fce0007810000 */
[----:B------:R-:W-:Y:S01]  /*14660*/  MUFU.EX2 R188, R188 ;  /* 0x000000bc00bc7308 */ /* 0x000fe20000000800 */
[----:B-1----:R-:W-:-:S05]  /*14670*/  FMNMX.FTZ R2, R159, R2, !PT ;  /* 0x000000029f027209 */ /* 0x002fca0007810000 */
[----:B------:R-:W0:Y:S02]  /*14680*/  SHFL.BFLY PT, R3, R2, 0x2, 0x1f ;  /* 0x0c401f0002037f89 */ /* 0x000e2400000e0000 */
[----:B------:R-:W-:Y:S08]  /*14690*/  MUFU.EX2 R160, R160 ;  /* 0x000000a000a07308 */ /* 0x000ff00000000800 */
[----:B------:R-:W-:Y:S08]  /*146a0*/  MUFU.EX2 R190, R190 ;  /* 0x000000be00be7308 */ /* 0x000ff00000000800 */
[----:B------:R-:W-:Y:S08]  /*146b0*/  MUFU.EX2 R161, R161 ;  /* 0x000000a100a17308 */ /* 0x000ff00000000800 */
[----:B------:R-:W-:Y:S01]  /*146c0*/  MUFU.EX2 R15, R15 ;  /* 0x0000000f000f7308 */ /* 0x000fe20000000800 */
[----:B------:R-:W-:-:S02]  /*146d0*/  WARPGROUP.DEPBAR.LE gsb0, 0x0 ;  /* 0x00008000000079c5 */ /* 0x000fc40000010000 */
[----:B------:R-:W-:Y:S01]  /*146e0*/  WARPGROUP.ARRIVE ;  /* 0x00000000000079c5 */ /* 0x000fe20000000000 */
[--C-:B------:R-:W-:Y:S01]  /*146f0*/  FFMA.FTZ R184, R121, UR10, -R10.reuse ;  /* 0x0000000a79b87c23 */ /* 0x100fe2000801080a */
[----:B------:R-:W-:-:S03]  /*14700*/  FFMA.FTZ R186, R125, UR10, -R10 ;  /* 0x0000000a7dba7c23 */ /* 0x000fc6000801080a */
[----:B------:R-:W-:Y:S01]  /*14710*/  MUFU.EX2 R21, R21 ;  /* 0x0000001500157308 */ /* 0x000fe20000000800 */
[--C-:B------:R-:W-:Y:S01]  /*14720*/  FFMA.FTZ R121, R130, UR10, -R10.reuse ;  /* 0x0000000a82797c23 */ /* 0x100fe2000801080a */
[--C-:B------:R-:W-:Y:S01]  /*14730*/  FFMA.FTZ R125, R136, UR10, -R10.reuse ;  /* 0x0000000a887d7c23 */ /* 0x100fe2000801080a */
[----:B------:R-:W-:Y:S01]  /*14740*/  HGMMA.64x192x16.F32.BF16 R24, R180, gdesc[UR4].tnspB, R24, gsb0 ;  /* 0x42e00004b4187df0 */ /* 0x000fe20008001818 */
[----:B------:R-:W-:Y:S01]  /*14750*/  UIADD3 UR6, UR4, 0x180, URZ ;  /* 0x0000018004067890 */ /* 0x000fe2000fffe03f */
[----:B------:R-:W-:Y:S01]  /*14760*/  FFMA.FTZ R130, R145, UR10, -R10 ;  /* 0x0000000a91827c23 */ /* 0x000fe2000801080a */
[----:B------:R-:W-:Y:S02]  /*14770*/  UMOV UR7, 0x40000040 ;  /* 0x4000004000077882 */ /* 0x000fe40000000000 */
[----:B------:R-:W-:Y:S08]  /*14780*/  MUFU.EX2 R184, R184 ;  /* 0x000000b800b87308 */ /* 0x000ff00000000800 */
[----:B------:R-:W-:Y:S08]  /*14790*/  MUFU.EX2 R186, R186 ;  /* 0x000000ba00ba7308 */ /* 0x000ff00000000800 */
        /* <DEDUP_REMOVED lines=8> */
[--C-:B------:R-:W-:Y:S01]  /*14820*/  FFMA.FTZ R182, R133, UR10, -R10.reuse ;  /* 0x0000000a85b67c23 */ /* 0x100fe2000801080a */
[--C-:B------:R-:W-:Y:S01]  /*14830*/  FFMA.FTZ R133, R140, UR10, -R10.reuse ;  /* 0x0000000a8c857c23 */ /* 0x100fe2000801080a */
[--C-:B------:R-:W-:Y:S01]  /*14840*/  FFMA.FTZ R180, R128, UR10, -R10.reuse ;  /* 0x0000000a80b47c23 */ /* 0x100fe2000801080a */
[----:B------:R-:W-:Y:S02]  /*14850*/  FFMA.FTZ R128, R142, UR10, -R10 ;  /* 0x0000000a8e807c23 */ /* 0x000fe4000801080a */
[----:B------:R-:W-:Y:S01]  /*14860*/  HGMMA.64x192x16.F32.BF16 R24, R176, gdesc[UR4].tnspB, R24, gsb0 ;  /* 0x42e00004b0187df0 */ /* 0x000fe20008001818 */
[----:B------:R-:W-:Y:S01]  /*14870*/  UIADD3 UR6, UR4, 0x200, URZ ;  /* 0x0000020004067890 */ /* 0x000fe2000fffe03f */
[----:B------:R-:W-:Y:S01]  /*14880*/  MUFU.EX2 R182, R182 ;  /* 0x000000b600b67308 */ /* 0x000fe20000000800 */
[----:B------:R-:W-:-:S07]  /*14890*/  UMOV UR7, 0x40000040 ;  /* 0x4000004000077882 */ /* 0x000fce0000000000 */
[----:B------:R-:W-:Y:S08]  /*148a0*/  MUFU.EX2 R180, R180 ;  /* 0x000000b400b47308 */ /* 0x000ff00000000800 */
[----:B------:R-:W-:Y:S08]  /*148b0*/  MUFU.EX2 R133, R133 ;  /* 0x0000008500857308 */ /* 0x000ff00000000800 */
[----:B------:R-:W-:Y:S01]  /*148c0*/  MUFU.EX2 R128, R128 ;  /* 0x0000008000807308 */ /* 0x000fe20000000800 */
[----:B------:R-:W-:-:S02]  /*148d0*/  WARPGROUP.DEPBAR.LE gsb0, 0x0 ;  /* 0x00008000000079c5 */ /* 0x000fc40000010000 */
[----:B------:R-:W-:Y:S01]  /*148e0*/  WARPGROUP.ARRIVE ;  /* 0x00000000000079c5 */ /* 0x000fe20000000000 */
[--C-:B------:R-:W-:Y:S01]  /*148f0*/  FFMA.FTZ R176, R135, UR10, -R10.reuse ;  /* 0x0000000a87b07c23 */ /* 0x100fe2000801080a */
[----:B0-----:R-:W-:Y:S01]  /*14900*/  FMNMX.FTZ R135, R2, R3, !PT ;  /* 0x0000000302877209 */ /* 0x001fe20007810000 */
[----:B------:R-:W-:-:S03]  /*14910*/  FFMA.FTZ R178, R137, UR10, -R10 ;  /* 0x0000000a89b27c23 */ /* 0x000fc6000801080a */
[----:B------:R-:W-:Y:S01]  /*14920*/  HGMMA.64x192x16.F32.BF16 R24, R172, gdesc[UR4].tnspB, R24, gsb0 ;  /* 0x42e00004ac187df0 */ /* 0x000fe20008001818 */
[----:B------:R-:W-:Y:S01]  /*14930*/  UIADD3 UR6, UR4, 0x280, URZ ;  /* 0x0000028004067890 */ /* 0x000fe2000fffe03f */
[----:B------:R-:W0:Y:S01]  /*14940*/  SHFL.BFLY PT, R2, R135, 0x1, 0x1f ;  /* 0x0c201f0087027f89 */ /* 0x000e2200000e0000 */
[----:B------:R-:W-:Y:S01]  /*14950*/  UMOV UR7, 0x40000040 ;  /* 0x4000004000077882 */ /* 0x000fe20000000000 */
[----:B------:R-:W-:Y:S01]  /*14960*/  MUFU.EX2 R176, R176 ;  /* 0x000000b000b07308 */ /* 0x000fe20000000800 */
[----:B------:R-:W-:-:S07]  /*14970*/  UMOV UR4, UR38 ;  /* 0x0000002600047c82 */ /* 0x000fce0008000000 */
[----:B------:R-:W-:Y:S01]  /*14980*/  MUFU.EX2 R178, R178 ;  /* 0x000000b200b27308 */ /* 0x000fe20000000800 */
[----:B0-----:R-:W-:-:S07]  /*14990*/  FMNMX.FTZ R3, R135, R2, !PT ;  /* 0x0000000287037209 */ /* 0x001fce0007810000 */
[----:B------:R-:W-:Y:S01]  /*149a0*/  MUFU.EX2 R135, R149 ;  /* 0x0000009500877308 */ /* 0x000fe20000000800 */
[C---:B------:R-:W-:Y:S01]  /*149b0*/  FADD.FTZ R2, -R3.reuse, R11 ;  /* 0x0000000b03027221 */ /* 0x040fe20000010100 */
[----:B------:R-:W-:-:S03]  /*149c0*/  FMUL.FTZ R11, R3, UR10 ;  /* 0x0000000a030b7c20 */ /* 0x000fc60008410000 */
[----:B------:R-:W-:Y:S01]  /*149d0*/  FMUL.FTZ R2, R2, UR10 ;  /* 0x0000000a02027c20 */ /* 0x000fe20008410000 */
[--C-:B------:R-:W-:Y:S01]  /*149e0*/  FFMA.FTZ R189, R12, UR10, -R11.reuse ;  /* 0x0000000a0cbd7c23 */ /* 0x100fe2000801080b */
[--C-:B------:R-:W-:Y:S01]  /*149f0*/  FFMA.FTZ R12, R13, UR10, -R11.reuse ;  /* 0x0000000a0d0c7c23 */ /* 0x100fe2000801080b */
[----:B------:R-:W-:Y:S02]  /*14a00*/  IMAD.U32 R13, RZ, RZ, UR37 ;  /* 0x00000025ff0d7e24 */ /* 0x000fe4000f8e00ff */
[--C-:B------:R-:W-:Y:S01]  /*14a10*/  FFMA.FTZ R191, R14, UR10, -R11.reuse ;  /* 0x0000000a0ebf7c23 */ /* 0x100fe2000801080b */
[--C-:B------:R-:W-:Y:S01]  /*14a20*/  FFMA.FTZ R14, R20, UR10, -R11.reuse ;  /* 0x0000000a140e7c23 */ /* 0x100fe2000801080b */
[----:B------:R-:W-:Y:S01]  /*14a30*/  MUFU.EX2 R2, R2 ;  /* 0x0000000200027308 */ /* 0x000fe20000000800 */
[--C-:B------:R-:W-:Y:S01]  /*14a40*/  FFMA.FTZ R185, R120, UR10, -R11.reuse ;  /* 0x0000000a78b97c23 */ /* 0x100fe2000801080b */
[----:B------:R-:W-:Y:S01]  /*14a50*/  @!P1 LEA R13, R13, UR39, 0x3 ;  /* 0x000000270d0d9c11 */ /* 0x000fe2000f8e18ff */
[--C-:B------:R-:W-:Y:S01]  /*14a60*/  FFMA.FTZ R20, R123, UR10, -R11.reuse ;  /* 0x0000000a7b147c23 */ /* 0x100fe2000801080b */
[--C-:B------:R-:W-:Y:S01]  /*14a70*/  FFMA.FTZ R187, R124, UR10, -R11.reuse ;  /* 0x0000000a7cbb7c23 */ /* 0x100fe2000801080b */
[--C-:B------:R-:W-:Y:S01]  /*14a80*/  FFMA.FTZ R124, R127, UR10, -R11.reuse ;  /* 0x0000000a7f7c7c23 */ /* 0x100fe2000801080b */
[--C-:B------:R-:W-:Y:S01]  /*14a90*/  FFMA.FTZ R181, R129, UR10, -R11.reuse ;  /* 0x0000000a81b57c23 */ /* 0x100fe2000801080b */
[----:B------:R-:W-:Y:S01]  /*14aa0*/  @!P1 VIADD R13, R13, 0x30840 ;  /* 0x000308400d0d9836 */ /* 0x000fe20000000000 */
[----:B------:R-:W0:Y:S01]  /*14ab0*/  MUFU.EX2 R189, R189 ;  /* 0x000000bd00bd7308 */ /* 0x000e220000000800 */
[--C-:B------:R-:W-:Y:S01]  /*14ac0*/  FFMA.FTZ R120, R131, UR10, -R11.reuse ;  /* 0x0000000a83787c23 */ /* 0x100fe2000801080b */
[--C-:B------:R-:W-:Y:S01]  /*14ad0*/  FFMA.FTZ R183, R132, UR10, -R11.reuse ;  /* 0x0000000a84b77c23 */ /* 0x100fe2000801080b */
[----:B------:R-:W-:Y:S01]  /*14ae0*/  FFMA.FTZ R132, R143, UR10, -R11 ;  /* 0x0000000a8f847c23 */ /* 0x000fe2000801080b */
[----:B------:R-:W-:Y:S01]  /*14af0*/  @!P1 PRMT R13, RZ, 0x654, R13 ;  /* 0x00000654ff0d9816 */ /* 0x000fe2000000000d */
[--C-:B------:R-:W-:Y:S01]  /*14b00*/  FFMA.FTZ R177, R146, UR10, -R11.reuse ;  /* 0x0000000a92b17c23 */ /* 0x100fe2000801080b */
[--C-:B------:R-:W-:Y:S01]  /*14b10*/  FFMA.FTZ R136, R147, UR10, -R11.reuse ;  /* 0x0000000a93887c23 */ /* 0x100fe2000801080b */
[--C-:B------:R-:W-:Y:S01]  /*14b20*/  FFMA.FTZ R179, R150, UR10, -R11.reuse ;  /* 0x0000000a96b37c23 */ /* 0x100fe2000801080b */
[----:B------:R-:W1:Y:S01]  /*14b30*/  MUFU.EX2 R12, R12 ;  /* 0x0000000c000c7308 */ /* 0x000e620000000800 */
[--C-:B------:R-:W-:Y:S01]  /*14b40*/  FFMA.FTZ R155, R155, UR10, -R11.reuse ;  /* 0x0000000a9b9b7c23 */ /* 0x100fe2000801080b */
[--C-:B------:R-:W-:Y:S01]  /*14b50*/  FFMA.FTZ R156, R156, UR10, -R11.reuse ;  /* 0x0000000a9c9c7c23 */ /* 0x100fe2000801080b */
[--C-:B------:R-:W-:Y:S01]  /*14b60*/  FFMA.FTZ R157, R157, UR10, -R11.reuse ;  /* 0x0000000a9d9d7c23 */ /* 0x100fe2000801080b */
[----:B------:R-:W-:Y:S01]  /*14b70*/  FFMA.FTZ R158, R158, UR10, -R11 ;  /* 0x0000000a9e9e7c23 */ /* 0x000fe2000801080b */
[----:B------:R-:W-:-:S03]  /*14b80*/  IMAD.U32 R123, RZ, RZ, UR11 ;  /* 0x0000000bff7b7e24 */ /* 0x000fc6000f8e00ff */
[----:B------:R-:W2:Y:S01]  /*14b90*/  MUFU.EX2 R191, R191 ;  /* 0x000000bf00bf7308 */ /* 0x000ea20000000800 */
[----:B0-----:R-:W-:Y:S01]  /*14ba0*/  FFMA.FTZ R5, R2, R5, R189 ;  /* 0x0000000502057223 */ /* 0x001fe200000100bd */
[----:B------:R-:W-:-:S05]  /*14bb0*/  @!P1 VIADD R123, R123, 0x30860 ;  /* 0x000308607b7b9836 */ /* 0x000fca0000000000 */
[----:B------:R-:W-:Y:S01]  /*14bc0*/  @!P1 PRMT R123, RZ, 0x654, R123 ;  /* 0x00000654ff7b9816 */ /* 0x000fe2000000007b */
[----:B------:R-:W0:Y:S01]  /*14bd0*/  MUFU.EX2 R14, R14 ;  /* 0x0000000e000e7308 */ /* 0x000e220000000800 */
[C---:B-1----:R-:W-:Y:S01]  /*14be0*/  FADD.FTZ R138, R12.reuse, R5 ;  /* 0x000000050c8a7221 */ /* 0x042fe20000010000 */
[----:B------:R-:W-:-:S06]  /*14bf0*/  F2FP.BF16.F32.PACK_AB R189, R12, R189 ;  /* 0x000000bd0cbd723e */ /* 0x000fcc00000010ff */
[----:B------:R-:W-:Y:S01]  /*14c00*/  MUFU.EX2 R185, R185 ;  /* 0x000000b900b97308 */ /* 0x000fe20000000800 */
[----:B--2---:R-:W-:Y:S01]  /*14c10*/  FADD.FTZ R5, R191, R138 ;  /* 0x0000008abf057221 */ /* 0x004fe20000010000 */
[----:B------:R-:W-:-:S06]  /*14c20*/  FFMA.FTZ R138, R153, UR10, -R11 ;  /* 0x0000000a998a7c23 */ /* 0x000fcc000801080b */
        /* <DEDUP_REMOVED lines=21> */
[----:B------:R-:W-:Y:S01]  /*14d80*/  FFMA.FTZ R175, R154, UR10, -R11 ;  /* 0x0000000a9aaf7c23 */ /* 0x000fe2000801080b */
[----:B------:R-:W-:Y:S01]  /*14d90*/  FFMA.FTZ R10, R148, UR10, -R10 ;  /* 0x0000000a940a7c23 */ /* 0x000fe2000801080a */
[----:B------:R-:W-:Y:S01]  /*14da0*/  HGMMA.64x192x16.F32.BF16 R24, R168, gdesc[UR4].tnspB, R24, gsb0 ;  /* 0x42e00004a8187df0 */ /* 0x000fe20008001818 */
[----:B------:R-:W-:Y:S01]  /*14db0*/  MUFU.EX2 R172, R172 ;  /* 0x000000ac00ac7308 */ /* 0x000fe20000000800 */
[----:B------:R-:W-:-:S07]  /*14dc0*/  UMOV UR7, UR60 ;  /* 0x0000003c00077c82 */ /* 0x000fce0008000000 */
[----:B------:R-:W-:Y:S08]  /*14dd0*/  MUFU.EX2 R173, R173 ;  /* 0x000000ad00ad7308 */ /* 0x000ff00000000800 */
[----:B------:R-:W-:Y:S08]  /*14de0*/  MUFU.EX2 R174, R174 ;  /* 0x000000ae00ae7308 */ /* 0x000ff00000000800 */
[----:B------:R-:W-:Y:S08]  /*14df0*/  MUFU.EX2 R175, R175 ;  /* 0x000000af00af7308 */ /* 0x000ff00000000800 */
[----:B------:R-:W0:Y:S01]  /*14e00*/  MUFU.EX2 R10, R10 ;  /* 0x0000000a000a7308 */ /* 0x000e220000000800 */
[----:B------:R-:W-:-:S02]  /*14e10*/  WARPGROUP.DEPBAR.LE gsb0, 0x0 ;  /* 0x00008000000079c5 */ /* 0x000fc40000010000 */
[----:B------:R1:W-:Y:S01]  /*14e20*/  @!P1 SYNCS.ARRIVE.TRANS64.RED.A1T0 RZ, [R13+URZ], RZ ;  /* 0x000000ff0dff99a7 */ /* 0x0003e2000810043f */
[----:B0-----:R-:W-:Y:S02]  /*14e30*/  F2FP.BF16.F32.PACK_AB R170, R10, R135 ;  /* 0x000000870aaa723e */ /* 0x001fe400000010ff */
[----:B------:R-:W-:Y:S02]  /*14e40*/  F2FP.BF16.F32.PACK_AB R168, R130, R122 ;  /* 0x0000007a82a8723e */ /* 0x000fe400000010ff */
[----:B------:R-:W-:Y:S01]  /*14e50*/  F2FP.BF16.F32.PACK_AB R169, R157, R156 ;  /* 0x0000009c9da9723e */ /* 0x000fe200000010ff */
[----:B-1----:R-:W-:Y:S01]  /*14e60*/  FFMA.FTZ R13, R0, R8, R188 ;  /* 0x00000008000d7223 */ /* 0x002fe200000100bc */
[--C-:B------:R-:W-:Y:S01]  /*14e70*/  FFMA.FTZ R8, R151, UR10, -R11.reuse ;  /* 0x0000000a97087c23 */ /* 0x100fe2000801080b */
[----:B------:R-:W-:Y:S01]  /*14e80*/  FFMA.FTZ R11, R159, UR10, -R11 ;  /* 0x0000000a9f0b7c23 */ /* 0x000fe2000801080b */
[----:B------:R0:W-:Y:S01]  /*14e90*/  @!P1 SYNCS.ARRIVE.TRANS64.RED.A1T0 RZ, [R123+URZ], RZ ;  /* 0x000000ff7bff99a7 */ /* 0x0001e2000810043f */
[C---:B------:R-:W-:Y:S01]  /*14ea0*/  FADD.FTZ R13, R160.reuse, R13 ;  /* 0x0000000da00d7221 */ /* 0x040fe20000010000 */
[----:B------:R-:W-:Y:S01]  /*14eb0*/  F2FP.BF16.F32.PACK_AB R188, R160, R188 ;  /* 0x000000bca0bc723e */ /* 0x000fe200000010ff */
[----:B------:R-:W-:Y:S02]  /*14ec0*/  MUFU.EX2 R171, R11 ;  /* 0x0000000b00ab7308 */ /* 0x000fe40000000800 */
[----:B------:R-:W-:Y:S01]  /*14ed0*/  FADD.FTZ R140, R190, R13 ;  /* 0x0000000dbe8c7221 */ /* 0x000fe20000010000 */
[----:B------:R-:W-:-:S03]  /*14ee0*/  F2FP.BF16.F32.PACK_AB R190, R161, R190 ;  /* 0x000000bea1be723e */ /* 0x000fc600000010ff */
[----:B------:R-:W-:Y:S01]  /*14ef0*/  FADD.FTZ R13, R161, R140 ;  /* 0x0000008ca10d7221 */ /* 0x000fe20000010000 */
[----:B------:R-:W-:Y:S01]  /*14f00*/  FADD.FTZ R140, R14, R5 ;  /* 0x000000050e8c7221 */ /* 0x000fe20000010000 */
[----:B------:R-:W1:Y:S02]  /*14f10*/  MUFU.EX2 R8, R8 ;  /* 0x0000000800087308 */ /* 0x000e640000000800 */
[----:B------:R-:W-:Y:S01]  /*14f20*/  FADD.FTZ R142, R184, R13 ;  /* 0x0000000db88e7221 */ /* 0x000fe20000010000 */
[----:B------:R-:W-:Y:S01]  /*14f30*/  FADD.FTZ R5, R185, R140 ;  /* 0x0000008cb9057221 */ /* 0x000fe20000010000 */
[C---:B------:R-:W-:Y:S02]  /*14f40*/  F2FP.BF16.F32.PACK_AB R185, R20.reuse, R185 ;  /* 0x000000b914b9723e */ /* 0x040fe400000010ff */
[C---:B------:R-:W-:Y:S01]  /*14f50*/  FADD.FTZ R13, R15.reuse, R142 ;  /* 0x0000008e0f0d7221 */ /* 0x040fe20000010000 */
[----:B------:R-:W-:Y:S01]  /*14f60*/  FADD.FTZ R140, R20, R5 ;  /* 0x00000005148c7221 */ /* 0x000fe20000010000 */
        /* <DEDUP_REMOVED lines=27> */
[----:B-1----:R-:W-:-:S02]  /*15120*/  F2FP.BF16.F32.PACK_AB R179, R8, R179 ;  /* 0x000000b308b3723e */ /* 0x002fc400000010ff */
[----:B------:R-:W-:Y:S01]  /*15130*/  FADD.FTZ R13, R126, R13 ;  /* 0x0000000d7e0d7221 */ /* 0x000fe20000010000 */
[----:B------:R-:W-:Y:S01]  /*15140*/  FADD.FTZ R14, R8, R5 ;  /* 0x00000005080e7221 */ /* 0x000fe20000010000 */
        /* <DEDUP_REMOVED lines=21> */
[----:B------:R-:W-:Y:S01]  /*152a0*/  F2FP.BF16.F32.PACK_AB R171, R171, R158 ;  /* 0x0000009eabab723e */ /* 0x000fe200000010ff */
[----:B------:R-:W-:Y:S02]  /*152b0*/  IMAD.MOV.U32 R11, RZ, RZ, R3 ;  /* 0x000000ffff0b7224 */ /* 0x000fe400078e0003 */
[----:B------:R-:W-:Y:S01]  /*152c0*/  IMAD.MOV.U32 R10, RZ, RZ, R4 ;  /* 0x000000ffff0a7224 */ /* 0x000fe200078e0004 */
[----:B0-----:R-:W-:Y:S06]  /*152d0*/  @P2 BRA `(.L_x_1807) ;  /* 0xffffffdc00142947 */ /* 0x001fec000383ffff */
.L_x_1798:
        /* <DEDUP_REMOVED lines=11> */
.L_x_1825:
        /* <DEDUP_REMOVED lines=8> */
.L_x_1809:
[----:B------:R-:W-:Y:S01]  /*15410*/  ULEA UR6, UR38, UR39, 0x3 ;  /* 0x0000002726067291 */ /* 0x000fe2000f8e183f */
[----:B------:R-:W-:-:S05]  /*15420*/  IMAD.U32 R3, RZ, RZ, UR60 ;  /* 0x0000003cff037e24 */ /* 0x000fca000f8e00ff */
[----:B------:R-:W-:-:S04]  /*15430*/  SHF.L.U32 R3, R3, 0x1f, RZ ;  /* 0x0000001f03037819 */ /* 0x000fc800000006ff */
[----:B------:R0:W1:Y:S01]  /*15440*/  SYNCS.PHASECHK.TRANS64.TRYWAIT P2, [UR6+0x30830], R3 ;  /* 0x03083003ff0075a7 */ /* 0x0000620008040146 */
[----:B------:R-:W-:Y:S05]  /*15450*/  @!P0 BRA `(.L_x_1810) ;  /* 0x0000000000048947 */ /* 0x000fea0003800000 */
[----:B------:R-:W-:Y:S01]  /*15460*/  BPT.TRAP 0x1 ;  /* 0x000000040000795c */ /* 0x000fe20000300000 */
.L_x_1810:
[----:B-1----:R-:W-:Y:S05]  /*15470*/  @P2 BRA `(.L_x_1811) ;  /* 0x0000000000082947 */ /* 0x002fea0003800000 */
[----:B------:R-:W1:Y:S02]  /*15480*/  SYNCS.PHASECHK.TRANS64.TRYWAIT P2, [UR6+0x30830], R3 ;  /* 0x03083003ff0075a7 */ /* 0x000e640008040146 */
[----:B-1----:R-:W-:Y:S05]  /*15490*/  @!P2 BRA `(.L_x_1812) ;  /* 0x000001000030a947 */ /* 0x002fea0003800000 */
.L_x_1811:
        /* <DEDUP_REMOVED lines=165> */
.L_x_1813:
[----:B------:R-:W-:Y:S01]  /*15ef0*/  ULEA UR11, UR4, UR39, 0x3 ;  /* 0x00000027040b7291 */ /* 0x000fe2000f8e183f */
[----:B------:R-:W-:-:S05]  /*15f00*/  IMAD.U32 R0, RZ, RZ, UR7 ;  /* 0x00000007ff007e24 */ /* 0x000fca000f8e00ff */
[----:B------:R-:W-:-:S04]  /*15f10*/  SHF.L.U32 R0, R0, 0x1f, RZ ;  /* 0x0000001f00007819 */ /* 0x000fc800000006ff */
[----:B------:R2:W3:Y:S01]  /*15f20*/  SYNCS.PHASECHK.TRANS64.TRYWAIT P2, [UR11+0x30850], R0 ;  /* 0x03085000ff0075a7 */ /* 0x0004e2000804014b */
[----:B------:R-:W-:Y:S05]  /*15f30*/  @!P0 BRA `(.L_x_1814) ;  /* 0x0000000000048947 */ /* 0x000fea0003800000 */
[----:B------:R-:W-:Y:S01]  /*15f40*/  BPT.TRAP 0x1 ;  /* 0x000000040000795c */ /* 0x000fe20000300000 */
.L_x_1814:
[----:B---3--:R-:W-:Y:S05]  /*15f50*/  @P2 BRA `(.L_x_1815) ;  /* 0x0000000000082947 */ /* 0x008fea0003800000 */
[----:B------:R-:W3:Y:S02]  /*15f60*/  SYNCS.PHASECHK.TRANS64.TRYWAIT P2, [UR11+0x30850], R0 ;  /* 0x03085000ff0075a7 */ /* 0x000ee4000804014b */
[----:B---3--:R-:W-:Y:S05]  /*15f70*/  @!P2 BRA `(.L_x_1816) ;  /* 0x000000f40090a947 */ /* 0x008fea0003800000 */
.L_x_1815:
[----:B------:R-:W-:Y:S01]  /*15f80*/  UIADD3 UR6, UR39, 0x400, URZ ;  /* 0x0000040027067890 */ /* 0x000fe2000fffe03f */
[----:B------:R-:W-:Y:S01]  /*15f90*/  WARPGROUP.ARRIVE ;  /* 0x00000000000079c5 */ /* 0x000fe20000000000 */
[----:B------:R-:W-:Y:S01]  /*15fa0*/  UMOV UR7, 0x40000040 ;  /* 0x4000004000077882 */ /* 0x000fe20000000000 */
[----:B------:R-:W-:Y:S01]  /*15fb0*/  PLOP3.LUT P2, PT, PT, PT, UP0, 0x80, 0x0 ;  /* 0x000000000000781c */ /* 0x000fe20003f4f008 */
[----:B------:R-:W-:Y:S01]  /*15fc0*/  USHF.R.U32.HI UR6, URZ, 0x4, UR6 ;  /* 0x000000043f067899 */ /* 0x000fe20008011606 */
[----:B---3--:R-:W-:Y:S01]  /*15fd0*/  FMUL.FTZ R2, R122, UR5 ;  /* 0x000000057a027c20 */ /* 0x008fe20008410000 */
[----:B------:R-:W-:Y:S01]  /*15fe0*/  FMUL.FTZ R122, R130, UR5 ;  /* 0x00000005827a7c20 */ /* 0x000fe20008410000 */
[----:B------:R-:W-:Y:S01]  /*15ff0*/  FMUL.FTZ R130, R138, UR5 ;  /* 0x000000058a827c20 */ /* 0x000fe20008410000 */
[----:B------:R-:W-:Y:S01]  /*16000*/  ULOP3.LUT UR6, UR6, 0x3fff, URZ, 0xc0, !UPT ;  /* 0x00003fff06067892 */ /* 0x000fe2000f8ec03f */
[----:B------:R-:W-:Y:S01]  /*16010*/  PLOP3.LUT P3, PT, PT, PT, UP0, 0x80, 0x0 ;  /* 0x000000000000781c */ /* 0x000fe20003f6f008 */
[----:B------:R-:W-:Y:S01]  /*16020*/  FMUL.FTZ R138, R144, UR5 ;  /* 0x00000005908a7c20 */ /* 0x000fe20008410000 */
[----:B------:R-:W-:Y:S01]  /*16030*/  FMUL.FTZ R144, R154, UR5 ;  /* 0x000000059a907c20 */ /* 0x000fe20008410000 */
[----:B------:R-:W-:Y:S01]  /*16040*/  ULOP3.LUT UR6, UR6, 0x3000000, URZ, 0xfc, !UPT ;  /* 0x0300000006067892 */ /* 0x000fe2000f8efc3f */
[----:B------:R-:W-:Y:S01]  /*16050*/  FMUL.FTZ R154, R160, UR5 ;  /* 0x00000005a09a7c20 */ /* 0x000fe20008410000 */
[----:B------:R-:W-:-:S02]  /*16060*/  VIADD R160, R22, UR61 ;  /* 0x0000003d16a07c36 */ /* 0x000fc40008000000 */
[----:B--2---:R-:W-:Y:S01]  /*16070*/  FMUL.FTZ R0, R120, UR5 ;  /* 0x0000000578007c20 */ /* 0x004fe20008410000 */
[----:B------:R-:W-:Y:S01]  /*16080*/  UIMAD UR4, UR4, 0x900, UR6 ;  /* 0x00000900040478a4 */ /* 0x000fe2000f8e0206 */
[----:B01----:R-:W-:Y:S01]  /*16090*/  FMUL.FTZ R3, R121, UR5 ;  /* 0x0000000579037c20 */ /* 0x003fe20008410000 */
[----:B------:R-:W-:Y:S02]  /*160a0*/  IMAD.U32 R121, RZ, RZ, UR37 ;  /* 0x00000025ff797e24 */ /* 0x000fe4000f8e00ff */
        /* <DEDUP_REMOVED lines=47> */
[----:B------:R-:W0:Y:S04]  /*163a0*/  MUFU.TANH R0, R0 ;  /* 0x0000000000007308 */ /* 0x000e280000002400 */
[----:B------:R-:W-:Y:S01]  /*163b0*/  IADD3 R165, -R18, R158, R19 ;  /* 0x0000009e12a57210 */ /* 0x000fe20007ffe113 */
[----:B------:R-:W-:-:S03]  /*163c0*/  VIADD R158, R158, 0xffffffff ;  /* 0xffffffff9e9e7836 */ /* 0x000fc60000000000 */
        /* <DEDUP_REMOVED lines=68> */
[----:B------:R-:W-:Y:S02]  /*16810*/  UMOV UR7, 0x40000040 ;  /* 0x4000004000077882 */ /* 0x000fe40000000000 */
[----:B------:R-:W-:Y:S02]  /*16820*/  @UP0 ULDC UR4, c[0x0][0x44c] ;  /* 0x0001130000040ab9 */ /* 0x000fe40000000800 */
[----:B------:R-:W-:Y:S01]  /*16830*/  @P2 IMAD.HI.U32 R120, R160, UR4, RZ ;  /* 0x00000004a0782c27 */ /* 0x000fe2000f8e00ff */
[----:B------:R-:W-:Y:S01]  /*16840*/  @UP0 ULDC UR4, c[0x0][0x450] ;  /* 0x0001140000040ab9 */ /* 0x000fe20000000800 */
[----:B------:R-:W-:-:S03]  /*16850*/  PLOP3.LUT P2, PT, PT, PT, UP1, 0x40, 0x0 ;  /* 0x000000000000781c */ /* 0x000fc60003f4e818 */
[----:B------:R-:W-:Y:S02]  /*16860*/  @P3 SHF.R.U32.HI R160, RZ, UR4, R120 ;  /* 0x00000004ffa03c19 */ /* 0x000fe40008011678 */
[----:B------:R-:W-:-:S03]  /*16870*/  @!P1 LEA R120, R121, UR39, 0x3 ;  /* 0x0000002779789c11 */ /* 0x000fc6000f8e18ff */
[----:B------:R-:W5:Y:S02]  /*16880*/  SHFL.IDX PT, R121, R160, RZ, 0x1c1f ;  /* 0x001c1fffa0797589 */ /* 0x000f6400000e0000 */
[----:B------:R-:W-:-:S05]  /*16890*/  @!P1 VIADD R120, R120, 0x30840 ;  /* 0x0003084078789836 */ /* 0x000fca0000000000 */
[----:B------:R-:W-:Y:S01]  /*168a0*/  @!P1 PRMT R120, RZ, 0x654, R120 ;  /* 0x00000654ff789816 */ /* 0x000fe20000000078 */
[--C-:B-----5:R-:W-:Y:S02]  /*168b0*/  IMAD.IADD R164, R166, 0x1, R121.reuse ;  /* 0x00000001a6a47824 */ /* 0x120fe400078e0279 */
[----:B------:R-:W-:Y:S01]  /*168c0*/  IMAD.IADD R163, R165, 0x1, R121 ;  /* 0x00000001a5a37824 */ /* 0x000fe200078e0279 */
[----:B------:R-:W-:Y:S02]  /*168d0*/  WARPGROUP.DEPBAR.LE gsb0, 0x0 ;  /* 0x00008000000079c5 */ /* 0x000fe40000010000 */
[----:B------:R-:W-:-:S06]  /*168e0*/  WARPGROUP.ARRIVE ;  /* 0x00000000000079c5 */ /* 0x000fcc0000000000 */
[----:B------:R-:W-:Y:S03]  /*168f0*/  HGMMA.64x192x16.F32.BF16 R24, R168, gdesc[UR4].tnspB, R24, gsb0 ;  /* 0x42e00004a8187df0 */ /* 0x000fe60008001818 */
        /* <DEDUP_REMOVED lines=15> */
.L_x_1819:
[----:B------:R-:W-:-:S05]  /*169f0*/  IMAD.U32 R168, RZ, RZ, UR54 ;  /* 0x00000036ffa87e24 */ /* 0x000fca000f8e00ff */
[----:B------:R-:W-:-:S13]  /*16a00*/  ISETP.NE.AND P2, PT, R168, 0x1, PT ;  /* 0x00000001a800780c */ /* 0x000fda0003f45270 */
[----:B0-----:R-:W0:Y:S02]  /*16a10*/  @P2 LDC.64 R120, c[0x0][0x9e8] ;  /* 0x00027a00ff782b82 */ /* 0x001e240000000a00 */
[----:B0-----:R-:W-:-:S05]  /*16a20*/  @P2 IMAD.HI.U32 R120, R167, R120, RZ ;  /* 0x00000078a7782227 */ /* 0x001fca00078e00ff */
[----:B------:R-:W-:-:S07]  /*16a30*/  @P2 SHF.R.U32.HI R167, RZ, R121, R120 ;  /* 0x00000079ffa72219 */ /* 0x000fce0000011678 */
.L_x_1820:
[----:B------:R-:W-:Y:S05]  /*16a40*/  BSYNC B0 ;  /* 0x0000000000007941 */ /* 0x000fea0003800000 */
.L_x_1818:
[----:B------:R-:W-:-:S05]  /*16a50*/  IMAD R167, R167, R168, R158 ;  /* 0x000000a8a7a77224 */ /* 0x000fca00078e029e */
[----:B------:R-:W-:Y:S02]  /*16a60*/  VIADDMNMX R164, R167, R168, R164, PT ;  /* 0x000000a8a7a47246 */ /* 0x000fe400038001a4 */
[----:B------:R-:W-:-:S07]  /*16a70*/  VIMNMX R163, R163, R167, !PT ;  /* 0x000000a7a3a37248 */ /* 0x000fce0007fe0100 */
.L_x_1817:
[C---:B------:R-:W-:Y:S01]  /*16a80*/  ISETP.GE.AND P2, PT, R161.reuse, 0x2, PT ;  /* 0x00000002a100780c */ /* 0x040fe20003f46270 */
[----:B------:R-:W1:Y:S01]  /*16a90*/  SHFL.IDX PT, R160, R160, 0x1, 0x1c1f ;  /* 0x003c1f00a0a07f89 */ /* 0x000e6200000e0000 */
        /* <DEDUP_REMOVED lines=131> */
.L_x_1823:
[----:B------:R-:W-:-:S05]  /*172d0*/  IMAD.U32 R163, RZ, RZ, UR54 ;  /* 0x00000036ffa37e24 */ /* 0x000fca000f8e00ff */
[----:B------:R-:W-:-:S13]  /*172e0*/  ISETP.NE.AND P6, PT, R163, 0x1, PT ;  /* 0x00000001a300780c */ /* 0x000fda0003fc5270 */
[----:B------:R-:W0:Y:S02]  /*172f0*/  @P6 LDC.64 R12, c[0x0][0x9e8] ;  /* 0x00027a00ff0c6b82 */ /* 0x000e240000000a00 */
[----:B0-----:R-:W-:-:S05]  /*17300*/  @P6 IMAD.HI.U32 R12, R160, R12, RZ ;  /* 0x0000000ca00c6227 */ /* 0x001fca00078e00ff */
[----:B------:R-:W-:-:S07]  /*17310*/  @P6 SHF.R.U32.HI R160, RZ, R13, R12 ;  /* 0x0000000dffa06219 */ /* 0x000fce000001160c */
.L_x_1824:
[----:B------:R-:W-:Y:S05]  /*17320*/  BSYNC B0 ;  /* 0x0000000000007941 */ /* 0x000fea0003800000 */
.L_x_1822:
[----:B------:R-:W-:-:S05]  /*17330*/  IMAD R158, R160, R163, R158 ;  /* 0x000000a3a09e7224 */ /* 0x000fca00078e029e */
[----:B------:R-:W-:Y:S02]  /*17340*/  VIADDMNMX R166, R158, R163, R166, PT ;  /* 0x000000a39ea67246 */ /* 0x000fe400038001a6 */
[----:B------:R-:W-:-:S07]  /*17350*/  VIMNMX R165, R165, R158, !PT ;  /* 0x0000009ea5a57248 */ /* 0x000fce0007fe0100 */
.L_x_1821:
[C---:B------:R-:W-:Y:S01]  /*17360*/  ISETP.GT.AND P2, PT, R165.reuse, 0x1, !P2 ;  /* 0x00000001a500780c */ /* 0x040fe20005744270 */
[----:B------:R-:W-:Y:S01]  /*17370*/  UMOV UR10, UR55 ;  /* 0x00000037000a7c82 */ /* 0x000fe20008000000 */
[----:B------:R-:W-:Y:S01]  /*17380*/  ISETP.NE.AND P6, PT, R172, RZ, PT ;  /* 0x000000ffac00720c */ /* 0x000fe20003fc5270 */
[----:B------:R-:W-:Y:S01]  /*17390*/  UMOV UR7, UR60 ;  /* 0x0000003c00077c82 */ /* 0x000fe20008000000 */
[----:B------:R-:W-:Y:S02]  /*173a0*/  ISETP.LT.OR P2, PT, R166, 0x2, P2 ;  /* 0x00000002a600780c */ /* 0x000fe40001741670 */
[----:B------:R-:W-:Y:S02]  /*173b0*/  ISETP.GT.AND P3, PT, R165, 0x8, !P3 ;  /* 0x00000008a500780c */ /* 0x000fe40005f64270 */
[----:B------:R-:W-:Y:S02]  /*173c0*/  FSEL R12, R4, -INF , !P2 ;  /* 0xff800000040c7808 */ /* 0x000fe40005000000 */
[----:B------:R-:W-:-:S02]  /*173d0*/  ISETP.NE.AND P2, PT, R121, RZ, PT ;  /* 0x000000ff7900720c */ /* 0x000fc40003f45270 */
[----:B------:R-:W-:Y:S02]  /*173e0*/  FMNMX.FTZ R4, R0, R10, !PT ;  /* 0x0000000a00047209 */ /* 0x000fe40007810000 */
        /* <DEDUP_REMOVED lines=84> */
[----:B------:R-:W-:-:S02]  /*17930*/  ISETP.LT.OR P2, PT, R166, 0x3a, P2 ;  /* 0x0000003aa600780c */ /* 0x000fc40001741670 */
[----:B------:R-:W-:Y:S02]  /*17940*/  R2UR UR4, R193 ;  /* 0x00000000c10472ca */ /* 0x000fe400000e0000 */
[----:B------:R-:W-:Y:S02]  /*17950*/  FSEL R142, R142, -INF , !P2 ;  /* 0xff8000008e8e7808 */ /* 0x000fe40005000000 */
[----:B------:R-:W-:-:S04]  /*17960*/  ISETP.NE.AND P2, PT, R180, RZ, PT ;  /* 0x000000ffb400720c */ /* 0x000fc80003f45270 */
[----:B------:R-:W-:-:S04]  /*17970*/  ISETP.GT.AND P2, PT, R165, 0x40, !P2 ;  /* 0x00000040a500780c */ /* 0x000fc80005744270 */
[----:B------:R-:W-:Y:S02]  /*17980*/  ISETP.LT.OR P2, PT, R166, 0x41, P2 ;  /* 0x00000041a600780c */ /* 0x000fe40001741670 */
[----:B0-----:R-:W-:Y:S02]  /*17990*/  FMNMX.FTZ R4, R121, R4, !PT ;  /* 0x0000000479047209 */ /* 0x001fe40007810000 */
[----:B------:R-:W-:Y:S02]  /*179a0*/  FSEL R144, R144, -INF , !P2 ;  /* 0xff80000090907808 */ /* 0x000fe40005000000 */
[----:B------:R-:W-:-:S04]  /*179b0*/  ISETP.NE.AND P2, PT, R181, RZ, PT ;  /* 0x000000ffb500720c */ /* 0x000fc80003f45270 */
        /* <DEDUP_REMOVED lines=13> */
[----:B------:R-:W-:Y:S01]  /*17a90*/  ISETP.NE.AND P6, PT, R161, RZ, PT ;  /* 0x000000ffa100720c */ /* 0x000fe20003fc5270 */
[----:B------:R-:W-:Y:S01]  /*17aa0*/  FMUL.FTZ R161, R4, UR10 ;  /* 0x0000000a04a17c20 */ /* 0x000fe20008410000 */
[C---:B------:R-:W-:Y:S02]  /*17ab0*/  ISETP.LT.OR P2, PT, R166.reuse, 0x1, P2 ;  /* 0x00000001a600780c */ /* 0x040fe40001741670 */
[----:B------:R-:W-:Y:S02]  /*17ac0*/  ISETP.LT.OR P3, PT, R166, 0x51, P3 ;  /* 0x00000051a600780c */ /* 0x000fe40001f61670 */
[----:B------:R-:W-:Y:S02]  /*17ad0*/  FSEL R2, R2, -INF , !P2 ;  /* 0xff80000002027808 */ /* 0x000fe40005000000 */
[----:B------:R-:W-:-:S02]  /*17ae0*/  FSETP.NEU.FTZ.AND P2, PT, R4, -INF , PT ;  /* 0xff8000000400780b */ /* 0x000fc40003f5d000 */
[----:B------:R-:W-:Y:S02]  /*17af0*/  FMNMX.FTZ R121, R2, R11, !PT ;  /* 0x0000000b02797209 */ /* 0x000fe40007810000 */
[----:B------:R-:W-:Y:S02]  /*17b00*/  FSEL R161, R161, RZ, P2 ;  /* 0x000000ffa1a17208 */ /* 0x000fe40001000000 */
[----:B------:R-:W-:Y:S02]  /*17b10*/  FMNMX.FTZ R121, R12, R121, !PT ;  /* 0x000000790c797209 */ /* 0x000fe40007810000 */
[----:B------:R-:W-:Y:S01]  /*17b20*/  FSEL R151, R151, -INF , !P3 ;  /* 0xff80000097977808 */ /* 0x000fe20005800000 */
        /* <DEDUP_REMOVED lines=10> */
[----:B------:R-:W-:Y:S01]  /*17bd0*/  MUFU.EX2 R13, R13 ;  /* 0x0000000d000d7308 */ /* 0x000fe20000000800 */
[----:B------:R-:W-:Y:S01]  /*17be0*/  FSEL R20, R157, -INF , !P6 ;  /* 0xff8000009d147808 */ /* 0x000fe20007000000 */
[--C-:B------:R-:W-:Y:S01]  /*17bf0*/  FFMA.FTZ R190, R120, UR10, -R161.reuse ;  /* 0x0000000a78be7c23 */ /* 0x100fe200080108a1 */
[----:B------:R-:W-:Y:S01]  /*17c00*/  FMNMX.FTZ R3, R123, R0, !PT ;  /* 0x000000007b037209 */ /* 0x000fe20007810000 */
[--C-:B------:R-:W-:Y:S01]  /*17c10*/  FFMA.FTZ R121, R167, UR10, -R161.reuse ;  /* 0x0000000aa7797c23 */ /* 0x100fe200080108a1 */
[----:B------:R-:W-:Y:S01]  /*17c20*/  FSEL R159, R4, RZ, P2 ;  /* 0x000000ff049f7208 */ /* 0x000fe20001000000 */
[--C-:B------:R-:W-:Y:S01]  /*17c30*/  FFMA.FTZ R21, R21, UR10, -R161.reuse ;  /* 0x0000000a15157c23 */ /* 0x100fe200080108a1 */
[----:B------:R-:W-:Y:S01]  /*17c40*/  FMNMX.FTZ R0, R126, R3, !PT ;  /* 0x000000037e007209 */ /* 0x000fe20007810000 */
[----:B------:R-:W-:Y:S01]  /*17c50*/  MUFU.EX2 R188, R188 ;  /* 0x000000bc00bc7308 */ /* 0x000fe20000000800 */
[--C-:B------:R-:W-:Y:S01]  /*17c60*/  FFMA.FTZ R186, R124, UR10, -R161.reuse ;  /* 0x0000000a7cba7c23 */ /* 0x100fe200080108a1 */
[--C-:B------:R-:W-:Y:S01]  /*17c70*/  FFMA.FTZ R125, R125, UR10, -R161.reuse ;  /* 0x0000000a7d7d7c23 */ /* 0x100fe200080108a1 */
[----:B------:R-:W-:Y:S01]  /*17c80*/  FMNMX.FTZ R3, R127, R0, !PT ;  /* 0x000000007f037209 */ /* 0x000fe20007810000 */
[--C-:B------:R-:W-:Y:S01]  /*17c90*/  FFMA.FTZ R180, R128, UR10, -R161.reuse ;  /* 0x0000000a80b47c23 */ /* 0x100fe200080108a1 */
[--C-:B------:R-:W-:Y:S01]  /*17ca0*/  FFMA.FTZ R129, R129, UR10, -R161.reuse ;  /* 0x0000000a81817c23 */ /* 0x100fe200080108a1 */
        /* <DEDUP_REMOVED lines=19> */
[----:B------:R-:W-:-:S02]  /*17de0*/  FFMA.FTZ R161, R162, UR10, -R161 ;  /* 0x0000000aa2a17c23 */ /* 0x000fc400080108a1 */
        /* <DEDUP_REMOVED lines=27> */
[----:B------:R-:W-:-:S03]  /*17fa0*/  FADD.FTZ R0, -R159, R10 ;  /* 0x0000000a9f007221 */ /* 0x000fc60000010100 */
[C---:B------:R-:W-:Y:S01]  /*17fb0*/  FSETP.NEU.FTZ.AND P2, PT, R3.reuse, -INF , PT ;  /* 0xff8000000300780b */ /* 0x040fe20003f5d000 */
[----:B------:R-:W-:Y:S01]  /*17fc0*/  FMUL.FTZ R134, R3, UR10 ;  /* 0x0000000a03867c20 */ /* 0x000fe20008410000 */
[----:B------:R-:W-:Y:S01]  /*17fd0*/  FMUL.FTZ R0, R0, UR10 ;  /* 0x0000000a00007c20 */ /* 0x000fe20008410000 */
[----:B------:R-:W-:Y:S03]  /*17fe0*/  MUFU.EX2 R147, R147 ;  /* 0x0000009300937308 */ /* 0x000fe60000000800 */
[----:B------:R-:W-:-:S05]  /*17ff0*/  FSEL R134, R134, RZ, P2 ;  /* 0x000000ff86867208 */ /* 0x000fca0001000000 */
[----:B------:R-:W0:Y:S01]  /*18000*/  MUFU.EX2 R0, R0 ;  /* 0x0000000000007308 */ /* 0x000e220000000800 */
[--C-:B------:R-:W-:Y:S01]  /*18010*/  FFMA.FTZ R189, R2, UR10, -R134.reuse ;  /* 0x0000000a02bd7c23 */ /* 0x100fe20008010886 */
[----:B------:R-:W-:Y:S01]  /*18020*/  FSEL R2, R3, RZ, P2 ;  /* 0x000000ff03027208 */ /* 0x000fe20001000000 */
[--C-:B------:R-:W-:Y:S01]  /*18030*/  FFMA.FTZ R10, R12, UR10, -R134.reuse ;  /* 0x0000000a0c0a7c23 */ /* 0x100fe20008010886 */
[--C-:B------:R-:W-:Y:S01]  /*18040*/  FFMA.FTZ R191, R14, UR10, -R134.reuse ;  /* 0x0000000a0ebf7c23 */ /* 0x100fe20008010886 */
[--C-:B------:R-:W-:Y:S01]  /*18050*/  FFMA.FTZ R12, R15, UR10, -R134.reuse ;  /* 0x0000000a0f0c7c23 */ /* 0x100fe20008010886 */
[--C-:B------:R-:W-:Y:S01]  /*18060*/  FFMA.FTZ R185, R122, UR10, -R134.reuse ;  /* 0x0000000a7ab97c23 */ /* 0x100fe20008010886 */
[----:B------:R-:W-:Y:S01]  /*18070*/  FADD.FTZ R2, -R2, R11 ;  /* 0x0000000b02027221 */ /* 0x000fe20000010100 */
[----:B------:R-:W-:Y:S01]  /*18080*/  MUFU.EX2 R189, R189 ;  /* 0x000000bd00bd7308 */ /* 0x000fe20000000800 */
[--C-:B------:R-:W-:Y:S01]  /*18090*/  FFMA.FTZ R14, R123, UR10, -R134.reuse ;  /* 0x0000000a7b0e7c23 */ /* 0x100fe20008010886 */
[--C-:B------:R-:W-:Y:S01]  /*180a0*/  FFMA.FTZ R187, R126, UR10, -R134.reuse ;  /* 0x0000000a7ebb7c23 */ /* 0x100fe20008010886 */
[----:B------:R-:W-:Y:S01]  /*180b0*/  FMUL.FTZ R2, R2, UR10 ;  /* 0x0000000a02027c20 */ /* 0x000fe20008410000 */
[--C-:B------:R-:W-:Y:S01]  /*180c0*/  FFMA.FTZ R120, R127, UR10, -R134.reuse ;  /* 0x0000000a7f787c23 */ /* 0x100fe20008010886 */
[--C-:B------:R-:W-:Y:S01]  /*180d0*/  FFMA.FTZ R181, R130, UR10, -R134.reuse ;  /* 0x0000000a82b57c23 */ /* 0x100fe20008010886 */
[--C-:B------:R-:W-:Y:S01]  /*180e0*/  FFMA.FTZ R122, R131, UR10, -R134.reuse ;  /* 0x0000000a837a7c23 */ /* 0x100fe20008010886 */
[--C-:B------:R-:W-:Y:S01]  /*180f0*/  FFMA.FTZ R183, R132, UR10, -R134.reuse ;  /* 0x0000000a84b77c23 */ /* 0x100fe20008010886 */
[----:B------:R-:W-:Y:S01]  /*18100*/  MUFU.EX2 R10, R10 ;  /* 0x0000000a000a7308 */ /* 0x000fe20000000800 */
[----:B0-----:R-:W-:Y:S01]  /*18110*/  FFMA.FTZ R11, R0, R8, R13 ;  /* 0x00000008000b7223 */ /* 0x001fe2000001000d */
[--C-:B------:R-:W-:Y:S01]  /*18120*/  FFMA.FTZ R124, R133, UR10, -R134.reuse ;  /* 0x0000000a857c7c23 */ /* 0x100fe20008010886 */
[--C-:B------:R-:W-:Y:S01]  /*18130*/  FFMA.FTZ R177, R136, UR10, -R134.reuse ;  /* 0x0000000a88b17c23 */ /* 0x100fe20008010886 */
[--C-:B------:R-:W-:Y:S01]  /*18140*/  FFMA.FTZ R126, R137, UR10, -R134.reuse ;  /* 0x0000000a897e7c23 */ /* 0x100fe20008010886 */
        /* <DEDUP_REMOVED lines=10> */
[----:B------:R-:W-:Y:S01]  /*181f0*/  FFMA.FTZ R155, R155, UR10, -R134 ;  /* 0x0000000a9b9b7c23 */ /* 0x000fe20008010886 */
[----:B------:R-:W1:Y:S01]  /*18200*/  MUFU.EX2 R191, R191 ;  /* 0x000000bf00bf7308 */ /* 0x000e620000000800 */
[----:B------:R-:W-:Y:S01]  /*18210*/  FADD.FTZ R8, R184, R11 ;  /* 0x0000000bb8087221 */ /* 0x000fe20000010000 */
[----:B------:R-:W-:Y:S01]  /*18220*/  IMAD.U32 R15, RZ, RZ, UR11 ;  /* 0x0000000bff0f7e24 */ /* 0x000fe2000f8e00ff */
[----:B------:R-:W-:Y:S01]  /*18230*/  ISETP.GT.AND P2, PT, R9, UR4, PT ;  /* 0x0000000409007c0c */ /* 0x000fe2000bf44270 */
[----:B------:R-:W-:Y:S01]  /*18240*/  UMOV UR4, UR38 ;  /* 0x0000002600047c82 */ /* 0x000fe20008000000 */
[----:B------:R-:W-:Y:S01]  /*18250*/  FADD.FTZ R11, R21, R8 ;  /* 0x00000008150b7221 */ /* 0x000fe20000010000 */
[----:B------:R-:W-:Y:S01]  /*18260*/  @!P1 VIADD R15, R15, 0x30860 ;  /* 0x000308600f0f9836 */ /* 0x000fe20000000000 */
[----:B------:R-:W-:Y:S01]  /*18270*/  F2FP.BF16.F32.PACK_AB R188, R188, R13 ;  /* 0x0000000dbcbc723e */ /* 0x000fe200000010ff */
[----:B------:R-:W2:Y:S01]  /*18280*/  MUFU.EX2 R12, R12 ;  /* 0x0000000c000c7308 */ /* 0x000ea20000000800 */
[----:B0-----:R-:W-:Y:S01]  /*18290*/  FFMA.FTZ R5, R2, R5, R189 ;  /* 0x0000000502057223 */ /* 0x001fe200000100bd */
[----:B------:R-:W-:Y:S01]  /*182a0*/  FADD.FTZ R130, R186, R11 ;  /* 0x0000000bba827221 */ /* 0x000fe20000010000 */
[----:B------:R-:W-:Y:S01]  /*182b0*/  F2FP.BF16.F32.PACK_AB R189, R10, R189 ;  /* 0x000000bd0abd723e */ /* 0x000fe200000010ff */
[----:B------:R-:W-:-:S02]  /*182c0*/  VIADD R9, R9, 0xffffffff ;  /* 0xffffffff09097836 */ /* 0x000fc40000000000 */
[----:B------:R-:W-:Y:S01]  /*182d0*/  FADD.FTZ R8, R10, R5 ;  /* 0x000000050a087221 */ /* 0x000fe20000010000 */
[----:B------:R-:W-:Y:S01]  /*182e0*/  FADD.FTZ R11, R125, R130 ;  /* 0x000000827d0b7221 */ /* 0x000fe20000010000 */
[----:B------:R-:W-:Y:S01]  /*182f0*/  @!P1 PRMT R15, RZ, 0x654, R15 ;  /* 0x00000654ff0f9816 */ /* 0x000fe2000000000f */
[----:B------:R-:W0:Y:S01]  /*18300*/  MUFU.EX2 R185, R185 ;  /* 0x000000b900b97308 */ /* 0x000e220000000800 */
[----:B-1----:R-:W-:Y:S01]  /*18310*/  FADD.FTZ R5, R191, R8 ;  /* 0x00000008bf057221 */ /* 0x002fe20000010000 */
[----:B------:R-:W-:Y:S01]  /*18320*/  FADD.FTZ R130, R180, R11 ;  /* 0x0000000bb4827221 */ /* 0x000fe20000010000 */
[----:B------:R1:W-:Y:S01]  /*18330*/  @!P1 SYNCS.ARRIVE.TRANS64.RED.A1T0 RZ, [R15+URZ], RZ ;  /* 0x000000ff0fff99a7 */ /* 0x0003e2000810043f */
[----:B------:R-:W-:Y:S02]  /*18340*/  F2FP.BF16.F32.PACK_AB R190, R121, R190 ;  /* 0x000000be79be723e */ /* 0x000fe400000010ff */
[----:B------:R-:W-:Y:S01]  /*18350*/  FADD.FTZ R11, R129, R130 ;  /* 0x00000082810b7221 */ /* 0x000fe20000010000 */
[----:B------:R-:W-:Y:S01]  /*18360*/  FFMA.FTZ R130, R145, UR10, -R134 ;  /* 0x0000000a91827c23 */ /* 0x000fe20008010886 */
[----:B------:R-:W3:Y:S01]  /*18370*/  MUFU.EX2 R14, R14 ;  /* 0x0000000e000e7308 */ /* 0x000ee20000000800 */
[----:B--2---:R-:W-:Y:S01]  /*18380*/  FADD.FTZ R8, R12, R5 ;  /* 0x000000050c087221 */ /* 0x004fe20000010000 */
[----:B------:R-:W-:Y:S01]  /*18390*/  FADD.FTZ R132, R182, R11 ;  /* 0x0000000bb6847221 */ /* 0x000fe20000010000 */
[----:B------:R-:W-:-:S02]  /*183a0*/  F2FP.BF16.F32.PACK_AB R184, R21, R184 ;  /* 0x000000b815b8723e */ /* 0x000fc400000010ff */
[----:B------:R-:W-:Y:S01]  /*183b0*/  F2FP.BF16.F32.PACK_AB R186, R125, R186 ;  /* 0x000000ba7dba723e */ /* 0x000fe200000010ff */
[----:B------:R-:W-:Y:S01]  /*183c0*/  FADD.FTZ R11, R135, R132 ;  /* 0x00000084870b7221 */ /* 0x000fe20000010000 */
[----:B------:R-:W-:Y:S01]  /*183d0*/  F2FP.BF16.F32.PACK_AB R180, R129, R180 ;  /* 0x000000b481b4723e */ /* 0x000fe200000010ff */
[----:B------:R-:W2:Y:S01]  /*183e0*/  MUFU.EX2 R187, R187 ;  /* 0x000000bb00bb7308 */ /* 0x000ea20000000800 */
[----:B0-----:R-:W-:Y:S01]  /*183f0*/  FADD.FTZ R5, R185, R8 ;  /* 0x00000008b9057221 */ /* 0x001fe20000010000 */
[----:B------:R-:W-:Y:S01]  /*18400*/  FADD.FTZ R132, R176, R11 ;  /* 0x0000000bb0847221 */ /* 0x000fe20000010000 */
[----:B------:R-:W-:Y:S02]  /*18410*/  F2FP.BF16.F32.PACK_AB R182, R135, R182 ;  /* 0x000000b687b6723e */ /* 0x000fe400000010ff */
[C---:B------:R-:W-:Y:S01]  /*18420*/  F2FP.BF16.F32.PACK_AB R176, R139.reuse, R176 ;  /* 0x000000b08bb0723e */ /* 0x040fe200000010ff */
[----:B------:R-:W-:Y:S01]  /*18430*/  FADD.FTZ R11, R139, R132 ;  /* 0x000000848b0b7221 */ /* 0x000fe20000010000 */
[--C-:B------:R-:W-:Y:S01]  /*18440*/  FFMA.FTZ R132, R153, UR10, -R134.reuse ;  /* 0x0000000a99847c23 */ /* 0x100fe20008010886 */
[----:B------:R-:W0:Y:S01]  /*18450*/  MUFU.EX2 R120, R120 ;  /* 0x0000007800787308 */ /* 0x000e220000000800 */
[----:B---3--:R-:W-:Y:S01]  /*18460*/  FADD.FTZ R8, R14, R5 ;  /* 0x000000050e087221 */ /* 0x008fe20000010000 */
[----:B------:R-:W-:Y:S01]  /*18470*/  FADD.FTZ R136, R178, R11 ;  /* 0x0000000bb2887221 */ /* 0x000fe20000010000 */
[----:B------:R-:W-:Y:S01]  /*18480*/  FFMA.FTZ R134, R20, UR10, -R134 ;  /* 0x0000000a14867c23 */ /* 0x000fe20008010886 */
[----:B------:R-:W-:-:S02]  /*18490*/  F2FP.BF16.F32.PACK_AB R178, R143, R178 ;  /* 0x000000b28fb2723e */ /* 0x000fc400000010ff */
[----:B------:R-:W-:Y:S01]  /*184a0*/  FADD.FTZ R11, R143, R136 ;  /* 0x000000888f0b7221 */ /* 0x000fe20000010000 */
[----:B------:R-:W-:Y:S01]  /*184b0*/  F2FP.BF16.F32.PACK_AB R191, R12, R191 ;  /* 0x000000bf0cbf723e */ /* 0x000fe200000010ff */
[----:B------:R-:W3:Y:S01]  /*184c0*/  MUFU.EX2 R181, R181 ;  /* 0x000000b500b57308 */ /* 0x000ee20000000800 */
[----:B--2---:R-:W-:Y:S01]  /*184d0*/  FADD.FTZ R5, R187, R8 ;  /* 0x00000008bb057221 */ /* 0x004fe20000010000 */
[----:B------:R-:W-:Y:S01]  /*184e0*/  FADD.FTZ R136, R172, R11 ;  /* 0x0000000bac887221 */ /* 0x000fe20000010000 */
[C---:B------:R-:W-:Y:S02]  /*184f0*/  F2FP.BF16.F32.PACK_AB R172, R147.reuse, R172 ;  /* 0x000000ac93ac723e */ /* 0x040fe400000010ff */
[----:B------:R-:W-:Y:S01]  /*18500*/  F2FP.BF16.F32.PACK_AB R185, R14, R185 ;  /* 0x000000b90eb9723e */ /* 0x000fe200000010ff */
[----:B------:R-:W-:Y:S02]  /*18510*/  FADD.FTZ R11, R147, R136 ;  /* 0x00000088930b7221 */ /* 0x000fe40000010000 */
[----:B------:R-:W2:Y:S01]  /*18520*/  MUFU.EX2 R122, R122 ;  /* 0x0000007a007a7308 */ /* 0x000ea20000000800 */
[C---:B0-----:R-:W-:Y:S01]  /*18530*/  FADD.FTZ R8, R120.reuse, R5 ;  /* 0x0000000578087221 */ /* 0x041fe20000010000 */
[----:B------:R-:W-:-:S06]  /*18540*/  F2FP.BF16.F32.PACK_AB R187, R120, R187 ;  /* 0x000000bb78bb723e */ /* 0x000fcc00000010ff */
[----:B------:R-:W0:Y:S01]  /*18550*/  MUFU.EX2 R183, R183 ;  /* 0x000000b700b77308 */ /* 0x000e220000000800 */
[----:B---3--:R-:W-:-:S07]  /*18560*/  FADD.FTZ R5, R181, R8 ;  /* 0x00000008b5057221 */ /* 0x008fce0000010000 */
[----:B------:R-:W3:Y:S01]  /*18570*/  MUFU.EX2 R124, R124 ;  /* 0x0000007c007c7308 */ /* 0x000ee20000000800 */
[C---:B--2---:R-:W-:Y:S01]  /*18580*/  FADD.FTZ R8, R122.reuse, R5 ;  /* 0x000000057a087221 */ /* 0x044fe20000010000 */
[----:B------:R-:W-:-:S06]  /*18590*/  F2FP.BF16.F32.PACK_AB R181, R122, R181 ;  /* 0x000000b57ab5723e */ /* 0x000fcc00000010ff */
[----:B------:R-:W2:Y:S01]  /*185a0*/  MUFU.EX2 R177, R177 ;  /* 0x000000b100b17308 */ /* 0x000ea20000000800 */
[----:B0-----:R-:W-:-:S07]  /*185b0*/  FADD.FTZ R5, R183, R8 ;  /* 0x00000008b7057221 */ /* 0x001fce0000010000 */
[----:B------:R-:W0:Y:S01]  /*185c0*/  MUFU.EX2 R126, R126 ;  /* 0x0000007e007e7308 */ /* 0x000e220000000800 */
[C---:B---3--:R-:W-:Y:S01]  /*185d0*/  FADD.FTZ R8, R124.reuse, R5 ;  /* 0x000000057c087221 */ /* 0x048fe20000010000 */
[----:B------:R-:W-:-:S06]  /*185e0*/  F2FP.BF16.F32.PACK_AB R183, R124, R183 ;  /* 0x000000b77cb7723e */ /* 0x000fcc00000010ff */
[----:B------:R-:W3:Y:S01]  /*185f0*/  MUFU.EX2 R179, R179 ;  /* 0x000000b300b37308 */ /* 0x000ee20000000800 */
[----:B--2---:R-:W-:-:S07]  /*18600*/  FADD.FTZ R5, R177, R8 ;  /* 0x00000008b1057221 */ /* 0x004fce0000010000 */
        /* <DEDUP_REMOVED lines=16> */
[----:B0-----:R-:W-:-:S07]  /*18710*/  FADD.FTZ R5, R175, R8 ;  /* 0x00000008af057221 */ /* 0x001fce0000010000 */
[----:B------:R-:W0:Y:S01]  /*18720*/  MUFU.EX2 R168, R168 ;  /* 0x000000a800a87308 */ /* 0x000e220000000800 */
[C---:B---3--:R-:W-:Y:S01]  /*18730*/  FADD.FTZ R11, R157.reuse, R136 ;  /* 0x000000889d0b7221 */ /* 0x048fe20000010000 */
[----:B------:R-:W-:-:S06]  /*18740*/  F2FP.BF16.F32.PACK_AB R174, R157, R174 ;  /* 0x000000ae9dae723e */ /* 0x000fcc00000010ff */
[----:B------:R-:W3:Y:S01]  /*18750*/  MUFU.EX2 R169, R169 ;  /* 0x000000a900a97308 */ /* 0x000ee20000000800 */
[C---:B--2---:R-:W-:Y:S01]  /*18760*/  FADD.FTZ R10, R20.reuse, R5 ;  /* 0x00000005140a7221 */ /* 0x044fe20000010000 */
[----:B------:R-:W-:-:S06]  /*18770*/  F2FP.BF16.F32.PACK_AB R175, R20, R175 ;  /* 0x000000af14af723e */ /* 0x000fcc00000010ff */
[----:B------:R-:W2:Y:S01]  /*18780*/  MUFU.EX2 R163, R163 ;  /* 0x000000a300a37308 */ /* 0x000ea20000000800 */
[----:B0-----:R-:W-:-:S07]  /*18790*/  FADD.FTZ R136, R168, R11 ;  /* 0x0000000ba8887221 */ /* 0x001fce0000010000 */
[----:B------:R-:W0:Y:S01]  /*187a0*/  MUFU.EX2 R132, R132 ;  /* 0x0000008400847308 */ /* 0x000e220000000800 */
[----:B---3--:R-:W-:Y:S01]  /*187b0*/  FADD.FTZ R5, R169, R10 ;  /* 0x0000000aa9057221 */ /* 0x008fe20000010000 */
[----:B------:R-:W-:-:S06]  /*187c0*/  IMAD.MOV.U32 R10, RZ, RZ, R4 ;  /* 0x000000ffff0a7224 */ /* 0x000fcc00078e0004 */
[----:B------:R-:W3:Y:S01]  /*187d0*/  MUFU.EX2 R170, R170 ;  /* 0x000000aa00aa7308 */ /* 0x000ee20000000800 */
[C---:B--2---:R-:W-:Y:S01]  /*187e0*/  FADD.FTZ R11, R163.reuse, R136 ;  /* 0x00000088a30b7221 */ /* 0x044fe20000010000 */
[----:B------:R-:W-:-:S06]  /*187f0*/  F2FP.BF16.F32.PACK_AB R168, R163, R168 ;  /* 0x000000a8a3a8723e */ /* 0x000fcc00000010ff */
[----:B------:R-:W2:Y:S01]  /*18800*/  MUFU.EX2 R138, R155 ;  /* 0x0000009b008a7308 */ /* 0x000ea20000000800 */
[C---:B0-----:R-:W-:Y:S01]  /*18810*/  FADD.FTZ R5, R132.reuse, R5 ;  /* 0x0000000584057221 */ /* 0x041fe20000010000 */
[----:B------:R-:W-:-:S06]  /*18820*/  F2FP.BF16.F32.PACK_AB R169, R132, R169 ;  /* 0x000000a984a9723e */ /* 0x000fcc00000010ff */
[----:B------:R-:W0:Y:S01]  /*18830*/  MUFU.EX2 R159, R161 ;  /* 0x000000a1009f7308 */ /* 0x000e220000000800 */
[----:B---3--:R-:W-:Y:S01]  /*18840*/  FADD.FTZ R136, R170, R11 ;  /* 0x0000000baa887221 */ /* 0x008fe20000010000 */
[----:B------:R-:W-:-:S06]  /*18850*/  IMAD.MOV.U32 R11, RZ, RZ, R3 ;  /* 0x000000ffff0b7224 */ /* 0x000fcc00078e0003 */
[----:B------:R-:W3:Y:S01]  /*18860*/  MUFU.EX2 R134, R134 ;  /* 0x0000008600867308 */ /* 0x000ee20000000800 */
[----:B--2---:R-:W-:Y:S01]  /*18870*/  FADD.FTZ R5, R138, R5 ;  /* 0x000000058a057221 */ /* 0x004fe20000010000 */
[C---:B0-----:R-:W-:Y:S01]  /*18880*/  FADD.FTZ R8, R159.reuse, R136 ;  /* 0x000000889f087221 */ /* 0x041fe20000010000 */
[----:B------:R-:W-:Y:S02]  /*18890*/  F2FP.BF16.F32.PACK_AB R170, R159, R170 ;  /* 0x000000aa9faa723e */ /* 0x000fe400000010ff */
[C---:B---3--:R-:W-:Y:S01]  /*188a0*/  FADD.FTZ R5, R134.reuse, R5 ;  /* 0x0000000586057221 */ /* 0x048fe20000010000 */
[----:B------:R-:W-:Y:S01]  /*188b0*/  F2FP.BF16.F32.PACK_AB R171, R134, R138 ;  /* 0x0000008a86ab723e */ /* 0x000fe200000010ff */
[----:B-1----:R-:W-:Y:S06]  /*188c0*/  @P2 BRA `(.L_x_1825) ;  /* 0xffffffc800b02947 */ /* 0x002fec000383ffff */
.L_x_1808:
        /* <DEDUP_REMOVED lines=99> */
.L_x_1826:
[----:B------:R-:W-:Y:S01]  /*18f00*/  ULEA UR5, UR38, UR39, 0x3 ;  /* 0x0000002726057291 */ /* 0x000fe2000f8e183f */
[----:B------:R-:W-:-:S05]  /*18f10*/  IMAD.U32 R0, RZ, RZ, UR60 ;  /* 0x0000003cff007e24 */ /* 0x000fca000f8e00ff */
[----:B------:R-:W-:-:S04]  /*18f20*/  SHF.L.U32 R0, R0, 0x1f, RZ ;  /* 0x0000001f00007819 */ /* 0x000fc800000006ff */
[----:B------:R0:W1:Y:S01]  /*18f30*/  SYNCS.PHASECHK.TRANS64.TRYWAIT P2, [UR5+0x30850], R0 ;  /* 0x03085000ff0075a7 */ /* 0x0000620008040145 */
[----:B------:R-:W-:Y:S05]  /*18f40*/  @!P0 BRA `(.L_x_1827) ;  /* 0x0000000000048947 */ /* 0x000fea0003800000 */
[----:B------:R-:W-:Y:S01]  /*18f50*/  BPT.TRAP 0x1 ;  /* 0x000000040000795c */ /* 0x000fe20000300000 */
.L_x_1827:
[----:B-1----:R-:W-:Y:S05]  /*18f60*/  @P2 BRA `(.L_x_1828) ;  /* 0x0000000000082947 */ /* 0x002fea0003800000 */
[----:B------:R-:W1:Y:S02]  /*18f70*/  SYNCS.PHASECHK.TRANS64.TRYWAIT P0, [UR5+0x30850], R0 ;  /* 0x03085000ff0075a7 */ /* 0x000e640008000145 */
[----:B-1----:R-:W-:Y:S05]  /*18f80*/  @!P0 BRA `(.L_x_1829) ;  /* 0x000000c400a48947 */ /* 0x002fea0003800000 */
.L_x_1828:
[----:B------:R-:W-:Y:S01]  /*18f90*/  UIADD3 UR39, UR39, 0x400, URZ ;  /* 0x0000040027277890 */ /* 0x000fe2000fffe03f */
[----:B------:R-:W-:Y:S01]  /*18fa0*/  WARPGROUP.ARRIVE ;  /* 0x00000000000079c5 */ /* 0x000fe20000000000 */
[----:B------:R-:W-:Y:S01]  /*18fb0*/  UMOV UR7, 0x40000040 ;  /* 0x4000004000077882 */ /* 0x000fe20000000000 */
[----:B-1----:R-:W0:Y:S01]  /*18fc0*/  SHFL.BFLY PT, R7, R8, 0x2, 0x1f ;  /* 0x0c401f0008077f89 */ /* 0x002e2200000e0000 */
[----:B------:R-:W-:Y:S01]  /*18fd0*/  USHF.R.U32.HI UR39, URZ, 0x4, UR39 ;  /* 0x000000043f277899 */ /* 0x000fe20008011627 */
[----:B------:R-:W-:Y:S01]  /*18fe0*/  R2UR UR8, R218 ;  /* 0x00000000da0872ca */ /* 0x000fe200000e0000 */
[----:B------:R-:W-:Y:S01]  /*18ff0*/  IMAD.U32 R12, RZ, RZ, UR5 ;  /* 0x00000005ff0c7e24 */ /* 0x000fe2000f8e00ff */
[----:B------:R-:W1:Y:S01]  /*19000*/  SHFL.BFLY PT, R2, R5, 0x2, 0x1f ;  /* 0x0c401f0005027f89 */ /* 0x000e6200000e0000 */
[----:B------:R-:W-:Y:S01]  /*19010*/  ULOP3.LUT UR39, UR39, 0x3fff, URZ, 0xc0, !UPT ;  /* 0x00003fff27277892 */ /* 0x000fe2000f8ec03f */
[----:B------:R-:W-:-:S03]  /*19020*/  IMAD.U32 R13, RZ, RZ, UR10 ;  /* 0x0000000aff0d7e24 */ /* 0x000fc6000f8e00ff */
        /* <DEDUP_REMOVED lines=12> */
[----:B------:R-:W-:Y:S01]  /*190f0*/  IMAD.U32 R5, RZ, RZ, UR10 ;  /* 0x0000000aff057e24 */ /* 0x000fe2000f8e00ff */
[----:B------:R-:W0:Y:S01]  /*19100*/  SHFL.BFLY PT, R7, R0, 0x1, 0x1f ;  /* 0x0c201f0000077f89 */ /* 0x000e2200000e0000 */
[----:B------:R-:W-:-:S03]  /*19110*/  USEL UR38, UR38, URZ, UP0 ;  /* 0x0000003f26267287 */ /* 0x000fc60008000000 */
[----:B------:R-:W1:Y:S01]  /*19120*/  SHFL.BFLY PT, R9, R2, 0x1, 0x1f ;  /* 0x0c201f0002097f89 */ /* 0x000e6200000e0000 */
[----:B0-----:R-:W-:Y:S01]  /*19130*/  FADD.FTZ R10, R0, R7 ;  /* 0x00000007000a7221 */ /* 0x001fe20000010000 */
[----:B------:R-:W-:Y:S02]  /*19140*/  IMAD.MOV.U32 R7, RZ, RZ, RZ ;  /* 0x000000ffff077224 */ /* 0x000fe400078e00ff */
[----:B------:R-:W-:Y:S02]  /*19150*/  IMAD.MOV.U32 R0, RZ, RZ, -0x800000 ;  /* 0xff800000ff007424 */ /* 0x000fe400078e00ff */
[----:B-1----:R-:W-:Y:S01]  /*19160*/  FADD.FTZ R11, R2, R9 ;  /* 0x00000009020b7221 */ /* 0x002fe20000010000 */
[----:B------:R-:W-:Y:S01]  /*19170*/  FSETP.NE.FTZ.AND P0, PT, R10, RZ, PT ;  /* 0x000000ff0a00720b */ /* 0x000fe20003f15000 */
[----:B------:R-:W-:Y:S02]  /*19180*/  IMAD.MOV.U32 R9, RZ, RZ, RZ ;  /* 0x000000ffff097224 */ /* 0x000fe400078e00ff */
[----:B------:R-:W-:Y:S01]  /*19190*/  IMAD.MOV.U32 R2, RZ, RZ, -0x800000 ;  /* 0xff800000ff027424 */ /* 0x000fe200078e00ff */
[----:B------:R-:W-:-:S09]  /*191a0*/  FSETP.NE.FTZ.AND P2, PT, R11, RZ, PT ;  /* 0x000000ff0b00720b */ /* 0x000fd20003f55000 */
[----:B------:R-:W0:Y:S01]  /*191b0*/  @P0 MUFU.LG2 R6, R10 ;  /* 0x0000000a00060308 */ /* 0x000e220000000c00 */
[----:B------:R-:W-:-:S03]  /*191c0*/  @P0 FMUL.FTZ R5, R5, 0.69314718246459960938 ;  /* 0x3f31721805050820 */ /* 0x000fc60000410000 */
[----:B------:R-:W-:-:S04]  /*191d0*/  @P2 FMUL.FTZ R13, R13, 0.69314718246459960938 ;  /* 0x3f3172180d0d2820 */ /* 0x000fc80000410000 */
[----:B------:R-:W1:Y:S08]  /*191e0*/  @P2 MUFU.LG2 R8, R11 ;  /* 0x0000000b00082308 */ /* 0x000e700000000c00 */
[----:B------:R2:W3:Y:S01]  /*191f0*/  @P0 MUFU.RCP R9, R10 ;  /* 0x0000000a00090308 */ /* 0x0004e20000001000 */
[----:B0-----:R-:W-:-:S04]  /*19200*/  @P0 FMUL.FTZ R6, R6, 0.69314718246459960938 ;  /* 0x3f31721806060820 */ /* 0x001fc80000410000 */
[----:B------:R-:W-:Y:S01]  /*19210*/  @P0 FFMA.FTZ R0, R5, R4, R6 ;  /* 0x0000000405000223 */ /* 0x000fe20000010006 */
[----:B------:R-:W-:Y:S02]  /*19220*/  PLOP3.LUT P0, PT, PT, PT, PT, 0x8, 0x0 ;  /* 0x000000000000781c */ /* 0x000fe40003f0e170 */
[----:B------:R0:W4:Y:S01]  /*19230*/  @P2 MUFU.RCP R7, R11 ;  /* 0x0000000b00072308 */ /* 0x0001220000001000 */
[----:B--2---:R-:W-:Y:S02]  /*19240*/  @!P1 VIADD R10, R12, 0x30860 ;  /* 0x000308600c0a9836 */ /* 0x004fe40000000000 */
[----:B-1----:R-:W-:-:S04]  /*19250*/  @P2 FMUL.FTZ R8, R8, 0.69314718246459960938 ;  /* 0x3f31721808082820 */ /* 0x002fc80000410000 */
[----:B------:R-:W-:Y:S01]  /*19260*/  @P2 FFMA.FTZ R2, R13, R3, R8 ;  /* 0x000000030d022223 */ /* 0x000fe20000010008 */
[----:B0-----:R-:W-:Y:S01]  /*19270*/  @!P1 PRMT R11, RZ, 0x654, R10 ;  /* 0x00000654ff0b9816 */ /* 0x001fe2000000000a */
        /* <DEDUP_REMOVED lines=27> */
[-C--:B---3--:R-:W-:Y:S01]  /*19430*/  FMUL.FTZ R6, R28, R9.reuse ;  /* 0x000000091c067220 */ /* 0x088fe20000410000 */
        /* <DEDUP_REMOVED lines=48> */
[-C--:B----4-:R-:W-:Y:S01]  /*19740*/  FMUL.FTZ R20, R26, R7.reuse ;  /* 0x000000071a147220 */ /* 0x090fe20000410000 */
        /* <DEDUP_REMOVED lines=47> */
.L_x_1707:
[----:B------:R-:W0:Y:S08]  /*19a40*/  S2UR UR4, SR_CgaCtaId ;  /* 0x00000000000479c3 */ /* 0x000e300000008800 */
[----:B------:R-:W-:Y:S06]  /*19a50*/  BAR.SYNC.DEFER_BLOCKING 0x5, 0x180 ;  /* 0x0146000000007b1d */ /* 0x000fec0000010000 */
[----:B------:R-:W-:Y:S01]  /*19a60*/  UMOV UR39, 0x400 ;  /* 0x0000040000277882 */ /* 0x000fe20000000000 */
[----:B------:R-:W-:Y:S01]  /*19a70*/  BSSY B0, `(.L_x_1830) ;  /* 0x000027f000007945 */ /* 0x000fe20003800000 */
[----:B0-----:R-:W-:-:S09]  /*19a80*/  ULEA UR39, UR4, UR39, 0x18 ;  /* 0x0000002704277291 */ /* 0x001fd2000f8ec03f */
[----:B------:R-:W0:Y:S02]  /*19a90*/  LDS.128 R24, [UR39+0x308d0] ;  /* 0x0308d027ff187984 */ /* 0x000e240008000c00 */
[----:B0-----:R-:W-:Y:S02]  /*19aa0*/  R2UR UR5, R25 ;  /* 0x00000000190572ca */ /* 0x001fe400000e0000 */
[----:B------:R-:W-:Y:S01]  /*19ab0*/  R2UR UR42, R26 ;  /* 0x000000001a2a72ca */ /* 0x000fe200000e0000 */
[----:B------:R-:W-:Y:S06]  /*19ac0*/  BAR.ARV 0x4, 0x180 ;  /* 0x0106000000007b1d */ /* 0x000fec0000002000 */
[----:B------:R-:W-:Y:S08]  /*19ad0*/  @P0 BRA `(.L_x_1831) ;  /* 0x0000001800a80947 */ /* 0x000ff00003800000 */
[----:B------:R-:W2:Y:S01]  /*19ae0*/  LDL R7, [R1+0x2ec] ;  /* 0x0002ec0001077983 */ /* 0x000ea20000100800 */
[----:B------:R-:W0:Y:S01]  /*19af0*/  S2UR UR4, SR_SWINHI ;  /* 0x00000000000479c3 */ /* 0x000e220000002f00 */
[----:B------:R-:W-:Y:S01]  /*19b00*/  F2FP.BF16.F32.PACK_AB R4, R5, R4 ;  /* 0x000000040504723e */ /* 0x000fe200000010ff */
[----:B------:R-:W-:Y:S01]  /*19b10*/  ULDC.64 UR8, c[0x0][0x208] ;  /* 0x0000820000087ab9 */ /* 0x000fe20000000a00 */
        /* <DEDUP_REMOVED lines=11> */
[----:B------:R-:W-:Y:S01]  /*19bd0*/  UMOV UR6, UR39 ;  /* 0x0000002700067c82 */ /* 0x000fe20008000000 */
[----:B0-----:R-:W-:Y:S01]  /*19be0*/  UMOV UR7, UR4 ;  /* 0x0000000400077c82 */ /* 0x001fe20008000000 */
[----:B------:R-:W-:Y:S02]  /*19bf0*/  IMAD.U32 R18, RZ, RZ, UR6 ;  /* 0x00000006ff127e24 */ /* 0x000fe4000f8e00ff */
[----:B------:R-:W-:Y:S01]  /*19c00*/  IMAD.U32 R19, RZ, RZ, UR7 ;  /* 0x00000007ff137e24 */ /* 0x000fe2000f8e00ff */
[----:B------:R-:W-:Y:S01]  /*19c10*/  BAR.SYNC.DEFER_BLOCKING 0x1, 0x100 ;  /* 0x0044000000007b1d */ /* 0x000fe20000010000 */
[----:B--2---:R-:W-:-:S03]  /*19c20*/  IMAD.WIDE R70, R7, 0x2, R18 ;  /* 0x0000000207467825 */ /* 0x004fc600078e0212 */
[C---:B------:R-:W-:Y:S02]  /*19c30*/  LOP3.LUT R7, R70.reuse, 0x380, RZ, 0xc0, !PT ;  /* 0x0000038046077812 */ /* 0x040fe400078ec0ff */
[C---:B------:R-:W-:Y:S02]  /*19c40*/  IADD3 R24, P2, R70.reuse, 0x20, RZ ;  /* 0x0000002046187810 */ /* 0x040fe40007f5e0ff */
[C---:B------:R-:W-:Y:S02]  /*19c50*/  IADD3 R79, P1, R70.reuse, 0x40, RZ ;  /* 0x00000040464f7810 */ /* 0x040fe40007f3e0ff */
[C---:B------:R-:W-:Y:S01]  /*19c60*/  IADD3 R133, P6, R70.reuse, 0x60, RZ ;  /* 0x0000006046857810 */ /* 0x040fe20007fde0ff */
[--C-:B------:R-:W-:Y:S01]  /*19c70*/  IMAD.X R25, RZ, RZ, R71.reuse, P2 ;  /* 0x000000ffff197224 */ /* 0x100fe200010e0647 */
[C---:B------:R-:W-:Y:S01]  /*19c80*/  IADD3 R135, P5, R70.reuse, 0x4000, RZ ;  /* 0x0000400046877810 */ /* 0x040fe20007fbe0ff */
[--C-:B------:R-:W-:Y:S01]  /*19c90*/  IMAD.X R31, RZ, RZ, R71.reuse, P1 ;  /* 0x000000ffff1f7224 */ /* 0x100fe200008e0647 */
[----:B------:R-:W-:Y:S01]  /*19ca0*/  SHF.R.U64 R7, R7, 0x3, RZ ;  /* 0x0000000307077819 */ /* 0x000fe200000012ff */
[--C-:B------:R-:W-:Y:S01]  /*19cb0*/  IMAD.X R35, RZ, RZ, R71.reuse, P6 ;  /* 0x000000ffff237224 */ /* 0x100fe200030e0647 */
[C---:B------:R-:W-:Y:S01]  /*19cc0*/  IADD3 R42, P0, R70.reuse, 0x4020, RZ ;  /* 0x00004020462a7810 */ /* 0x040fe20007f1e0ff */
[----:B------:R-:W-:Y:S01]  /*19cd0*/  IMAD.X R39, RZ, RZ, R71, P5 ;  /* 0x000000ffff277224 */ /* 0x000fe200028e0647 */
[----:B------:R-:W-:-:S02]  /*19ce0*/  IADD3 R137, P4, R70, 0x4040, RZ ;  /* 0x0000404046897810 */ /* 0x000fc40007f9e0ff */
        /* <DEDUP_REMOVED lines=18> */
[----:B------:R-:W-:Y:S02]  /*19e10*/  LOP3.LUT R24, R7, R24, RZ, 0x3c, !PT ;  /* 0x0000001807187212 */ /* 0x000fe400078e3cff */
[----:B------:R-:W-:Y:S02]  /*19e20*/  LOP3.LUT R26, R137, 0x380, RZ, 0xc0, !PT ;  /* 0x00000380891a7812 */ /* 0x000fe400078ec0ff */
[----:B------:R-:W-:-:S02]  /*19e30*/  LOP3.LUT R7, R42, 0x380, RZ, 0xc0, !PT ;  /* 0x000003802a077812 */ /* 0x000fc400078ec0ff */
[----:B------:R-:W-:Y:S02]  /*19e40*/  SHF.R.U64 R26, R26, 0x3, RZ ;  /* 0x000000031a1a7819 */ /* 0x000fe400000012ff */
[----:B------:R-:W-:Y:S02]  /*19e50*/  SHF.R.U64 R7, R7, 0x3, RZ ;  /* 0x0000000307077819 */ /* 0x000fe400000012ff */
[----:B------:R-:W-:Y:S02]  /*19e60*/  LOP3.LUT R34, R133, 0x380, RZ, 0xc0, !PT ;  /* 0x0000038085227812 */ /* 0x000fe400078ec0ff */
[----:B------:R-:W-:Y:S02]  /*19e70*/  LOP3.LUT R46, R26, R137, RZ, 0x3c, !PT ;  /* 0x000000891a2e7212 */ /* 0x000fe400078e3cff */
[----:B------:R-:W-:Y:S02]  /*19e80*/  LOP3.LUT R38, R135, 0x380, RZ, 0xc0, !PT ;  /* 0x0000038087267812 */ /* 0x000fe400078ec0ff */
[----:B------:R-:W-:-:S02]  /*19e90*/  LOP3.LUT R42, R7, R42, RZ, 0x3c, !PT ;  /* 0x0000002a072a7212 */ /* 0x000fc400078e3cff */
[----:B------:R-:W-:Y:S02]  /*19ea0*/  MOV R26, R70 ;  /* 0x00000046001a7202 */ /* 0x000fe40000000f00 */
[----:B------:R-:W-:Y:S02]  /*19eb0*/  LOP3.LUT R20, R143, 0x380, RZ, 0xc0, !PT ;  /* 0x000003808f147812 */ /* 0x000fe400078ec0ff */
[----:B------:R-:W-:Y:S02]  /*19ec0*/  LOP3.LUT R7, R66, 0x380, RZ, 0xc0, !PT ;  /* 0x0000038042077812 */ /* 0x000fe400078ec0ff */
[----:B------:R-:W-:Y:S02]  /*19ed0*/  LOP3.LUT R70, R145, 0x380, RZ, 0xc0, !PT ;  /* 0x0000038091467812 */ /* 0x000fe400078ec0ff */
[----:B------:R-:W-:Y:S02]  /*19ee0*/  SHF.R.U64 R34, R34, 0x3, RZ ;  /* 0x0000000322227819 */ /* 0x000fe400000012ff */
[----:B------:R-:W-:-:S02]  /*19ef0*/  SHF.R.U64 R38, R38, 0x3, RZ ;  /* 0x0000000326267819 */ /* 0x000fc400000012ff */
[----:B------:R-:W-:Y:S02]  /*19f00*/  LOP3.LUT R50, R139, 0x380, RZ, 0xc0, !PT ;  /* 0x000003808b327812 */ /* 0x000fe400078ec0ff */
[----:B------:R-:W-:Y:S02]  /*19f10*/  SHF.R.U64 R20, R20, 0x3, RZ ;  /* 0x0000000314147819 */ /* 0x000fe400000012ff */
[----:B------:R-:W-:Y:S02]  /*19f20*/  LOP3.LUT R54, R141, 0x380, RZ, 0xc0, !PT ;  /* 0x000003808d367812 */ /* 0x000fe400078ec0ff */
[----:B------:R-:W-:Y:S02]  /*19f30*/  SHF.R.U64 R29, R7, 0x3, RZ ;  /* 0x00000003071d7819 */ /* 0x000fe400000012ff */
[----:B------:R-:W-:Y:S02]  /*19f40*/  SHF.R.U64 R70, R70, 0x3, RZ ;  /* 0x0000000346467819 */ /* 0x000fe400000012ff */
[----:B------:R-:W-:-:S02]  /*19f50*/  LOP3.LUT R34, R34, R133, RZ, 0x3c, !PT ;  /* 0x0000008522227212 */ /* 0x000fc400078e3cff */
[----:B------:R-:W-:Y:S02]  /*19f60*/  F2FP.BF16.F32.PACK_AB R7, R131, R13 ;  /* 0x0000000d8307723e */ /* 0x000fe400000010ff */
[----:B------:R-:W-:Y:S02]  /*19f70*/  LOP3.LUT R38, R38, R135, RZ, 0x3c, !PT ;  /* 0x0000008726267212 */ /* 0x000fe400078e3cff */
[----:B------:R-:W-:Y:S01]  /*19f80*/  SHF.R.U64 R50, R50, 0x3, RZ ;  /* 0x0000000332327819 */ /* 0x000fe200000012ff */
[----:B------:R0:W-:Y:S01]  /*19f90*/  STSM.16.M88.4 [R26], R4 ;  /* 0x000000041a007844 */ /* 0x0001e20000000200 */
[----:B------:R-:W-:Y:S02]  /*19fa0*/  LOP3.LUT R62, R20, R143, RZ, 0x3c, !PT ;  /* 0x0000008f143e7212 */ /* 0x000fe400078e3cff */
[----:B------:R-:W-:Y:S02]  /*19fb0*/  MOV R76, R24 ;  /* 0x00000018004c7202 */ /* 0x000fe40000000f00 */
[----:B------:R-:W-:Y:S01]  /*19fc0*/  F2FP.BF16.F32.PACK_AB R13, R130, R15 ;  /* 0x0000000f820d723e */ /* 0x000fe200000010ff */
[----:B------:R-:W1:Y:S01]  /*19fd0*/  LDC.64 R24, c[0x0][0xc00] ;  /* 0x00030000ff187b82 */ /* 0x000e620000000a00 */
[----:B------:R-:W-:-:S02]  /*19fe0*/  SHF.R.U64 R54, R54, 0x3, RZ ;  /* 0x0000000336367819 */ /* 0x000fc400000012ff */
[----:B------:R-:W-:Y:S02]  /*19ff0*/  LOP3.LUT R66, R29, R66, RZ, 0x3c, !PT ;  /* 0x000000421d427212 */ /* 0x000fe400078e3cff */
[----:B------:R-:W-:Y:S02]  /*1a000*/  LOP3.LUT R20, R70, R145, RZ, 0x3c, !PT ;  /* 0x0000009146147212 */ /* 0x000fe400078e3cff */
[----:B------:R-:W-:Y:S02]  /*1a010*/  MOV R71, R30 ;  /* 0x0000001e00477202 */ /* 0x000fe40000000f00 */
        /* <DEDUP_REMOVED lines=9> */
[----:B------:R-:W-:Y:S02]  /*1a0b0*/  LOP3.LUT R50, R50, R139, RZ, 0x3c, !PT ;  /* 0x0000008b32327212 */ /* 0x000fe400078e3cff */
[----:B------:R-:W-:Y:S01]  /*1a0c0*/  MOV R38, R38 ;  /* 0x0000002600267202 */ /* 0x000fe20000000f00 */
[----:B------:R4:W-:Y:S01]  /*1a0d0*/  STSM.16.M88.4 [R70], R32 ;  /* 0x0000002046007844 */ /* 0x0009e20000000200 */
[----:B0-----:R-:W-:-:S02]  /*1a0e0*/  F2FP.BF16.F32.PACK_AB R4, R57, R56 ;  /* 0x000000383904723e */ /* 0x001fc400000010ff */
[----:B------:R-:W-:Y:S02]  /*1a0f0*/  F2FP.BF16.F32.PACK_AB R5, R59, R58 ;  /* 0x0000003a3b05723e */ /* 0x000fe400000010ff */
[----:B------:R-:W-:Y:S02]  /*1a100*/  F2FP.BF16.F32.PACK_AB R6, R61, R60 ;  /* 0x0000003c3d06723e */ /* 0x000fe400000010ff */
[----:B------:R-:W-:Y:S02]  /*1a110*/  F2FP.BF16.F32.PACK_AB R7, R48, R9 ;  /* 0x000000093007723e */ /* 0x000fe400000010ff */
[----:B------:R-:W-:Y:S02]  /*1a120*/  LOP3.LUT R54, R54, R141, RZ, 0x3c, !PT ;  /* 0x0000008d36367212 */ /* 0x000fe400078e3cff */
[----:B------:R-:W-:Y:S01]  /*1a130*/  F2FP.BF16.F32.PACK_AB R9, R64, R11 ;  /* 0x0000000b4009723e */ /* 0x000fe200000010ff */
[----:B------:R-:W-:Y:S01]  /*1a140*/  STSM.16.M88.4 [R38], R4 ;  /* 0x0000000426007844 */ /* 0x000fe20000000200 */
[----:B------:R-:W-:-:S02]  /*1a150*/  MOV R42, R42 ;  /* 0x0000002a002a7202 */ /* 0x000fc40000000f00 */
[----:B------:R-:W-:Y:S02]  /*1a160*/  F2FP.BF16.F32.PACK_AB R11, R68, R40 ;  /* 0x00000028440b723e */ /* 0x000fe400000010ff */
[----:B------:R-:W-:Y:S02]  /*1a170*/  MOV R46, R46 ;  /* 0x0000002e002e7202 */ /* 0x000fe40000000f00 */
[----:B--2---:R-:W-:Y:S01]  /*1a180*/  F2FP.BF16.F32.PACK_AB R12, R73, R72 ;  /* 0x00000048490c723e */ /* 0x004fe200000010ff */
[----:B------:R-:W-:Y:S01]  /*1a190*/  STSM.16.M88.4 [R42], R8 ;  /* 0x000000082a007844 */ /* 0x000fe20000000200 */
[----:B------:R-:W-:Y:S02]  /*1a1a0*/  F2FP.BF16.F32.PACK_AB R13, R75, R74 ;  /* 0x0000004a4b0d723e */ /* 0x000fe400000010ff */
[----:B------:R-:W-:Y:S02]  /*1a1b0*/  F2FP.BF16.F32.PACK_AB R14, R77, R3 ;  /* 0x000000034d0e723e */ /* 0x000fe400000010ff */
[----:B------:R-:W-:Y:S01]  /*1a1c0*/  F2FP.BF16.F32.PACK_AB R15, R96, R78 ;  /* 0x0000004e600f723e */ /* 0x000fe200000010ff */
[----:B------:R-:W0:Y:S01]  /*1a1d0*/  LDC R3, c[0x0][0xbe8] ;  /* 0x0002fa00ff037b82 */ /* 0x000e220000000800 */
[----:B------:R-:W-:-:S02]  /*1a1e0*/  MOV R50, R50 ;  /* 0x0000003200327202 */ /* 0x000fc40000000f00 */
[----:B---3--:R-:W-:Y:S01]  /*1a1f0*/  F2FP.BF16.F32.PACK_AB R28, R81, R80 ;  /* 0x00000050511c723e */ /* 0x008fe200000010ff */
[----:B------:R2:W-:Y:S01]  /*1a200*/  STSM.16.M88.4 [R46], R12 ;  /* 0x0000000c2e007844 */ /* 0x0005e20000000200 */
[----:B------:R-:W-:Y:S02]  /*1a210*/  F2FP.BF16.F32.PACK_AB R29, R83, R82 ;  /* 0x00000052531d723e */ /* 0x000fe400000010ff */
[----:B------:R-:W-:Y:S02]  /*1a220*/  F2FP.BF16.F32.PACK_AB R30, R85, R84 ;  /* 0x00000054551e723e */ /* 0x000fe400000010ff */
[----:B------:R-:W-:Y:S02]  /*1a230*/  F2FP.BF16.F32.PACK_AB R31, R87, R86 ;  /* 0x00000056571f723e */ /* 0x000fe400000010ff */
[----:B------:R-:W-:Y:S02]  /*1a240*/  MOV R54, R54 ;  /* 0x0000003600367202 */ /* 0x000fe40000000f00 */
[----:B----4-:R-:W-:Y:S01]  /*1a250*/  F2FP.BF16.F32.PACK_AB R32, R89, R88 ;  /* 0x000000585920723e */ /* 0x010fe200000010ff */
[----:B------:R-:W-:Y:S01]  /*1a260*/  STSM.16.M88.4 [R50], R28 ;  /* 0x0000001c32007844 */ /* 0x000fe20000000200 */
[----:B------:R-:W-:-:S02]  /*1a270*/  F2FP.BF16.F32.PACK_AB R33, R91, R90 ;  /* 0x0000005a5b21723e */ /* 0x000fc400000010ff */
[----:B------:R-:W-:Y:S02]  /*1a280*/  F2FP.BF16.F32.PACK_AB R34, R93, R92 ;  /* 0x0000005c5d22723e */ /* 0x000fe400000010ff */
[----:B------:R-:W-:Y:S01]  /*1a290*/  F2FP.BF16.F32.PACK_AB R35, R95, R94 ;  /* 0x0000005e5f23723e */ /* 0x000fe200000010ff */
[----:B--2---:R-:W2:Y:S01]  /*1a2a0*/  LDC.64 R12, c[0x0][0xc08] ;  /* 0x00030200ff0c7b82 */ /* 0x004ea20000000a00 */
[----:B------:R-:W-:Y:S02]  /*1a2b0*/  MOV R62, R62 ;  /* 0x0000003e003e7202 */ /* 0x000fe40000000f00 */
[----:B------:R-:W-:Y:S01]  /*1a2c0*/  F2FP.BF16.F32.PACK_AB R38, R101, R100 ;  /* 0x000000646526723e */ /* 0x000fe200000010ff */
[----:B------:R-:W-:Y:S01]  /*1a2d0*/  STSM.16.M88.4 [R54], R32 ;  /* 0x0000002036007844 */ /* 0x000fe20000000200 */
[----:B------:R-:W-:Y:S02]  /*1a2e0*/  F2FP.BF16.F32.PACK_AB R39, R103, R102 ;  /* 0x000000666727723e */ /* 0x000fe400000010ff */
[----:B------:R-:W-:-:S02]  /*1a2f0*/  MOV R66, R66 ;  /* 0x0000004200427202 */ /* 0x000fc40000000f00 */
[----:B------:R-:W-:Y:S01]  /*1a300*/  F2FP.BF16.F32.PACK_AB R4, R105, R104 ;  /* 0x000000686904723e */ /* 0x000fe200000010ff */
[----:B------:R-:W-:Y:S01]  /*1a310*/  STSM.16.M88.4 [R62], R36 ;  /* 0x000000243e007844 */ /* 0x000fe20000000200 */
[----:B------:R-:W-:Y:S02]  /*1a320*/  F2FP.BF16.F32.PACK_AB R5, R107, R106 ;  /* 0x0000006a6b05723e */ /* 0x000fe400000010ff */
[----:B------:R-:W-:Y:S02]  /*1a330*/  F2FP.BF16.F32.PACK_AB R6, R109, R108 ;  /* 0x0000006c6d06723e */ /* 0x000fe400000010ff */
[----:B------:R-:W-:Y:S02]  /*1a340*/  F2FP.BF16.F32.PACK_AB R7, R111, R110 ;  /* 0x0000006e6f07723e */ /* 0x000fe400000010ff */
[----:B------:R-:W-:Y:S02]  /*1a350*/  MOV R26, R20 ;  /* 0x00000014001a7202 */ /* 0x000fe40000000f00 */
[----:B------:R-:W-:Y:S01]  /*1a360*/  F2FP.BF16.F32.PACK_AB R8, R113, R112 ;  /* 0x000000707108723e */ /* 0x000fe200000010ff */
[----:B------:R-:W3:Y:S01]  /*1a370*/  LDC.64 R20, c[0x0][0xc00] ;  /* 0x00030000ff147b82 */ /* 0x000ee20000000a00 */
[----:B------:R-:W-:Y:S01]  /*1a380*/  F2FP.BF16.F32.PACK_AB R9, R115, R114 ;  /* 0x000000727309723e */ /* 0x000fe200000010ff */
[----:B------:R4:W-:Y:S01]  /*1a390*/  STSM.16.M88.4 [R66], R4 ;  /* 0x0000000442007844 */ /* 0x0009e20000000200 */
[----:B------:R-:W-:-:S02]  /*1a3a0*/  F2FP.BF16.F32.PACK_AB R10, R117, R116 ;  /* 0x00000074750a723e */ /* 0x000fc400000010ff */
[----:B------:R-:W-:Y:S02]  /*1a3b0*/  F2FP.BF16.F32.PACK_AB R11, R119, R118 ;  /* 0x00000076770b723e */ /* 0x000fe400000010ff */
[----:B-1----:R-:W-:-:S03]  /*1a3c0*/  ISETP.NE.U32.AND P0, PT, R24, RZ, PT ;  /* 0x000000ff1800720c */ /* 0x002fc60003f05070 */
[----:B------:R1:W-:Y:S01]  /*1a3d0*/  STSM.16.M88.4 [R26], R8 ;  /* 0x000000081a007844 */ /* 0x0003e20000000200 */
[----:B------:R-:W-:Y:S01]  /*1a3e0*/  BAR.SYNC.DEFER_BLOCKING 0x1, 0x100 ;  /* 0x0044000000007b1d */ /* 0x000fe20000010000 */
[----:B------:R-:W-:Y:S01]  /*1a3f0*/  ISETP.NE.AND.EX P0, PT, R25, RZ, PT, P0 ;  /* 0x000000ff1900720c */ /* 0x000fe20003f05300 */
[----:B---3--:R-:W-:-:S12]  /*1a400*/  IMAD.WIDE R20, R209, 0x4, R20 ;  /* 0x00000004d1147825 */ /* 0x008fd800078e0214 */
[----:B------:R-:W3:Y:S01]  /*1a410*/  @P0 LDG.E R14, desc[UR8][R20.64] ;  /* 0x00000008140e0981 */ /* 0x000ee2000c1e1900 */
[----:B--2---:R-:W-:Y:S01]  /*1a420*/  ISETP.NE.U32.AND P2, PT, R12, RZ, PT ;  /* 0x000000ff0c00720c */ /* 0x004fe20003f45070 */
[----:B------:R-:W-:Y:S01]  /*1a430*/  ULDC UR6, c[0x0][0xa88] ;  /* 0x0002a20000067ab9 */ /* 0x000fe20000000800 */
[----:B0-----:R-:W-:Y:S01]  /*1a440*/  ISETP.NE.AND P1, PT, R3, 0x1, PT ;  /* 0x000000010300780c */ /* 0x001fe20003f25270 */
[----:B----4-:R-:W-:Y:S01]  /*1a450*/  IMAD.U32 R6, RZ, RZ, UR6 ;  /* 0x00000006ff067e24 */ /* 0x010fe2000f8e00ff */
[----:B------:R-:W-:Y:S01]  /*1a460*/  ISETP.NE.AND.EX P2, PT, R13, RZ, PT, P2 ;  /* 0x000000ff0d00720c */ /* 0x000fe20003f45320 */
[----:B------:R-:W-:-:S10]  /*1a470*/  UMOV UR4, URZ ;  /* 0x0000003f00047c82 */ /* 0x000fd40008000000 */
[----:B------:R-:W0:Y:S08]  /*1a480*/  @P1 LDC R15, c[0x0][0xbec] ;  /* 0x0002fb00ff0f1b82 */ /* 0x000e300000000800 */
[----:B------:R-:W2:Y:S08]  /*1a490*/  @P2 LDC.64 R12, c[0x0][0xc08] ;  /* 0x00030200ff0c2b82 */ /* 0x000eb00000000a00 */
[----:B------:R-:W4:Y:S01]  /*1a4a0*/  @P1 LDC R25, c[0x0][0xbf0] ;  /* 0x0002fc00ff191b82 */ /* 0x000f220000000800 */
[----:B--2---:R-:W-:-:S05]  /*1a4b0*/  @P2 IMAD.WIDE R4, R209, 0x4, R12 ;  /* 0x00000004d1042825 */ /* 0x004fca00078e020c */
[----:B------:R1:W5:Y:S01]  /*1a4c0*/  @P2 LDG.E R6, desc[UR8][R4.64] ;  /* 0x0000000804062981 */ /* 0x000362000c1e1900 */
[----:B---3--:R-:W-:Y:S01]  /*1a4d0*/  @P0 R2UR UR4, R14 ;  /* 0x000000000e0402ca */ /* 0x008fe200000e0000 */
[----:B01--4-:R-:W-:-:S14]  /*1a4e0*/  @P2 BRA `(.L_x_1832) ;  /* 0x0000000000142947 */ /* 0x013fdc0003800000 */
[----:B------:R-:W-:Y:S05]  /*1a4f0*/  @!P0 BRA `(.L_x_1832) ;  /* 0x0000000000108947 */ /* 0x000fea0003800000 */
[----:B------:R-:W-:Y:S02]  /*1a500*/  ULDC.64 UR6, c[0x0][0x208] ;  /* 0x0000820000067ab9 */ /* 0x000fe40000000a00 */
[----:B------:R-:W2:Y:S04]  /*1a510*/  LDG.E R5, desc[UR6][R20.64] ;  /* 0x0000000614057981 */ /* 0x000ea8000c1e1900 */
[----:B-----5:R-:W2:Y:S02]  /*1a520*/  LDG.E R6, desc[UR6][R20.64+0x4] ;  /* 0x0000040614067981 */ /* 0x020ea4000c1e1900 */
[----:B--2---:R-:W-:-:S07]  /*1a530*/  IMAD.IADD R6, R6, 0x1, -R5 ;  /* 0x0000000106067824 */ /* 0x004fce00078e0a05 */
.L_x_1832:
[----:B------:R-:W2:Y:S04]  /*1a540*/  LDL R14, [R1+0x2e4] ;  /* 0x0002e400010e7983 */ /* 0x000ea80000100800 */
[----:B------:R-:W3:Y:S01]  /*1a550*/  LDL R30, [R1+0x2e0] ;  /* 0x0002e000011e7983 */ /* 0x000ee20000100800 */
[----:B------:R-:W-:Y:S01]  /*1a560*/  R2UR UR15, R213 ;  /* 0x00000000d50f72ca */ /* 0x000fe200000e0000 */
[----:B------:R-:W-:Y:S01]  /*1a570*/  ULDC.64 UR12, c[0x0][0xb90] ;  /* 0x0002e400000c7ab9 */ /* 0x000fe20000000a00 */
[----:B------:R-:W-:Y:S01]  /*1a580*/  USHF.R.S32.HI UR9, URZ, 0x1f, UR4 ;  /* 0x0000001f3f097899 */ /* 0x000fe20008011404 */
[----:B------:R-:W-:Y:S01]  /*1a590*/  VIADD R12, R22, UR61 ;  /* 0x0000003d160c7c36 */ /* 0x000fe20008000000 */
[----:B------:R-:W-:Y:S01]  /*1a5a0*/  UMOV UR8, UR4 ;  /* 0x0000000400087c82 */ /* 0x000fe20008000000 */
[----:B------:R-:W-:Y:S01]  /*1a5b0*/  SHF.R.S32.HI R8, RZ, 0x1f, R209 ;  /* 0x0000001fff087819 */ /* 0x000fe200000114d1 */
[----:B------:R-:W-:Y:S01]  /*1a5c0*/  IMAD R9, R217, 0x40, R198 ;  /* 0x00000040d9097824 */ /* 0x000fe200078e02c6 */
[----:B------:R-:W-:Y:S01]  /*1a5d0*/  SEL R65, R209, RZ, !P0 ;  /* 0x000000ffd1417207 */ /* 0x000fe20004000000 */
[----:B------:R-:W-:Y:S01]  /*1a5e0*/  @P1 IMAD.HI.U32 R4, R12, R15, RZ ;  /* 0x0000000f0c041227 */ /* 0x000fe200078e00ff */
[----:B------:R-:W-:Y:S01]  /*1a5f0*/  SEL R26, R8, RZ, !P0 ;  /* 0x000000ff081a7207 */ /* 0x000fe20004000000 */
[----:B------:R-:W-:-:S02]  /*1a600*/  ULDC.64 UR16, c[0x0][0x208] ;  /* 0x0000820000107ab9 */ /* 0x000fc40000000a00 */
[----:B------:R-:W-:Y:S01]  /*1a610*/  IMAD.MOV.U32 R7, RZ, RZ, R12 ;  /* 0x000000ffff077224 */ /* 0x000fe200078e000c */
[----:B------:R-:W-:Y:S01]  /*1a620*/  USHF.R.S32.HI UR14, URZ, 0x1f, UR15 ;  /* 0x0000001f3f0e7899 */ /* 0x000fe2000801140f */
[----:B------:R-:W-:Y:S01]  /*1a630*/  @P1 SHF.R.U32.HI R7, RZ, R25, R4 ;  /* 0x00000019ff071219 */ /* 0x000fe20000011604 */
[----:B------:R-:W-:Y:S01]  /*1a640*/  UIMAD.WIDE.U32 UR6, UR15, UR12, UR8 ;  /* 0x0000000c0f0672a5 */ /* 0x000fe2000f8e0008 */
[----:B------:R-:W-:Y:S01]  /*1a650*/  IMAD.WIDE R18, R9, 0x2, R18 ;  /* 0x0000000209127825 */ /* 0x000fe200078e0212 */
[----:B------:R-:W-:Y:S01]  /*1a660*/  UIMAD UR10, UR14, UR12, URZ ;  /* 0x0000000c0e0a72a4 */ /* 0x000fe2000f8e023f */
[--C-:B------:R-:W-:Y:S02]  /*1a670*/  SHF.R.S32.HI R11, RZ, 0x1f, R7.reuse ;  /* 0x0000001fff0b7819 */ /* 0x100fe40000011407 */
[----:B------:R-:W-:Y:S01]  /*1a680*/  IMAD.MOV R10, RZ, RZ, -R7 ;  /* 0x000000ffff0a7224 */ /* 0x000fe200078e0a07 */
[----:B------:R-:W-:Y:S01]  /*1a690*/  UIMAD UR8, UR15, UR13, UR10 ;  /* 0x0000000d0f0872a4 */ /* 0x000fe2000f8e020a */
[----:B------:R-:W-:Y:S01]  /*1a6a0*/  IMAD.U32 R5, RZ, RZ, UR7 ;  /* 0x00000007ff057e24 */ /* 0x000fe2000f8e00ff */
[C---:B------:R-:W-:Y:S01]  /*1a6b0*/  IADD3 R15, P2, R18.reuse, 0x1000, RZ ;  /* 0x00001000120f7810 */ /* 0x040fe20007f5e0ff */
[----:B------:R-:W-:Y:S01]  /*1a6c0*/  IMAD.U32 R4, RZ, RZ, UR6 ;  /* 0x00000006ff047e24 */ /* 0x000fe2000f8e00ff */
[----:B------:R-:W-:Y:S01]  /*1a6d0*/  UIADD3 UR8, UR7, UR8, URZ ;  /* 0x0000000807087290 */ /* 0x000fe2000fffe03f */
[----:B------:R-:W-:Y:S01]  /*1a6e0*/  IMAD R9, R3, R10, R12 ;  /* 0x0000000a03097224 */ /* 0x000fe200078e020c */
[C---:B------:R-:W-:Y:S01]  /*1a6f0*/  IADD3 R41, P3, R18.reuse, 0x6000, RZ ;  /* 0x0000600012297810 */ /* 0x040fe20007f7e0ff */
[----:B------:R-:W-:Y:S01]  /*1a700*/  ULDC.64 UR6, c[0x0][0xb98] ;  /* 0x0002e60000067ab9 */ /* 0x000fe20000000a00 */
[----:B------:R-:W-:Y:S01]  /*1a710*/  IADD3 R13, P6, R18, 0x2000, RZ ;  /* 0x00002000120d7810 */ /* 0x000fe20007fde0ff */
[----:B------:R-:W-:Y:S01]  /*1a720*/  IMAD R8, R26, UR6, RZ ;  /* 0x000000061a087c24 */ /* 0x000fe2000f8e02ff */
[C---:B------:R-:W-:Y:S01]  /*1a730*/  IADD3 R29, P5, R18.reuse, 0x3000, RZ ;  /* 0x00003000121d7810 */ /* 0x040fe20007fbe0ff */
[----:B------:R-:W-:Y:S01]  /*1a740*/  IMAD.U32 R5, RZ, RZ, UR8 ;  /* 0x00000008ff057e24 */ /* 0x000fe2000f8e00ff */
[----:B------:R-:W-:Y:S01]  /*1a750*/  IADD3 R33, P4, R18, 0x4000, RZ ;  /* 0x0000400012217810 */ /* 0x000fe20007f9e0ff */
[----:B------:R-:W-:Y:S01]  /*1a760*/  IMAD R8, R65, UR7, R8 ;  /* 0x0000000741087c24 */ /* 0x000fe2000f8e0208 */
[----:B------:R-:W-:Y:S01]  /*1a770*/  LOP3.LUT R40, R41, 0x380, RZ, 0xc0, !PT ;  /* 0x0000038029287812 */ /* 0x000fe200078ec0ff */
[----:B------:R-:W-:Y:S01]  /*1a780*/  IMAD.WIDE.U32 R4, R65, UR6, R4 ;  /* 0x0000000641047c25 */ /* 0x000fe2000f8e0004 */
[----:B------:R-:W-:Y:S01]  /*1a790*/  ULDC.64 UR6, c[0x0][0xb88] ;  /* 0x0002e20000067ab9 */ /* 0x000fe20000000a00 */
[----:B------:R-:W-:Y:S01]  /*1a7a0*/  LOP3.LUT R12, R13, 0x380, RZ, 0xc0, !PT ;  /* 0x000003800d0c7812 */ /* 0x000fe200078ec0ff */
[----:B------:R-:W-:Y:S01]  /*1a7b0*/  ULDC.64 UR10, c[0x0][0xaa0] ;  /* 0x0002a800000a7ab9 */ /* 0x000fe20000000a00 */
[----:B------:R-:W-:Y:S01]  /*1a7c0*/  LOP3.LUT R28, R29, 0x380, RZ, 0xc0, !PT ;  /* 0x000003801d1c7812 */ /* 0x000fe200078ec0ff */
[----:B-----5:R-:W-:Y:S01]  /*1a7d0*/  IMAD R67, R6, R3, RZ ;  /* 0x0000000306437224 */ /* 0x020fe200078e02ff */
[----:B------:R-:W-:-:S02]  /*1a7e0*/  IADD3 R4, P0, R7, R4, RZ ;  /* 0x0000000407047210 */ /* 0x000fc40007f1e0ff */
[----:B------:R-:W-:Y:S02]  /*1a7f0*/  SHF.R.S32.HI R7, RZ, 0x1f, R9 ;  /* 0x0000001fff077819 */ /* 0x000fe40000011409 */
[----:B------:R-:W-:Y:S02]  /*1a800*/  IADD3.X R5, R11, R5, R8, P0, !PT ;  /* 0x000000050b057210 */ /* 0x000fe400007fe408 */
[----:B------:R-:W-:Y:S01]  /*1a810*/  LOP3.LUT R32, R33, 0x380, RZ, 0xc0, !PT ;  /* 0x0000038021207812 */ /* 0x000fe200078ec0ff */
[----:B------:R-:W-:Y:S01]  /*1a820*/  IMAD R10, R7, UR6, RZ ;  /* 0x00000006070a7c24 */ /* 0x000fe2000f8e02ff */
[----:B------:R-:W-:Y:S01]  /*1a830*/  SHF.R.U64 R40, R40, 0x3, RZ ;  /* 0x0000000328287819 */ /* 0x000fe200000012ff */
[C---:B------:R-:W-:Y:S01]  /*1a840*/  IMAD.WIDE.U32 R4, R9.reuse, UR6, R4 ;  /* 0x0000000609047c25 */ /* 0x040fe2000f8e0004 */
[----:B------:R-:W-:Y:S02]  /*1a850*/  SHF.R.U64 R12, R12, 0x3, RZ ;  /* 0x000000030c0c7819 */ /* 0x000fe400000012ff */
[----:B------:R-:W-:Y:S01]  /*1a860*/  SHF.R.U64 R28, R28, 0x3, RZ ;  /* 0x000000031c1c7819 */ /* 0x000fe200000012ff */
[----:B------:R-:W-:Y:S01]  /*1a870*/  IMAD R7, R9, UR7, R10 ;  /* 0x0000000709077c24 */ /* 0x000fe2000f8e020a */
[----:B------:R-:W-:Y:S01]  /*1a880*/  ULDC.64 UR6, c[0x0][0xb50] ;  /* 0x0002d40000067ab9 */ /* 0x000fe20000000a00 */
[----:B------:R-:W-:Y:S01]  /*1a890*/  IMAD.X R9, RZ, RZ, R19, P2 ;  /* 0x000000ffff097224 */ /* 0x000fe200010e0613 */
[----:B------:R-:W-:Y:S01]  /*1a8a0*/  LEA R10, P0, R4, UR6, 0x2 ;  /* 0x00000006040a7c11 */ /* 0x000fe2000f8010ff */
[----:B------:R-:W-:Y:S01]  /*1a8b0*/  IMAD.IADD R5, R5, 0x1, R7 ;  /* 0x0000000105057824 */ /* 0x000fe200078e0207 */
[----:B------:R-:W-:-:S02]  /*1a8c0*/  IADD3 R45, P2, R18, 0x7000, RZ ;  /* 0x00007000122d7810 */ /* 0x000fc40007f5e0ff */
[----:B------:R-:W-:Y:S01]  /*1a8d0*/  SHF.R.U64 R32, R32, 0x3, RZ ;  /* 0x0000000320207819 */ /* 0x000fe200000012ff */
[----:B------:R-:W-:Y:S01]  /*1a8e0*/  SHFL.IDX PT, R20, R10, RZ, 0x1c1f ;  /* 0x001c1fff0a147589 */ /* 0x000fe200000e0000 */
[----:B------:R-:W-:Y:S02]  /*1a8f0*/  LEA.HI.X R11, R4, UR7, R5, 0x2, P0 ;  /* 0x00000007040b7c11 */ /* 0x000fe400080f1405 */
[----:B------:R-:W-:Y:S01]  /*1a900*/  IADD3 R37, P0, R18, 0x5000, RZ ;  /* 0x0000500012257810 */ /* 0x000fe20007f1e0ff */
[----:B------:R-:W-:Y:S01]  /*1a910*/  SHFL.IDX PT, R24, R10, 0x1, 0x1c1f ;  /* 0x003c1f000a187f89 */ /* 0x000fe200000e0000 */
[----:B------:R-:W-:Y:S02]  /*1a920*/  LOP3.LUT R44, R45, 0x380, RZ, 0xc0, !PT ;  /* 0x000003802d2c7812 */ /* 0x000fe400078ec0ff */
[----:B------:R-:W-:Y:S01]  /*1a930*/  LOP3.LUT R36, R37, 0x380, RZ, 0xc0, !PT ;  /* 0x0000038025247812 */ /* 0x000fe200078ec0ff */
[----:B------:R-:W0:Y:S01]  /*1a940*/  SHFL.IDX PT, R21, R11, RZ, 0x1c1f ;  /* 0x001c1fff0b157589 */ /* 0x000e2200000e0000 */
[----:B------:R-:W-:-:S02]  /*1a950*/  SHF.R.U64 R44, R44, 0x3, RZ ;  /* 0x000000032c2c7819 */ /* 0x000fc400000012ff */
[----:B------:R-:W-:Y:S01]  /*1a960*/  SHF.R.U64 R36, R36, 0x3, RZ ;  /* 0x0000000324247819 */ /* 0x000fe200000012ff */
[----:B------:R-:W1:Y:S01]  /*1a970*/  SHFL.IDX PT, R25, R11, 0x1, 0x1c1f ;  /* 0x003c1f000b197f89 */ /* 0x000e6200000e0000 */
[----:B------:R-:W-:Y:S01]  /*1a980*/  LOP3.LUT R44, R44, R45, RZ, 0x3c, !PT ;  /* 0x0000002d2c2c7212 */ /* 0x000fe200078e3cff */
[--C-:B------:R-:W-:Y:S01]  /*1a990*/  IMAD.X R45, RZ, RZ, R19.reuse, P2 ;  /* 0x000000ffff2d7224 */ /* 0x100fe200010e0613 */
        /* <DEDUP_REMOVED lines=10> */
[----:B------:R-:W-:-:S02]  /*1aa40*/  IADD3 R5, P3, R18, 0xb000, RZ ;  /* 0x0000b00012057810 */ /* 0x000fc40007f7e0ff */
[C---:B------:R-:W-:Y:S02]  /*1aa50*/  IADD3 R49, P6, R18.reuse, 0x8000, RZ ;  /* 0x0000800012317810 */ /* 0x040fe40007fde0ff */
[C---:B------:R-:W-:Y:S01]  /*1aa60*/  IADD3 R53, P5, R18.reuse, 0x9000, RZ ;  /* 0x0000900012357810 */ /* 0x040fe20007fbe0ff */
[----:B------:R-:W-:Y:S01]  /*1aa70*/  IMAD.X R61, RZ, RZ, R19, P3 ;  /* 0x000000ffff3d7224 */ /* 0x000fe200018e0613 */
[C---:B------:R-:W-:Y:S02]  /*1aa80*/  IADD3 R57, P4, R18.reuse, 0xa000, RZ ;  /* 0x0000a00012397810 */ /* 0x040fe40007f9e0ff */
[----:B------:R-:W-:Y:S02]  /*1aa90*/  LOP3.LUT R7, R18, 0x380, RZ, 0xc0, !PT ;  /* 0x0000038012077812 */ /* 0x000fe400078ec0ff */
[----:B------:R-:W-:Y:S02]  /*1aaa0*/  LOP3.LUT R48, R49, 0x380, RZ, 0xc0, !PT ;  /* 0x0000038031307812 */ /* 0x000fe400078ec0ff */
[----:B------:R-:W-:-:S02]  /*1aab0*/  LOP3.LUT R52, R53, 0x380, RZ, 0xc0, !PT ;  /* 0x0000038035347812 */ /* 0x000fc400078ec0ff */
[----:B------:R-:W-:Y:S02]  /*1aac0*/  LOP3.LUT R56, R57, 0x380, RZ, 0xc0, !PT ;  /* 0x0000038039387812 */ /* 0x000fe400078ec0ff */
[----:B------:R-:W-:Y:S02]  /*1aad0*/  SHF.R.U64 R7, R7, 0x3, RZ ;  /* 0x0000000307077819 */ /* 0x000fe400000012ff */
[----:B------:R-:W-:Y:S02]  /*1aae0*/  SHF.R.U64 R48, R48, 0x3, RZ ;  /* 0x0000000330307819 */ /* 0x000fe400000012ff */
[----:B------:R-:W-:Y:S02]  /*1aaf0*/  SHF.R.U64 R52, R52, 0x3, RZ ;  /* 0x0000000334347819 */ /* 0x000fe400000012ff */
[----:B------:R-:W-:Y:S02]  /*1ab00*/  SHF.R.U64 R56, R56, 0x3, RZ ;  /* 0x0000000338387819 */ /* 0x000fe400000012ff */
[----:B------:R-:W-:-:S02]  /*1ab10*/  LOP3.LUT R18, R7, R18, RZ, 0x3c, !PT ;  /* 0x0000001207127212 */ /* 0x000fc400078e3cff */
[----:B------:R-:W-:Y:S01]  /*1ab20*/  LOP3.LUT R48, R48, R49, RZ, 0x3c, !PT ;  /* 0x0000003130307212 */ /* 0x000fe200078e3cff */
[--C-:B------:R-:W-:Y:S01]  /*1ab30*/  IMAD.X R49, RZ, RZ, R19.reuse, P6 ;  /* 0x000000ffff317224 */ /* 0x100fe200030e0613 */
[----:B------:R-:W-:Y:S01]  /*1ab40*/  LOP3.LUT R52, R52, R53, RZ, 0x3c, !PT ;  /* 0x0000003534347212 */ /* 0x000fe200078e3cff */
[--C-:B------:R-:W-:Y:S01]  /*1ab50*/  IMAD.X R53, RZ, RZ, R19.reuse, P5 ;  /* 0x000000ffff357224 */ /* 0x100fe200028e0613 */
[----:B------:R-:W-:Y:S01]  /*1ab60*/  LOP3.LUT R56, R56, R57, RZ, 0x3c, !PT ;  /* 0x0000003938387212 */ /* 0x000fe200078e3cff */
[----:B------:R-:W-:Y:S01]  /*1ab70*/  IMAD.X R57, RZ, RZ, R19, P4 ;  /* 0x000000ffff397224 */ /* 0x000fe200020e0613 */
[----:B------:R-:W-:Y:S01]  /*1ab80*/  UIMAD UR8, UR9, UR10, URZ ;  /* 0x0000000a090872a4 */ /* 0x000fe2000f8e023f */
[----:B------:R-:W-:Y:S01]  /*1ab90*/  LOP3.LUT R8, R15, 0x380, RZ, 0xc0, !PT ;  /* 0x000003800f087812 */ /* 0x000fe200078ec0ff */
[----:B------:R-:W-:Y:S02]  /*1aba0*/  UIMAD.WIDE.U32 UR6, UR4, UR10, URZ ;  /* 0x0000000a040672a5 */ /* 0x000fe4000f8e003f */
[----:B------:R-:W-:Y:S01]  /*1abb0*/  UIMAD UR8, UR4, UR11, UR8 ;  /* 0x0000000b040872a4 */ /* 0x000fe2000f8e0208 */
[----:B------:R-:W-:-:S02]  /*1abc0*/  SHF.R.U64 R8, R8, 0x3, RZ ;  /* 0x0000000308087819 */ /* 0x000fc400000012ff */
[----:B------:R-:W-:Y:S01]  /*1abd0*/  ULDC.64 UR10, c[0x0][0xae8] ;  /* 0x0002ba00000a7ab9 */ /* 0x000fe20000000a00 */
[----:B------:R-:W-:Y:S01]  /*1abe0*/  UIADD3 UR7, UR7, UR8, URZ ;  /* 0x0000000807077290 */ /* 0x000fe2000fffe03f */
[----:B------:R-:W-:Y:S01]  /*1abf0*/  LOP3.LUT R8, R8, R15, RZ, 0x3c, !PT ;  /* 0x0000000f08087212 */ /* 0x000fe200078e3cff */
[----:B------:R-:W-:Y:S02]  /*1ac00*/  UIMAD UR4, UR14, UR10, URZ ;  /* 0x0000000a0e0472a4 */ /* 0x000fe4000f8e023f */
[----:B------:R-:W-:Y:S02]  /*1ac10*/  UIMAD.WIDE.U32 UR6, UR15, UR10, UR6 ;  /* 0x0000000a0f0672a5 */ /* 0x000fe4000f8e0006 */
[----:B------:R-:W-:-:S04]  /*1ac20*/  UIMAD UR4, UR15, UR11, UR4 ;  /* 0x0000000b0f0472a4 */ /* 0x000fc8000f8e0204 */
[----:B------:R-:W-:Y:S01]  /*1ac30*/  UIADD3 UR4, UR7, UR4, URZ ;  /* 0x0000000407047290 */ /* 0x000fe2000fffe03f */
[----:B------:R-:W-:Y:S01]  /*1ac40*/  BSSY B1, `(.L_x_1833) ;  /* 0x0000057000017945 */ /* 0x000fe20003800000 */
[----:B--2---:R-:W-:Y:S01]  /*1ac50*/  VIADD R14, R14, UR61 ;  /* 0x0000003d0e0e7c36 */ /* 0x004fe20008000000 */
[----:B---3--:R-:W-:-:S03]  /*1ac60*/  LOP3.LUT P0, RZ, R30, 0x3, RZ, 0xc0, !PT ;  /* 0x000000031eff7812 */ /* 0x008fc6000780c0ff */
[C---:B------:R-:W-:Y:S01]  /*1ac70*/  VIADD R4, R14.reuse, 0x8 ;  /* 0x000000080e047836 */ /* 0x040fe20000000000 */
[----:B------:R-:W-:-:S04]  /*1ac80*/  ISETP.GE.OR P2, PT, R14, R67, P0 ;  /* 0x000000430e00720c */ /* 0x000fc80000746670 */
[----:B------:R-:W-:Y:S02]  /*1ac90*/  ISETP.GE.OR P0, PT, R4, R67, P0 ;  /* 0x000000430400720c */ /* 0x000fe40000706670 */
[----:B------:R-:W-:-:S04]  /*1aca0*/  LOP3.LUT R4, R5, 0x380, RZ, 0xc0, !PT ;  /* 0x0000038005047812 */ /* 0x000fc800078ec0ff */
[----:B------:R-:W-:-:S04]  /*1acb0*/  SHF.R.U64 R4, R4, 0x3, RZ ;  /* 0x0000000304047819 */ /* 0x000fc800000012ff */
[----:B------:R-:W-:Y:S01]  /*1acc0*/  LOP3.LUT R60, R4, R5, RZ, 0x3c, !PT ;  /* 0x00000005043c7212 */ /* 0x000fe200078e3cff */
[----:B0-----:R0:W-:Y:S04]  /*1acd0*/  @!P2 ST.E desc[UR16][R20.64], R0 ;  /* 0x000000001400a985 */ /* 0x0011e8000c101910 */
[----:B-1----:R1:W-:Y:S04]  /*1ace0*/  @!P0 ST.E desc[UR16][R24.64], R2 ;  /* 0x0000000218008985 */ /* 0x0023e8000c101910 */
[----:B------:R2:W5:Y:S01]  /*1acf0*/  LD.E.128 R4, desc[UR16][R18.64] ;  /* 0x0000001012047980 */ /* 0x000562000c101d00 */
[----:B0-----:R-:W-:-:S03]  /*1ad00*/  IMAD R0, R232, 0x20, R217 ;  /* 0x00000020e8007824 */ /* 0x001fc600078e02d9 */
[----:B------:R-:W5:Y:S01]  /*1ad10*/  LD.E.128 R8, desc[UR16][R8.64] ;  /* 0x0000001008087980 */ /* 0x000f62000c101d00 */
[----:B-1----:R-:W0:Y:S03]  /*1ad20*/  @P1 LDC R25, c[0x0][0xbf0] ;  /* 0x0002fc00ff191b82 */ /* 0x002e260000000800 */
[----:B------:R-:W5:Y:S04]  /*1ad30*/  LD.E.128 R12, desc[UR16][R12.64] ;  /* 0x000000100c0c7980 */ /* 0x000f68000c101d00 */
[----:B------:R-:W5:Y:S01]  /*1ad40*/  LD.E.128 R28, desc[UR16][R28.64] ;  /* 0x000000101c1c7980 */ /* 0x000f62000c101d00 */
[----:B--2---:R-:W1:Y:S01]  /*1ad50*/  @P1 LDC R19, c[0x0][0xbec] ;  /* 0x0002fb00ff131b82 */ /* 0x004e620000000800 */
[----:B------:R-:W-:-:S02]  /*1ad60*/  VIADD R20, R0, UR61 ;  /* 0x0000003d00147c36 */ /* 0x000fc40008000000 */
[----:B------:R-:W5:Y:S01]  /*1ad70*/  LD.E.128 R32, desc[UR16][R32.64] ;  /* 0x0000001020207980 */ /* 0x000f62000c101d00 */
[----:B------:R-:W-:Y:S02]  /*1ad80*/  IMAD.U32 R18, RZ, RZ, UR6 ;  /* 0x00000006ff127e24 */ /* 0x000fe4000f8e00ff */
[----:B------:R-:W-:Y:S01]  /*1ad90*/  IMAD.MOV.U32 R21, RZ, RZ, R20 ;  /* 0x000000ffff157224 */ /* 0x000fe200078e0014 */
[----:B------:R-:W5:Y:S04]  /*1ada0*/  LD.E.128 R36, desc[UR16][R36.64] ;  /* 0x0000001024247980 */ /* 0x000f68000c101d00 */
[----:B------:R-:W5:Y:S04]  /*1adb0*/  LD.E.128 R40, desc[UR16][R40.64] ;  /* 0x0000001028287980 */ /* 0x000f68000c101d00 */
[----:B------:R-:W5:Y:S04]  /*1adc0*/  LD.E.128 R44, desc[UR16][R44.64] ;  /* 0x000000102c2c7980 */ /* 0x000f68000c101d00 */
[----:B------:R-:W5:Y:S04]  /*1add0*/  LD.E.128 R48, desc[UR16][R48.64] ;  /* 0x0000001030307980 */ /* 0x000f68000c101d00 */
[----:B------:R-:W5:Y:S01]  /*1ade0*/  LD.E.128 R52, desc[UR16][R52.64] ;  /* 0x0000001034347980 */ /* 0x000f62000c101d00 */
[----:B-1----:R-:W-:-:S03]  /*1adf0*/  @P1 IMAD.HI.U32 R0, R20, R19, RZ ;  /* 0x0000001314001227 */ /* 0x002fc600078e00ff */
[----:B------:R-:W5:Y:S01]  /*1ae00*/  LD.E.128 R56, desc[UR16][R56.64] ;  /* 0x0000001038387980 */ /* 0x000f62000c101d00 */
[----:B------:R-:W-:Y:S01]  /*1ae10*/  IMAD.U32 R19, RZ, RZ, UR7 ;  /* 0x00000007ff137e24 */ /* 0x000fe2000f8e00ff */
[----:B------:R-:W-:Y:S01]  /*1ae20*/  ULDC.64 UR6, c[0x0][0xaf0] ;  /* 0x0002bc0000067ab9 */ /* 0x000fe20000000a00 */
[----:B------:R-:W-:Y:S01]  /*1ae30*/  IMAD.U32 R19, RZ, RZ, UR4 ;  /* 0x00000004ff137e24 */ /* 0x000fe2000f8e00ff */
[----:B0-----:R-:W-:Y:S01]  /*1ae40*/  @P1 SHF.R.U32.HI R21, RZ, R25, R0 ;  /* 0x00000019ff151219 */ /* 0x001fe20000011600 */
[----:B------:R-:W-:Y:S01]  /*1ae50*/  IMAD R2, R26, UR6, RZ ;  /* 0x000000061a027c24 */ /* 0x000fe2000f8e02ff */
[----:B------:R-:W5:Y:S01]  /*1ae60*/  LD.E.128 R60, desc[UR16][R60.64] ;  /* 0x000000103c3c7980 */ /* 0x000f62000c101d00 */
[C---:B------:R-:W-:Y:S01]  /*1ae70*/  IMAD.WIDE.U32 R18, R65.reuse, UR6, R18 ;  /* 0x0000000641127c25 */ /* 0x040fe2000f8e0012 */
[--C-:B------:R-:W-:Y:S01]  /*1ae80*/  SHF.R.S32.HI R0, RZ, 0x1f, R21.reuse ;  /* 0x0000001fff007819 */ /* 0x100fe20000011415 */
[----:B------:R-:W-:Y:S01]  /*1ae90*/  UIADD3 UR4, UR39, 0x30820, URZ ;  /* 0x0003082027047890 */ /* 0x000fe2000fffe03f */
[----:B------:R-:W-:Y:S01]  /*1aea0*/  @!PT LDS RZ, [RZ] ;  /* 0x00000000fffff984 */ /* 0x000fe20000000800 */
[----:B------:R-:W-:Y:S01]  /*1aeb0*/  @!PT LDS RZ, [RZ] ;  /* 0x00000000fffff984 */ /* 0x000fe20000000800 */
[----:B------:R-:W-:Y:S01]  /*1aec0*/  @!PT LDS RZ, [RZ] ;  /* 0x00000000fffff984 */ /* 0x000fe20000000800 */
[----:B------:R-:W-:Y:S01]  /*1aed0*/  @!PT LDS RZ, [RZ] ;  /* 0x00000000fffff984 */ /* 0x000fe20000000800 */
[----:B------:R0:W-:Y:S06]  /*1aee0*/  MEMBAR.ALL.CTA ;  /* 0x0000000000007992 */ /* 0x0001ec0000008000 */
[----:B0-----:R-:W0:Y:S01]  /*1aef0*/  FENCE.VIEW.ASYNC.S ;  /* 0x00000000000073c6 */ /* 0x001e220000000000 */
[----:B------:R-:W-:Y:S01]  /*1af00*/  IMAD R25, R65, UR7, R2 ;  /* 0x0000000741197c24 */ /* 0x000fe2000f8e0202 */
[----:B------:R-:W-:Y:S01]  /*1af10*/  ULDC.64 UR6, c[0x0][0xae0] ;  /* 0x0002b80000067ab9 */ /* 0x000fe20000000a00 */
[----:B------:R-:W-:Y:S01]  /*1af20*/  IMAD.MOV R2, RZ, RZ, -R21 ;  /* 0x000000ffff027224 */ /* 0x000fe200078e0a15 */
[----:B------:R-:W-:Y:S01]  /*1af30*/  UPRMT UR4, URZ, 0x654, UR4 ;  /* 0x000006543f047896 */ /* 0x000fe20008000004 */
        /* <DEDUP_REMOVED lines=9> */
[----:B------:R-:W-:Y:S02]  /*1afd0*/  VIADD R26, R217, UR61 ;  /* 0x0000003dd91a7c36 */ /* 0x000fe40008000000 */
[C---:B------:R-:W-:Y:S01]  /*1afe0*/  IMAD R19, R25.reuse, UR7, R18 ;  /* 0x0000000719137c24 */ /* 0x040fe2000f8e0212 */
[----:B0-----:R-:W-:Y:S01]  /*1aff0*/  SYNCS.ARRIVE.TRANS64.RED.A1T0 RZ, [UR4], RZ ;  /* 0x000000ffffff79a7 */ /* 0x001fe20008100404 */
[----:B------:R-:W-:Y:S01]  /*1b000*/  IMAD.WIDE.U32 R2, R25, UR6, R2 ;  /* 0x0000000619027c25 */ /* 0x000fe2000f8e0002 */
[----:B------:R-:W-:Y:S01]  /*1b010*/  ISETP.GE.AND P2, PT, R26, R67, PT ;  /* 0x000000431a00720c */ /* 0x000fe20003f46270 */
[----:B------:R-:W-:Y:S02]  /*1b020*/  ULDC.64 UR6, c[0x0][0xa80] ;  /* 0x0002a00000067ab9 */ /* 0x000fe40000000a00 */
        /* <DEDUP_REMOVED lines=15> */
[CC--:B-1----:R-:W-:Y:S02]  /*1b120*/  @!P4 LEA R2, P6, R198.reuse, R19.reuse, 0x1 ;  /* 0x00000013c602c211 */ /* 0x0c2fe400078c08ff */
[C---:B------:R-:W-:Y:S02]  /*1b130*/  @!P3 LEA R18, P5, R199.reuse, R19, 0x1 ;  /* 0x00000013c712b211 */ /* 0x040fe400078a08ff */
[----:B--2---:R-:W-:Y:S02]  /*1b140*/  @!P4 LEA.HI.X R3, R198, R21, R212, 0x1, P6 ;  /* 0x00000015c603c211 */ /* 0x004fe400030f0cd4 */
[C---:B------:R-:W-:Y:S02]  /*1b150*/  @!P2 LEA R20, P6, R200.reuse, R19, 0x1 ;  /* 0x00000013c814a211 */ /* 0x040fe400078c08ff */
[-C--:B------:R-:W-:Y:S01]  /*1b160*/  @!P3 LEA.HI.X R19, R199, R21.reuse, R211, 0x1, P5 ;  /* 0x00000015c713b211 */ /* 0x080fe200028f0cd3 */
[----:B-----5:R3:W-:Y:S01]  /*1b170*/  @!P4 ST.E.128 desc[UR6][R2.64], R4 ;  /* 0x000000040200c985 */ /* 0x0207e2000c101d06 */
[----:B------:R-:W-:-:S03]  /*1b180*/  @!P2 LEA.HI.X R21, R200, R21, R210, 0x1, P6 ;  /* 0x00000015c815a211 */ /* 0x000fc600030f0cd2 */
[----:B------:R3:W-:Y:S04]  /*1b190*/  @!P3 ST.E.128 desc[UR6][R18.64], R32 ;  /* 0x000000201200b985 */ /* 0x0007e8000c101d06 */
[----:B------:R3:W-:Y:S02]  /*1b1a0*/  @!P2 ST.E.128 desc[UR6][R20.64], R48 ;  /* 0x000000301400a985 */ /* 0x0007e4000c101d06 */
.L_x_1834:
[----:B------:R-:W-:Y:S05]  /*1b1b0*/  BSYNC B1 ;  /* 0x0000000000017941 */ /* 0x000fea0003800000 */
.L_x_1833:
[----:B---3-5:R3:W4:Y:S01]  /*1b1c0*/  SHFL.IDX PT, R7, R25, 0x1, 0x181f ;  /* 0x00381f0019077f89 */ /* 0x02872200000e0000 */
[----:B------:R-:W-:Y:S03]  /*1b1d0*/  BSSY B1, `(.L_x_1835) ;  /* 0x0000011000017945 */ /* 0x000fe60003800000 */
[----:B------:R3:W0:Y:S01]  /*1b1e0*/  SHFL.IDX PT, R3, R24, 0x1, 0x181f ;  /* 0x00381f0018037f89 */ /* 0x00062200000e0000 */
[----:B------:R-:W-:Y:S05]  /*1b1f0*/  @P1 BRA `(.L_x_1836) ;  /* 0x0000000000381947 */ /* 0x000fea0003800000 */
[----:B------:R-:W-:Y:S01]  /*1b200*/  ULDC UR4, c[0x0][0xac8] ;  /* 0x0002b20000047ab9 */ /* 0x000fe20000000800 */
[----:B------:R-:W-:Y:S01]  /*1b210*/  ULDC.64 UR6, c[0x0][0x208] ;  /* 0x0000820000067ab9 */ /* 0x000fe20000000a00 */
[----:B------:R-:W-:Y:S02]  /*1b220*/  ISETP.GE.AND P4, PT, R198, UR4, PT ;  /* 0x00000004c6007c0c */ /* 0x000fe4000bf86270 */
[----:B------:R-:W-:Y:S02]  /*1b230*/  ISETP.GE.AND P5, PT, R199, UR4, PT ;  /* 0x00000004c7007c0c */ /* 0x000fe4000bfa6270 */
[----:B------:R-:W-:-:S09]  /*1b240*/  ISETP.GE.AND P6, PT, R200, UR4, PT ;  /* 0x00000004c8007c0c */ /* 0x000fd2000bfc6270 */
[-C--:B0-----:R-:W-:Y:S02]  /*1b250*/  @!P4 LEA R2, P1, R198, R3.reuse, 0x1 ;  /* 0x00000003c602c211 */ /* 0x081fe400078208ff */
[CC--:B------:R-:W-:Y:S02]  /*1b260*/  @!P5 LEA R4, P2, R199.reuse, R3.reuse, 0x1 ;  /* 0x00000003c704d211 */ /* 0x0c0fe400078408ff */
[----:B------:R-:W-:Y:S02]  /*1b270*/  @!P6 LEA R6, P3, R200, R3, 0x1 ;  /* 0x00000003c806e211 */ /* 0x000fe400078608ff */
[-C--:B----4-:R-:W-:Y:S02]  /*1b280*/  @!P4 LEA.HI.X R3, R198, R7.reuse, R212, 0x1, P1 ;  /* 0x00000007c603c211 */ /* 0x090fe400008f0cd4 */
[-C--:B------:R-:W-:Y:S02]  /*1b290*/  @!P5 LEA.HI.X R5, R199, R7.reuse, R211, 0x1, P2 ;  /* 0x00000007c705d211 */ /* 0x080fe400010f0cd3 */
[----:B------:R-:W-:Y:S01]  /*1b2a0*/  @!P6 LEA.HI.X R7, R200, R7, R210, 0x1, P3 ;  /* 0x00000007c807e211 */ /* 0x000fe200018f0cd2 */
[----:B------:R0:W-:Y:S04]  /*1b2b0*/  @!P4 ST.E.128 desc[UR6][R2.64], R8 ;  /* 0x000000080200c985 */ /* 0x0001e8000c101d06 */
[----:B------:R0:W-:Y:S04]  /*1b2c0*/  @!P5 ST.E.128 desc[UR6][R4.64], R36 ;  /* 0x000000240400d985 */ /* 0x0001e8000c101d06 */
[----:B------:R0:W-:Y:S02]  /*1b2d0*/  @!P6 ST.E.128 desc[UR6][R6.64], R52 ;  /* 0x000000340600e985 */ /* 0x0001e4000c101d06 */
.L_x_1836:
[----:B------:R-:W-:Y:S05]  /*1b2e0*/  BSYNC B1 ;  /* 0x0000000000017941 */ /* 0x000fea0003800000 */
.L_x_1835:
[----:B0---4-:R0:W4:Y:S01]  /*1b2f0*/  SHFL.IDX PT, R7, R25, 0x2, 0x181f ;  /* 0x00581f0019077f89 */ /* 0x01112200000e0000 */
        /* <DEDUP_REMOVED lines=17> */
.L_x_1838:
[----:B------:R-:W-:Y:S05]  /*1b410*/  BSYNC B1 ;  /* 0x0000000000017941 */ /* 0x000fea0003800000 */
.L_x_1837:
[----:B------:R-:W-:Y:S01]  /*1b420*/  VIADD R0, R26, 0x60 ;  /* 0x000000601a007836 */ /* 0x000fe20000000000 */
[----:B0--3--:R-:W3:Y:S04]  /*1b430*/  SHFL.IDX PT, R25, R25, 0x3, 0x181f ;  /* 0x00781f0019197f89 */ /* 0x009ee800000e0000 */
[----:B------:R-:W-:Y:S01]  /*1b440*/  ISETP.GE.AND P0, PT, R0, R67, PT ;  /* 0x000000430000720c */ /* 0x000fe20003f06270 */
[----:B----4-:R4:W0:-:S12]  /*1b450*/  SHFL.IDX PT, R7, R24, 0x3, 0x181f ;  /* 0x00781f0018077f89 */ /* 0x01081800000e0000 */
[----:B----4-:R-:W-:Y:S05]  /*1b460*/  @P0 BRA `(.L_x_1839) ;  /* 0x0000000c007c0947 */ /* 0x010fea0003800000 */
[----:B------:R-:W-:Y:S01]  /*1b470*/  ULDC UR4, c[0x0][0xac8] ;  /* 0x0002b20000047ab9 */ /* 0x000fe20000000800 */
[----:B------:R-:W-:Y:S01]  /*1b480*/  ULDC.64 UR6, c[0x0][0x208] ;  /* 0x0000820000067ab9 */ /* 0x000fe20000000a00 */
[----:B------:R-:W-:Y:S02]  /*1b490*/  ISETP.GE.AND P2, PT, R198, UR4, PT ;  /* 0x00000004c6007c0c */ /* 0x000fe4000bf46270 */
[----:B------:R-:W-:-:S11]  /*1b4a0*/  ISETP.GE.AND P3, PT, R199, UR4, PT ;  /* 0x00000004c7007c0c */ /* 0x000fd6000bf66270 */
[CC--:B0-----:R-:W-:Y:S02]  /*1b4b0*/  @!P2 LEA R2, P0, R198.reuse, R7.reuse, 0x1 ;  /* 0x00000007c602a211 */ /* 0x0c1fe400078008ff */
[C---:B------:R-:W-:Y:S02]  /*1b4c0*/  @!P3 LEA R4, P1, R199.reuse, R7, 0x1 ;  /* 0x00000007c704b211 */ /* 0x040fe400078208ff */
[-C--:B---3--:R-:W-:Y:S02]  /*1b4d0*/  @!P2 LEA.HI.X R3, R198, R25.reuse, R212, 0x1, P0 ;  /* 0x00000019c603a211 */ /* 0x088fe400000f0cd4 */
[----:B------:R-:W-:Y:S02]  /*1b4e0*/  ISETP.GE.AND P0, PT, R200, UR4, PT ;  /* 0x00000004c8007c0c */ /* 0x000fe4000bf06270 */
[----:B------:R-:W-:Y:S01]  /*1b4f0*/  @!P3 LEA.HI.X R5, R199, R25, R211, 0x1, P1 ;  /* 0x00000019c705b211 */ /* 0x000fe200008f0cd3 */
[----:B------:R4:W-:Y:S04]  /*1b500*/  @!P2 ST.E.128 desc[UR6][R2.64], R28 ;  /* 0x0000001c0200a985 */ /* 0x0009e8000c101d06 */
[----:B------:R4:W-:Y:S06]  /*1b510*/  @!P3 ST.E.128 desc[UR6][R4.64], R44 ;  /* 0x0000002c0400b985 */ /* 0x0009ec000c101d06 */
[----:B------:R-:W-:Y:S05]  /*1b520*/  @P0 BRA `(.L_x_1839) ;  /* 0x0000000c004c0947 */ /* 0x000fea0003800000 */
[----:B----4-:R-:W-:Y:S01]  /*1b530*/  LEA R2, P0, R200, R7, 0x1 ;  /* 0x00000007c8027211 */ /* 0x010fe200078008ff */
[----:B------:R-:W-:-:S03]  /*1b540*/  ULDC.64 UR6, c[0x0][0x208] ;  /* 0x0000820000067ab9 */ /* 0x000fc60000000a00 */
[----:B------:R-:W-:-:S05]  /*1b550*/  LEA.HI.X R3, R200, R25, R210, 0x1, P0 ;  /* 0x00000019c8037211 */ /* 0x000fca00000f0cd2 */
[----:B------:R0:W-:Y:S01]  /*1b560*/  ST.E.128 desc[UR6][R2.64], R60 ;  /* 0x0000003c02007985 */ /* 0x0001e2000c101d06 */
[----:B------:R-:W-:Y:S05]  /*1b570*/  BRA `(.L_x_1839) ;  /* 0x0000000c00387947 */ /* 0x000fea0003800000 */
.L_x_1831:
[----:B------:R-:W0:Y:S01]  /*1b580*/  LDC.64 R4, c[0x0][0xc00] ;  /* 0x00030000ff047b82 */ /* 0x000e220000000a00 */
[----:B------:R-:W-:-:S07]  /*1b590*/  ULDC.64 UR6, c[0x0][0x208] ;  /* 0x0000820000067ab9 */ /* 0x000fce0000000a00 */
[----:B------:R-:W1:Y:S08]  /*1b5a0*/  LDC.64 R2, c[0x0][0xc00] ;  /* 0x00030000ff027b82 */ /* 0x000e700000000a00 */
[----:B------:R-:W2:Y:S01]  /*1b5b0*/  LDC R13, c[0x0][0xbe8] ;  /* 0x0002fa00ff0d7b82 */ /* 0x000ea20000000800 */
[----:B0-----:R-:W-:-:S04]  /*1b5c0*/  ISETP.NE.U32.AND P0, PT, R4, RZ, PT ;  /* 0x000000ff0400720c */ /* 0x001fc80003f05070 */
[----:B------:R-:W-:-:S03]  /*1b5d0*/  ISETP.NE.AND.EX P0, PT, R5, RZ, PT, P0 ;  /* 0x000000ff0500720c */ /* 0x000fc60003f05300 */
[----:B------:R-:W0:Y:S01]  /*1b5e0*/  LDC.64 R4, c[0x0][0xc08] ;  /* 0x00030200ff047b82 */ /* 0x000e220000000a00 */
[----:B-1----:R-:W-:-:S09]  /*1b5f0*/  IMAD.WIDE R2, R209, 0x4, R2 ;  /* 0x00000004d1027825 */ /* 0x002fd200078e0202 */
[----:B------:R-:W3:Y:S01]  /*1b600*/  @P0 LDG.E R6, desc[UR6][R2.64] ;  /* 0x0000000602060981 */ /* 0x000ee2000c1e1900 */
[----:B------:R-:W-:Y:S01]  /*1b610*/  ULDC UR4, c[0x0][0xa88] ;  /* 0x0002a20000047ab9 */ /* 0x000fe20000000800 */
[----:B--2---:R-:W-:Y:S01]  /*1b620*/  ISETP.NE.AND P2, PT, R13, 0x1, PT ;  /* 0x000000010d00780c */ /* 0x004fe20003f45270 */
[----:B------:R-:W-:Y:S01]  /*1b630*/  IMAD.U32 R0, RZ, RZ, UR4 ;  /* 0x00000004ff007e24 */ /* 0x000fe2000f8e00ff */
[----:B0-----:R-:W-:-:S11]  /*1b640*/  ISETP.NE.U32.AND P1, PT, R4, RZ, PT ;  /* 0x000000ff0400720c */ /* 0x001fd60003f25070 */
[----:B------:R-:W0:Y:S01]  /*1b650*/  @P2 LDC R10, c[0x0][0xbec] ;  /* 0x0002fb00ff0a2b82 */ /* 0x000e220000000800 */
[----:B------:R-:W-:-:S13]  /*1b660*/  ISETP.NE.AND.EX P1, PT, R5, RZ, PT, P1 ;  /* 0x000000ff0500720c */ /* 0x000fda0003f25310 */
[----:B------:R-:W1:Y:S01]  /*1b670*/  @P1 LDC.64 R4, c[0x0][0xc08] ;  /* 0x00030200ff041b82 */ /* 0x000e620000000a00 */
[----:B------:R-:W-:Y:S01]  /*1b680*/  UMOV UR4, URZ ;  /* 0x0000003f00047c82 */ /* 0x000fe20008000000 */
[----:B------:R-:W-:Y:S01]  /*1b690*/  ISETP.GE.AND P3, PT, R192, 0x80, PT ;  /* 0x00000080c000780c */ /* 0x000fe20003f66270 */
[----:B-1----:R-:W-:-:S05]  /*1b6a0*/  @P1 IMAD.WIDE R4, R209, 0x4, R4 ;  /* 0x00000004d1041825 */ /* 0x002fca00078e0204 */
[----:B------:R1:W5:Y:S01]  /*1b6b0*/  @P1 LDG.E R0, desc[UR6][R4.64] ;  /* 0x0000000604001981 */ /* 0x000362000c1e1900 */
[----:B---3--:R-:W-:Y:S02]  /*1b6c0*/  @P0 R2UR UR4, R6 ;  /* 0x00000000060402ca */ /* 0x008fe400000e0000 */
[----:B------:R-:W-:Y:S01]  /*1b6d0*/  SHF.R.S32.HI R6, RZ, 0x1f, R209 ;  /* 0x0000001fff067819 */ /* 0x000fe200000114d1 */
[----:B01----:R-:W-:-:S12]  /*1b6e0*/  @P1 BRA `(.L_x_1840) ;  /* 0x0000000000141947 */ /* 0x003fd80003800000 */
[----:B------:R-:W-:Y:S05]  /*1b6f0*/  @!P0 BRA `(.L_x_1840) ;  /* 0x0000000000108947 */ /* 0x000fea0003800000 */
[----:B------:R-:W-:Y:S02]  /*1b700*/  ULDC.64 UR6, c[0x0][0x208] ;  /* 0x0000820000067ab9 */ /* 0x000fe40000000a00 */
[----:B------:R-:W2:Y:S04]  /*1b710*/  LDG.E R5, desc[UR6][R2.64] ;  /* 0x0000000602057981 */ /* 0x000ea8000c1e1900 */
[----:B-----5:R-:W2:Y:S02]  /*1b720*/  LDG.E R0, desc[UR6][R2.64+0x4] ;  /* 0x0000040602007981 */ /* 0x020ea4000c1e1900 */
[----:B--2---:R-:W-:-:S07]  /*1b730*/  IMAD.IADD R0, R0, 0x1, -R5 ;  /* 0x0000000100007824 */ /* 0x004fce00078e0a05 */
.L_x_1840:
[----:B------:R-:W-:Y:S01]  /*1b740*/  R2UR UR6, R213 ;  /* 0x00000000d50672ca */ /* 0x000fe200000e0000 */
[----:B------:R-:W-:Y:S01]  /*1b750*/  USHF.R.S32.HI UR9, URZ, 0x1f, UR4 ;  /* 0x0000001f3f097899 */ /* 0x000fe20008011404 */
[----:B------:R-:W-:Y:S01]  /*1b760*/  BSSY B1, `(.L_x_1841) ;  /* 0x0000032000017945 */ /* 0x000fe20003800000 */
[----:B------:R-:W-:Y:S02]  /*1b770*/  SEL R11, R209, RZ, !P0 ;  /* 0x000000ffd10b7207 */ /* 0x000fe40004000000 */
[----:B------:R-:W-:-:S08]  /*1b780*/  SEL R8, R6, RZ, !P0 ;  /* 0x000000ff06087207 */ /* 0x000fd00004000000 */
[----:B------:R-:W-:Y:S01]  /*1b790*/  USHF.R.S32.HI UR10, URZ, 0x1f, UR6 ;  /* 0x0000001f3f0a7899 */ /* 0x000fe20008011406 */
        /* <DEDUP_REMOVED lines=18> */
[----:B------:R-:W-:-:S04]  /*1b8c0*/  UIMAD UR8, UR11, UR13, UR8 ;  /* 0x0000000d0b0872a4 */ /* 0x000fc8000f8e0208 */
[----:B------:R-:W1:Y:S01]  /*1b8d0*/  @P0 LDC R7, c[0x0][0xbf0] ;  /* 0x0002fc00ff070b82 */ /* 0x000e620000000800 */
[----:B------:R-:W-:Y:S01]  /*1b8e0*/  UIADD3 UR8, UR7, UR8, URZ ;  /* 0x0000000807087290 */ /* 0x000fe2000fffe03f */
[----:B0-----:R-:W-:-:S04]  /*1b8f0*/  @P0 IMAD.HI.U32 R2, R4, R3, RZ ;  /* 0x0000000304020227 */ /* 0x001fc800078e00ff */
[----:B------:R-:W-:Y:S02]  /*1b900*/  IMAD.U32 R3, RZ, RZ, UR7 ;  /* 0x00000007ff037e24 */ /* 0x000fe4000f8e00ff */
[----:B------:R-:W-:Y:S01]  /*1b910*/  IMAD.U32 R3, RZ, RZ, UR8 ;  /* 0x00000008ff037e24 */ /* 0x000fe2000f8e00ff */
[----:B-1----:R-:W-:Y:S01]  /*1b920*/  @P0 SHF.R.U32.HI R5, RZ, R7, R2 ;  /* 0x00000007ff050219 */ /* 0x002fe20000011602 */
[----:B------:R-:W-:Y:S01]  /*1b930*/  IMAD.U32 R2, RZ, RZ, UR6 ;  /* 0x00000006ff027e24 */ /* 0x000fe2000f8e00ff */
[----:B------:R-:W-:-:S03]  /*1b940*/  ULDC.64 UR6, c[0x0][0xb98] ;  /* 0x0002e60000067ab9 */ /* 0x000fc60000000a00 */
[----:B------:R-:W-:Y:S02]  /*1b950*/  IMAD.MOV R7, RZ, RZ, -R5 ;  /* 0x000000ffff077224 */ /* 0x000fe400078e0a05 */
[----:B------:R-:W-:-:S04]  /*1b960*/  IMAD.WIDE.U32 R2, R11, UR6, R2 ;  /* 0x000000060b027c25 */ /* 0x000fc8000f8e0002 */
[----:B------:R-:W-:Y:S01]  /*1b970*/  IMAD R7, R9, R7, R4 ;  /* 0x0000000709077224 */ /* 0x000fe200078e0204 */
[----:B------:R-:W-:Y:S01]  /*1b980*/  SHF.R.S32.HI R9, RZ, 0x1f, R5 ;  /* 0x0000001fff097819 */ /* 0x000fe20000011405 */
[----:B------:R-:W-:Y:S01]  /*1b990*/  IMAD R4, R8, UR6, RZ ;  /* 0x0000000608047c24 */ /* 0x000fe2000f8e02ff */
[----:B------:R-:W-:-:S03]  /*1b9a0*/  IADD3 R2, P0, R5, R2, RZ ;  /* 0x0000000205027210 */ /* 0x000fc60007f1e0ff */
[----:B------:R-:W-:Y:S01]  /*1b9b0*/  IMAD R6, R11, UR7, R4 ;  /* 0x000000070b067c24 */ /* 0x000fe2000f8e0204 */
[----:B------:R-:W-:Y:S01]  /*1b9c0*/  SHF.R.S32.HI R4, RZ, 0x1f, R7 ;  /* 0x0000001fff047819 */ /* 0x000fe20000011407 */
[----:B------:R-:W-:-:S03]  /*1b9d0*/  ULDC.64 UR6, c[0x0][0xb88] ;  /* 0x0002e20000067ab9 */ /* 0x000fc60000000a00 */
[----:B------:R-:W-:Y:S01]  /*1b9e0*/  IADD3.X R3, R9, R3, R6, P0, !PT ;  /* 0x0000000309037210 */ /* 0x000fe200007fe406 */
[----:B------:R-:W-:-:S04]  /*1b9f0*/  IMAD R4, R4, UR6, RZ ;  /* 0x0000000604047c24 */ /* 0x000fc8000f8e02ff */
[C---:B------:R-:W-:Y:S02]  /*1ba00*/  IMAD R5, R7.reuse, UR7, R4 ;  /* 0x0000000707057c24 */ /* 0x040fe4000f8e0204 */
[----:B------:R-:W-:Y:S01]  /*1ba10*/  IMAD.WIDE.U32 R2, R7, UR6, R2 ;  /* 0x0000000607027c25 */ /* 0x000fe2000f8e0002 */
[----:B------:R-:W-:-:S03]  /*1ba20*/  ULDC.64 UR6, c[0x0][0xb50] ;  /* 0x0002d40000067ab9 */ /* 0x000fc60000000a00 */
[----:B------:R-:W-:Y:S01]  /*1ba30*/  IMAD.IADD R3, R3, 0x1, R5 ;  /* 0x0000000103037824 */ /* 0x000fe200078e0205 */
[----:B------:R-:W-:-:S04]  /*1ba40*/  LEA R4, P0, R2, UR6, 0x2 ;  /* 0x0000000602047c11 */ /* 0x000fc8000f8010ff */
[----:B------:R-:W-:Y:S01]  /*1ba50*/  LEA.HI.X R5, R2, UR7, R3, 0x2, P0 ;  /* 0x0000000702057c11 */ /* 0x000fe200080f1403 */
[----:B------:R-:W-:-:S05]  /*1ba60*/  IMAD.MOV.U32 R3, RZ, RZ, -0x800000 ;  /* 0xff800000ff037424 */ /* 0x000fca00078e00ff */
[----:B------:R0:W-:Y:S03]  /*1ba70*/  STG.E desc[UR14][R4.64], R3 ;  /* 0x0000000304007986 */ /* 0x0001e6000c10190e */
.L_x_1842:
[----:B------:R-:W-:Y:S05]  /*1ba80*/  BSYNC B1 ;  /* 0x0000000000017941 */ /* 0x000fea0003800000 */
.L_x_1841:
        /* <DEDUP_REMOVED lines=17> */
[----:B------:R-:W-:Y:S01]  /*1bba0*/  UIADD3 UR4, UR7, UR4, URZ ;  /* 0x0000000407047290 */ /* 0x000fe2000fffe03f */
[----:B------:R-:W-:Y:S01]  /*1bbb0*/  IMAD R6, R8, UR8, RZ ;  /* 0x0000000808067c24 */ /* 0x000fe2000f8e02ff */
[----:B0-----:R-:W-:Y:S01]  /*1bbc0*/  @P2 SHF.R.U32.HI R5, RZ, R3, R2 ;  /* 0x00000003ff052219 */ /* 0x001fe20000011602 */
[----:B------:R-:W-:Y:S02]  /*1bbd0*/  IMAD.U32 R3, RZ, RZ, UR7 ;  /* 0x00000007ff037e24 */ /* 0x000fe4000f8e00ff */
[----:B------:R-:W-:Y:S01]  /*1bbe0*/  IMAD.U32 R2, RZ, RZ, UR6 ;  /* 0x00000006ff027e24 */ /* 0x000fe2000f8e00ff */
[----:B------:R-:W-:Y:S01]  /*1bbf0*/  SHF.R.S32.HI R4, RZ, 0x1f, R5 ;  /* 0x0000001fff047819 */ /* 0x000fe20000011405 */
[----:B------:R-:W-:Y:S01]  /*1bc00*/  IMAD.U32 R3, RZ, RZ, UR4 ;  /* 0x00000004ff037e24 */ /* 0x000fe2000f8e00ff */
[----:B------:R-:W-:Y:S01]  /*1bc10*/  ULDC.64 UR6, c[0x0][0xae0] ;  /* 0x0002b80000067ab9 */ /* 0x000fe20000000a00 */
[C---:B------:R-:W-:Y:S02]  /*1bc20*/  IMAD R7, R11.reuse, UR9, R6 ;  /* 0x000000090b077c24 */ /* 0x040fe4000f8e0206 */
[----:B------:R-:W-:-:S04]  /*1bc30*/  IMAD.WIDE.U32 R2, R11, UR8, R2 ;  /* 0x000000080b027c25 */ /* 0x000fc8000f8e0002 */
        /* <DEDUP_REMOVED lines=36> */
[----:B------:R3:W-:Y:S01]  /*1be80*/  @!P4 ST.E.128 desc[UR6][R8.64], RZ ;  /* 0x000000ff0800c985 */ /* 0x0007e2000c101d06 */
[----:B------:R-:W-:-:S03]  /*1be90*/  @!P2 LEA.HI.X R3, R200, R3, R210, 0x1, P6 ;  /* 0x00000003c803a211 */ /* 0x000fc600030f0cd2 */
[----:B------:R3:W-:Y:S04]  /*1bea0*/  @!P3 ST.E.128 desc[UR6][R10.64], RZ ;  /* 0x000000ff0a00b985 */ /* 0x0007e8000c101d06 */
[----:B------:R3:W-:Y:S02]  /*1beb0*/  @!P2 ST.E.128 desc[UR6][R2.64], RZ ;  /* 0x000000ff0200a985 */ /* 0x0007e4000c101d06 */
.L_x_1844:
[----:B------:R-:W-:Y:S05]  /*1bec0*/  BSYNC B1 ;  /* 0x0000000000017941 */ /* 0x000fea0003800000 */
.L_x_1843:
        /* <DEDUP_REMOVED lines=10> */
[CC--:B------:R-:W-:Y:S02]  /*1bf70*/  @!P5 LEA R10, P2, R199.reuse, R7.reuse, 0x1 ;  /* 0x00000007c70ad211 */ /* 0x0c0fe400078408ff */
[----:B------:R-:W-:Y:S02]  /*1bf80*/  @!P6 LEA R2, P3, R200, R7, 0x1 ;  /* 0x00000007c802e211 */ /* 0x000fe400078608ff */
[-C--:B---3--:R-:W-:Y:S02]  /*1bf90*/  @!P4 LEA.HI.X R9, R198, R3.reuse, R212, 0x1, P1 ;  /* 0x00000003c609c211 */ /* 0x088fe400008f0cd4 */
[-C--:B------:R-:W-:Y:S02]  /*1bfa0*/  @!P5 LEA.HI.X R11, R199, R3.reuse, R211, 0x1, P2 ;  /* 0x00000003c70bd211 */ /* 0x080fe400010f0cd3 */
[----:B------:R-:W-:Y:S01]  /*1bfb0*/  @!P6 LEA.HI.X R3, R200, R3, R210, 0x1, P3 ;  /* 0x00000003c803e211 */ /* 0x000fe200018f0cd2 */
[----:B------:R4:W-:Y:S04]  /*1bfc0*/  @!P4 ST.E.128 desc[UR6][R8.64], RZ ;  /* 0x000000ff0800c985 */ /* 0x0009e8000c101d06 */
[----:B------:R4:W-:Y:S04]  /*1bfd0*/  @!P5 ST.E.128 desc[UR6][R10.64], RZ ;  /* 0x000000ff0a00d985 */ /* 0x0009e8000c101d06 */
[----:B------:R4:W-:Y:S02]  /*1bfe0*/  @!P6 ST.E.128 desc[UR6][R2.64], RZ ;  /* 0x000000ff0200e985 */ /* 0x0009e4000c101d06 */
.L_x_1846:
[----:B------:R-:W-:Y:S05]  /*1bff0*/  BSYNC B1 ;  /* 0x0000000000017941 */ /* 0x000fea0003800000 */
.L_x_1845:
        /* <DEDUP_REMOVED lines=12> */
[-C--:B----4-:R-:W-:Y:S02]  /*1c0c0*/  @!P3 LEA.HI.X R9, R198, R3.reuse, R212, 0x1, P0 ;  /* 0x00000003c609b211 */ /* 0x090fe400000f0cd4 */
[-C--:B------:R-:W-:Y:S02]  /*1c0d0*/  @!P4 LEA.HI.X R11, R199, R3.reuse, R211, 0x1, P1 ;  /* 0x00000003c70bc211 */ /* 0x080fe400008f0cd3 */
[----:B------:R-:W-:Y:S01]  /*1c0e0*/  @!P5 LEA.HI.X R3, R200, R3, R210, 0x1, P2 ;  /* 0x00000003c803d211 */ /* 0x000fe200010f0cd2 */
[----:B------:R1:W-:Y:S04]  /*1c0f0*/  @!P3 ST.E.128 desc[UR6][R8.64], RZ ;  /* 0x000000ff0800b985 */ /* 0x0003e8000c101d06 */
[----:B------:R1:W-:Y:S04]  /*1c100*/  @!P4 ST.E.128 desc[UR6][R10.64], RZ ;  /* 0x000000ff0a00c985 */ /* 0x0003e8000c101d06 */
[----:B------:R1:W-:Y:S02]  /*1c110*/  @!P5 ST.E.128 desc[UR6][R2.64], RZ ;  /* 0x000000ff0200d985 */ /* 0x0003e4000c101d06 */
.L_x_1848:
[----:B------:R-:W-:Y:S05]  /*1c120*/  BSYNC B1 ;  /* 0x0000000000017941 */ /* 0x000fea0003800000 */
.L_x_1847:
        /* <DEDUP_REMOVED lines=11> */
[CC--:B------:R-:W-:Y:S02]  /*1c1e0*/  @!P4 LEA R8, P1, R199.reuse, R3.reuse, 0x1 ;  /* 0x00000003c708c211 */ /* 0x0c0fe400078208ff */
[----:B------:R-:W-:Y:S02]  /*1c1f0*/  @!P5 LEA R2, P2, R200, R3, 0x1 ;  /* 0x00000003c802d211 */ /* 0x000fe400078408ff */
[-C--:B0-----:R-:W-:Y:S02]  /*1c200*/  @!P3 LEA.HI.X R7, R198, R5.reuse, R212, 0x1, P0 ;  /* 0x00000005c607b211 */ /* 0x081fe400000f0cd4 */
[-C--:B------:R-:W-:Y:S02]  /*1c210*/  @!P4 LEA.HI.X R9, R199, R5.reuse, R211, 0x1, P1 ;  /* 0x00000005c709c211 */ /* 0x080fe400008f0cd3 */
[----:B------:R-:W-:Y:S01]  /*1c220*/  @!P5 LEA.HI.X R3, R200, R5, R210, 0x1, P2 ;  /* 0x00000005c803d211 */ /* 0x000fe200010f0cd2 */
[----:B------:R1:W-:Y:S04]  /*1c230*/  @!P3 ST.E.128 desc[UR6][R6.64], RZ ;  /* 0x000000ff0600b985 */ /* 0x0003e8000c101d06 */
[----:B------:R1:W-:Y:S04]  /*1c240*/  @!P4 ST.E.128 desc[UR6][R8.64], RZ ;  /* 0x000000ff0800c985 */ /* 0x0003e8000c101d06 */
[----:B------:R1:W-:Y:S02]  /*1c250*/  @!P5 ST.E.128 desc[UR6][R2.64], RZ ;  /* 0x000000ff0200d985 */ /* 0x0003e4000c101d06 */
.L_x_1839:
[----:B------:R-:W-:Y:S05]  /*1c260*/  BSYNC B0 ;  /* 0x0000000000007941 */ /* 0x000fea0003800000 */
.L_x_1830:
[----:B------:R-:W-:Y:S02]  /*1c270*/  ULDC UR4, c[0x0][0xc3c] ;  /* 0x00030f0000047ab9 */ /* 0x000fe40000000800 */
[----:B------:R-:W-:-:S13]  /*1c280*/  ISETP.GE.AND P0, PT, R27, UR4, PT ;  /* 0x000000041b007c0c */ /* 0x000fda000bf06270 */
[----:B------:R-:W-:Y:S05]  /*1c290*/  @!P0 BRA `(.L_x_1849) ;  /* 0xfffffe5000588947 */ /* 0x000fea000383ffff */
[----:B------:R-:W-:Y:S05]  /*1c2a0*/  EXIT ;  /* 0x000000000000794d */ /* 0x000fea0003800000 */
.L_x_1677:
        /* <DEDUP_REMOVED lines=18> */
.L_x_1850:
        /* <DEDUP_REMOVED lines=43> */
.L_x_1856:
        /* <DEDUP_REMOVED lines=13> */
.L_x_1855:
[----:B------:R-:W-:Y:S05]  /*1c750*/  BSYNC B0 ;  /* 0x0000000000007941 */ /* 0x000fea0003800000 */
.L_x_1854:
        /* <DEDUP_REMOVED lines=21> */
.L_x_1852:
        /* <DEDUP_REMOVED lines=21> */
.L_x_1857:
        /* <DEDUP_REMOVED lines=57> */
.L_x_1853:
[----:B------:R-:W-:Y:S02]  /*1cd90*/  IMAD.MOV.U32 R17, RZ, RZ, RZ ;  /* 0x000000ffff117224 */ /* 0x000fe400078e00ff */
[----:B------:R-:W-:Y:S02]  /*1cda0*/  IMAD.U32 R16, RZ, RZ, UR6 ;  /* 0x00000006ff107e24 */ /* 0x000fe4000f8e00ff */
[----:B------:R-:W-:-:S07]  /*1cdb0*/  IMAD.MOV.U32 R18, RZ, RZ, RZ ;  /* 0x000000ffff127224 */ /* 0x000fce00078e00ff */
.L_x_1858:
[----:B------:R-:W-:-:S13]  /*1cdc0*/  ISETP.NE.AND P0, PT, R0, RZ, PT ;  /* 0x000000ff0000720c */ /* 0x000fda0003f05270 */
[----:B------:R-:W1:Y:S01]  /*1cdd0*/  @!P0 S2R R3, SR_CgaCtaId ;  /* 0x0000000000038919 */ /* 0x000e620000008800 */
[----:B------:R-:W-:-:S04]  /*1cde0*/  @!P0 MOV R0, 0x400 ;  /* 0x0000040000008802 */ /* 0x000fc80000000f00 */
[----:B-1----:R-:W-:-:S05]  /*1cdf0*/  @!P0 LEA R0, R3, R0, 0x18 ;  /* 0x0000000003008211 */ /* 0x002fca00078ec0ff */
[----:B------:R2:W-:Y:S01]  /*1ce00*/  @!P0 STS.128 [R0+0x308d0], R16 ;  /* 0x0308d01000008388 */ /* 0x0005e20000000c00 */
[----:B------:R-:W-:Y:S06]  /*1ce10*/  BAR.ARV 0x5, 0x180 ;  /* 0x0146000000007b1d */ /* 0x000fec0000002000 */
.L_x_1851:
[----:B--2---:R-:W-:Y:S01]  /*1ce20*/  IMAD.MOV.U32 R0, RZ, RZ, 0x1 ;  /* 0x00000001ff007424 */ /* 0x004fe200078e00ff */
[----:B------:R2:W-:Y:S01]  /*1ce30*/  STL [R1+0x2d4], RZ ;  /* 0x0002d4ff01007387 */ /* 0x0005e20000100800 */
[----:B------:R-:W-:Y:S02]  /*1ce40*/  ULDC UR4, c[0x0][0xc3c] ;  /* 0x00030f0000047ab9 */ /* 0x000fe40000000800 */
[----:B-1----:R-:W-:Y:S01]  /*1ce50*/  ISETP.GE.AND P0, PT, R19, UR4, PT ;  /* 0x0000000413007c0c */ /* 0x002fe2000bf06270 */
[----:B------:R2:W-:Y:S04]  /*1ce60*/  STL [R1+0x2e0], R0 ;  /* 0x0002e00001007387 */ /* 0x0005e80000100800 */
[----:B------:R2:W-:Y:S08]  /*1ce70*/  STL [R1+0x318], RZ ;  /* 0x000318ff01007387 */ /* 0x0005f00000100800 */
[----:B--2---:R-:W-:Y:S05]  /*1ce80*/  @P0 BRA `(.L_x_1859) ;  /* 0x0000007800580947 */ /* 0x004fea0003800000 */
[----:B------:R-:W1:Y:S01]  /*1ce90*/  S2R R5, SR_TID.X ;  /* 0x0000000000057919 */ /* 0x000e620000002100 */
[----:B------:R-:W2:Y:S01]  /*1cea0*/  S2UR UR5, SR_CgaCtaId ;  /* 0x00000000000579c3 */ /* 0x000ea20000008800 */
[----:B------:R-:W-:Y:S01]  /*1ceb0*/  UMOV UR4, 0x400 ;  /* 0x0000040000047882 */ /* 0x000fe20000000000 */
[----:B------:R-:W-:Y:S01]  /*1cec0*/  BSSY B8, `(.L_x_1859) ;  /* 0x0000792000087945 */ /* 0x000fe20003800000 */
[----:B------:R-:W-:Y:S01]  /*1ced0*/  STL [R1+0x318], RZ ;  /* 0x000318ff01007387 */ /* 0x000fe20000100800 */
[----:B------:R-:W-:Y:S01]  /*1cee0*/  ULDC.64 UR36, c[0x0][0x198] ;  /* 0x0000660000247ab9 */ /* 0x000fe20000000a00 */
[----:B------:R-:W-:Y:S02]  /*1cef0*/  ULDC UR38, c[0x0][0xc] ;  /* 0x0000030000267ab9 */ /* 0x000fe40000000800 */
[----:B------:R-:W-:Y:S04]  /*1cf00*/  STL [R1+0x2e8], RZ ;  /* 0x0002e8ff01007387 */ /* 0x000fe80000100800 */
[----:B------:R-:W-:Y:S01]  /*1cf10*/  STL [R1+0x2d4], RZ ;  /* 0x0002d4ff01007387 */ /* 0x000fe20000100800 */
        /* <DEDUP_REMOVED lines=15> */
[----:B------:R0:W-:Y:S04]  /*1d010*/  STL [R1+0x2f8], R3 ;  /* 0x0002f80301007387 */ /* 0x0001e80000100800 */
[----:B------:R1:W-:Y:S01]  /*1d020*/  STL [R1+0x2ec], R2 ;  /* 0x0002ec0201007387 */ /* 0x0003e20000100800 */
[----:B0-----:R-:W-:Y:S01]  /*1d030*/  IMAD.MOV.U32 R3, RZ, RZ, 0x1 ;  /* 0x00000001ff037424 */ /* 0x001fe200078e00ff */
[----:B-1----:R-:W-:-:S04]  /*1d040*/  LOP3.LUT R2, R0, 0x40, RZ, 0xfc, !PT ;  /* 0x0000004000027812 */ /* 0x002fc800078efcff */
[----:B------:R0:W-:Y:S01]  /*1d050*/  STL [R1+0x2e0], R3 ;  /* 0x0002e00301007387 */ /* 0x0001e20000100800 */
[----:B------:R-:W-:-:S07]  /*1d060*/  LOP3.LUT R0, R0, 0x80, RZ, 0xfc, !PT ;  /* 0x0000008000007812 */ /* 0x000fce00078efcff */
.L_x_2021:
[----:B------:R-:W-:Y:S05]  /*1d070*/  YIELD ;  /* 0x0000000000007946 */ /* 0x000fea0003800000 */
[----:B------:R-:W-:Y:S01]  /*1d080*/  ULDC.64 UR4, c[0x0][0xa28] ;  /* 0x00028a0000047ab9 */ /* 0x000fe20000000a00 */
[----:B--2---:R-:W-:Y:S02]  /*1d090*/  CS2R R6, SRZ ;  /* 0x0000000000067805 */ /* 0x004fe4000001ff00 */
[----:B------:R-:W-:Y:S01]  /*1d0a0*/  ISETP.NE.U32.AND P0, PT, RZ, UR4, PT ;  /* 0x00000004ff007c0c */ /* 0x000fe2000bf05070 */
[----:B-1----:R-:W1:Y:S01]  /*1d0b0*/  LDC.64 R12, c[0x0][0xa00] ;  /* 0x00028000ff0c7b82 */ /* 0x002e620000000a00 */
[----:B------:R-:W-:Y:S01]  /*1d0c0*/  ULDC.64 UR10, c[0x0][0x208] ;  /* 0x00008200000a7ab9 */ /* 0x000fe20000000a00 */
[----:B------:R-:W-:Y:S01]  /*1d0d0*/  ULDC.64 UR6, c[0x0][0xa08] ;  /* 0x0002820000067ab9 */ /* 0x000fe20000000a00 */
[----:B------:R-:W-:Y:S01]  /*1d0e0*/  ISETP.NE.AND.EX P0, PT, RZ, UR5, PT, P0 ;  /* 0x00000005ff007c0c */ /* 0x000fe2000bf05300 */
[----:B------:R-:W-:Y:S01]  /*1d0f0*/  ULDC.64 UR4, c[0x0][0xa18] ;  /* 0x0002860000047ab9 */ /* 0x000fe20000000a00 */
[----:B------:R-:W-:-:S03]  /*1d100*/  ULDC.64 UR8, c[0x0][0xa10] ;  /* 0x0002840000087ab9 */ /* 0x000fc60000000a00 */
[----:B------:R-:W2:Y:S08]  /*1d110*/  LDC.64 R4, c[0x0][0xa08] ;  /* 0x00028200ff047b82 */ /* 0x000eb00000000a00 */
[----:B0-----:R-:W0:Y:S02]  /*1d120*/  @P0 LDC.64 R2, c[0x0][0xa28] ;  /* 0x00028a00ff020b82 */ /* 0x001e240000000a00 */
[----:B0-----:R-:W-:-:S05]  /*1d130*/  @P0 IMAD.WIDE R2, R19, 0x4, R2 ;  /* 0x0000000413020825 */ /* 0x001fca00078e0202 */
[----:B------:R0:W5:Y:S01]  /*1d140*/  @P0 LDG.E R6, desc[UR10][R2.64] ;  /* 0x0000000a02060981 */ /* 0x000162000c1e1900 */
[----:B------:R-:W-:Y:S01]  /*1d150*/  ISETP.NE.U32.AND P0, PT, RZ, UR4, PT ;  /* 0x00000004ff007c0c */ /* 0x000fe2000bf05070 */
[----:B-1----:R-:W-:Y:S01]  /*1d160*/  IMAD.WIDE R12, R19, 0x4, R12 ;  /* 0x00000004130c7825 */ /* 0x002fe200078e020c */
[----:B------:R-:W-:Y:S02]  /*1d170*/  ISETP.NE.U32.AND P2, PT, RZ, UR6, PT ;  /* 0x00000006ff007c0c */ /* 0x000fe4000bf45070 */
[----:B------:R-:W-:Y:S01]  /*1d180*/  ISETP.NE.AND.EX P0, PT, RZ, UR5, PT, P0 ;  /* 0x00000005ff007c0c */ /* 0x000fe2000bf05300 */
[----:B------:R-:W-:Y:S01]  /*1d190*/  ULDC.64 UR4, c[0x0][0xa00] ;  /* 0x0002800000047ab9 */ /* 0x000fe20000000a00 */
[----:B------:R-:W-:Y:S01]  /*1d1a0*/  ISETP.NE.U32.AND P4, PT, RZ, UR8, PT ;  /* 0x00000008ff007c0c */ /* 0x000fe2000bf85070 */
[----:B------:R-:W-:Y:S01]  /*1d1b0*/  IMAD.MOV.U32 R8, RZ, RZ, RZ ;  /* 0x000000ffff087224 */ /* 0x000fe200078e00ff */
[----:B------:R-:W-:Y:S01]  /*1d1c0*/  ISETP.NE.U32.AND P1, PT, RZ, UR4, PT ;  /* 0x00000004ff007c0c */ /* 0x000fe2000bf25070 */
[----:B0-----:R-:W0:Y:S01]  /*1d1d0*/  LDC.64 R2, c[0x0][0xa10] ;  /* 0x00028400ff027b82 */ /* 0x001e220000000a00 */
[----:B---3--:R-:W-:-:S02]  /*1d1e0*/  IMAD.MOV.U32 R0, RZ, RZ, RZ ;  /* 0x000000ffff007224 */ /* 0x008fc400078e00ff */
[----:B------:R-:W-:Y:S01]  /*1d1f0*/  ISETP.NE.AND.EX P3, PT, RZ, UR5, PT, P1 ;  /* 0x00000005ff007c0c */ /* 0x000fe2000bf65310 */
[----:B--2---:R-:W-:-:S04]  /*1d200*/  IMAD.WIDE R4, R19, 0x4, R4 ;  /* 0x0000000413047825 */ /* 0x004fc800078e0204 */
[----:B------:R-:W1:Y:S01]  /*1d210*/  @P0 LDC.64 R10, c[0x0][0xa18] ;  /* 0x00028600ff0a0b82 */ /* 0x000e620000000a00 */
[----:B------:R-:W-:Y:S01]  /*1d220*/  ULDC UR4, c[0x0][0x288] ;  /* 0x0000a20000047ab9 */ /* 0x000fe20000000800 */
[----:B------:R-:W-:Y:S02]  /*1d230*/  ISETP.NE.AND.EX P1, PT, RZ, UR7, PT, P2 ;  /* 0x00000007ff007c0c */ /* 0x000fe4000bf25320 */
[----:B------:R-:W-:-:S04]  /*1d240*/  ISETP.NE.AND.EX P2, PT, RZ, UR9, PT, P4 ;  /* 0x00000009ff007c0c */ /* 0x000fc8000bf45340 */
[----:B------:R-:W2:Y:S07]  /*1d250*/  @P3 LDG.E R7, desc[UR10][R12.64] ;  /* 0x0000000a0c073981 */ /* 0x000eae000c1e1900 */
[----:B------:R-:W5:Y:S01]  /*1d260*/  @P1 LDG.E R8, desc[UR10][R4.64] ;  /* 0x0000000a04081981 */ /* 0x000f62000c1e1900 */
        /* <DEDUP_REMOVED lines=14> */
[----:B0-----:R-:W-:Y:S01]  /*1d350*/  IMAD.U32 R10, RZ, RZ, UR5 ;  /* 0x00000005ff0a7e24 */ /* 0x001fe2000f8e00ff */
[----:B--2---:R0:W-:Y:S01]  /*1d360*/  STL [R1+0x308], R7 ;  /* 0x0003080701007387 */ /* 0x0041e20000100800 */
[----:B------:R-:W-:Y:S02]  /*1d370*/  IMAD.MOV.U32 R11, RZ, RZ, R7 ;  /* 0x000000ffff0b7224 */ /* 0x000fe400078e0007 */
[----:B0-----:R-:W-:Y:S01]  /*1d380*/  IMAD.U32 R7, RZ, RZ, UR4 ;  /* 0x00000004ff077e24 */ /* 0x001fe2000f8e00ff */
[----:B------:R-:W-:Y:S06]  /*1d390*/  @P0 BRA `(.L_x_1860) ;  /* 0x0000000000180947 */ /* 0x000fec0003800000 */
[----:B------:R-:W-:Y:S05]  /*1d3a0*/  @!P3 BRA `(.L_x_1860) ;  /* 0x000000000014b947 */ /* 0x000fea0003800000 */
[----:B------:R-:W-:Y:S02]  /*1d3b0*/  ULDC.64 UR4, c[0x0][0x208] ;  /* 0x0000820000047ab9 */ /* 0x000fe40000000a00 */
[----:B------:R-:W2:Y:S04]  /*1d3c0*/  LDG.E R9, desc[UR4][R12.64] ;  /* 0x000000040c097981 */ /* 0x000ea8000c1e1900 */
[----:B------:R-:W2:Y:S02]  /*1d3d0*/  LDG.E R12, desc[UR4][R12.64+0x4] ;  /* 0x000004040c0c7981 */ /* 0x000ea4000c1e1900 */
[----:B--2---:R-:W-:-:S05]  /*1d3e0*/  IMAD.IADD R11, R12, 0x1, -R9 ;  /* 0x000000010c0b7824 */ /* 0x004fca00078e0a09 */
[----:B------:R0:W-:Y:S02]  /*1d3f0*/  STL [R1+0x308], R11 ;  /* 0x0003080b01007387 */ /* 0x0001e40000100800 */
.L_x_1860:
[----:B-----5:R-:W-:Y:S01]  /*1d400*/  IMAD.IADD R8, R8, 0x1, R6 ;  /* 0x0000000108087824 */ /* 0x020fe200078e0206 */
[----:B------:R-:W-:Y:S02]  /*1d410*/  ULDC.64 UR4, c[0x0][0xa20] ;  /* 0x0002880000047ab9 */ /* 0x000fe40000000a00 */
[----:B------:R-:W-:Y:S02]  /*1d420*/  ISETP.NE.U32.AND P0, PT, RZ, UR4, PT ;  /* 0x00000004ff007c0c */ /* 0x000fe4000bf05070 */
[----:B------:R1:W-:Y:S02]  /*1d430*/  STL [R1+0x2e4], R8 ;  /* 0x0002e40801007387 */ /* 0x0003e40000100800 */
[----:B------:R-:W-:-:S13]  /*1d440*/  ISETP.NE.AND.EX P0, PT, RZ, UR5, PT, P0 ;  /* 0x00000005ff007c0c */ /* 0x000fda000bf05300 */
[----:B-1----:R-:W-:Y:S05]  /*1d450*/  @!P0 BRA `(.L_x_1861) ;  /* 0x0000000000148947 */ /* 0x002fea0003800000 */
[----:B------:R-:W1:Y:S01]  /*1d460*/  LDC.64 R4, c[0x0][0xa20] ;  /* 0x00028800ff047b82 */ /* 0x000e620000000a00 */
[----:B------:R-:W-:Y:S01]  /*1d470*/  ULDC.64 UR4, c[0x0][0x208] ;  /* 0x0000820000047ab9 */ /* 0x000fe20000000a00 */
[----:B-1----:R-:W-:-:S05]  /*1d480*/  IMAD.WIDE R4, R19, 0x4, R4 ;  /* 0x0000000413047825 */ /* 0x002fca00078e0204 */
[----:B------:R1:W5:Y:S01]  /*1d490*/  LDG.E R7, desc[UR4][R4.64] ;  /* 0x0000000404077981 */ /* 0x000362000c1e1900 */
[----:B------:R-:W-:Y:S05]  /*1d4a0*/  BRA `(.L_x_1862) ;  /* 0x0000000000147947 */ /* 0x000fea0003800000 */
.L_x_1861:
[----:B------:R-:W-:Y:S05]  /*1d4b0*/  @!P1 BRA `(.L_x_1862) ;  /* 0x0000000000109947 */ /* 0x000fea0003800000 */
[----:B------:R-:W-:Y:S02]  /*1d4c0*/  ULDC.64 UR4, c[0x0][0x208] ;  /* 0x0000820000047ab9 */ /* 0x000fe40000000a00 */
[----:B------:R-:W2:Y:S04]  /*1d4d0*/  LDG.E R7, desc[UR4][R4.64] ;  /* 0x0000000404077981 */ /* 0x000ea8000c1e1900 */
[----:B------:R-:W2:Y:S02]  /*1d4e0*/  LDG.E R4, desc[UR4][R4.64+0x4] ;  /* 0x0000040404047981 */ /* 0x000ea4000c1e1900 */
[----:B--2---:R-:W-:-:S07]  /*1d4f0*/  IMAD.IADD R7, R4, 0x1, -R7 ;  /* 0x0000000104077824 */ /* 0x004fce00078e0a07 */
.L_x_1862:
[----:B------:R-:W-:Y:S02]  /*1d500*/  ULDC.64 UR4, c[0x0][0x208] ;  /* 0x0000820000047ab9 */ /* 0x000fe40000000a00 */
[----:B-1----:R-:W2:Y:S04]  /*1d510*/  @P2 LDG.E R4, desc[UR4][R2.64] ;  /* 0x0000000402042981 */ /* 0x002ea8000c1e1900 */
[----:B------:R1:W2:Y:S01]  /*1d520*/  @P2 LDG.E R2, desc[UR4][R2.64+0x4] ;  /* 0x0000040402022981 */ /* 0x0002a2000c1e1900 */
[----:B------:R-:W-:Y:S02]  /*1d530*/  IMAD.SHL.U32 R12, R17, 0x80, RZ ;  /* 0x00000080110c7824 */ /* 0x000fe400078e00ff */
[----:B-----5:R-:W-:Y:S02]  /*1d540*/  IMAD.IADD R9, R7, 0x1, -R6 ;  /* 0x0000000107097824 */ /* 0x020fe400078e0a06 */
[----:B------:R-:W-:Y:S01]  /*1d550*/  VIADD R7, R12, 0x7f ;  /* 0x0000007f0c077836 */ /* 0x000fe20000000000 */
[----:B------:R3:W-:Y:S01]  /*1d560*/  STL [R1+0x300], R12 ;  /* 0x0003000c01007387 */ /* 0x0007e20000100800 */
[----:B-1----:R-:W1:Y:S02]  /*1d570*/  LDC R3, c[0x0][0x448] ;  /* 0x00011200ff037b82 */ /* 0x002e640000000800 */
[----:B-1----:R-:W-:-:S13]  /*1d580*/  ISETP.NE.AND P1, PT, R3, 0x1, PT ;  /* 0x000000010300780c */ /* 0x002fda0003f25270 */
[----:B------:R-:W1:Y:S08]  /*1d590*/  @P1 LDC R3, c[0x0][0x44c] ;  /* 0x00011300ff031b82 */ /* 0x000e700000000800 */
[----:B------:R-:W4:Y:S01]  /*1d5a0*/  @P1 LDC R5, c[0x0][0x450] ;  /* 0x00011400ff051b82 */ /* 0x000f220000000800 */
[----:B--2---:R-:W-:Y:S02]  /*1d5b0*/  @P2 IMAD.IADD R10, R2, 0x1, -R4 ;  /* 0x00000001020a2824 */ /* 0x004fe400078e0a04 */
[----:B-1----:R-:W-:-:S04]  /*1d5c0*/  @P1 IMAD.HI.U32 R2, R7, R3, RZ ;  /* 0x0000000307021227 */ /* 0x002fc800078e00ff */
[----:B------:R-:W-:Y:S01]  /*1d5d0*/  IMAD.IADD R6, R9, 0x1, R10 ;  /* 0x0000000109067824 */ /* 0x000fe200078e020a */
[----:B----4-:R-:W-:-:S03]  /*1d5e0*/  @P1 SHF.R.U32.HI R7, RZ, R5, R2 ;  /* 0x00000005ff071219 */ /* 0x010fc60000011602 */
[C---:B------:R-:W-:Y:S01]  /*1d5f0*/  VIADD R2, R6.reuse, 0x5f ;  /* 0x0000005f06027836 */ /* 0x040fe20000000000 */
[----:B------:R-:W-:-:S03]  /*1d600*/  IADD3 R17, R6, 0x1, -R11 ;  /* 0x0000000106117810 */ /* 0x000fc60007ffe80b */
[----:B------:R-:W-:-:S04]  /*1d610*/  IMAD.HI R2, R2, 0x2aaaaaab, RZ ;  /* 0x2aaaaaab02027827 */ /* 0x000fc800078e02ff */
[----:B------:R-:W-:Y:S01]  /*1d620*/  IMAD.IADD R7, R17, 0x1, R7 ;  /* 0x0000000111077824 */ /* 0x000fe200078e0207 */
[----:B------:R-:W-:-:S04]  /*1d630*/  SHF.R.U32.HI R21, RZ, 0x1f, R2 ;  /* 0x0000001fff157819 */ /* 0x000fc80000011602 */
[----:B------:R-:W-:Y:S02]  /*1d640*/  LEA.HI.SX32 R21, R2, R21, 0x1c ;  /* 0x0000001502157211 */ /* 0x000fe400078fe2ff */
[----:B------:R-:W1:Y:S02]  /*1d650*/  LDC.64 R2, c[0x0][0x9e0] ;  /* 0x00027800ff027b82 */ /* 0x000e640000000a00 */
[----:B-1----:R-:W-:Y:S01]  /*1d660*/  ISETP.GE.AND P3, PT, R3, 0x1, PT ;  /* 0x000000010300780c */ /* 0x002fe20003f66270 */
        /* <DEDUP_REMOVED lines=8> */
[----:B------:R-:W1:Y:S02]  /*1d6f0*/  @P0 LDC.64 R4, c[0x0][0x9e8] ;  /* 0x00027a00ff040b82 */ /* 0x000e640000000a00 */
[----:B-1----:R-:W-:-:S05]  /*1d700*/  @P0 IMAD.HI.U32 R4, R2, R4, RZ ;  /* 0x0000000402040227 */ /* 0x002fca00078e00ff */
[----:B------:R-:W-:-:S04]  /*1d710*/  @P0 SHF.R.U32.HI R2, RZ, R5, R4 ;  /* 0x00000005ff020219 */ /* 0x000fc80000011604 */
[----:B------:R-:W-:Y:S01]  /*1d720*/  LOP3.LUT R2, RZ, R2, RZ, 0x33, !PT ;  /* 0x00000002ff027212 */ /* 0x000fe200078e33ff */
[----:B------:R-:W-:Y:S06]  /*1d730*/  BRA `(.L_x_1866) ;  /* 0x0000000000107947 */ /* 0x000fec0003800000 */
.L_x_1865:
[----:B------:R-:W-:-:S13]  /*1d740*/  ISETP.NE.AND P0, PT, R3, 0x1, PT ;  /* 0x000000010300780c */ /* 0x000fda0003f05270 */
[----:B------:R-:W1:Y:S02]  /*1d750*/  @P0 LDC.64 R4, c[0x0][0x9e8] ;  /* 0x00027a00ff040b82 */ /* 0x000e640000000a00 */
[----:B-1----:R-:W-:-:S05]  /*1d760*/  @P0 IMAD.HI.U32 R4, R2, R4, RZ ;  /* 0x0000000402040227 */ /* 0x002fca00078e00ff */
[----:B------:R-:W-:-:S07]  /*1d770*/  @P0 SHF.R.U32.HI R2, RZ, R5, R4 ;  /* 0x00000005ff020219 */ /* 0x000fce0000011604 */
.L_x_1866:
[----:B------:R-:W-:Y:S05]  /*1d780*/  BSYNC B0 ;  /* 0x0000000000007941 */ /* 0x000fea0003800000 */
.L_x_1864:
[----:B------:R-:W-:-:S05]  /*1d790*/  IMAD R2, R2, R3, R3 ;  /* 0x0000000302027224 */ /* 0x000fca00078e0203 */
[----:B------:R-:W-:-:S07]  /*1d7a0*/  VIMNMX R8, R8, R2, PT ;  /* 0x0000000208087248 */ /* 0x000fce0003fe0100 */
.L_x_1863:
[----:B------:R-:W1:Y:S01]  /*1d7b0*/  @P1 LDC R4, c[0x0][0x44c] ;  /* 0x00011300ff041b82 */ /* 0x000e620000000800 */
[----:B------:R-:W-:Y:S01]  /*1d7c0*/  IMAD.MOV.U32 R2, RZ, RZ, R12 ;  /* 0x000000ffff027224 */ /* 0x000fe200078e000c */
[----:B------:R-:W-:Y:S01]  /*1d7d0*/  ULDC UR4, c[0x0][0x9dc] ;  /* 0x0002770000047ab9 */ /* 0x000fe20000000800 */
[----:B------:R-:W-:-:S05]  /*1d7e0*/  IMAD.IADD R20, R6, 0x1, -R11 ;  /* 0x0000000106147824 */ /* 0x000fca00078e0a0b */
[----:B------:R-:W2:Y:S01]  /*1d7f0*/  @P1 LDC R5, c[0x0][0x450] ;  /* 0x00011400ff051b82 */ /* 0x000ea20000000800 */
[----:B-1----:R-:W-:-:S05]  /*1d800*/  @P1 IMAD.HI.U32 R4, R12, R4, RZ ;  /* 0x000000040c041227 */ /* 0x002fca00078e00ff */
[----:B--2---:R-:W-:-:S05]  /*1d810*/  @P1 SHF.R.U32.HI R2, RZ, R5, R4 ;  /* 0x00000005ff021219 */ /* 0x004fca0000011604 */
[----:B------:R-:W-:-:S04]  /*1d820*/  IMAD.IADD R2, R20, 0x1, R2 ;  /* 0x0000000114027824 */ /* 0x000fc800078e0202 */
[----:B------:R-:W-:Y:S01]  /*1d830*/  VIADD R6, R2, -UR4 ;  /* 0x8000000402067c36 */ /* 0x000fe20008000000 */
[----:B------:R-:W-:Y:S06]  /*1d840*/  @!P3 BRA `(.L_x_1867) ;  /* 0x000000000044b947 */ /* 0x000fec0003800000 */
[----:B------:R-:W-:Y:S01]  /*1d850*/  ISETP.GT.AND P0, PT, R2, -0x1, PT ;  /* 0xffffffff0200780c */ /* 0x000fe20003f04270 */
[----:B------:R-:W-:-:S12]  /*1d860*/  BSSY B0, `(.L_x_1868) ;  /* 0x000000d000007945 */ /* 0x000fd80003800000 */
[----:B------:R-:W-:Y:S05]  /*1d870*/  @P0 BRA `(.L_x_1869) ;  /* 0x00000000001c0947 */ /* 0x000fea0003800000 */
[----:B------:R-:W-:Y:S02]  /*1d880*/  ISETP.NE.AND P0, PT, R3, 0x1, PT ;  /* 0x000000010300780c */ /* 0x000fe40003f05270 */
[----:B------:R-:W-:-:S11]  /*1d890*/  LOP3.LUT R2, RZ, R2, RZ, 0x33, !PT ;  /* 0x00000002ff027212 */ /* 0x000fd600078e33ff */
[----:B------:R-:W1:Y:S02]  /*1d8a0*/  @P0 LDC.64 R4, c[0x0][0x9e8] ;  /* 0x00027a00ff040b82 */ /* 0x000e640000000a00 */
[----:B-1----:R-:W-:-:S05]  /*1d8b0*/  @P0 IMAD.HI.U32 R4, R2, R4, RZ ;  /* 0x0000000402040227 */ /* 0x002fca00078e00ff */
[----:B------:R-:W-:-:S04]  /*1d8c0*/  @P0 SHF.R.U32.HI R2, RZ, R5, R4 ;  /* 0x00000005ff020219 */ /* 0x000fc80000011604 */
[----:B------:R-:W-:Y:S01]  /*1d8d0*/  LOP3.LUT R2, RZ, R2, RZ, 0x33, !PT ;  /* 0x00000002ff027212 */ /* 0x000fe200078e33ff */
[----:B------:R-:W-:Y:S06]  /*1d8e0*/  BRA `(.L_x_1870) ;  /* 0x0000000000107947 */ /* 0x000fec0003800000 */
.L_x_1869:
[----:B------:R-:W-:-:S13]  /*1d8f0*/  ISETP.NE.AND P0, PT, R3, 0x1, PT ;  /* 0x000000010300780c */ /* 0x000fda0003f05270 */
[----:B------:R-:W1:Y:S02]  /*1d900*/  @P0 LDC.64 R4, c[0x0][0x9e8] ;  /* 0x00027a00ff040b82 */ /* 0x000e640000000a00 */
[----:B-1----:R-:W-:-:S05]  /*1d910*/  @P0 IMAD.HI.U32 R4, R2, R4, RZ ;  /* 0x0000000402040227 */ /* 0x002fca00078e00ff */
[----:B------:R-:W-:-:S07]  /*1d920*/  @P0 SHF.R.U32.HI R2, RZ, R5, R4 ;  /* 0x00000005ff020219 */ /* 0x000fce0000011604 */
.L_x_1870:
[----:B------:R-:W-:Y:S05]  /*1d930*/  BSYNC B0 ;  /* 0x0000000000007941 */ /* 0x000fea0003800000 */
.L_x_1868:
[----:B------:R-:W-:-:S05]  /*1d940*/  IMAD R2, R2, R3, RZ ;  /* 0x0000000302027224 */ /* 0x000fca00078e02ff */
[----:B------:R-:W-:-:S07]  /*1d950*/  VIMNMX R6, R6, R2, !PT ;  /* 0x0000000206067248 */ /* 0x000fce0007fe0100 */
.L_x_1867:
[----:B------:R-:W-:Y:S01]  /*1d960*/  VIADD R8, R8, 0x5f ;  /* 0x0000005f08087836 */ /* 0x000fe20000000000 */
[----:B------:R-:W-:Y:S01]  /*1d970*/  BSSY B0, `(.L_x_1871) ;  /* 0x000016c000007945 */ /* 0x000fe20003800000 */
        /* <DEDUP_REMOVED lines=23> */
[----:B------:R-:W-:Y:S01]  /*1daf0*/  UMOV UR4, 0xffffffff ;  /* 0xffffffff00047882 */ /* 0x000fe20000000000 */
[----:B------:R-:W-:Y:S02]  /*1db00*/  SEL R2, R19, RZ, !P2 ;  /* 0x000000ff13027207 */ /* 0x000fe40005000000 */
[----:B------:R-:W-:Y:S05]  /*1db10*/  BRA.DIV UR4, `(.L_x_1873) ;  /* 0x0000007a04d87947 */ /* 0x000fea000b800000 */
[----:B------:R-:W1:Y:S02]  /*1db20*/  S2R R4, SR_TID.X ;  /* 0x0000000000047919 */ /* 0x000e640000002100 */
[----:B-1----:R-:W-:-:S04]  /*1db30*/  SHF.R.U32.HI R4, RZ, 0x5, R4 ;  /* 0x00000005ff047819 */ /* 0x002fc80000011604 */
[----:B------:R-:W-:-:S05]  /*1db40*/  LOP3.LUT R4, R4, 0x3, RZ, 0xc0, !PT ;  /* 0x0000000304047812 */ /* 0x000fca00078ec0ff */
[----:B------:R1:W2:Y:S02]  /*1db50*/  SHFL.IDX PT, R14, R4, RZ, 0x1f ;  /* 0x00001fff040e7589 */ /* 0x0002a400000e0000 */
.L_x_2061:
[----:B--2---:R-:W-:Y:S02]  /*1db60*/  ISETP.NE.AND P0, PT, R14, RZ, PT ;  /* 0x000000ff0e00720c */ /* 0x004fe40003f05270 */
[----:B------:R-:W-:-:S11]  /*1db70*/  PLOP3.LUT P6, PT, PT, PT, PT, 0x8, 0x0 ;  /* 0x000000000000781c */ /* 0x000fd60003fce170 */
[----:B------:R-:W-:Y:S05]  /*1db80*/  @P0 BRA `(.L_x_1874) ;  /* 0x00000000000c0947 */ /* 0x000fea0003800000 */
[----:B------:R-:W-:-:S03]  /*1db90*/  UMOV UR4, 0xffffffff ;  /* 0xffffffff00047882 */ /* 0x000fc60000000000 */
[----:B------:R-:W-:Y:S05]  /*1dba0*/  BRA.DIV UR4, `(.L_x_1875) ;  /* 0x0000007a04e87947 */ /* 0x000fea000b800000 */
[----:B------:R-:W-:-:S13]  /*1dbb0*/  ELECT P6, URZ, PT ;  /* 0x00000000003f782f */ /* 0x000fda00038c0000 */
.L_x_1874:
[----:B-1----:R-:W2:Y:S04]  /*1dbc0*/  LDL R4, [R1+0x318] ;  /* 0x0003180001047983 */ /* 0x002ea80000100800 */
[----:B------:R-:W3:Y:S01]  /*1dbd0*/  LDL R6, [R1+0x2d0] ;  /* 0x0002d00001067983 */ /* 0x000ee20000100800 */
[----:B------:R-:W-:Y:S01]  /*1dbe0*/  BSSY B1, `(.L_x_1876) ;  /* 0x0000008000017945 */ /* 0x000fe20003800000 */
[----:B--2---:R-:W-:-:S05]  /*1dbf0*/  VIADD R4, R4, 0x1 ;  /* 0x0000000104047836 */ /* 0x004fca0000000000 */
[----:B------:R-:W-:-:S04]  /*1dc00*/  LEA.HI R5, R4, R4, RZ, 0x1 ;  /* 0x0000000404057211 */ /* 0x000fc800078f08ff */
[----:B------:R-:W-:-:S05]  /*1dc10*/  LOP3.LUT R5, R5, 0xfffffffe, RZ, 0xc0, !PT ;  /* 0xfffffffe05057812 */ /* 0x000fca00078ec0ff */
[----:B------:R-:W-:-:S05]  /*1dc20*/  IMAD.IADD R4, R4, 0x1, -R5 ;  /* 0x0000000104047824 */ /* 0x000fca00078e0a05 */
[----:B------:R-:W-:-:S04]  /*1dc30*/  SHF.L.U32 R4, R4, 0x1f, RZ ;  /* 0x0000001f04047819 */ /* 0x000fc800000006ff */
[----:B---3--:R-:W1:Y:S02]  /*1dc40*/  SYNCS.PHASECHK.TRANS64.TRYWAIT P0, [R6+URZ+0x30820], R4 ;  /* 0x03082004060075a7 */ /* 0x008e64000800017f */
[----:B-1----:R-:W-:Y:S05]  /*1dc50*/  @!P0 BRA `(.L_x_1877) ;  /* 0x0000007800dc8947 */ /* 0x002fea0003800000 */
.L_x_2064:
[----:B------:R-:W-:Y:S05]  /*1dc60*/  BSYNC B1 ;  /* 0x0000000000017941 */ /* 0x000fea0003800000 */
.L_x_1876:
[----:B------:R-:W-:Y:S04]  /*1dc70*/  BSSY B1, `(.L_x_1878) ;  /* 0x0000091000017945 */ /* 0x000fe80003800000 */
[----:B------:R-:W-:Y:S05]  /*1dc80*/  @!P6 BRA `(.L_x_1879) ;  /* 0x00000008003ce947 */ /* 0x000fea0003800000 */
[----:B------:R-:W2:Y:S04]  /*1dc90*/  LDL R6, [R1+0x2d0] ;  /* 0x0002d00001067983 */ /* 0x000ea80000100800 */
[----:B------:R-:W3:Y:S01]  /*1dca0*/  LDL R7, [R1+0x2e8] ;  /* 0x0002e80001077983 */ /* 0x000ee20000100800 */
[----:B-1----:R-:W1:Y:S01]  /*1dcb0*/  S2R R5, SR_TID.X ;  /* 0x0000000000057919 */ /* 0x002e620000002100 */
[----:B--2---:R-:W-:Y:S02]  /*1dcc0*/  IMAD.MOV.U32 R8, RZ, RZ, R6 ;  /* 0x000000ffff087224 */ /* 0x004fe400078e0006 */
[----:B------:R-:W2:Y:S02]  /*1dcd0*/  LDL R6, [R1+0x2ec] ;  /* 0x0002ec0001067983 */ /* 0x000ea40000100800 */
[----:B---3--:R-:W-:Y:S01]  /*1dce0*/  IMAD R7, R7, 0x8, R8 ;  /* 0x0000000807077824 */ /* 0x008fe200078e0208 */
[----:B-1----:R-:W-:Y:S01]  /*1dcf0*/  LOP3.LUT R5, R5, 0x7f, RZ, 0xc0, !PT ;  /* 0x0000007f05057812 */ /* 0x002fe200078ec0ff */
[----:B------:R-:W-:Y:S03]  /*1dd00*/  BSSY B2, `(.L_x_1880) ;  /* 0x0000005000027945 */ /* 0x000fe60003800000 */
[----:B------:R-:W-:-:S02]  /*1dd10*/  ISETP.NE.AND P1, PT, R5, RZ, PT ;  /* 0x000000ff0500720c */ /* 0x000fc40003f25270 */
[----:B--2---:R-:W-:-:S04]  /*1dd20*/  SHF.L.U32 R10, R6, 0x1f, RZ ;  /* 0x0000001f060a7819 */ /* 0x004fc800000006ff */
[----:B------:R-:W1:Y:S02]  /*1dd30*/  SYNCS.PHASECHK.TRANS64.TRYWAIT P0, [R7+URZ+0x308a0], R10 ;  /* 0x0308a00a070075a7 */ /* 0x000e64000800017f */
[----:B-1----:R-:W-:Y:S05]  /*1dd40*/  @!P0 BRA `(.L_x_1881) ;  /* 0x0000007800b88947 */ /* 0x002fea0003800000 */
.L_x_2065:
[----:B------:R-:W-:Y:S05]  /*1dd50*/  BSYNC B2 ;  /* 0x0000000000027941 */ /* 0x000fea0003800000 */
.L_x_1880:
[----:B------:R-:W-:Y:S04]  /*1dd60*/  BSSY B2, `(.L_x_1882) ;  /* 0x0000009000027945 */ /* 0x000fe80003800000 */
[----:B------:R-:W-:Y:S05]  /*1dd70*/  @P1 BRA `(.L_x_1883) ;  /* 0x00000000001c1947 */ /* 0x000fea0003800000 */
[----:B------:R-:W2:Y:S02]  /*1dd80*/  S2R R4, SR_TID.X ;  /* 0x0000000000047919 */ /* 0x000ea40000002100 */
[----:B--2---:R-:W-:Y:S01]  /*1dd90*/  LOP3.LUT R5, R4, 0x1f, RZ, 0xc0, !PT ;  /* 0x0000001f04057812 */ /* 0x004fe200078ec0ff */
[----:B------:R-:W-:-:S03]  /*1dda0*/  IMAD.MOV.U32 R4, RZ, RZ, 0x9000 ;  /* 0x00009000ff047424 */ /* 0x000fc600078e00ff */
[----:B------:R-:W-:Y:S01]  /*1ddb0*/  ISETP.NE.AND P0, PT, R5, RZ, PT ;  /* 0x000000ff0500720c */ /* 0x000fe20003f05270 */
[----:B------:R2:W-:-:S12]  /*1ddc0*/  SYNCS.ARRIVE.TRANS64 RZ, [R7+URZ+0x30890], R4 ;  /* 0x0308900407ff79a7 */ /* 0x0005d8000800003f */
[----:B--2---:R-:W-:Y:S05]  /*1ddd0*/  @!P0 BRA `(.L_x_1883) ;  /* 0x0000000000048947 */ /* 0x004fea0003800000 */
[----:B------:R-:W-:Y:S01]  /*1dde0*/  BPT.TRAP 0x1 ;  /* 0x000000040000795c */ /* 0x000fe20000300000 */
.L_x_1883:
[----:B------:R-:W-:Y:S05]  /*1ddf0*/  BSYNC B2 ;  /* 0x0000000000027941 */ /* 0x000fea0003800000 */
.L_x_1882:
        /* <DEDUP_REMOVED lines=14> */
.L_x_1884:
        /* <DEDUP_REMOVED lines=16> */
.L_x_1885:
        /* <DEDUP_REMOVED lines=16> */
.L_x_1886:
        /* <DEDUP_REMOVED lines=13> */
.L_x_2066:
[----:B------:R-:W-:Y:S05]  /*1e1b0*/  BSYNC B2 ;  /* 0x0000000000027941 */ /* 0x000fea0003800000 */
.L_x_1887:
[----:B------:R-:W-:Y:S01]  /*1e1c0*/  BSSY B2, `(.L_x_1889) ;  /* 0x000000b000027945 */ /* 0x000fe20003800000 */
[----:B-12---:R-:W-:Y:S02]  /*1e1d0*/  IMAD.MOV.U32 R10, RZ, RZ, 0x0 ;  /* 0x00000000ff0a7424 */ /* 0x006fe400078e00ff */
[----:B0-----:R-:W-:Y:S01]  /*1e1e0*/  IMAD.MOV.U32 R11, RZ, RZ, 0x12f00000 ;  /* 0x12f00000ff0b7424 */ /* 0x001fe200078e00ff */
        /* <DEDUP_REMOVED lines=8> */
.L_x_1890:
[----:B------:R-:W-:Y:S05]  /*1e270*/  BSYNC B2 ;  /* 0x0000000000027941 */ /* 0x000fea0003800000 */
.L_x_1889:
[----:B------:R-:W-:Y:S01]  /*1e280*/  R2UR UR10, R14 ;  /* 0x000000000e0a72ca */ /* 0x000fe200000e0000 */
[----:B------:R-:W-:Y:S01]  /*1e290*/  UIADD3 UR4, UP0, UR36, 0x670, URZ ;  /* 0x0000067024047890 */ /* 0x000fe2000ff1e03f */
[----:B------:R-:W-:Y:S01]  /*1e2a0*/  R2UR UR6, R10 ;  /* 0x000000000a0672ca */ /* 0x000fe200000e0000 */
[----:B------:R-:W-:Y:S01]  /*1e2b0*/  VIADD R7, R7, 0x308b0 ;  /* 0x000308b007077836 */ /* 0x000fe20000000000 */
[----:B------:R-:W-:Y:S01]  /*1e2c0*/  R2UR UR7, R11 ;  /* 0x000000000b0772ca */ /* 0x000fe200000e0000 */
[----:B------:R-:W-:Y:S01]  /*1e2d0*/  VIADD R4, R6, 0x400 ;  /* 0x0000040006047836 */ /* 0x000fe20000000000 */
[----:B------:R-:W-:Y:S01]  /*1e2e0*/  PLOP3.LUT P0, PT, PT, PT, PT, 0x80, 0x0 ;  /* 0x000000000000781c */ /* 0x000fe20003f0f070 */
[----:B------:R-:W-:-:S12]  /*1e2f0*/  UIADD3.X UR5, URZ, UR37, URZ, UP0, !UPT ;  /* 0x000000253f057290 */ /* 0x000fd800087fe43f */
.L_x_1891:
        /* <DEDUP_REMOVED lines=15> */
.L_x_1892:
        /* <DEDUP_REMOVED lines=15> */
.L_x_1893:
        /* <DEDUP_REMOVED lines=10> */
.L_x_1879:
[----:B------:R-:W-:Y:S05]  /*1e580*/  BSYNC B1 ;  /* 0x0000000000017941 */ /* 0x000fea0003800000 */
.L_x_1878:
[----:B-1----:R-:W2:Y:S04]  /*1e590*/  LDL.LU R4, [R1+0x2e8] ;  /* 0x0002e80001047983 */ /* 0x002ea80000300800 */
        /* <DEDUP_REMOVED lines=12> */
.L_x_1910:
[----:B------:R-:W-:Y:S05]  /*1e660*/  YIELD ;  /* 0x0000000000007946 */ /* 0x000fea0003800000 */
[----:B------:R-:W-:Y:S04]  /*1e670*/  BSSY B1, `(.L_x_1894) ;  /* 0x000008f000017945 */ /* 0x000fe80003800000 */
[----:B--2---:R-:W-:Y:S05]  /*1e680*/  @!P6 BRA `(.L_x_1895) ;  /* 0x000000080034e947 */ /* 0x004fea0003800000 */
[----:B------:R-:W2:Y:S04]  /*1e690*/  LDL R7, [R1+0x2d0] ;  /* 0x0002d00001077983 */ /* 0x000ea80000100800 */
[----:B------:R-:W2:Y:S04]  /*1e6a0*/  LDL R6, [R1+0x2e8] ;  /* 0x0002e80001067983 */ /* 0x000ea80000100800 */
[----:B------:R-:W3:Y:S01]  /*1e6b0*/  LDL R5, [R1+0x2ec] ;  /* 0x0002ec0001057983 */ /* 0x000ee20000100800 */
[----:B-1----:R-:W1:Y:S01]  /*1e6c0*/  S2R R4, SR_TID.X ;  /* 0x0000000000047919 */ /* 0x002e620000002100 */
[----:B------:R-:W-:Y:S01]  /*1e6d0*/  BSSY B2, `(.L_x_1896) ;  /* 0x0000007000027945 */ /* 0x000fe20003800000 */
[----:B-1----:R-:W-:-:S04]  /*1e6e0*/  LOP3.LUT R4, R4, 0x7f, RZ, 0xc0, !PT ;  /* 0x0000007f04047812 */ /* 0x002fc800078ec0ff */
[----:B------:R-:W-:Y:S01]  /*1e6f0*/  ISETP.NE.AND P2, PT, R4, RZ, PT ;  /* 0x000000ff0400720c */ /* 0x000fe20003f45270 */
[----:B--2---:R-:W-:Y:S01]  /*1e700*/  IMAD R8, R6, 0x8, R7 ;  /* 0x0000000806087824 */ /* 0x004fe200078e0207 */
[----:B---3--:R-:W-:-:S04]  /*1e710*/  SHF.L.U32 R7, R5, 0x1f, RZ ;  /* 0x0000001f05077819 */ /* 0x008fc800000006ff */
[----:B------:R-:W1:Y:S02]  /*1e720*/  SYNCS.PHASECHK.TRANS64.TRYWAIT P1, [R8+URZ+0x308a0], R7 ;  /* 0x0308a007080075a7 */ /* 0x000e64000802017f */
[----:B-1----:R-:W-:Y:S05]  /*1e730*/  @!P1 BRA `(.L_x_1897) ;  /* 0x0000007000649947 */ /* 0x002fea0003800000 */
.L_x_2067:
[----:B------:R-:W-:Y:S05]  /*1e740*/  BSYNC B2 ;  /* 0x0000000000027941 */ /* 0x000fea0003800000 */
.L_x_1896:
        /* <DEDUP_REMOVED lines=9> */
.L_x_1899:
[----:B------:R-:W-:Y:S05]  /*1e7e0*/  BSYNC B2 ;  /* 0x0000000000027941 */ /* 0x000fea0003800000 */
.L_x_1898:
        /* <DEDUP_REMOVED lines=13> */
.L_x_1900:
        /* <DEDUP_REMOVED lines=16> */
.L_x_1901:
        /* <DEDUP_REMOVED lines=16> */
.L_x_1902:
        /* <DEDUP_REMOVED lines=13> */
.L_x_2068:
[----:B------:R-:W-:Y:S05]  /*1eb90*/  BSYNC B2 ;  /* 0x0000000000027941 */ /* 0x000fea0003800000 */
.L_x_1903:
[----:B------:R-:W-:Y:S01]  /*1eba0*/  BSSY B2, `(.L_x_1905) ;  /* 0x000000b000027945 */ /* 0x000fe20003800000 */
[----:B------:R-:W-:Y:S02]  /*1ebb0*/  IMAD.MOV.U32 R10, RZ, RZ, 0x0 ;  /* 0x00000000ff0a7424 */ /* 0x000fe400078e00ff */
        /* <DEDUP_REMOVED lines=9> */
.L_x_1906:
[----:B------:R-:W-:Y:S05]  /*1ec50*/  BSYNC B2 ;  /* 0x0000000000027941 */ /* 0x000fea0003800000 */
.L_x_1905:
[----:B------:R-:W-:Y:S01]  /*1ec60*/  R2UR UR10, R12 ;  /* 0x000000000c0a72ca */ /* 0x000fe200000e0000 */
[----:B------:R-:W-:Y:S01]  /*1ec70*/  UIADD3 UR4, UP0, UR36, 0x670, URZ ;  /* 0x0000067024047890 */ /* 0x000fe2000ff1e03f */
[----:B------:R-:W-:Y:S01]  /*1ec80*/  R2UR UR6, R10 ;  /* 0x000000000a0672ca */ /* 0x000fe200000e0000 */
[----:B-12---:R-:W-:Y:S01]  /*1ec90*/  VIADD R8, R8, 0x308b0 ;  /* 0x000308b008087836 */ /* 0x006fe20000000000 */
[----:B------:R-:W-:Y:S01]  /*1eca0*/  R2UR UR7, R11 ;  /* 0x000000000b0772ca */ /* 0x000fe200000e0000 */
[----:B------:R-:W-:Y:S01]  /*1ecb0*/  VIADD R4, R6, 0x400 ;  /* 0x0000040006047836 */ /* 0x000fe20000000000 */
[----:B------:R-:W-:Y:S01]  /*1ecc0*/  PLOP3.LUT P1, PT, PT, PT, PT, 0x80, 0x0 ;  /* 0x000000000000781c */ /* 0x000fe20003f2f070 */
[----:B------:R-:W-:-:S12]  /*1ecd0*/  UIADD3.X UR5, URZ, UR37, URZ, UP0, !UPT ;  /* 0x000000253f057290 */ /* 0x000fd800087fe43f */
.L_x_1907:
        /* <DEDUP_REMOVED lines=15> */
.L_x_1908:
        /* <DEDUP_REMOVED lines=15> */
.L_x_1909:
        /* <DEDUP_REMOVED lines=10> */
.L_x_1895:
[----:B------:R-:W-:Y:S05]  /*1ef60*/  BSYNC B1 ;  /* 0x0000000000017941 */ /* 0x000fea0003800000 */
.L_x_1894:
[----:B-1----:R-:W2:Y:S04]  /*1ef70*/  LDL.LU R4, [R1+0x2e8] ;  /* 0x0002e80001047983 */ /* 0x002ea80000300800 */
[----:B------:R-:W3:Y:S01]  /*1ef80*/  LDL.LU R7, [R1+0x2ec] ;  /* 0x0002ec0001077983 */ /* 0x000ee20000300800 */
[C---:B------:R-:W-:Y:S01]  /*1ef90*/  ISETP.GT.AND P2, PT, R9.reuse, R3, PT ;  /* 0x000000030900720c */ /* 0x040fe20003f44270 */
[----:B------:R-:W-:Y:S02]  /*1efa0*/  VIADD R9, R9, 0xffffffff ;  /* 0xffffffff09097836 */ /* 0x000fe40000000000 */
[----:B--2---:R-:W-:-:S05]  /*1efb0*/  VIADD R4, R4, 0x1 ;  /* 0x0000000104047836 */ /* 0x004fca0000000000 */
[----:B------:R-:W-:-:S04]  /*1efc0*/  ISETP.NE.AND P1, PT, R4, 0x2, PT ;  /* 0x000000020400780c */ /* 0x000fc80003f25270 */
[----:B------:R-:W-:Y:S02]  /*1efd0*/  SEL R5, RZ, 0x1, P1 ;  /* 0x00000001ff057807 */ /* 0x000fe40000800000 */
[----:B------:R-:W-:Y:S02]  /*1efe0*/  SEL R4, R4, RZ, P1 ;  /* 0x000000ff04047207 */ /* 0x000fe40000800000 */
[----:B---3--:R-:W-:-:S03]  /*1eff0*/  LOP3.LUT R7, R7, R5, RZ, 0x3c, !PT ;  /* 0x0000000507077212 */ /* 0x008fc600078e3cff */
[----:B------:R2:W-:Y:S04]  /*1f000*/  STL [R1+0x2e8], R4 ;  /* 0x0002e80401007387 */ /* 0x0005e80000100800 */
[----:B------:R2:W-:Y:S01]  /*1f010*/  STL [R1+0x2ec], R7 ;  /* 0x0002ec0701007387 */ /* 0x0005e20000100800 */
[----:B------:R-:W-:Y:S05]  /*1f020*/  @P2 BRA `(.L_x_1910) ;  /* 0xfffffff4008c2947 */ /* 0x000fea000383ffff */
.L_x_1872:
[----:B------:R-:W-:Y:S05]  /*1f030*/  BSYNC B0 ;  /* 0x0000000000007941 */ /* 0x000fea0003800000 */
.L_x_1871:
[----:B--2---:R-:W2:Y:S01]  /*1f040*/  LDL R7, [R1+0x300] ;  /* 0x0003000001077983 */ /* 0x004ea20000100800 */
[----:B------:R-:W3:Y:S01]  /*1f050*/  LDC R0, c[0x0][0x448] ;  /* 0x00011200ff007b82 */ /* 0x000ee20000000800 */
[----:B------:R-:W-:Y:S07]  /*1f060*/  @!P0 WARPSYNC.ALL ;  /* 0x0000000000008948 */ /* 0x000fee0003800000 */
[----:B------:R-:W-:Y:S01]  /*1f070*/  @!P0 BAR.SYNC.DEFER_BLOCKING 0xc, 0x180 ;  /* 0x0306000000008b1d */ /* 0x000fe20000010000 */
[----:B---3--:R-:W-:-:S13]  /*1f080*/  ISETP.NE.AND P1, PT, R0, 0x1, PT ;  /* 0x000000010000780c */ /* 0x008fda0003f25270 */
[----:B------:R-:W3:Y:S08]  /*1f090*/  @P1 LDC R2, c[0x0][0x44c] ;  /* 0x00011300ff021b82 */ /* 0x000ef00000000800 */
[----:B------:R-:W4:Y:S01]  /*1f0a0*/  @P1 LDC R3, c[0x0][0x450] ;  /* 0x00011400ff031b82 */ /* 0x000f220000000800 */
[----:B--2---:R-:W-:-:S04]  /*1f0b0*/  VIADD R0, R7, 0x7f ;  /* 0x0000007f07007836 */ /* 0x004fc80000000000 */
[----:B---3--:R-:W-:-:S05]  /*1f0c0*/  @P1 IMAD.HI.U32 R2, R0, R2, RZ ;  /* 0x0000000200021227 */ /* 0x008fca00078e00ff */
[----:B----4-:R-:W-:Y:S02]  /*1f0d0*/  @P1 SHF.R.U32.HI R0, RZ, R3, R2 ;  /* 0x00000003ff001219 */ /* 0x010fe40000011602 */
[----:B------:R-:W2:Y:S03]  /*1f0e0*/  LDC.64 R2, c[0x0][0x9e0] ;  /* 0x00027800ff027b82 */ /* 0x000ea60000000a00 */
[----:B------:R-:W-:Y:S01]  /*1f0f0*/  IMAD.IADD R0, R17, 0x1, R0 ;  /* 0x0000000111007824 */ /* 0x000fe200078e0200 */
[----:B--2---:R-:W-:-:S03]  /*1f100*/  ISETP.GE.AND P2, PT, R3, 0x1, PT ;  /* 0x000000010300780c */ /* 0x004fc60003f46270 */
[----:B------:R-:W-:-:S10]  /*1f110*/  IMAD.IADD R2, R0, 0x1, R2 ;  /* 0x0000000100027824 */ /* 0x000fd400078e0202 */
[----:B------:R-:W-:Y:S05]  /*1f120*/  @!P2 BRA `(.L_x_1911) ;  /* 0x000000000048a947 */ /* 0x000fea0003800000 */
[C---:B------:R-:W-:Y:S01]  /*1f130*/  ISETP.GT.AND P0, PT, R0.reuse, RZ, PT ;  /* 0x000000ff0000720c */ /* 0x040fe20003f04270 */
[----:B------:R-:W-:Y:S01]  /*1f140*/  BSSY B0, `(.L_x_1912) ;  /* 0x000000e000007945 */ /* 0x000fe20003800000 */
[----:B------:R-:W-:-:S11]  /*1f150*/  VIADD R6, R0, 0xffffffff ;  /* 0xffffffff00067836 */ /* 0x000fd60000000000 */
[----:B------:R-:W-:Y:S05]  /*1f160*/  @P0 BRA `(.L_x_1913) ;  /* 0x00000000001c0947 */ /* 0x000fea0003800000 */
[----:B------:R-:W-:Y:S01]  /*1f170*/  ISETP.NE.AND P0, PT, R3, 0x1, PT ;  /* 0x000000010300780c */ /* 0x000fe20003f05270 */
[----:B------:R-:W-:-:S12]  /*1f180*/  IMAD.MOV R0, RZ, RZ, -R0 ;  /* 0x000000ffff007224 */ /* 0x000fd800078e0a00 */
[----:B-1----:R-:W1:Y:S02]  /*1f190*/  @P0 LDC.64 R4, c[0x0][0x9e8] ;  /* 0x00027a00ff040b82 */ /* 0x002e640000000a00 */
[----:B-1----:R-:W-:-:S05]  /*1f1a0*/  @P0 IMAD.HI.U32 R4, R0, R4, RZ ;  /* 0x0000000400040227 */ /* 0x002fca00078e00ff */
[----:B------:R-:W-:-:S04]  /*1f1b0*/  @P0 SHF.R.U32.HI R0, RZ, R5, R4 ;  /* 0x00000005ff000219 */ /* 0x000fc80000011604 */
[----:B------:R-:W-:Y:S01]  /*1f1c0*/  LOP3.LUT R6, RZ, R0, RZ, 0x33, !PT ;  /* 0x00000000ff067212 */ /* 0x000fe200078e33ff */
[----:B------:R-:W-:Y:S06]  /*1f1d0*/  BRA `(.L_x_1914) ;  /* 0x0000000000107947 */ /* 0x000fec0003800000 */
.L_x_1913:
[----:B------:R-:W-:-:S13]  /*1f1e0*/  ISETP.NE.AND P0, PT, R3, 0x1, PT ;  /* 0x000000010300780c */ /* 0x000fda0003f05270 */
[----:B-1----:R-:W1:Y:S02]  /*1f1f0*/  @P0 LDC.64 R4, c[0x0][0x9e8] ;  /* 0x00027a00ff040b82 */ /* 0x002e640000000a00 */
[----:B-1----:R-:W-:-:S05]  /*1f200*/  @P0 IMAD.HI.U32 R4, R6, R4, RZ ;  /* 0x0000000406040227 */ /* 0x002fca00078e00ff */
[----:B------:R-:W-:-:S07]  /*1f210*/  @P0 SHF.R.U32.HI R6, RZ, R5, R4 ;  /* 0x00000005ff060219 */ /* 0x000fce0000011604 */
.L_x_1914:
[----:B------:R-:W-:Y:S05]  /*1f220*/  BSYNC B0 ;  /* 0x0000000000007941 */ /* 0x000fea0003800000 */
.L_x_1912:
[----:B------:R-:W-:-:S05]  /*1f230*/  IMAD R6, R6, R3, R3 ;  /* 0x0000000306067224 */ /* 0x000fca00078e0203 */
[----:B------:R-:W-:-:S07]  /*1f240*/  VIMNMX R2, R2, R6, PT ;  /* 0x0000000602027248 */ /* 0x000fce0003fe0100 */
.L_x_1911:
[----:B------:R-:W-:Y:S01]  /*1f250*/  VIADD R0, R2, 0x5f ;  /* 0x0000005f02007836 */ /* 0x000fe20000000000 */
[----:B-1----:R-:W1:Y:S01]  /*1f260*/  @P1 LDC R4, c[0x0][0x450] ;  /* 0x00011400ff041b82 */ /* 0x002e620000000800 */
[----:B------:R-:W-:Y:S02]  /*1f270*/  ULDC UR4, c[0x0][0x9dc] ;  /* 0x0002770000047ab9 */ /* 0x000fe40000000800 */
[----:B------:R-:W-:-:S05]  /*1f280*/  IMAD.HI R0, R0, 0x2aaaaaab, RZ ;  /* 0x2aaaaaab00007827 */ /* 0x000fca00078e02ff */
[----:B------:R-:W-:-:S04]  /*1f290*/  SHF.R.U32.HI R2, RZ, 0x1f, R0 ;  /* 0x0000001fff027819 */ /* 0x000fc80000011600 */
[----:B------:R-:W-:Y:S02]  /*1f2a0*/  LEA.HI.SX32 R2, R0, R2, 0x1c ;  /* 0x0000000200027211 */ /* 0x000fe400078fe2ff */
[----:B------:R-:W2:Y:S02]  /*1f2b0*/  @P1 LDC R0, c[0x0][0x44c] ;  /* 0x00011300ff001b82 */ /* 0x000ea40000000800 */
[----:B------:R-:W-:Y:S01]  /*1f2c0*/  VIMNMX R6, R21, R2, PT ;  /* 0x0000000215067248 */ /* 0x000fe20003fe0100 */
[----:B------:R-:W-:-:S04]  /*1f2d0*/  IMAD.MOV.U32 R2, RZ, RZ, R7 ;  /* 0x000000ffff027224 */ /* 0x000fc800078e0007 */
[----:B------:R3:W-:Y:S01]  /*1f2e0*/  STL [R1+0x304], R6 ;  /* 0x0003040601007387 */ /* 0x0007e20000100800 */
[----:B--2---:R-:W-:-:S05]  /*1f2f0*/  @P1 IMAD.HI.U32 R0, R7, R0, RZ ;  /* 0x0000000007001227 */ /* 0x004fca00078e00ff */
[----:B-1----:R-:W-:-:S05]  /*1f300*/  @P1 SHF.R.U32.HI R2, RZ, R4, R0 ;  /* 0x00000004ff021219 */ /* 0x002fca0000011600 */
[----:B------:R-:W-:-:S04]  /*1f310*/  IMAD.IADD R0, R20, 0x1, R2 ;  /* 0x0000000114007824 */ /* 0x000fc800078e0202 */
[----:B------:R-:W-:Y:S01]  /*1f320*/  VIADD R2, R0, -UR4 ;  /* 0x8000000400027c36 */ /* 0x000fe20008000000 */
[----:B---3--:R-:W-:Y:S06]  /*1f330*/  @!P2 BRA `(.L_x_1915) ;  /* 0x000000000044a947 */ /* 0x008fec0003800000 */
        /* <DEDUP_REMOVED lines=10> */
.L_x_1917:
[----:B------:R-:W-:-:S13]  /*1f3e0*/  ISETP.NE.AND P0, PT, R3, 0x1, PT ;  /* 0x000000010300780c */ /* 0x000fda0003f05270 */
[----:B------:R-:W1:Y:S02]  /*1f3f0*/  @P0 LDC.64 R4, c[0x0][0x9e8] ;  /* 0x00027a00ff040b82 */ /* 0x000e640000000a00 */
[----:B-1----:R-:W-:-:S05]  /*1f400*/  @P0 IMAD.HI.U32 R4, R0, R4, RZ ;  /* 0x0000000400040227 */ /* 0x002fca00078e00ff */
[----:B------:R-:W-:-:S07]  /*1f410*/  @P0 SHF.R.U32.HI R0, RZ, R5, R4 ;  /* 0x00000005ff000219 */ /* 0x000fce0000011604 */
.L_x_1918:
[----:B------:R-:W-:Y:S05]  /*1f420*/  BSYNC B0 ;  /* 0x0000000000007941 */ /* 0x000fea0003800000 */
.L_x_1916:
[----:B------:R-:W-:-:S05]  /*1f430*/  IMAD R0, R0, R3, RZ ;  /* 0x0000000300007224 */ /* 0x000fca00078e02ff */
[----:B------:R-:W-:-:S07]  /*1f440*/  VIMNMX R2, R2, R0, !PT ;  /* 0x0000000002027248 */ /* 0x000fce0007fe0100 */
.L_x_1915:
[----:B------:R-:W-:Y:S01]  /*1f450*/  IMAD.HI R2, R2, 0x2aaaaaab, RZ ;  /* 0x2aaaaaab02027827 */ /* 0x000fe200078e02ff */
[----:B------:R-:W-:Y:S04]  /*1f460*/  BSSY B7, `(.L_x_1919) ;  /* 0x000046e000077945 */ /* 0x000fe80003800000 */
[----:B------:R-:W-:-:S04]  /*1f470*/  SHF.R.U32.HI R0, RZ, 0x1f, R2 ;  /* 0x0000001fff007819 */ /* 0x000fc80000011602 */
[----:B------:R-:W-:-:S04]  /*1f480*/  LEA.HI.SX32 R0, R2, R0, 0x1c ;  /* 0x0000000002007211 */ /* 0x000fc800078fe2ff */
[----:B------:R-:W-:-:S04]  /*1f490*/  VIMNMX R3, RZ, R0, !PT ;  /* 0x00000000ff037248 */ /* 0x000fc80007fe0100 */
[----:B------:R-:W-:Y:S01]  /*1f4a0*/  ISETP.GT.AND P0, PT, R6, R3, PT ;  /* 0x000000030600720c */ /* 0x000fe20003f04270 */
[----:B------:R1:W-:-:S12]  /*1f4b0*/  STL [R1+0x2fc], R3 ;  /* 0x0002fc0301007387 */ /* 0x0003d80000100800 */
[----:B-1----:R-:W-:Y:S05]  /*1f4c0*/  @P0 BRA `(.L_x_1920) ;  /* 0x0000000000480947 */ /* 0x002fea0003800000 */
[----:B------:R-:W1:Y:S02]  /*1f4d0*/  S2R R3, SR_TID.X ;  /* 0x0000000000037919 */ /* 0x000e640000002100 */
[----:B-1----:R-:W-:-:S04]  /*1f4e0*/  LOP3.LUT R3, R3, 0x7f, RZ, 0xc0, !PT ;  /* 0x0000007f03037812 */ /* 0x002fc800078ec0ff */
[----:B------:R-:W-:-:S13]  /*1f4f0*/  ISETP.NE.AND P0, PT, R3, RZ, PT ;  /* 0x000000ff0300720c */ /* 0x000fda0003f05270 */
[----:B------:R-:W-:Y:S05]  /*1f500*/  @P0 BRA `(.L_x_1921) ;  /* 0x00000044008c0947 */ /* 0x000fea0003800000 */
[----:B------:R-:W1:Y:S01]  /*1f510*/  S2R R3, SR_LANEID ;  /* 0x0000000000037919 */ /* 0x000e620000000000 */
[----:B------:R-:W-:Y:S01]  /*1f520*/  VOTEU.ANY UR4, UPT, PT ;  /* 0x0000000000047886 */ /* 0x000fe200038e0100 */
[----:B------:R-:W2:Y:S01]  /*1f530*/  LDC.64 R4, c[0x0][0xc60] ;  /* 0x00031800ff047b82 */ /* 0x000ea20000000a00 */
[----:B------:R-:W1:Y:S01]  /*1f540*/  FLO.U32 R0, UR4 ;  /* 0x0000000400007d00 */ /* 0x000e6200080e0000 */
[----:B------:R-:W-:-:S07]  /*1f550*/  ULDC.64 UR6, c[0x0][0x208] ;  /* 0x0000820000067ab9 */ /* 0x000fce0000000a00 */
[----:B------:R-:W2:Y:S01]  /*1f560*/  POPC R2, UR4 ;  /* 0x0000000400027d09 */ /* 0x000ea20008000000 */
[----:B-1----:R-:W-:-:S13]  /*1f570*/  ISETP.EQ.U32.AND P0, PT, R0, R3, PT ;  /* 0x000000030000720c */ /* 0x002fda0003f02070 */
[----:B--2---:R-:W2:Y:S01]  /*1f580*/  @P0 ATOMG.E.ADD.STRONG.GPU PT, R5, desc[UR6][R4.64], R2 ;  /* 0x00000002040509a8 */ /* 0x004ea200081ee1c6 */
[----:B------:R-:W1:Y:S02]  /*1f590*/  S2R R3, SR_LTMASK ;  /* 0x0000000000037919 */ /* 0x000e640000003900 */
[----:B-1----:R-:W-:-:S06]  /*1f5a0*/  LOP3.LUT R3, R3, UR4, RZ, 0xc0, !PT ;  /* 0x0000000403037c12 */ /* 0x002fcc000f8ec0ff */
[----:B------:R-:W1:Y:S01]  /*1f5b0*/  POPC R3, R3 ;  /* 0x0000000300037309 */ /* 0x000e620000000000 */
[----:B--2---:R-:W1:Y:S02]  /*1f5c0*/  SHFL.IDX PT, R0, R5, R0, 0x1f ;  /* 0x00001f0005007589 */ /* 0x004e6400000e0000 */
[----:B-1----:R-:W-:Y:S01]  /*1f5d0*/  IADD3 R16, R0, UR38, R3 ;  /* 0x0000002600107c10 */ /* 0x002fe2000fffe003 */
[----:B------:R-:W-:Y:S06]  /*1f5e0*/  BRA `(.L_x_1921) ;  /* 0x0000004400547947 */ /* 0x000fec0003800000 */
.L_x_1920:
        /* <DEDUP_REMOVED lines=10> */
[----:B------:R-:W1:Y:S01]  /*1f690*/  LDC.64 R2, c[0x4][R2] ;  /* 0x0100000002027b82 */ /* 0x000e620000000a00 */
[----:B------:R-:W-:Y:S02]  /*1f6a0*/  IMAD.U32 R5, RZ, RZ, UR7 ;  /* 0x00000007ff057e24 */ /* 0x000fe4000f8e00ff */
[----:B------:R-:W-:Y:S02]  /*1f6b0*/  IMAD.U32 R6, RZ, RZ, UR8 ;  /* 0x00000008ff067e24 */ /* 0x000fe4000f8e00ff */
[----:B------:R-:W-:-:S02]  /*1f6c0*/  IMAD.U32 R7, RZ, RZ, UR9 ;  /* 0x00000009ff077e24 */ /* 0x000fc4000f8e00ff */
[----:B------:R-:W-:Y:S02]  /*1f6d0*/  IMAD.U32 R10, RZ, RZ, UR4 ;  /* 0x00000004ff0a7e24 */ /* 0x000fe4000f8e00ff */
[----:B0-----:R-:W-:Y:S02]  /*1f6e0*/  IMAD.U32 R11, RZ, RZ, UR5 ;  /* 0x00000005ff0b7e24 */ /* 0x001fe4000f8e00ff */
[----:B------:R-:W-:Y:S02]  /*1f6f0*/  IMAD.MOV.U32 R8, RZ, RZ, 0x70 ;  /* 0x00000070ff087424 */ /* 0x000fe400078e00ff */
[----:B------:R-:W-:Y:S02]  /*1f700*/  IMAD.MOV.U32 R12, RZ, RZ, 0x1 ;  /* 0x00000001ff0c7424 */ /* 0x000fe400078e00ff */
[----:B------:R-:W-:-:S07]  /*1f710*/  IMAD.MOV.U32 R13, RZ, RZ, RZ ;  /* 0x000000ffff0d7224 */ /* 0x000fce00078e00ff */
[----:B------:R-:W-:-:S07]  /*1f720*/  LEPC R20, `(.L_x_1923) ;  /* 0x000000001014794e */ /* 0x000fce0000000000 */
[----:B-1----:R-:W-:Y:S05]  /*1f730*/  CALL.ABS.NOINC R2 ;  /* 0x0000000002007343 */ /* 0x002fea0003c00000 */
.L_x_1923:
[----:B------:R-:W-:Y:S05]  /*1f740*/  BSYNC B6 ;  /* 0x0000000000067941 */ /* 0x000fea0003800000 */
.L_x_1922:
        /* <DEDUP_REMOVED lines=8> */
[----:B------:R1:W2:Y:S01]  /*1f7d0*/  LDC.64 R2, c[0x4][R17] ;  /* 0x0100000011027b82 */ /* 0x0002a20000000a00 */
[----:B------:R-:W-:Y:S02]  /*1f7e0*/  IMAD.U32 R4, RZ, RZ, UR6 ;  /* 0x00000006ff047e24 */ /* 0x000fe4000f8e00ff */
[----:B------:R-:W-:Y:S02]  /*1f7f0*/  IMAD.U32 R5, RZ, RZ, UR7 ;  /* 0x00000007ff057e24 */ /* 0x000fe4000f8e00ff */
[----:B------:R-:W-:Y:S02]  /*1f800*/  IMAD.U32 R6, RZ, RZ, UR8 ;  /* 0x00000008ff067e24 */ /* 0x000fe4000f8e00ff */
[----:B------:R-:W-:-:S02]  /*1f810*/  IMAD.U32 R7, RZ, RZ, UR9 ;  /* 0x00000009ff077e24 */ /* 0x000fc4000f8e00ff */
[----:B------:R-:W-:Y:S02]  /*1f820*/  IMAD.U32 R10, RZ, RZ, UR4 ;  /* 0x00000004ff0a7e24 */ /* 0x000fe4000f8e00ff */
[----:B0-----:R-:W-:Y:S02]  /*1f830*/  IMAD.U32 R11, RZ, RZ, UR5 ;  /* 0x00000005ff0b7e24 */ /* 0x001fe4000f8e00ff */
[----:B------:R-:W-:Y:S02]  /*1f840*/  IMAD.MOV.U32 R8, RZ, RZ, 0x70 ;  /* 0x00000070ff087424 */ /* 0x000fe400078e00ff */
[----:B------:R-:W-:Y:S02]  /*1f850*/  IMAD.MOV.U32 R12, RZ, RZ, 0x1 ;  /* 0x00000001ff0c7424 */ /* 0x000fe400078e00ff */
[----:B-1----:R-:W-:-:S07]  /*1f860*/  IMAD.MOV.U32 R13, RZ, RZ, RZ ;  /* 0x000000ffff0d7224 */ /* 0x002fce00078e00ff */
[----:B------:R-:W-:-:S07]  /*1f870*/  LEPC R20, `(.L_x_1926) ;  /* 0x000000001014794e */ /* 0x000fce0000000000 */
[----:B--2---:R-:W-:Y:S05]  /*1f880*/  CALL.ABS.NOINC R2 ;  /* 0x0000000002007343 */ /* 0x004fea0003c00000 */
.L_x_1926:
        /* <DEDUP_REMOVED lines=15> */
.L_x_1925:
[----:B------:R-:W-:Y:S05]  /*1f980*/  BSYNC B6 ;  /* 0x0000000000067941 */ /* 0x000fea0003800000 */
.L_x_1924:
[----:B------:R-:W-:Y:S01]  /*1f990*/  ULDC.64 UR4, c[0x0][0x9f8] ;  /* 0x00027e0000047ab9 */ /* 0x000fe20000000a00 */
[----:B------:R-:W2:Y:S01]  /*1f9a0*/  LDL R17, [R1+0x304] ;  /* 0x0003040001117983 */ /* 0x000ea20000100800 */
[----:B------:R-:W-:Y:S01]  /*1f9b0*/  ISETP.NE.U32.AND P0, PT, RZ, UR4, PT ;  /* 0x00000004ff007c0c */ /* 0x000fe2000bf05070 */
[----:B------:R-:W-:Y:S01]  /*1f9c0*/  IMAD.MOV.U32 R7, RZ, RZ, R19 ;  /* 0x000000ffff077224 */ /* 0x000fe200078e0013 */
[----:B------:R-:W-:Y:S02]  /*1f9d0*/  ULDC.64 UR6, c[0x0][0x208] ;  /* 0x0000820000067ab9 */ /* 0x000fe40000000a00 */
[----:B------:R-:W-:Y:S01]  /*1f9e0*/  ISETP.NE.AND.EX P0, PT, RZ, UR5, PT, P0 ;  /* 0x00000005ff007c0c */ /* 0x000fe2000bf05300 */
[----:B------:R-:W-:-:S12]  /*1f9f0*/  ULDC.64 UR4, c[0x0][0xa08] ;  /* 0x0002820000047ab9 */ /* 0x000fd80000000a00 */
[----:B------:R-:W1:Y:S02]  /*1fa00*/  @P0 LDC.64 R2, c[0x0][0x9f8] ;  /* 0x00027e00ff020b82 */ /* 0x000e640000000a00 */
[----:B-1----:R-:W-:-:S05]  /*1fa10*/  @P0 IMAD.WIDE R2, R19, 0x4, R2 ;  /* 0x0000000413020825 */ /* 0x002fca00078e0202 */
[----:B------:R1:W3:Y:S02]  /*1fa20*/  @P0 LDG.E R7, desc[UR6][R2.64] ;  /* 0x0000000602070981 */ /* 0x0002e4000c1e1900 */
[----:B-1----:R-:W1:Y:S02]  /*1fa30*/  LDC.64 R2, c[0x0][0x418] ;  /* 0x00010600ff027b82 */ /* 0x002e640000000a00 */
[----:B-1----:R-:W-:Y:S01]  /*1fa40*/  LOP3.LUT P0, RZ, R2, UR4, RZ, 0xfc, !PT ;  /* 0x0000000402ff7c12 */ /* 0x002fe2000f80fcff */
[----:B------:R-:W-:-:S03]  /*1fa50*/  UMOV UR4, 0xffffffff ;  /* 0xffffffff00047882 */ /* 0x000fc60000000000 */
[----:B------:R-:W-:Y:S01]  /*1fa60*/  LOP3.LUT P0, RZ, R3, UR5, RZ, 0xfc, P0 ;  /* 0x0000000503ff7c12 */ /* 0x000fe2000800fcff */
[----:B--2---:R-:W-:Y:S01]  /*1fa70*/  VIADD R0, R17, 0xffffffff ;  /* 0xffffffff11007836 */ /* 0x004fe20000000000 */
[----:B---3--:R-:W-:Y:S01]  /*1fa80*/  SHF.R.S32.HI R8, RZ, 0x1f, R7 ;  /* 0x0000001fff087819 */ /* 0x008fe20000011407 */
[----:B------:R1:W-:Y:S01]  /*1fa90*/  STL [R1+0x2dc], R7 ;  /* 0x0002dc0701007387 */ /* 0x0003e20000100800 */
[----:B------:R-:W-:-:S03]  /*1faa0*/  SEL R17, R7, RZ, !P0 ;  /* 0x000000ff07117207 */ /* 0x000fc60004000000 */
[----:B------:R1:W-:Y:S01]  /*1fab0*/  STL [R1+0x2f4], R8 ;  /* 0x0002f40801007387 */ /* 0x0003e20000100800 */
[----:B------:R-:W-:Y:S05]  /*1fac0*/  BRA.DIV UR4, `(.L_x_1927) ;  /* 0x0000005e04a87947 */ /* 0x000fea000b800000 */
[----:B------:R-:W2:Y:S02]  /*1fad0*/  S2R R4, SR_TID.X ;  /* 0x0000000000047919 */ /* 0x000ea40000002100 */
[----:B--2---:R-:W-:-:S04]  /*1fae0*/  SHF.R.U32.HI R4, RZ, 0x5, R4 ;  /* 0x00000005ff047819 */ /* 0x004fc80000011604 */
[----:B------:R-:W-:-:S05]  /*1faf0*/  LOP3.LUT R4, R4, 0x3, RZ, 0xc0, !PT ;  /* 0x0000000304047812 */ /* 0x000fca00078ec0ff */
[----:B------:R2:W3:Y:S02]  /*1fb00*/  SHFL.IDX PT, R14, R4, RZ, 0x1f ;  /* 0x00001fff040e7589 */ /* 0x0004e400000e0000 */
.L_x_2071:
[----:B--2---:R-:W2:Y:S01]  /*1fb10*/  LDL.LU R4, [R1+0x2f0] ;  /* 0x0002f00001047983 */ /* 0x004ea20000300800 */
[----:B------:R-:W-:Y:S02]  /*1fb20*/  PLOP3.LUT P1, PT, PT, PT, PT, 0x8, 0x0 ;  /* 0x000000000000781c */ /* 0x000fe40003f2e170 */
[----:B---3--:R-:W-:Y:S01]  /*1fb30*/  ISETP.NE.AND P0, PT, R14, RZ, PT ;  /* 0x000000ff0e00720c */ /* 0x008fe20003f05270 */
[----:B------:R3:W-:Y:S01]  /*1fb40*/  STL [R1+0x2d8], R0 ;  /* 0x0002d80001007387 */ /* 0x0007e20000100800 */
[----:B--2---:R-:W-:-:S09]  /*1fb50*/  LOP3.LUT R4, R4, 0xfffffffe, RZ, 0xc0, !PT ;  /* 0xfffffffe04047812 */ /* 0x004fd200078ec0ff */
[----:B------:R-:W-:-:S05]  /*1fb60*/  @P1 LOP3.LUT R4, R4, 0x1, RZ, 0xfc, !PT ;  /* 0x0000000104041812 */ /* 0x000fca00078efcff */
[----:B------:R3:W-:Y:S01]  /*1fb70*/  STL [R1+0x2f0], R4 ;  /* 0x0002f00401007387 */ /* 0x0007e20000100800 */
[----:B------:R-:W-:Y:S05]  /*1fb80*/  @P0 BRA `(.L_x_1928) ;  /* 0x00000004004c0947 */ /* 0x000fea0003800000 */
[----:B------:R-:W-:-:S03]  /*1fb90*/  UMOV UR4, 0xffffffff ;  /* 0xffffffff00047882 */ /* 0x000fc60000000000 */
[----:B------:R-:W-:Y:S05]  /*1fba0*/  BRA.DIV UR4, `(.L_x_1929) ;  /* 0x0000005e04a47947 */ /* 0x000fea000b800000 */
[----:B------:R-:W-:-:S13]  /*1fbb0*/  ELECT P6, URZ, PT ;  /* 0x00000000003f782f */ /* 0x000fda00038c0000 */
.L_x_2074:
[----:B------:R-:W-:Y:S05]  /*1fbc0*/  @!P6 BRA `(.L_x_1928) ;  /* 0x00000004003ce947 */ /* 0x000fea0003800000 */
[----:B------:R-:W-:-:S04]  /*1fbd0*/  ISETP.NE.U32.AND P0, PT, R2, RZ, PT ;  /* 0x000000ff0200720c */ /* 0x000fc80003f05070 */
[----:B------:R-:W-:-:S13]  /*1fbe0*/  ISETP.NE.AND.EX P0, PT, R3, RZ, PT, P0 ;  /* 0x000000ff0300720c */ /* 0x000fda0003f05300 */
[----:B------:R-:W-:Y:S05]  /*1fbf0*/  @!P0 BRA `(.L_x_1930) ;  /* 0x0000000000548947 */ /* 0x000fea0003800000 */
[----:B------:R-:W2:Y:S01]  /*1fc00*/  LDC R6, c[0x0][0x43c] ;  /* 0x00010f00ff067b82 */ /* 0x000ea20000000800 */
[----:B------:R-:W-:Y:S01]  /*1fc10*/  IMAD.MOV.U32 R9, RZ, RZ, R0 ;  /* 0x000000ffff097224 */ /* 0x000fe200078e0000 */
[----:B------:R-:W-:Y:S01]  /*1fc20*/  ULDC.64 UR4, c[0x0][0x428] ;  /* 0x00010a0000047ab9 */ /* 0x000fe20000000a00 */
[----:B------:R-:W-:Y:S02]  /*1fc30*/  ULDC.64 UR6, c[0x0][0x208] ;  /* 0x0000820000067ab9 */ /* 0x000fe40000000a00 */
[----:B---3--:R-:W-:Y:S01]  /*1fc40*/  IMAD.MOV.U32 R0, RZ, RZ, R9 ;  /* 0x000000ffff007224 */ /* 0x008fe200078e0009 */
[----:B--2---:R-:W-:-:S13]  /*1fc50*/  ISETP.NE.AND P0, PT, R6, 0x1, PT ;  /* 0x000000010600780c */ /* 0x004fda0003f05270 */
[----:B------:R-:W2:Y:S02]  /*1fc60*/  @P0 LDC.64 R4, c[0x0][0x440] ;  /* 0x00011000ff040b82 */ /* 0x000ea40000000a00 */
[----:B--2---:R-:W-:-:S05]  /*1fc70*/  @P0 IMAD.HI.U32 R4, R9, R4, RZ ;  /* 0x0000000409040227 */ /* 0x004fca00078e00ff */
        /* <DEDUP_REMOVED lines=13> */
.L_x_1930:
[----:B-1----:R-:W4:Y:S04]  /*1fd50*/  LDL R7, [R1+0x2d0] ;  /* 0x0002d00001077983 */ /* 0x002f280000100800 */
[----:B---3--:R-:W4:Y:S04]  /*1fd60*/  LDL R0, [R1+0x2d4] ;  /* 0x0002d40001007983 */ /* 0x008f280000100800 */
[----:B--2---:R-:W2:Y:S01]  /*1fd70*/  LDL R2, [R1+0x2e0] ;  /* 0x0002e00001027983 */ /* 0x004ea20000100800 */
[----:B----4-:R-:W-:Y:S01]  /*1fd80*/  IMAD R0, R0, 0x8, R7 ;  /* 0x0000000800007824 */ /* 0x010fe200078e0207 */
[----:B--2---:R-:W-:-:S04]  /*1fd90*/  SHF.L.U32 R2, R2, 0x1f, RZ ;  /* 0x0000001f02027819 */ /* 0x004fc800000006ff */
[----:B------:R-:W1:Y:S02]  /*1fda0*/  SYNCS.PHASECHK.TRANS64.TRYWAIT P0, [R0+URZ+0x30840], R2 ;  /* 0x03084002000075a7 */ /* 0x000e64000800017f */
[----:B-1----:R-:W-:Y:S05]  /*1fdb0*/  @!P0 BRA `(.L_x_1931) ;  /* 0x0000005c00408947 */ /* 0x002fea0003800000 */
.L_x_2075:
[----:B------:R-:W2:Y:S02]  /*1fdc0*/  S2R R3, SR_TID.X ;  /* 0x0000000000037919 */ /* 0x000ea40000002100 */
        /* <DEDUP_REMOVED lines=10> */
.L_x_1932:
[----:B------:R-:W2:Y:S04]  /*1fe70*/  LDL R6, [R1+0x2d0] ;  /* 0x0002d00001067983 */ /* 0x000ea80000100800 */
[----:B------:R-:W2:Y:S04]  /*1fe80*/  LDL R5, [R1+0x2d4] ;  /* 0x0002d40001057983 */ /* 0x000ea80000100800 */
[----:B------:R-:W3:Y:S04]  /*1fe90*/  LDL R4, [R1+0x2d8] ;  /* 0x0002d80001047983 */ /* 0x000ee80000100800 */
[----:B------:R-:W4:Y:S04]  /*1fea0*/  LDL R3, [R1+0x2e4] ;  /* 0x0002e40001037983 */ /* 0x000f280000100800 */
[----:B-1----:R-:W4:Y:S01]  /*1feb0*/  LDL.LU R2, [R1+0x2f0] ;  /* 0x0002f00001027983 */ /* 0x002f220000300800 */
        /* <DEDUP_REMOVED lines=10> */
[----:B--2---:R-:W-:Y:S01]  /*1ff60*/  IMAD R0, R5, 0x9000, R6 ;  /* 0x0000900005007824 */ /* 0x004fe200078e0206 */
[----:B---3--:R-:W-:-:S04]  /*1ff70*/  R2UR UR11, R4 ;  /* 0x00000000040b72ca */ /* 0x008fc800000e0000 */
[----:B------:R-:W-:Y:S02]  /*1ff80*/  R2UR UR8, R0 ;  /* 0x00000000000872ca */ /* 0x000fe400000e0000 */
[----:B----4-:R-:W-:Y:S02]  /*1ff90*/  R2UR UR5, R3 ;  /* 0x00000000030572ca */ /* 0x010fe400000e0000 */
[----:B------:R-:W-:-:S04]  /*1ffa0*/  LOP3.LUT R2, R2, 0xfffffffe, RZ, 0xc0, !PT ;  /* 0xfffffffe02027812 */ /* 0x000fc800078ec0ff */
        /* <DEDUP_REMOVED lines=16> */
[----:B--2---:R-:W-:Y:S01]  /*200b0*/  NOP ;  /* 0x0000000000007918 */ /* 0x004fe20000000000 */
.L_x_1928:
[----:B------:R-:W2:Y:S04]  /*200c0*/  LDL.LU R3, [R1+0x310] ;  /* 0x0003100001037983 */ /* 0x000ea80000300800 */
[----:B---3--:R-:W3:Y:S01]  /*200d0*/  LDL R4, [R1+0x2d0] ;  /* 0x0002d00001047983 */ /* 0x008ee20000100800 */
[----:B------:R-:W-:Y:S05]  /*200e0*/  WARPSYNC.ALL ;  /* 0x0000000000007948 */ /* 0x000fea0003800000 */
[----:B------:R-:W-:Y:S01]  /*200f0*/  ULDC.64 UR4, c[0x0][0x298] ;  /* 0x0000a60000047ab9 */ /* 0x000fe20000000a00 */
[----:B------:R-:W-:Y:S01]  /*20100*/  BSSY B6, `(.L_x_1933) ;  /* 0x000001c000067945 */ /* 0x000fe20003800000 */
[----:B------:R-:W-:Y:S01]  /*20110*/  BAR.SYNC.DEFER_BLOCKING 0x8, 0x180 ;  /* 0x0206000000007b1d */ /* 0x000fe20000010000 */
[----:B--2---:R-:W-:-:S05]  /*20120*/  SHF.R.S32.HI R0, RZ, 0x1f, R3 ;  /* 0x0000001fff007819 */ /* 0x004fca0000011403 */
[----:B------:R-:W-:Y:S02]  /*20130*/  IMAD R2, R0, UR4, RZ ;  /* 0x0000000400027c24 */ /* 0x000fe4000f8e02ff */
[----:B---3--:R-:W-:Y:S02]  /*20140*/  VIADD R0, R4, 0x12400 ;  /* 0x0001240004007836 */ /* 0x008fe40000000000 */
[C---:B------:R-:W-:Y:S02]  /*20150*/  IMAD R2, R3.reuse, UR5, R2 ;  /* 0x0000000503027c24 */ /* 0x040fe4000f8e0202 */
[----:B------:R-:W-:Y:S01]  /*20160*/  IMAD.WIDE.U32 R4, R3, UR4, RZ ;  /* 0x0000000403047c25 */ /* 0x000fe2000f8e00ff */
[----:B------:R-:W-:-:S03]  /*20170*/  LOP3.LUT P0, RZ, R0, 0x3ff, RZ, 0xc0, !PT ;  /* 0x000003ff00ff7812 */ /* 0x000fc6000780c0ff */
[----:B------:R-:W-:Y:S01]  /*20180*/  IMAD.IADD R0, R5, 0x1, R2 ;  /* 0x0000000105007824 */ /* 0x000fe200078e0202 */
[----:B------:R2:W-:Y:S04]  /*20190*/  STL.64 [R1+0x310], R4 ;  /* 0x0003100401007387 */ /* 0x0005e80000100a00 */
[----:B------:R2:W-:Y:S05]  /*201a0*/  STL [R1+0x31c], R0 ;  /* 0x00031c0001007387 */ /* 0x0005ea0000100800 */
[----:B------:R-:W-:Y:S05]  /*201b0*/  @!P0 BRA `(.L_x_1934) ;  /* 0x0000000000408947 */ /* 0x000fea0003800000 */
[----:B------:R-:W-:Y:S01]  /*201c0*/  MOV R2, 0x0 ;  /* 0x0000000000027802 */ /* 0x000fe20000000f00 */
[----:B------:R-:W-:Y:S01]  /*201d0*/  ULDC.64 UR4, c[0x4][0xa8] ;  /* 0x01002a0000047ab9 */ /* 0x000fe20000000a00 */
[----:B------:R-:W-:Y:S01]  /*201e0*/  ULDC.64 UR6, c[0x4][0xb0] ;  /* 0x01002c0000067ab9 */ /* 0x000fe20000000a00 */
[----:B------:R-:W-:Y:S01]  /*201f0*/  ULDC.64 UR8, c[0x4][0x20] ;  /* 0x0100080000087ab9 */ /* 0x000fe20000000a00 */
[----:B--2---:R-:W-:Y:S02]  /*20200*/  IMAD.U32 R4, RZ, RZ, UR4 ;  /* 0x00000004ff047e24 */ /* 0x004fe4000f8e00ff */
[----:B------:R-:W2:Y:S01]  /*20210*/  LDC.64 R2, c[0x4][R2] ;  /* 0x0100000002027b82 */ /* 0x000ea20000000a00 */
[----:B------:R-:W-:Y:S02]  /*20220*/  IMAD.U32 R5, RZ, RZ, UR5 ;  /* 0x00000005ff057e24 */ /* 0x000fe4000f8e00ff */
[----:B------:R-:W-:Y:S02]  /*20230*/  IMAD.U32 R6, RZ, RZ, UR6 ;  /* 0x00000006ff067e24 */ /* 0x000fe4000f8e00ff */
[----:B-1----:R-:W-:-:S02]  /*20240*/  IMAD.U32 R7, RZ, RZ, UR7 ;  /* 0x00000007ff077e24 */ /* 0x002fc4000f8e00ff */
[----:B------:R-:W-:Y:S02]  /*20250*/  IMAD.U32 R10, RZ, RZ, UR8 ;  /* 0x00000008ff0a7e24 */ /* 0x000fe4000f8e00ff */
[----:B0-----:R-:W-:Y:S02]  /*20260*/  IMAD.U32 R11, RZ, RZ, UR9 ;  /* 0x00000009ff0b7e24 */ /* 0x001fe4000f8e00ff */
[----:B------:R-:W-:Y:S02]  /*20270*/  IMAD.MOV.U32 R8, RZ, RZ, 0x70 ;  /* 0x00000070ff087424 */ /* 0x000fe400078e00ff */
[----:B------:R-:W-:Y:S02]  /*20280*/  IMAD.MOV.U32 R12, RZ, RZ, 0x1 ;  /* 0x00000001ff0c7424 */ /* 0x000fe400078e00ff */
[----:B------:R-:W-:-:S07]  /*20290*/  IMAD.MOV.U32 R13, RZ, RZ, RZ ;  /* 0x000000ffff0d7224 */ /* 0x000fce00078e00ff */
[----:B------:R-:W-:-:S07]  /*202a0*/  LEPC R20, `(.L_x_1934) ;  /* 0x000000001014794e */ /* 0x000fce0000000000 */
[----:B--2---:R-:W-:Y:S05]  /*202b0*/  CALL.ABS.NOINC R2 ;  /* 0x0000000002007343 */ /* 0x004fea0003c00000 */
.L_x_1934:
[----:B------:R-:W-:Y:S05]  /*202c0*/  BSYNC B6 ;  /* 0x0000000000067941 */ /* 0x000fea0003800000 */
.L_x_1933:
[----:B--2---:R-:W2:Y:S01]  /*202d0*/  LDL.LU R0, [R1+0x31c] ;  /* 0x00031c0001007983 */ /* 0x004ea20000300800 */
[----:B-1----:R-:W1:Y:S01]  /*202e0*/  LDC R7, c[0x0][0x448] ;  /* 0x00011200ff077b82 */ /* 0x002e620000000800 */
[----:B------:R-:W-:Y:S01]  /*202f0*/  ULDC.64 UR4, c[0x0][0x2d8] ;  /* 0x0000b60000047ab9 */ /* 0x000fe20000000a00 */
[----:B------:R-:W-:Y:S01]  /*20300*/  ULDC.64 UR6, c[0x0][0x280] ;  /* 0x0000a00000067ab9 */ /* 0x000fe20000000a00 */
[----:B------:R-:W2:Y:S04]  /*20310*/  LDL.LU.64 R2, [R1+0x310] ;  /* 0x0003100001027983 */ /* 0x000ea80000300a00 */
[----:B------:R-:W3:Y:S01]  /*20320*/  LDL R9, [R1+0x300] ;  /* 0x0003000001097983 */ /* 0x000ee20000100800 */
[----:B------:R-:W4:Y:S01]  /*20330*/  S2R R5, SR_TID.X ;  /* 0x0000000000057919 */ /* 0x000f220000002100 */
[----:B------:R-:W0:Y:S01]  /*20340*/  S2R R6, SR_TID.X ;  /* 0x0000000000067919 */ /* 0x000e220000002100 */
[----:B------:R-:W0:Y:S01]  /*20350*/  S2R R10, SR_TID.X ;  /* 0x00000000000a7919 */ /* 0x000e220000002100 */
[----:B----4-:R-:W-:-:S04]  /*20360*/  LOP3.LUT R5, R5, 0x7f, RZ, 0xc0, !PT ;  /* 0x0000007f05057812 */ /* 0x010fc800078ec0ff */
[----:B------:R-:W-:Y:S01]  /*20370*/  SHF.R.U32.HI R5, RZ, 0x3, R5 ;  /* 0x00000003ff057819 */ /* 0x000fe20000011605 */
[----:B0-----:R-:W-:-:S05]  /*20380*/  IMAD.SHL.U32 R8, R6, 0x10, RZ ;  /* 0x0000001006087824 */ /* 0x001fca00078e00ff */
[----:B------:R-:W-:Y:S01]  /*20390*/  LOP3.LUT R8, R5, 0x70, R8, 0xf8, !PT ;  /* 0x0000007005087812 */ /* 0x000fe200078ef808 */
[----:B------:R-:W-:-:S05]  /*203a0*/  IMAD.SHL.U32 R10, R10, 0x8, RZ ;  /* 0x000000080a0a7824 */ /* 0x000fca00078e00ff */
[----:B------:R-:W-:-:S04]  /*203b0*/  LOP3.LUT R10, R10, 0x38, RZ, 0xc0, !PT ;  /* 0x000000380a0a7812 */ /* 0x000fc800078ec0ff */
[C---:B------:R-:W-:Y:S02]  /*203c0*/  LOP3.LUT R11, R10.reuse, 0x40, RZ, 0xfc, !PT ;  /* 0x000000400a0b7812 */ /* 0x040fe400078efcff */
[----:B------:R-:W-:Y:S01]  /*203d0*/  LOP3.LUT R10, R10, 0x80, RZ, 0xfc, !PT ;  /* 0x000000800a0a7812 */ /* 0x000fe200078efcff */
[----:B--2---:R-:W-:Y:S01]  /*203e0*/  IMAD.MOV.U32 R3, RZ, RZ, R0 ;  /* 0x000000ffff037224 */ /* 0x004fe200078e0000 */
        /* <DEDUP_REMOVED lines=12> */
[----:B-1----:R-:W-:-:S13]  /*204b0*/  ISETP.NE.AND P0, PT, R7, 0x1, PT ;  /* 0x000000010700780c */ /* 0x002fda0003f05270 */
[----:B------:R-:W0:Y:S08]  /*204c0*/  @P0 LDC R5, c[0x0][0x44c] ;  /* 0x00011300ff050b82 */ /* 0x000e300000000800 */
[----:B------:R-:W1:Y:S01]  /*204d0*/  @P0 LDC R6, c[0x0][0x450] ;  /* 0x00011400ff060b82 */ /* 0x000e620000000800 */
[----:B------:R-:W-:Y:S02]  /*204e0*/  IMAD R4, R4, UR4, RZ ;  /* 0x0000000404047c24 */ /* 0x000fe4000f8e02ff */
[----:B------:R-:W-:-:S04]  /*204f0*/  IMAD.WIDE.U32 R2, R0, UR4, R2 ;  /* 0x0000000400027c25 */ /* 0x000fc8000f8e0002 */
[----:B------:R-:W-:Y:S01]  /*20500*/  IMAD R0, R0, UR5, R4 ;  /* 0x0000000500007c24 */ /* 0x000fe2000f8e0204 */
[----:B------:R-:W-:Y:S01]  /*20510*/  ULDC.64 UR4, c[0x0][0x2d0] ;  /* 0x0000b40000047ab9 */ /* 0x000fe20000000a00 */
[----:B---3--:R-:W-:Y:S02]  /*20520*/  IMAD.IADD R4, R8, 0x1, R9 ;  /* 0x0000000108047824 */ /* 0x008fe400078e0209 */
[----:B------:R-:W-:Y:S02]  /*20530*/  IMAD.IADD R3, R3, 0x1, R0 ;  /* 0x0000000103037824 */ /* 0x000fe400078e0200 */
        /* <DEDUP_REMOVED lines=28> */
[----:B------:R-:W2:Y:S04]  /*20700*/  LDL.LU R9, [R1+0x300] ;  /* 0x0003000001097983 */ /* 0x000ea80000300800 */
[----:B------:R-:W3:Y:S01]  /*20710*/  LDL.LU R8, [R1+0x308] ;  /* 0x0003080001087983 */ /* 0x000ee20000300800 */
[----:B------:R-:W0:Y:S02]  /*20720*/  S2R R6, SR_TID.X ;  /* 0x0000000000067919 */ /* 0x000e240000002100 */
[----:B0-----:R-:W-:-:S04]  /*20730*/  LOP3.LUT R6, R6, 0x7f, RZ, 0xc0, !PT ;  /* 0x0000007f06067812 */ /* 0x001fc800078ec0ff */
[----:B------:R-:W-:Y:S01]  /*20740*/  SHF.R.U32.HI R6, RZ, 0x3, R6 ;  /* 0x00000003ff067819 */ /* 0x000fe20000011606 */
[----:B------:R-:W-:-:S04]  /*20750*/  ULDC.64 UR4, c[0x0][0x208] ;  /* 0x0000820000047ab9 */ /* 0x000fc80000000a00 */
[----:B--2---:R-:W-:Y:S02]  /*20760*/  IMAD.IADD R0, R6, 0x1, R9 ;  /* 0x0000000106007824 */ /* 0x004fe400078e0209 */
[----:B------:R-:W0:Y:S01]  /*20770*/  S2R R6, SR_TID.X ;  /* 0x0000000000067919 */ /* 0x000e220000002100 */
[----:B---3--:R-:W-:Y:S02]  /*20780*/  IMAD R2, R8, R7, RZ ;  /* 0x0000000708027224 */ /* 0x008fe400078e02ff */
[----:B------:R-:W1:Y:S01]  /*20790*/  SHFL.IDX PT, R7, R4, RZ, 0x181f ;  /* 0x00181fff04077589 */ /* 0x000e6200000e0000 */
[C---:B------:R-:W-:Y:S02]  /*207a0*/  VIADD R5, R0.reuse, 0x10 ;  /* 0x0000001000057836 */ /* 0x040fe40000000000 */
[----:B------:R-:W-:-:S03]  /*207b0*/  ISETP.GE.AND P4, PT, R0, R2, PT ;  /* 0x000000020000720c */ /* 0x000fc60003f86270 */
[----:B------:R-:W-:Y:S02]  /*207c0*/  ISETP.GE.AND P3, PT, R5, R2, PT ;  /* 0x000000020500720c */ /* 0x000fe40003f66270 */
[----:B------:R-:W-:Y:S01]  /*207d0*/  SHFL.IDX PT, R5, R4, 0x1, 0x181f ;  /* 0x00381f0004057f89 */ /* 0x000fe200000e0000 */
[----:B0-----:R-:W-:-:S03]  /*207e0*/  IMAD.SHL.U32 R11, R6, 0x8, RZ ;  /* 0x00000008060b7824 */ /* 0x001fc600078e00ff */
[----:B------:R-:W0:Y:S02]  /*207f0*/  SHFL.IDX PT, R6, R3, RZ, 0x181f ;  /* 0x00181fff03067589 */ /* 0x000e2400000e0000 */
[----:B------:R-:W-:Y:S02]  /*20800*/  LOP3.LUT R11, R11, 0x38, RZ, 0xc0, !PT ;  /* 0x000000380b0b7812 */ /* 0x000fe400078ec0ff */
[----:B------:R-:W2:Y:S02]  /*20810*/  SHFL.IDX PT, R9, R3, 0x1, 0x181f ;  /* 0x00381f0003097f89 */ /* 0x000ea400000e0000 */
[----:B-1----:R-:W-:-:S05]  /*20820*/  @!P4 LEA R7, P5, R11, R7, 0x1 ;  /* 0x000000070b07c211 */ /* 0x002fca00078a08ff */
[----:B0-----:R-:W-:-:S05]  /*20830*/  @!P4 IMAD.X R6, RZ, RZ, R6, P5 ;  /* 0x000000ffff06c224 */ /* 0x001fca00028e0606 */
[----:B------:R-:W-:-:S04]  /*20840*/  @!P4 LOP3.LUT R7, R7, R6, RZ, 0x3c, !PT ;  /* 0x000000060707c212 */ /* 0x000fc800078e3cff */
[----:B------:R-:W-:Y:S02]  /*20850*/  @!P4 LOP3.LUT R6, R7, R6, RZ, 0x3c, !PT ;  /* 0x000000060706c212 */ /* 0x000fe400078e3cff */
[----:B------:R-:W-:Y:S02]  /*20860*/  @!P3 LEA R8, P5, R11, R5, 0x1 ;  /* 0x000000050b08b211 */ /* 0x000fe400078a08ff */
[----:B------:R-:W-:-:S03]  /*20870*/  @!P4 LOP3.LUT R7, R7, R6, RZ, 0x3c, !PT ;  /* 0x000000060707c212 */ /* 0x000fc600078e3cff */
[----:B--2---:R-:W-:Y:S02]  /*20880*/  @!P3 IMAD.X R5, RZ, RZ, R9, P5 ;  /* 0x000000ffff05b224 */ /* 0x004fe400028e0609 */
        /* <DEDUP_REMOVED lines=60> */
[----:B------:R0:W1:Y:S04]  /*20c50*/  SHFL.IDX PT, R5, R3, 0x7, 0x181f ;  /* 0x00f81f0003057f89 */ /* 0x00006800000e0000 */
[----:B------:R0:W-:Y:S04]  /*20c60*/  @!P4 LDGSTS.E.BYPASS.LTC128B.128 [R10+0x15400], desc[UR4][R6.64], !P2 ;  /* 0x15400000060acfae */ /* 0x0001e8000d101d44 */
[----:B------:R0:W-:Y:S04]  /*20c70*/  @!P4 LDGSTS.E.BYPASS.LTC128B.128 [R10+0x19400], desc[UR4][R6.64+0x80], !P1 ;  /* 0x19400080060acfae */ /* 0x0001e8000c901d44 */
[----:B------:R0:W-:Y:S04]  /*20c80*/  @!P4 LDGSTS.E.BYPASS.LTC128B.128 [R10+0x1d400], desc[UR4][R6.64+0x100], !P0 ;  /* 0x1d400100060acfae */ /* 0x0001e8000c101d44 */
[----:B------:R0:W2:Y:S02]  /*20c90*/  SHFL.IDX PT, R3, R4, 0x7, 0x181f ;  /* 0x00f81f0004037f89 */ /* 0x0000a400000e0000 */
.L_x_2092:
[----:B------:R-:W-:Y:S01]  /*20ca0*/  VIADD R0, R0, 0x70 ;  /* 0x0000007000007836 */ /* 0x000fe20000000000 */
[----:B------:R-:W-:Y:S04]  /*20cb0*/  BSSY B0, `(.L_x_1936) ;  /* 0x000000f000007945 */ /* 0x000fe80003800000 */
[----:B------:R-:W-:-:S13]  /*20cc0*/  ISETP.GE.AND P3, PT, R0, R2, PT ;  /* 0x000000020000720c */ /* 0x000fda0003f66270 */
[----:B------:R-:W-:Y:S05]  /*20cd0*/  @P3 BRA `(.L_x_1937) ;  /* 0x0000000000303947 */ /* 0x000fea0003800000 */
[----:B0-----:R-:W0:Y:S01]  /*20ce0*/  S2R R4, SR_TID.X ;  /* 0x0000000000047919 */ /* 0x001e220000002100 */
[----:B------:R-:W-:Y:S01]  /*20cf0*/  ULDC.64 UR4, c[0x0][0x208] ;  /* 0x0000820000047ab9 */ /* 0x000fe20000000a00 */
[----:B0-----:R-:W-:-:S05]  /*20d00*/  IMAD.SHL.U32 R4, R4, 0x8, RZ ;  /* 0x0000000804047824 */ /* 0x001fca00078e00ff */
[----:B------:R-:W-:-:S04]  /*20d10*/  LOP3.LUT R4, R4, 0x38, RZ, 0xc0, !PT ;  /* 0x0000003804047812 */ /* 0x000fc800078ec0ff */
[----:B--2---:R-:W-:-:S05]  /*20d20*/  LEA R2, P3, R4, R3, 0x1 ;  /* 0x0000000304027211 */ /* 0x004fca00078608ff */
[----:B-1----:R-:W-:-:S05]  /*20d30*/  IMAD.X R3, RZ, RZ, R5, P3 ;  /* 0x000000ffff037224 */ /* 0x002fca00018e0605 */
[----:B------:R-:W-:Y:S01]  /*20d40*/  @!PT LDS RZ, [RZ] ;  /* 0x00000000fffff984 */ /* 0x000fe20000000800 */
[----:B------:R-:W-:Y:S01]  /*20d50*/  @!PT LDS RZ, [RZ] ;  /* 0x00000000fffff984 */ /* 0x000fe20000000800 */
[----:B------:R-:W-:Y:S01]  /*20d60*/  @!PT LDS RZ, [RZ] ;  /* 0x00000000fffff984 */ /* 0x000fe20000000800 */
[----:B------:R3:W-:Y:S04]  /*20d70*/  LDGSTS.E.BYPASS.LTC128B.128 [R10+0x15c00], desc[UR4][R2.64], !P2 ;  /* 0x15c00000020a7fae */ /* 0x0007e8000d101d44 */
[----:B------:R3:W-:Y:S04]  /*20d80*/  LDGSTS.E.BYPASS.LTC128B.128 [R10+0x19c00], desc[UR4][R2.64+0x80], !P1 ;  /* 0x19c00080020a7fae */ /* 0x0007e8000c901d44 */
[----:B------:R3:W-:Y:S02]  /*20d90*/  LDGSTS.E.BYPASS.LTC128B.128 [R10+0x1dc00], desc[UR4][R2.64+0x100], !P0 ;  /* 0x1dc00100020a7fae */ /* 0x0007e4000c101d44 */
.L_x_1937:
[----:B------:R-:W-:Y:S05]  /*20da0*/  BSYNC B0 ;  /* 0x0000000000007941 */ /* 0x000fea0003800000 */
.L_x_1936:
[----:B0--3--:R-:W3:Y:S01]  /*20db0*/  LDL R10, [R1+0x2d0] ;  /* 0x0002d000010a7983 */ /* 0x009ee20000100800 */
[----:B------:R-:W-:Y:S01]  /*20dc0*/  PLOP3.LUT P0, PT, PT, PT, PT, 0x80, 0x0 ;  /* 0x000000000000781c */ /* 0x000fe20003f0f070 */
[----:B------:R-:W-:Y:S01]  /*20dd0*/  NOP ;  /* 0x0000000000007918 */ /* 0x000fe20000000000 */
[----:B---3--:R-:W-:-:S11]  /*20de0*/  VIADD R11, R10, 0x30800 ;  /* 0x000308000a0b7836 */ /* 0x008fd60000000000 */
.L_x_1938:
[----:B------:R-:W3:Y:S01]  /*20df0*/  LDL R2, [R1+0x2d0] ;  /* 0x0002d00001027983 */ /* 0x000ee20000100800 */
[----:B------:R-:W-:Y:S02]  /*20e00*/  PLOP3.LUT P1, PT, P1, P0, PT, 0xa2, 0x0 ;  /* 0x000000000000781c */ /* 0x000fe40000f21472 */
[----:B---3--:R-:W-:-:S08]  /*20e10*/  @P0 R2UR P1, UR4, R2 ;  /* 0x00000000020402ca */ /* 0x008fd00000020000 */
[----:B------:R-:W-:-:S05]  /*20e20*/  @P0 PLOP3.LUT P0, PT, P1, PT, PT, 0x80, 0x0 ;  /* 0x000000000000081c */ /* 0x000fca0000f0f070 */
[----:B------:R-:W-:Y:S01]  /*20e30*/  @!P1 SYNCS.ARRIVE.TRANS64.RED.A0T1 RZ, [UR4+0x30800], RZ ;  /* 0x030800ffffff99a7 */ /* 0x000fe20008200404 */
[----:B------:R-:W-:Y:S07]  /*20e40*/  @!P1 ARRIVES.LDGSTSBAR.64.TRANSCNT [UR4+0x30800] ;  /* 0x03080000ff0099b0 */ /* 0x000fee0008000a84 */
[----:B------:R-:W-:Y:S05]  /*20e50*/  @P0 BRA.U.ANY `(.L_x_1938) ;  /* 0xfffffffd00e40947 */ /* 0x000fea000393ffff */
[----:B--2---:R-:W2:Y:S02]  /*20e60*/  LDL.LU R3, [R1+0x318] ;  /* 0x0003180001037983 */ /* 0x004ea40000300800 */
        /* <DEDUP_REMOVED lines=9> */
[----:B------:R-:W2:Y:S03]  /*20f00*/  SYNCS.PHASECHK.TRANS64.TRYWAIT P0, [R2+URZ+0x30820], R0 ;  /* 0x03082000020075a7 */ /* 0x000ea6000800017f */
[----:B0-2---:R-:W-:Y:S05]  /*20f10*/  @!P0 BRA `(.L_x_1940) ;  /* 0x0000005400f48947 */ /* 0x005fea0003800000 */
.L_x_2093:
[----:B------:R-:W-:Y:S05]  /*20f20*/  BSYNC B0 ;  /* 0x0000000000007941 */ /* 0x000fea0003800000 */
.L_x_1939:
[----:B------:R-:W2:Y:S04]  /*20f30*/  LDL R3, [R1+0x304] ;  /* 0x0003040001037983 */ /* 0x000ea80000100800 */
[----:B0-----:R-:W3:Y:S01]  /*20f40*/  LDL R2, [R1+0x2fc] ;  /* 0x0002fc0001027983 */ /* 0x001ee20000100800 */
[----:B------:R-:W-:Y:S01]  /*20f50*/  BSSY B0, `(.L_x_1941) ;  /* 0x0000253000007945 */ /* 0x000fe20003800000 */
[----:B--2---:R-:W-:-:S05]  /*20f60*/  VIADD R0, R3, 0xfffffffe ;  /* 0xfffffffe03007836 */ /* 0x004fca0000000000 */
[----:B---3--:R-:W-:-:S13]  /*20f70*/  ISETP.GE.AND P0, PT, R0, R2, PT ;  /* 0x000000020000720c */ /* 0x008fda0003f06270 */
[----:B------:R-:W-:Y:S05]  /*20f80*/  @!P0 BRA `(.L_x_1942) ;  /* 0x00000024003c8947 */ /* 0x000fea0003800000 */
[----:B------:R-:W-:Y:S01]  /*20f90*/  IMAD.MOV R8, RZ, RZ, -R3 ;  /* 0x000000ffff087224 */ /* 0x000fe200078e0a03 */
[----:B------:R-:W-:Y:S01]  /*20fa0*/  LOP3.LUT R2, RZ, R2, RZ, 0x33, !PT ;  /* 0x00000002ff027212 */ /* 0x000fe200078e33ff */
[----:B------:R-:W-:Y:S03]  /*20fb0*/  BSSY B2, `(.L_x_1943) ;  /* 0x00000c9000027945 */ /* 0x000fe60003800000 */
[----:B------:R-:W-:-:S05]  /*20fc0*/  VIADDMNMX R8, R8, 0x1, R2, !PT ;  /* 0x0000000108087846 */ /* 0x000fca0007800102 */
[----:B------:R-:W-:-:S05]  /*20fd0*/  IMAD.IADD R2, R3, 0x1, R8 ;  /* 0x0000000103027824 */ /* 0x000fca00078e0208 */
[----:B------:R-:W-:-:S04]  /*20fe0*/  LOP3.LUT R2, R2, 0x1, RZ, 0xc0, !PT ;  /* 0x0000000102027812 */ /* 0x000fc800078ec0ff */
[----:B------:R-:W-:-:S13]  /*20ff0*/  ISETP.NE.U32.AND P0, PT, R2, 0x1, PT ;  /* 0x000000010200780c */ /* 0x000fda0003f05070 */
[----:B------:R-:W-:Y:S05]  /*21000*/  @P0 BRA `(.L_x_1944) ;  /* 0x0000000c000c0947 */ /* 0x000fea0003800000 */
[----:B-1----:R-:W2:Y:S04]  /*21010*/  LDL R5, [R1+0x2f0] ;  /* 0x0002f00001057983 */ /* 0x002ea80000100800 */
        /* <DEDUP_REMOVED lines=35> */
.L_x_1947:
[----:B------:R-:W2:Y:S01]  /*21250*/  LDL R2, [R1+0x2d0] ;  /* 0x0002d00001027983 */ /* 0x000ea20000100800 */
[----:B------:R-:W-:Y:S01]  /*21260*/  BSSY B3, `(.L_x_1948) ;  /* 0x0000005000037945 */ /* 0x000fe20003800000 */
[----:B--2---:R-:W-:Y:S01]  /*21270*/  IMAD R3, R7, 0x8, R2 ;  /* 0x0000000807037824 */ /* 0x004fe200078e0202 */
[----:B------:R-:W-:-:S04]  /*21280*/  SHF.L.U32 R2, R9, 0x1f, RZ ;  /* 0x0000001f09027819 */ /* 0x000fc800000006ff */
[----:B------:R-:W1:Y:S02]  /*21290*/  SYNCS.PHASECHK.TRANS64.TRYWAIT P0, [R3+URZ+0x30840], R2 ;  /* 0x03084002030075a7 */ /* 0x000e64000800017f */
[----:B-1----:R-:W-:Y:S05]  /*212a0*/  @!P0 BRA `(.L_x_1949) ;  /* 0x0000005400288947 */ /* 0x002fea0003800000 */
.L_x_2094:
[----:B------:R-:W-:Y:S05]  /*212b0*/  BSYNC B3 ;  /* 0x0000000000037941 */ /* 0x000fea0003800000 */
.L_x_1948:
        /* <DEDUP_REMOVED lines=12> */
.L_x_1951:
[----:B------:R-:W-:Y:S05]  /*21380*/  BSYNC B3 ;  /* 0x0000000000037941 */ /* 0x000fea0003800000 */
.L_x_1950:
        /* <DEDUP_REMOVED lines=13> */
.L_x_1952:
        /* <DEDUP_REMOVED lines=16> */
.L_x_1953:
        /* <DEDUP_REMOVED lines=16> */
.L_x_1954:
        /* <DEDUP_REMOVED lines=17> */
.L_x_2095:
[----:B------:R-:W-:Y:S05]  /*21770*/  BSYNC B3 ;  /* 0x0000000000037941 */ /* 0x000fea0003800000 */
.L_x_1955:
[----:B------:R1:W5:Y:S01]  /*21780*/  LDL R6, [R1+0x2d4] ;  /* 0x0002d40001067983 */ /* 0x0003620000100800 */
[----:B------:R-:W-:Y:S01]  /*21790*/  BSSY B3, `(.L_x_1957) ;  /* 0x000000d000037945 */ /* 0x000fe20003800000 */
[----:B------:R-:W-:Y:S02]  /*217a0*/  IMAD.MOV.U32 R12, RZ, RZ, 0x0 ;  /* 0x00000000ff0c7424 */ /* 0x000fe400078e00ff */
[----:B------:R-:W-:Y:S01]  /*217b0*/  IMAD.MOV.U32 R13, RZ, RZ, 0x14f00000 ;  /* 0x14f00000ff0d7424 */ /* 0x000fe200078e00ff */
[----:B------:R-:W-:Y:S06]  /*217c0*/  @P1 BRA `(.L_x_1958) ;  /* 0x0000000000241947 */ /* 0x000fec0003800000 */
[----:B0-----:R-:W2:Y:S01]  /*217d0*/  LDL R3, [R1+0x2d0] ;  /* 0x0002d00001037983 */ /* 0x001ea20000100800 */
[----:B------:R-:W0:Y:S02]  /*217e0*/  S2R R5, SR_TID.X ;  /* 0x0000000000057919 */ /* 0x000e240000002100 */
[----:B0-----:R-:W-:-:S04]  /*217f0*/  LOP3.LUT R5, R5, 0x1f, RZ, 0xc0, !PT ;  /* 0x0000001f05057812 */ /* 0x001fc800078ec0ff */
[----:B------:R-:W-:Y:S01]  /*21800*/  ISETP.NE.AND P0, PT, R5, RZ, PT ;  /* 0x000000ff0500720c */ /* 0x000fe20003f05270 */
[----:B--2--5:R-:W-:Y:S02]  /*21810*/  IMAD R2, R6, 0x8, R3 ;  /* 0x0000000806027824 */ /* 0x024fe400078e0203 */
[----:B------:R-:W-:-:S04]  /*21820*/  IMAD.MOV.U32 R3, RZ, RZ, 0x9000 ;  /* 0x00009000ff037424 */ /* 0x000fc800078e00ff */
[----:B------:R2:W-:Y:S06]  /*21830*/  SYNCS.ARRIVE.TRANS64 RZ, [R2+URZ+0x30850], R3 ;  /* 0x0308500302ff79a7 */ /* 0x0005ec000800003f */
[----:B------:R-:W-:Y:S05]  /*21840*/  @!P0 BRA `(.L_x_1958) ;  /* 0x0000000000048947 */ /* 0x000fea0003800000 */
[----:B------:R-:W-:Y:S01]  /*21850*/  BPT.TRAP 0x1 ;  /* 0x000000040000795c */ /* 0x000fe20000300000 */
.L_x_1958:
[----:B------:R-:W-:Y:S05]  /*21860*/  BSYNC B3 ;  /* 0x0000000000037941 */ /* 0x000fea0003800000 */
.L_x_1957:
[----:B------:R-:W-:Y:S01]  /*21870*/  R2UR UR10, R10 ;  /* 0x000000000a0a72ca */ /* 0x000fe200000e0000 */
[----:B------:R-:W3:Y:S04]  /*21880*/  LDL R5, [R1+0x2e4] ;  /* 0x0002e40001057983 */ /* 0x000ee80000100800 */
[----:B------:R-:W4:Y:S04]  /*21890*/  LDL R10, [R1+0x2d0] ;  /* 0x0002d000010a7983 */ /* 0x000f280000100800 */
[----:B0-2---:R-:W3:Y:S01]  /*218a0*/  LDL.LU R3, [R1+0x2d8] ;  /* 0x0002d80001037983 */ /* 0x005ee20000300800 */
[----:B------:R-:W-:-:S02]  /*218b0*/  R2UR UR6, R12 ;  /* 0x000000000c0672ca */ /* 0x000fc400000e0000 */
[----:B------:R-:W-:Y:S01]  /*218c0*/  R2UR UR7, R13 ;  /* 0x000000000d0772ca */ /* 0x000fe200000e0000 */
[----:B------:R-:W-:Y:S01]  /*218d0*/  UIADD3 UR4, UP0, UR36, 0x470, URZ ;  /* 0x0000047024047890 */ /* 0x000fe2000ff1e03f */
[----:B------:R-:W-:-:S03]  /*218e0*/  PLOP3.LUT P0, PT, PT, PT, PT, 0x80, 0x0 ;  /* 0x000000000000781c */ /* 0x000fc60003f0f070 */
[----:B------:R-:W-:Y:S01]  /*218f0*/  UIADD3.X UR5, URZ, UR37, URZ, UP0, !UPT ;  /* 0x000000253f057290 */ /* 0x000fe200087fe43f */
[C-C-:B----45:R-:W-:Y:S02]  /*21900*/  IMAD R2, R6.reuse, 0x8, R10.reuse ;  /* 0x0000000806027824 */ /* 0x170fe400078e020a */
[----:B------:R-:W-:Y:S02]  /*21910*/  IMAD R6, R6, 0x9000, R10 ;  /* 0x0000900006067824 */ /* 0x000fe400078e020a */
[----:B---3--:R-:W-:Y:S02]  /*21920*/  IMAD R3, R3, 0x60, R5 ;  /* 0x0000006003037824 */ /* 0x008fe400078e0205 */
[----:B------:R-:W-:Y:S02]  /*21930*/  VIADD R2, R2, 0x30850 ;  /* 0x0003085002027836 */ /* 0x000fe40000000000 */
[----:B------:R-:W-:-:S07]  /*21940*/  VIADD R5, R6, 0x400 ;  /* 0x0000040006057836 */ /* 0x000fce0000000000 */
.L_x_1959:
        /* <DEDUP_REMOVED lines=15> */
.L_x_1960:
        /* <DEDUP_REMOVED lines=15> */
.L_x_1961:
        /* <DEDUP_REMOVED lines=12> */
.L_x_1946:
[----:B------:R-:W-:Y:S05]  /*21bf0*/  BSYNC B1 ;  /* 0x0000000000017941 */ /* 0x000fea0003800000 */
.L_x_1945:
[----:B0-----:R-:W2:Y:S04]  /*21c00*/  LDL R0, [R1+0x304] ;  /* 0x0003040001007983 */ /* 0x001ea80000100800 */
[----:B------:R0:W-:Y:S04]  /*21c10*/  STL [R1+0x2d4], R7 ;  /* 0x0002d40701007387 */ /* 0x0001e80000100800 */
[----:B------:R0:W-:Y:S02]  /*21c20*/  STL [R1+0x2e0], R9 ;  /* 0x0002e00901007387 */ /* 0x0001e40000100800 */
[----:B0-2---:R-:W-:-:S07]  /*21c30*/  VIADD R0, R0, 0xfffffffd ;  /* 0xfffffffd00007836 */ /* 0x005fce0000000000 */
.L_x_1944:
[----:B------:R-:W-:Y:S05]  /*21c40*/  BSYNC B2 ;  /* 0x0000000000027941 */ /* 0x000fea0003800000 */
.L_x_1943:
[----:B------:R-:W2:Y:S01]  /*21c50*/  LDL.LU R2, [R1+0x304] ;  /* 0x0003040001027983 */ /* 0x000ea20000300800 */
[----:B------:R-:W-:Y:S01]  /*21c60*/  VIADD R8, R8, 0xfffffffe ;  /* 0xfffffffe08087836 */ /* 0x000fe20000000000 */
[----:B--2---:R-:W-:-:S04]  /*21c70*/  LOP3.LUT R2, RZ, R2, RZ, 0x33, !PT ;  /* 0x00000002ff027212 */ /* 0x004fc800078e33ff */
[----:B------:R-:W-:-:S13]  /*21c80*/  ISETP.NE.AND P0, PT, R8, R2, PT ;  /* 0x000000020800720c */ /* 0x000fda0003f05270 */
[----:B------:R-:W-:Y:S05]  /*21c90*/  @!P0 BRA `(.L_x_1942) ;  /* 0x0000001400f88947 */ /* 0x000fea0003800000 */
[----:B------:R-:W-:-:S07]  /*21ca0*/  IMAD.MOV.U32 R9, RZ, RZ, R17 ;  /* 0x000000ffff097224 */ /* 0x000fce00078e0011 */
.L_x_1996:
        /* <DEDUP_REMOVED lines=8> */
[----:B-1----:R-:W-:Y:S02]  /*21d30*/  SEL R5, RZ, 0x1, P0 ;  /* 0x00000001ff057807 */ /* 0x002fe40000000000 */
[----:B------:R-:W-:Y:S02]  /*21d40*/  SEL R4, R4, RZ, P0 ;  /* 0x000000ff04047207 */ /* 0x000fe40000000000 */
[----:B----4-:R-:W-:Y:S01]  /*21d50*/  LOP3.LUT R5, R2, R5, RZ, 0x3c, !PT ;  /* 0x0000000502057212 */ /* 0x010fe200078e3cff */
[----:B0-----:R-:W-:Y:S06]  /*21d60*/  @!P1 BRA `(.L_x_1963) ;  /* 0x0000000800c09947 */ /* 0x001fec0003800000 */
        /* <DEDUP_REMOVED lines=25> */
.L_x_1964:
[----:B------:R-:W2:Y:S01]  /*21f00*/  LDL R2, [R1+0x2d0] ;  /* 0x0002d00001027983 */ /* 0x000ea20000100800 */
[----:B------:R-:W-:Y:S01]  /*21f10*/  BSSY B2, `(.L_x_1965) ;  /* 0x0000005000027945 */ /* 0x000fe20003800000 */
[----:B--2---:R-:W-:Y:S01]  /*21f20*/  IMAD R3, R4, 0x8, R2 ;  /* 0x0000000804037824 */ /* 0x004fe200078e0202 */
[----:B------:R-:W-:-:S04]  /*21f30*/  SHF.L.U32 R2, R5, 0x1f, RZ ;  /* 0x0000001f05027819 */ /* 0x000fc800000006ff */
[----:B------:R-:W1:Y:S02]  /*21f40*/  SYNCS.PHASECHK.TRANS64.TRYWAIT P0, [R3+URZ+0x30840], R2 ;  /* 0x03084002030075a7 */ /* 0x000e64000800017f */
[----:B-1----:R-:W-:Y:S05]  /*21f50*/  @!P0 BRA `(.L_x_1966) ;  /* 0x0000004800248947 */ /* 0x002fea0003800000 */
.L_x_2096:
[----:B------:R-:W-:Y:S05]  /*21f60*/  BSYNC B2 ;  /* 0x0000000000027941 */ /* 0x000fea0003800000 */
.L_x_1965:
        /* <DEDUP_REMOVED lines=12> */
.L_x_1968:
[----:B------:R-:W-:Y:S05]  /*22030*/  BSYNC B2 ;  /* 0x0000000000027941 */ /* 0x000fea0003800000 */
.L_x_1967:
        /* <DEDUP_REMOVED lines=13> */
.L_x_1969:
        /* <DEDUP_REMOVED lines=16> */
.L_x_1970:
        /* <DEDUP_REMOVED lines=16> */
.L_x_1971:
        /* <DEDUP_REMOVED lines=17> */
.L_x_2097:
[----:B------:R-:W-:Y:S05]  /*22420*/  BSYNC B2 ;  /* 0x0000000000027941 */ /* 0x000fea0003800000 */
.L_x_1972:
        /* <DEDUP_REMOVED lines=11> */
.L_x_1975:
[----:B------:R-:W-:Y:S05]  /*224e0*/  BSYNC B2 ;  /* 0x0000000000027941 */ /* 0x000fea0003800000 */
.L_x_1974:
[----:B------:R-:W-:Y:S01]  /*224f0*/  R2UR UR10, R10 ;  /* 0x000000000a0a72ca */ /* 0x000fe200000e0000 */
[----:B0-----:R-:W2:Y:S04]  /*22500*/  LDL.LU R3, [R1+0x2d4] ;  /* 0x0002d40001037983 */ /* 0x001ea80000300800 */
[----:B------:R-:W2:Y:S04]  /*22510*/  LDL R10, [R1+0x2d0] ;  /* 0x0002d000010a7983 */ /* 0x000ea80000100800 */
[----:B------:R-:W3:Y:S04]  /*22520*/  LDL R7, [R1+0x2e4] ;  /* 0x0002e40001077983 */ /* 0x000ee80000100800 */
[----:B------:R-:W3:Y:S01]  /*22530*/  LDL.LU R6, [R1+0x2d8] ;  /* 0x0002d80001067983 */ /* 0x000ee20000300800 */
[----:B------:R-:W-:-:S02]  /*22540*/  R2UR UR6, R12 ;  /* 0x000000000c0672ca */ /* 0x000fc400000e0000 */
[----:B------:R-:W-:Y:S01]  /*22550*/  R2UR UR7, R13 ;  /* 0x000000000d0772ca */ /* 0x000fe200000e0000 */
[----:B------:R-:W-:Y:S01]  /*22560*/  UIADD3 UR4, UP0, UR36, 0x470, URZ ;  /* 0x0000047024047890 */ /* 0x000fe2000ff1e03f */
[----:B------:R-:W-:Y:S01]  /*22570*/  PLOP3.LUT P0, PT, PT, PT, PT, 0x80, 0x0 ;  /* 0x000000000000781c */ /* 0x000fe20003f0f070 */
[----:B------:R-:W-:Y:S02]  /*22580*/  VIADD R2, R2, 0x50 ;  /* 0x0000005002027836 */ /* 0x000fe40000000000 */
[----:B------:R-:W-:Y:S01]  /*22590*/  UIADD3.X UR5, URZ, UR37, URZ, UP0, !UPT ;  /* 0x000000253f057290 */ /* 0x000fe200087fe43f */
[----:B--2---:R-:W-:Y:S02]  /*225a0*/  IMAD R3, R3, 0x9000, R10 ;  /* 0x0000900003037824 */ /* 0x004fe400078e020a */
[----:B---3--:R-:W-:Y:S02]  /*225b0*/  IMAD R6, R6, 0x60, R7 ;  /* 0x0000006006067824 */ /* 0x008fe400078e0207 */
[----:B------:R-:W-:-:S07]  /*225c0*/  VIADD R7, R3, 0x400 ;  /* 0x0000040003077836 */ /* 0x000fce0000000000 */
.L_x_1976:
        /* <DEDUP_REMOVED lines=15> */
.L_x_1977:
        /* <DEDUP_REMOVED lines=15> */
.L_x_1978:
        /* <DEDUP_REMOVED lines=12> */
.L_x_1963:
[----:B------:R-:W-:Y:S05]  /*22870*/  BSYNC B1 ;  /* 0x0000000000017941 */ /* 0x000fea0003800000 */
.L_x_1962:
[----:B------:R-:W2:Y:S01]  /*22880*/  LDL R2, [R1+0x2f0] ;  /* 0x0002f00001027983 */ /* 0x000ea20000100800 */
[----:B------:R-:W-:Y:S01]  /*22890*/  VIADD R3, R4, 0x1 ;  /* 0x0000000104037836 */ /* 0x000fe20000000000 */
[----:B------:R-:W-:Y:S01]  /*228a0*/  BSSY B1, `(.L_x_1979) ;  /* 0x00000b9000017945 */ /* 0x000fe20003800000 */
[----:B------:R-:W-:-:S03]  /*228b0*/  VIADD R6, R0, 0xffffffff ;  /* 0xffffffff00067836 */ /* 0x000fc60000000000 */
[----:B------:R-:W-:-:S04]  /*228c0*/  ISETP.NE.AND P0, PT, R3, 0x2, PT ;  /* 0x000000020300780c */ /* 0x000fc80003f05270 */
[----:B------:R-:W-:-:S05]  /*228d0*/  SEL R12, R3, RZ, P0 ;  /* 0x000000ff030c7207 */ /* 0x000fca0000000000 */
[----:B------:R1:W-:Y:S01]  /*228e0*/  STL [R1+0x2d4], R12 ;  /* 0x0002d40c01007387 */ /* 0x0003e20000100800 */
[----:B--2---:R-:W-:Y:S02]  /*228f0*/  LOP3.LUT P1, RZ, R2, 0x1, RZ, 0xc0, !PT ;  /* 0x0000000102ff7812 */ /* 0x004fe4000782c0ff */
[----:B------:R-:W-:-:S04]  /*22900*/  SEL R2, RZ, 0x1, P0 ;  /* 0x00000001ff027807 */ /* 0x000fc80000000000 */
[----:B------:R-:W-:-:S05]  /*22910*/  LOP3.LUT R10, R5, R2, RZ, 0x3c, !PT ;  /* 0x00000002050a7212 */ /* 0x000fca00078e3cff */
[----:B------:R1:W-:Y:S02]  /*22920*/  STL [R1+0x2e0], R10 ;  /* 0x0002e00a01007387 */ /* 0x0003e40000100800 */
        /* <DEDUP_REMOVED lines=26> */
.L_x_1981:
[----:B------:R-:W3:Y:S01]  /*22ad0*/  LDL R2, [R1+0x2d0] ;  /* 0x0002d00001027983 */ /* 0x000ee20000100800 */
[----:B------:R-:W-:Y:S01]  /*22ae0*/  SHF.L.U32 R3, R10, 0x1f, RZ ;  /* 0x0000001f0a037819 */ /* 0x000fe200000006ff */
[----:B------:R-:W-:Y:S01]  /*22af0*/  BSSY B2, `(.L_x_1982) ;  /* 0x0000004000027945 */ /* 0x000fe20003800000 */
[----:B---3--:R-:W-:-:S04]  /*22b00*/  IMAD R2, R12, 0x8, R2 ;  /* 0x000000080c027824 */ /* 0x008fc800078e0202 */
[----:B------:R-:W3:Y:S02]  /*22b10*/  SYNCS.PHASECHK.TRANS64.TRYWAIT P0, [R2+URZ+0x30840], R3 ;  /* 0x03084003020075a7 */ /* 0x000ee4000800017f */
[----:B---3--:R-:W-:Y:S05]  /*22b20*/  @!P0 BRA `(.L_x_1983) ;  /* 0x0000003c00588947 */ /* 0x008fea0003800000 */
.L_x_2098:
[----:B------:R-:W-:Y:S05]  /*22b30*/  BSYNC B2 ;  /* 0x0000000000027941 */ /* 0x000fea0003800000 */
.L_x_1982:
        /* <DEDUP_REMOVED lines=12> */
.L_x_1985:
[----:B------:R-:W-:Y:S05]  /*22c00*/  BSYNC B2 ;  /* 0x0000000000027941 */ /* 0x000fea0003800000 */
.L_x_1984:
[----:B------:R-:W2:Y:S04]  /*22c10*/  LDL R8, [R1+0x2d4] ;  /* 0x0002d40001087983 */ /* 0x000ea80000100800 */
[----:B-1----:R-:W4:Y:S04]  /*22c20*/  LDL R10, [R1+0x2d0] ;  /* 0x0002d000010a7983 */ /* 0x002f280000100800 */
        /* <DEDUP_REMOVED lines=13> */
.L_x_1986:
        /* <DEDUP_REMOVED lines=16> */
.L_x_1987:
        /* <DEDUP_REMOVED lines=16> */
.L_x_1988:
        /* <DEDUP_REMOVED lines=15> */
.L_x_2099:
[----:B------:R-:W-:Y:S05]  /*22ff0*/  BSYNC B2 ;  /* 0x0000000000027941 */ /* 0x000fea0003800000 */
.L_x_1989:
        /* <DEDUP_REMOVED lines=11> */
.L_x_1992:
[----:B------:R-:W-:Y:S05]  /*230b0*/  BSYNC B2 ;  /* 0x0000000000027941 */ /* 0x000fea0003800000 */
.L_x_1991:
        /* <DEDUP_REMOVED lines=13> */
.L_x_1993:
        /* <DEDUP_REMOVED lines=15> */
.L_x_1994:
        /* <DEDUP_REMOVED lines=15> */
.L_x_1995:
        /* <DEDUP_REMOVED lines=12> */
.L_x_1980:
[----:B------:R-:W-:Y:S05]  /*23430*/  BSYNC B1 ;  /* 0x0000000000017941 */ /* 0x000fea0003800000 */
.L_x_1979:
[----:B------:R-:W3:Y:S01]  /*23440*/  LDL R2, [R1+0x2fc] ;  /* 0x0002fc0001027983 */ /* 0x000ee20000100800 */
[----:B------:R-:W-:Y:S01]  /*23450*/  VIADD R0, R0, 0xfffffffe ;  /* 0xfffffffe00007836 */ /* 0x000fe20000000000 */
[----:B---3--:R-:W-:-:S13]  /*23460*/  ISETP.GT.AND P0, PT, R6, R2, PT ;  /* 0x000000020600720c */ /* 0x008fda0003f04270 */
[----:B------:R-:W-:Y:S05]  /*23470*/  @P0 BRA `(.L_x_1996) ;  /* 0xffffffe8000c0947 */ /* 0x000fea000383ffff */
.L_x_1942:
[----:B------:R-:W-:Y:S05]  /*23480*/  BSYNC B0 ;  /* 0x0000000000007941 */ /* 0x000fea0003800000 */
.L_x_1941:
[----:B------:R-:W3:Y:S01]  /*23490*/  S2R R2, SR_TID.X ;  /* 0x0000000000027919 */ /* 0x000ee20000002100 */
[----:B------:R-:W-:Y:S01]  /*234a0*/  BSSY B0, `(.L_x_1997) ;  /* 0x0000011000007945 */ /* 0x000fe20003800000 */
[----:B---3--:R-:W-:-:S04]  /*234b0*/  LOP3.LUT R3, R2, 0x7f, RZ, 0xc0, !PT ;  /* 0x0000007f02037812 */ /* 0x008fc800078ec0ff */
[----:B------:R-:W-:-:S13]  /*234c0*/  ISETP.NE.AND P0, PT, R3, RZ, PT ;  /* 0x000000ff0300720c */ /* 0x000fda0003f05270 */
[----:B------:R-:W-:Y:S05]  /*234d0*/  @P0 BRA `(.L_x_1998) ;  /* 0x0000000000340947 */ /* 0x000fea0003800000 */
[----:B------:R-:W3:Y:S01]  /*234e0*/  S2R R2, SR_LANEID ;  /* 0x0000000000027919 */ /* 0x000ee20000000000 */
[----:B------:R-:W-:Y:S01]  /*234f0*/  VOTEU.ANY UR4, UPT, PT ;  /* 0x0000000000047886 */ /* 0x000fe200038e0100 */
[----:B-1----:R-:W1:Y:S01]  /*23500*/  LDC.64 R4, c[0x0][0xc60] ;  /* 0x00031800ff047b82 */ /* 0x002e620000000a00 */
[----:B------:R-:W3:Y:S01]  /*23510*/  FLO.U32 R0, UR4 ;  /* 0x0000000400007d00 */ /* 0x000ee200080e0000 */
[----:B------:R-:W-:Y:S01]  /*23520*/  ULDC.64 UR6, c[0x0][0x208] ;  /* 0x0000820000067ab9 */ /* 0x000fe20000000a00 */
[----:B---3--:R-:W-:-:S06]  /*23530*/  ISETP.EQ.U32.AND P0, PT, R0, R2, PT ;  /* 0x000000020000720c */ /* 0x008fcc0003f02070 */
[----:B------:R-:W1:Y:S07]  /*23540*/  POPC R2, UR4 ;  /* 0x0000000400027d09 */ /* 0x000e6e0008000000 */
[----:B-1----:R-:W3:Y:S04]  /*23550*/  @P0 ATOMG.E.ADD.STRONG.GPU PT, R2, desc[UR6][R4.64], R2 ;  /* 0x00000002040209a8 */ /* 0x002ee800081ee1c6 */
[----:B---3--:R1:W3:Y:S02]  /*23560*/  SHFL.IDX PT, R2, R2, R0, 0x1f ;  /* 0x00001f0002027589 */ /* 0x0082e400000e0000 */
[----:B-1----:R-:W1:Y:S02]  /*23570*/  S2R R0, SR_LTMASK ;  /* 0x0000000000007919 */ /* 0x002e640000003900 */
[----:B-1----:R-:W-:-:S06]  /*23580*/  LOP3.LUT R0, R0, UR4, RZ, 0xc0, !PT ;  /* 0x0000000400007c12 */ /* 0x002fcc000f8ec0ff */
[----:B------:R-:W3:Y:S02]  /*23590*/  POPC R0, R0 ;  /* 0x0000000000007309 */ /* 0x000ee40000000000 */
[----:B---3--:R-:W-:-:S07]  /*235a0*/  IADD3 R16, R2, UR38, R0 ;  /* 0x0000002602107c10 */ /* 0x008fce000fffe000 */
.L_x_1998:
[----:B------:R-:W-:Y:S05]  /*235b0*/  BSYNC B0 ;  /* 0x0000000000007941 */ /* 0x000fea0003800000 */
.L_x_1997:
[----:B------:R-:W3:Y:S01]  /*235c0*/  LDL R0, [R1+0x2f0] ;  /* 0x0002f00001007983 */ /* 0x000ee20000100800 */
[----:B------:R-:W-:Y:S01]  /*235d0*/  BSSY B0, `(.L_x_1999) ;  /* 0x000004d000007945 */ /* 0x000fe20003800000 */
[----:B---3--:R-:W-:-:S13]  /*235e0*/  LOP3.LUT P0, RZ, R0, 0x1, RZ, 0xc0, !PT ;  /* 0x0000000100ff7812 */ /* 0x008fda000780c0ff */
[----:B------:R-:W-:Y:S05]  /*235f0*/  @!P0 BRA `(.L_x_2000) ;  /* 0x0000000400288947 */ /* 0x000fea0003800000 */
[----:B------:R-:W3:Y:S04]  /*23600*/  LDL R4, [R1+0x2d0] ;  /* 0x0002d00001047983 */ /* 0x000ee80000100800 */
        /* <DEDUP_REMOVED lines=8> */
.L_x_2100:
[----:B------:R-:W-:Y:S05]  /*23690*/  BSYNC B1 ;  /* 0x0000000000017941 */ /* 0x000fea0003800000 */
.L_x_2001:
        /* <DEDUP_REMOVED lines=9> */
.L_x_2004:
[----:B------:R-:W-:Y:S05]  /*23730*/  BSYNC B1 ;  /* 0x0000000000017941 */ /* 0x000fea0003800000 */
.L_x_2003:
[----:B------:R-:W4:Y:S04]  /*23740*/  LDL R4, [R1+0x2d0] ;  /* 0x0002d00001047983 */ /* 0x000f280000100800 */
[----:B---3--:R-:W4:Y:S04]  /*23750*/  LDL R2, [R1+0x2d4] ;  /* 0x0002d40001027983 */ /* 0x008f280000100800 */
[----:B-1----:R-:W3:Y:S04]  /*23760*/  LDL.LU R5, [R1+0x2e4] ;  /* 0x0002e40001057983 */ /* 0x002ee80000300800 */
[----:B------:R-:W3:Y:S01]  /*23770*/  LDL.LU R3, [R1+0x2d8] ;  /* 0x0002d80001037983 */ /* 0x000ee20000300800 */
[----:B------:R-:W-:Y:S01]  /*23780*/  UIADD3 UR4, UP0, UR36, 0x470, URZ ;  /* 0x0000047024047890 */ /* 0x000fe2000ff1e03f */
[----:B------:R-:W-:Y:S01]  /*23790*/  PLOP3.LUT P0, PT, PT, PT, PT, 0x80, 0x0 ;  /* 0x000000000000781c */ /* 0x000fe20003f0f070 */
[----:B------:R-:W-:Y:S01]  /*237a0*/  VIADD R0, R0, 0x30850 ;  /* 0x0003085000007836 */ /* 0x000fe20000000000 */
[----:B------:R-:W-:Y:S01]  /*237b0*/  UMOV UR6, 0x0 ;  /* 0x0000000000067882 */ /* 0x000fe20000000000 */
[----:B------:R-:W-:Y:S01]  /*237c0*/  UIADD3.X UR5, URZ, UR37, URZ, UP0, !UPT ;  /* 0x000000253f057290 */ /* 0x000fe200087fe43f */
[----:B------:R-:W-:Y:S01]  /*237d0*/  UMOV UR7, 0x14f00000 ;  /* 0x14f0000000077882 */ /* 0x000fe20000000000 */
[----:B------:R-:W-:Y:S01]  /*237e0*/  UMOV UR10, URZ ;  /* 0x0000003f000a7c82 */ /* 0x000fe20008000000 */
[----:B----4-:R-:W-:-:S04]  /*237f0*/  IMAD R2, R2, 0x9000, R4 ;  /* 0x0000900002027824 */ /* 0x010fc800078e0204 */
[----:B------:R-:W-:Y:S02]  /*23800*/  VIADD R4, R2, 0x400 ;  /* 0x0000040002047836 */ /* 0x000fe40000000000 */
[----:B---3--:R-:W-:-:S07]  /*23810*/  IMAD R3, R3, 0x60, R5 ;  /* 0x0000006003037824 */ /* 0x008fce00078e0205 */
.L_x_2005:
        /* <DEDUP_REMOVED lines=9> */
[----:B-1----:R-:W-:Y:S05]  /*238b0*/  @P0 BRA.U.ANY `(.L_x_2005) ;  /* 0xfffffffd00d80947 */ /* 0x002fea000393ffff */
[----:B------:R-:W-:Y:S01]  /*238c0*/  PLOP3.LUT P0, PT, PT, PT, PT, 0x80, 0x0 ;  /* 0x000000000000781c */ /* 0x000fe20003f0f070 */
[----:B------:R-:W-:Y:S01]  /*238d0*/  VIADD R4, R2, 0x3400 ;  /* 0x0000340002047836 */ /* 0x000fe20000000000 */
[----:B------:R-:W-:Y:S01]  /*238e0*/  UMOV UR6, 0x0 ;  /* 0x0000000000067882 */ /* 0x000fe20000000000 */
[----:B------:R-:W-:Y:S01]  /*238f0*/  UMOV UR7, 0x14f00000 ;  /* 0x14f0000000077882 */ /* 0x000fe20000000000 */
[----:B------:R-:W-:-:S09]  /*23900*/  UMOV UR10, 0x40 ;  /* 0x00000040000a7882 */ /* 0x000fd20000000000 */
.L_x_2006:
        /* <DEDUP_REMOVED lines=15> */
.L_x_2007:
        /* <DEDUP_REMOVED lines=10> */
.L_x_2000:
[----:B------:R-:W-:Y:S05]  /*23aa0*/  BSYNC B0 ;  /* 0x0000000000007941 */ /* 0x000fea0003800000 */
.L_x_1999:
[----:B-1----:R-:W3:Y:S04]  /*23ab0*/  LDL.LU R5, [R1+0x2d4] ;  /* 0x0002d40001057983 */ /* 0x002ee80000300800 */
        /* <DEDUP_REMOVED lines=8> */
.L_x_1921:
[----:B------:R-:W-:Y:S05]  /*23b40*/  BSYNC B7 ;  /* 0x0000000000077941 */ /* 0x000fea0003800000 */
.L_x_1919:
[----:B-1----:R-:W3:Y:S02]  /*23b50*/  LDL R0, [R1+0x2f0] ;  /* 0x0002f00001007983 */ /* 0x002ee40000100800 */
[----:B---3--:R-:W-:-:S13]  /*23b60*/  LOP3.LUT P0, RZ, R0, 0x2, RZ, 0xc0, !PT ;  /* 0x0000000200ff7812 */ /* 0x008fda000780c0ff */
[----:B------:R-:W-:Y:S05]  /*23b70*/  @!P0 BRA `(.L_x_2008) ;  /* 0x0000000000288947 */ /* 0x000fea0003800000 */
[----:B------:R-:W-:Y:S05]  /*23b80*/  WARPSYNC.ALL ;  /* 0x0000000000007948 */ /* 0x000fea0003800000 */
[----:B------:R-:W1:Y:S08]  /*23b90*/  S2UR UR5, SR_CgaCtaId ;  /* 0x00000000000579c3 */ /* 0x000e700000008800 */
[----:B------:R-:W-:Y:S06]  /*23ba0*/  BAR.SYNC.DEFER_BLOCKING 0x5, 0x180 ;  /* 0x0146000000007b1d */ /* 0x000fec0000010000 */
[----:B------:R-:W-:-:S02]  /*23bb0*/  UMOV UR4, 0x400 ;  /* 0x0000040000047882 */ /* 0x000fc40000000000 */
[----:B-1----:R-:W-:-:S06]  /*23bc0*/  ULEA UR4, UR5, UR4, 0x18 ;  /* 0x0000000405047291 */ /* 0x002fcc000f8ec03f */
[----:B------:R-:W-:-:S05]  /*23bd0*/  IMAD.U32 R0, RZ, RZ, UR4 ;  /* 0x00000004ff007e24 */ /* 0x000fca000f8e00ff */
[----:B------:R3:W4:Y:S04]  /*23be0*/  LDS.128 R16, [R0+0x308d0] ;  /* 0x0308d00000107984 */ /* 0x0007280000000c00 */
[----:B------:R3:W-:Y:S01]  /*23bf0*/  STL [R1+0x2d0], R0 ;  /* 0x0002d00001007387 */ /* 0x0007e20000100800 */
[----:B------:R-:W-:Y:S06]  /*23c00*/  BAR.ARV 0x4, 0x180 ;  /* 0x0106000000007b1d */ /* 0x000fec0000002000 */
[----:B------:R-:W-:Y:S05]  /*23c10*/  BRA `(.L_x_2009) ;  /* 0x0000000800e47947 */ /* 0x000fea0003800000 */
.L_x_2008:
[----:B------:R-:W1:Y:S01]  /*23c20*/  S2R R0, SR_TID.X ;  /* 0x0000000000007919 */ /* 0x000e620000002100 */
[----:B------:R-:W-:Y:S01]  /*23c30*/  UMOV UR4, 0xffffffff ;  /* 0xffffffff00047882 */ /* 0x000fe20000000000 */
[----:B-1----:R-:W-:-:S04]  /*23c40*/  LOP3.LUT R6, R0, 0x1f, RZ, 0xc0, !PT ;  /* 0x0000001f00067812 */ /* 0x002fc800078ec0ff */
[----:B------:R-:W-:Y:S01]  /*23c50*/  ISETP.NE.AND P0, PT, R6, 0x1f, PT ;  /* 0x0000001f0600780c */ /* 0x000fe20003f05270 */
[----:B------:R-:W-:-:S12]  /*23c60*/  BRA.DIV UR4, `(.L_x_2010) ;  /* 0x0000002e04447947 */ /* 0x000fd8000b800000 */
[----:B------:R-:W-:Y:S01]  /*23c70*/  IMAD.IADD R0, R19, 0x1, R6 ;  /* 0x0000000113007824 */ /* 0x000fe200078e0206 */
[----:B------:R-:W-:Y:S01]  /*23c80*/  ULDC UR4, c[0x0][0xc3c] ;  /* 0x00030f0000047ab9 */ /* 0x000fe20000000800 */
[----:B------:R-:W-:-:S03]  /*23c90*/  ULDC.64 UR6, c[0x0][0x208] ;  /* 0x0000820000067ab9 */ /* 0x000fc60000000a00 */
[----:B------:R-:W-:-:S13]  /*23ca0*/  ISETP.GE.OR P1, PT, R0, UR4, !P0 ;  /* 0x0000000400007c0c */ /* 0x000fda000c726670 */
[----:B------:R-:W1:Y:S02]  /*23cb0*/  @!P1 LDC.64 R2, c[0x0][0xc80] ;  /* 0x00032000ff029b82 */ /* 0x000e640000000a00 */
[----:B-1----:R-:W-:-:S06]  /*23cc0*/  @!P1 IMAD.WIDE R2, R0, 0x4, R2 ;  /* 0x0000000400029825 */ /* 0x002fcc00078e0202 */
[----:B------:R1:W3:Y:S01]  /*23cd0*/  @!P1 LDG.E R2, desc[UR6][R2.64] ;  /* 0x0000000602029981 */ /* 0x0002e2000c1e1900 */
[C---:B------:R-:W-:Y:S02]  /*23ce0*/  ISETP.GE.U32.AND P2, PT, R6.reuse, 0x2, PT ;  /* 0x000000020600780c */ /* 0x040fe40003f46070 */
[C---:B------:R-:W-:Y:S01]  /*23cf0*/  ISETP.GE.U32.AND P3, PT, R6.reuse, 0x4, PT ;  /* 0x000000040600780c */ /* 0x040fe20003f66070 */
[----:B------:R-:W-:Y:S01]  /*23d00*/  SHFL.IDX PT, R5, R16, 0x1, 0x1f ;  /* 0x00201f0010057f89 */ /* 0x000fe200000e0000 */
[C---:B------:R-:W-:Y:S02]  /*23d10*/  ISETP.GE.U32.AND P4, PT, R6.reuse, 0x8, PT ;  /* 0x000000080600780c */ /* 0x040fe40003f86070 */
[C---:B------:R-:W-:Y:S01]  /*23d20*/  ISETP.GE.U32.AND P5, PT, R6.reuse, 0x10, PT ;  /* 0x000000100600780c */ /* 0x040fe20003fa6070 */
[----:B-1----:R-:W-:Y:S02]  /*23d30*/  IMAD.MOV.U32 R3, RZ, RZ, RZ ;  /* 0x000000ffff037224 */ /* 0x002fe400078e00ff */
[----:B---3--:R-:W-:Y:S01]  /*23d40*/  @!P1 IMAD.MOV.U32 R3, RZ, RZ, R2 ;  /* 0x000000ffff039224 */ /* 0x008fe200078e0002 */
[----:B------:R-:W-:-:S04]  /*23d50*/  ISETP.NE.AND P1, PT, R6, RZ, PT ;  /* 0x000000ff0600720c */ /* 0x000fc80003f25270 */
[----:B------:R-:W1:Y:S02]  /*23d60*/  SHFL.UP PT, R2, R3, 0x1, RZ ;  /* 0x0420000003027989 */ /* 0x000e6400000e00ff */
[----:B-1----:R-:W-:-:S05]  /*23d70*/  SEL R0, R2, RZ, P1 ;  /* 0x000000ff02007207 */ /* 0x002fca0000800000 */
[----:B------:R-:W-:Y:S02]  /*23d80*/  IMAD.IADD R2, R3, 0x1, R0 ;  /* 0x0000000103027824 */ /* 0x000fe400078e0200 */
[----:B------:R-:W-:Y:S04]  /*23d90*/  SHFL.IDX PT, R0, R16, RZ, 0x1f ;  /* 0x00001fff10007589 */ /* 0x000fe800000e0000 */
        /* <DEDUP_REMOVED lines=12> */
[----:B------:R1:W3:Y:S02]  /*23e60*/  SHFL.IDX PT, R16, R2, 0x1f, 0x1f ;  /* 0x03e01f0002107f89 */ /* 0x0002e400000e0000 */
.L_x_2110:
[----:B------:R-:W-:Y:S02]  /*23e70*/  ULDC UR4, c[0x0][0xc38] ;  /* 0x00030e0000047ab9 */ /* 0x000fe40000000800 */
[----:B------:R-:W-:-:S04]  /*23e80*/  IMAD.U32 R4, RZ, RZ, UR4 ;  /* 0x00000004ff047e24 */ /* 0x000fc8000f8e00ff */
[----:B---3--:R-:W-:-:S04]  /*23e90*/  IMAD R16, R16, R4, RZ ;  /* 0x0000000410107224 */ /* 0x008fc800078e02ff */
[----:B------:R-:W-:-:S05]  /*23ea0*/  IMAD.IADD R5, R5, 0x1, R16 ;  /* 0x0000000105057824 */ /* 0x000fca00078e0210 */
[----:B------:R-:W-:-:S13]  /*23eb0*/  ISETP.GT.AND P6, PT, R5, R0, PT ;  /* 0x000000000500720c */ /* 0x000fda0003fc4270 */
[----:B------:R-:W-:Y:S05]  /*23ec0*/  @P6 BRA `(.L_x_2011) ;  /* 0x0000000000a06947 */ /* 0x000fea0003800000 */
.L_x_2016:
[----:B-1----:R-:W1:Y:S01]  /*23ed0*/  LDC R2, c[0x0][0xc3c] ;  /* 0x00030f00ff027b82 */ /* 0x002e620000000800 */
[----:B------:R-:W-:-:S05]  /*23ee0*/  VIADD R19, R19, 0x1f ;  /* 0x0000001f13137836 */ /* 0x000fca0000000000 */
[----:B-1----:R-:W-:-:S13]  /*23ef0*/  ISETP.GE.AND P6, PT, R19, R2, PT ;  /* 0x000000021300720c */ /* 0x002fda0003fc6270 */
[----:B------:R-:W-:Y:S05]  /*23f00*/  @P6 BRA `(.L_x_2012) ;  /* 0x0000000400dc6947 */ /* 0x000fea0003800000 */
[----:B------:R-:W1:Y:S01]  /*23f10*/  S2R R3, SR_TID.X ;  /* 0x0000000000037919 */ /* 0x000e620000002100 */
[----:B------:R-:W-:Y:S01]  /*23f20*/  BSSY B0, `(.L_x_2013) ;  /* 0x000000a000007945 */ /* 0x000fe20003800000 */
[----:B-1----:R-:W-:-:S05]  /*23f30*/  LOP3.LUT R3, R3, 0x1f, RZ, 0xc0, !PT ;  /* 0x0000001f03037812 */ /* 0x002fca00078ec0ff */
[----:B------:R-:W-:Y:S02]  /*23f40*/  IMAD.IADD R4, R19, 0x1, R3 ;  /* 0x0000000113047824 */ /* 0x000fe400078e0203 */
[----:B------:R-:W-:-:S03]  /*23f50*/  IMAD.MOV.U32 R3, RZ, RZ, RZ ;  /* 0x000000ffff037224 */ /* 0x000fc600078e00ff */
[----:B------:R-:W-:-:S13]  /*23f60*/  ISETP.GE.OR P6, PT, R4, R2, !P0 ;  /* 0x000000020400720c */ /* 0x000fda00047c6670 */
[----:B------:R-:W-:Y:S05]  /*23f70*/  @P6 BRA `(.L_x_2014) ;  /* 0x0000000000106947 */ /* 0x000fea0003800000 */
[----:B------:R-:W1:Y:S01]  /*23f80*/  LDC.64 R2, c[0x0][0xc80] ;  /* 0x00032000ff027b82 */ /* 0x000e620000000a00 */
[----:B------:R-:W-:Y:S01]  /*23f90*/  ULDC.64 UR4, c[0x0][0x208] ;  /* 0x0000820000047ab9 */ /* 0x000fe20000000a00 */
[----:B-1----:R-:W-:-:S06]  /*23fa0*/  IMAD.WIDE R2, R4, 0x4, R2 ;  /* 0x0000000404027825 */ /* 0x002fcc00078e0202 */
[----:B------:R1:W5:Y:S02]  /*23fb0*/  LDG.E R3, desc[UR4][R2.64] ;  /* 0x0000000402037981 */ /* 0x000364000c1e1900 */
.L_x_2014:
[----:B------:R-:W-:Y:S05]  /*23fc0*/  BSYNC B0 ;  /* 0x0000000000007941 */ /* 0x000fea0003800000 */
.L_x_2013:
[----:B------:R-:W-:-:S03]  /*23fd0*/  UMOV UR4, 0xffffffff ;  /* 0xffffffff00047882 */ /* 0x000fc60000000000 */
[----:B------:R-:W-:Y:S05]  /*23fe0*/  BRA.DIV UR4, `(.L_x_2015) ;  /* 0x0000002e04a47947 */ /* 0x000fea000b800000 */
[----:B-1---5:R-:W1:Y:S02]  /*23ff0*/  SHFL.UP PT, R2, R3, 0x1, RZ ;  /* 0x0420000003027989 */ /* 0x022e6400000e00ff */
        /* <DEDUP_REMOVED lines=15> */
.L_x_2118:
[----:B------:R-:W-:Y:S02]  /*240f0*/  ULDC UR4, c[0x0][0xc38] ;  /* 0x00030e0000047ab9 */ /* 0x000fe40000000800 */
[----:B------:R-:W-:-:S04]  /*24100*/  IMAD.U32 R4, RZ, RZ, UR4 ;  /* 0x00000004ff047e24 */ /* 0x000fc8000f8e00ff */
[----:B---3--:R-:W-:-:S04]  /*24110*/  IMAD R16, R16, R4, RZ ;  /* 0x0000000410107224 */ /* 0x008fc800078e02ff */
[----:B------:R-:W-:-:S05]  /*24120*/  IMAD.IADD R5, R16, 0x1, R5 ;  /* 0x0000000110057824 */ /* 0x000fca00078e0205 */
[----:B------:R-:W-:-:S13]  /*24130*/  ISETP.GT.AND P6, PT, R5, R0, PT ;  /* 0x000000000500720c */ /* 0x000fda0003fc4270 */
[----:B------:R-:W-:Y:S05]  /*24140*/  @!P6 BRA `(.L_x_2016) ;  /* 0xfffffffc0060e947 */ /* 0x000fea000383ffff */
.L_x_2011:
[----:B------:R-:W-:Y:S01]  /*24150*/  IMAD.IADD R16, R5, 0x1, -R16 ;  /* 0x0000000105107824 */ /* 0x000fe200078e0a10 */
[----:B------:R-:W-:-:S03]  /*24160*/  UMOV UR4, 0xffffffff ;  /* 0xffffffff00047882 */ /* 0x000fc60000000000 */
[----:B------:R-:W-:-:S05]  /*24170*/  IMAD R5, R2, R4, R16 ;  /* 0x0000000402057224 */ /* 0x000fca00078e0210 */
[----:B------:R-:W-:Y:S01]  /*24180*/  ISETP.GT.AND P6, PT, R5, R0, PT ;  /* 0x000000000500720c */ /* 0x000fe20003fc4270 */
[----:B------:R-:W-:-:S12]  /*24190*/  BRA.DIV UR4, `(.L_x_2017) ;  /* 0x0000003204107947 */ /* 0x000fd8000b800000 */
[----:B------:R-:W-:-:S04]  /*241a0*/  VOTE.ANY R5, PT, !P6 ;  /* 0x0000000000057806 */ /* 0x000fc800070e0100 */
[----:B------:R-:W3:Y:S02]  /*241b0*/  POPC R6, R5 ;  /* 0x0000000500067309 */ /* 0x000ee40000000000 */
[----:B---3--:R3:W4:Y:S02]  /*241c0*/  SHFL.IDX PT, R17, R3, R6, 0x1f ;  /* 0x00001f0603117589 */ /* 0x00872400000e0000 */
.L_x_2122:
[----:B------:R-:W-:Y:S01]  /*241d0*/  ISETP.NE.AND P0, PT, R5, RZ, PT ;  /* 0x000000ff0500720c */ /* 0x000fe20003f05270 */
[----:B------:R-:W-:-:S12]  /*241e0*/  IMAD.MOV.U32 R5, RZ, RZ, RZ ;  /* 0x000000ffff057224 */ /* 0x000fd800078e00ff */
[----:B------:R-:W-:Y:S05]  /*241f0*/  @!P0 BRA `(.L_x_2018) ;  /* 0x0000000000148947 */ /* 0x000fea0003800000 */
[----:B------:R-:W-:Y:S01]  /*24200*/  UMOV UR4, 0xffffffff ;  /* 0xffffffff00047882 */ /* 0x000fe20000000000 */
[----:B------:R-:W-:Y:S02]  /*24210*/  VIADD R12, R6, 0xffffffff ;  /* 0xffffffff060c7836 */ /* 0x000fe40000000000 */
[----:B------:R-:W-:Y:S05]  /*24220*/  BRA.DIV UR4, `(.L_x_2019) ;  /* 0x0000003204347947 */ /* 0x000fea000b800000 */
[----:B-1----:R1:W0:Y:S02]  /*24230*/  SHFL.IDX PT, R2, R2, R12, 0x1f ;  /* 0x00001f0c02027589 */ /* 0x00222400000e0000 */
.L_x_2125:
[----:B0-----:R-:W-:-:S07]  /*24240*/  IMAD.MOV.U32 R5, RZ, RZ, R2 ;  /* 0x000000ffff057224 */ /* 0x001fce00078e0002 */
.L_x_2018:
[----:B-1-3--:R-:W1:Y:S01]  /*24250*/  LDC.64 R2, c[0x0][0xc90] ;  /* 0x00032400ff027b82 */ /* 0x00ae620000000a00 */
[----:B------:R-:W-:Y:S01]  /*24260*/  IMAD.IADD R19, R6, 0x1, R19 ;  /* 0x0000000106137824 */ /* 0x000fe200078e0213 */
[----:B------:R-:W-:-:S03]  /*24270*/  ULDC.64 UR4, c[0x0][0x208] ;  /* 0x0000820000047ab9 */ /* 0x000fc60000000a00 */
[----:B-1----:R-:W-:-:S05]  /*24280*/  IMAD.WIDE R2, R19, 0x4, R2 ;  /* 0x0000000413027825 */ /* 0x002fca00078e0202 */
[----:B--2---:R-:W4:Y:S01]  /*24290*/  LDG.E R7, desc[UR4][R2.64] ;  /* 0x0000000402077981 */ /* 0x004f22000c1e1900 */
[----:B------:R-:W-:-:S04]  /*242a0*/  IMAD R16, R5, R4, R16 ;  /* 0x0000000405107224 */ /* 0x000fc800078e0210 */
[----:B------:R-:W-:Y:S02]  /*242b0*/  IMAD.IADD R0, R0, 0x1, -R16 ;  /* 0x0000000100007824 */ /* 0x000fe400078e0a10 */
[----:B----4-:R-:W-:-:S05]  /*242c0*/  IMAD R6, R17, R7, RZ ;  /* 0x0000000711067224 */ /* 0x010fca00078e02ff */
[----:B0-----:R-:W-:-:S04]  /*242d0*/  IABS R8, R6 ;  /* 0x0000000600087213 */ /* 0x001fc80000000000 */
        /* <DEDUP_REMOVED lines=27> */
[----:B------:R-:W-:-:S04]  /*24490*/  VIADDMNMX R4, R3, R4, R7, PT ;  /* 0x0000000403047246 */ /* 0x000fc80003800107 */
        /* <DEDUP_REMOVED lines=19> */
[C---:B------:R-:W-:Y:S01]  /*245d0*/  LOP3.LUT R3, R0.reuse, R4, RZ, 0x3c, !PT ;  /* 0x0000000400037212 */ /* 0x040fe200078e3cff */
[----:B------:R-:W-:-:S03]  /*245e0*/  IMAD.IADD R0, R0, 0x1, R5 ;  /* 0x0000000100007824 */ /* 0x000fc600078e0205 */
        /* <DEDUP_REMOVED lines=9> */
.L_x_2012:
[----:B------:R-:W-:Y:S01]  /*24680*/  UMOV UR4, URZ ;  /* 0x0000003f00047c82 */ /* 0x000fe20008000000 */
[----:B------:R-:W-:Y:S01]  /*24690*/  UMOV UR5, URZ ;  /* 0x0000003f00057c82 */ /* 0x000fe20008000000 */
[----:B------:R-:W-:Y:S01]  /*246a0*/  ULDC UR6, c[0x0][0xc3c] ;  /* 0x00030f0000067ab9 */ /* 0x000fe20000000800 */
[----:B------:R-:W-:Y:S02]  /*246b0*/  IMAD.MOV.U32 R16, RZ, RZ, R0 ;  /* 0x000000ffff107224 */ /* 0x000fe400078e0000 */
[----:B------:R-:W-:Y:S02]  /*246c0*/  IMAD.U32 R17, RZ, RZ, UR4 ;  /* 0x00000004ff117e24 */ /* 0x000fe4000f8e00ff */
[----:B------:R-:W-:Y:S02]  /*246d0*/  IMAD.U32 R18, RZ, RZ, UR5 ;  /* 0x00000005ff127e24 */ /* 0x000fe4000f8e00ff */
[----:B------:R-:W-:-:S07]  /*246e0*/  IMAD.U32 R19, RZ, RZ, UR6 ;  /* 0x00000006ff137e24 */ /* 0x000fce000f8e00ff */
.L_x_2020:
[----:B------:R1:W3:Y:S01]  /*246f0*/  LDL R3, [R1+0x2d0] ;  /* 0x0002d00001037983 */ /* 0x0002e20000100800 */
[----:B------:R-:W4:Y:S01]  /*24700*/  S2R R0, SR_TID.X ;  /* 0x0000000000007919 */ /* 0x000f220000002100 */
[----:B------:R-:W-:Y:S05]  /*24710*/  WARPSYNC.ALL ;  /* 0x0000000000007948 */ /* 0x000fea0003800000 */
[----:B----4-:R-:W-:Y:S01]  /*24720*/  LOP3.LUT R0, R0, 0x1f, RZ, 0xc0, !PT ;  /* 0x0000001f00007812 */ /* 0x010fe200078ec0ff */
[----:B------:R-:W-:Y:S03]  /*24730*/  BAR.SYNC.DEFER_BLOCKING 0x4, 0x180 ;  /* 0x0106000000007b1d */ /* 0x000fe60000010000 */
[----:B------:R-:W-:-:S13]  /*24740*/  ISETP.NE.AND P0, PT, R0, RZ, PT ;  /* 0x000000ff0000720c */ /* 0x000fda0003f05270 */
[----:B------:R-:W3:Y:S01]  /*24750*/  @!P0 S2R R0, SR_CgaCtaId ;  /* 0x0000000000008919 */ /* 0x000ee20000008800 */
[----:B------:R-:W-:-:S04]  /*24760*/  @!P0 MOV R2, 0x400 ;  /* 0x0000040000028802 */ /* 0x000fc80000000f00 */
[----:B---3--:R-:W-:-:S05]  /*24770*/  @!P0 LEA R3, R0, R2, 0x18 ;  /* 0x0000000200038211 */ /* 0x008fca00078ec0ff */
[----:B------:R1:W-:Y:S04]  /*24780*/  @!P0 STS.128 [R3+0x308d0], R16 ;  /* 0x0308d01003008388 */ /* 0x0003e80000000c00 */
[----:B------:R1:W-:Y:S01]  /*24790*/  @!P0 STL [R1+0x2d0], R3 ;  /* 0x0002d00301008387 */ /* 0x0003e20000100800 */
[----:B------:R-:W-:Y:S06]  /*247a0*/  BAR.ARV 0x5, 0x180 ;  /* 0x0146000000007b1d */ /* 0x000fec0000002000 */
.L_x_2009:
[----:B------:R-:W-:Y:S02]  /*247b0*/  ULDC UR4, c[0x0][0xc3c] ;  /* 0x00030f0000047ab9 */ /* 0x000fe40000000800 */
[----:B----4-:R-:W-:-:S13]  /*247c0*/  ISETP.GE.AND P0, PT, R19, UR4, PT ;  /* 0x0000000413007c0c */ /* 0x010fda000bf06270 */
[----:B------:R-:W-:Y:S05]  /*247d0*/  @!P0 BRA `(.L_x_2021) ;  /* 0xffffff8800248947 */ /* 0x000fea000383ffff */
[----:B------:R-:W-:Y:S05]  /*247e0*/  BSYNC B8 ;  /* 0x0000000000087941 */ /* 0x000fea0003800000 */
.L_x_1859:
[----:B---3--:R-:W3:Y:S01]  /*247f0*/  LDL.LU R0, [R1+0x318] ;  /* 0x0003180001007983 */ /* 0x008ee20000300800 */
[----:B------:R-:W-:Y:S01]  /*24800*/  BSSY B0, `(.L_x_2022) ;  /* 0x000000b000007945 */ /* 0x000fe20003800000 */
[----:B------:R-:W4:Y:S01]  /*24810*/  S2R R5, SR_CgaCtaId ;  /* 0x0000000000057919 */ /* 0x000f220000008800 */
[----:B---3--:R-:W-:-:S05]  /*24820*/  VIADD R0, R0, 0x1 ;  /* 0x0000000100007836 */ /* 0x008fca0000000000 */
[----:B0-----:R-:W-:-:S04]  /*24830*/  LEA.HI R2, R0, R0, RZ, 0x1 ;  /* 0x0000000000027211 */ /* 0x001fc800078f08ff */
[----:B-1----:R-:W-:-:S05]  /*24840*/  LOP3.LUT R3, R2, 0xfffffffe, RZ, 0xc0, !PT ;  /* 0xfffffffe02037812 */ /* 0x002fca00078ec0ff */
[----:B------:R-:W-:Y:S01]  /*24850*/  IMAD.IADD R3, R0, 0x1, -R3 ;  /* 0x0000000100037824 */ /* 0x000fe200078e0a03 */
[----:B------:R-:W-:-:S04]  /*24860*/  MOV R0, 0x400 ;  /* 0x0000040000007802 */ /* 0x000fc80000000f00 */
[----:B----4-:R-:W-:Y:S02]  /*24870*/  LEA R0, R5, R0, 0x18 ;  /* 0x0000000005007211 */ /* 0x010fe400078ec0ff */
[----:B------:R-:W-:-:S04]  /*24880*/  SHF.L.U32 R3, R3, 0x1f, RZ ;  /* 0x0000001f03037819 */ /* 0x000fc800000006ff */
[----:B------:R-:W0:Y:S02]  /*24890*/  SYNCS.PHASECHK.TRANS64.TRYWAIT P0, [R0+URZ+0x30820], R3 ;  /* 0x03082003000075a7 */ /* 0x000e24000800017f */
[----:B0-----:R-:W-:Y:S05]  /*248a0*/  @!P0 BRA `(.L_x_2023) ;  /* 0x0000002800bc8947 */ /* 0x001fea0003800000 */
.L_x_2126:
[----:B------:R-:W-:Y:S05]  /*248b0*/  BSYNC B0 ;  /* 0x0000000000007941 */ /* 0x000fea0003800000 */
.L_x_2022:
[----:B------:R-:W-:-:S03]  /*248c0*/  UMOV UR4, 0xffffffff ;  /* 0xffffffff00047882 */ /* 0x000fc60000000000 */
[----:B------:R-:W-:Y:S05]  /*248d0*/  BRA.DIV UR4, `(.L_x_2024) ;  /* 0x0000002a04c47947 */ /* 0x000fea000b800000 */
[----:B------:R-:W1:Y:S02]  /*248e0*/  S2R R2, SR_TID.X ;  /* 0x0000000000027919 */ /* 0x000e640000002100 */
[----:B-1----:R-:W-:-:S04]  /*248f0*/  SHF.R.U32.HI R2, RZ, 0x5, R2 ;  /* 0x00000005ff027819 */ /* 0x002fc80000011602 */
[----:B------:R-:W-:-:S05]  /*24900*/  LOP3.LUT R2, R2, 0x3, RZ, 0xc0, !PT ;  /* 0x0000000302027812 */ /* 0x000fca00078ec0ff */
[----:B------:R1:W3:Y:S02]  /*24910*/  SHFL.IDX PT, R14, R2, RZ, 0x1f ;  /* 0x00001fff020e7589 */ /* 0x0002e400000e0000 */
.L_x_2129:
[----:B---3--:R-:W-:Y:S01]  /*24920*/  ISETP.NE.AND P0, PT, R14, RZ, PT ;  /* 0x000000ff0e00720c */ /* 0x008fe20003f05270 */
[----:B------:R-:W-:-:S12]  /*24930*/  BSSY B0, `(.L_x_2025) ;  /* 0x0000029000007945 */ /* 0x000fd80003800000 */
[----:B------:R-:W-:Y:S05]  /*24940*/  @P0 BRA `(.L_x_2026) ;  /* 0x00000000009c0947 */ /* 0x000fea0003800000 */
[----:B------:R-:W-:-:S03]  /*24950*/  UMOV UR4, 0xffffffff ;  /* 0xffffffff00047882 */ /* 0x000fc60000000000 */
[----:B------:R-:W-:Y:S05]  /*24960*/  BRA.DIV UR4, `(.L_x_2027) ;  /* 0x0000002a04d47947 */ /* 0x000fea000b800000 */
[----:B------:R-:W-:-:S13]  /*24970*/  ELECT P6, URZ, PT ;  /* 0x00000000003f782f */ /* 0x000fda00038c0000 */
.L_x_2132:
[----:B------:R-:W-:Y:S05]  /*24980*/  @!P6 BRA `(.L_x_2026) ;  /* 0x00000000008ce947 */ /* 0x000fea0003800000 */
[----:B-1----:R-:W3:Y:S02]  /*24990*/  LDL R2, [R1+0x320] ;  /* 0x0003200001027983 */ /* 0x002ee40000100800 */
[----:B---3--:R-:W-:-:S13]  /*249a0*/  R2UR UR4, R2 ;  /* 0x00000000020472ca */ /* 0x008fda00000e0000 */
[----:B------:R-:W-:-:S06]  /*249b0*/  ULOP3.LUT UR4, UR4, 0x2, URZ, 0xfc, !UPT ;  /* 0x0000000204047892 */ /* 0x000fcc000f8efc3f */
[----:B------:R-:W-:-:S05]  /*249c0*/  IMAD.U32 R2, RZ, RZ, UR4 ;  /* 0x00000004ff027e24 */ /* 0x000fca000f8e00ff */
[----:B------:R-:W-:-:S13]  /*249d0*/  ISETP.NE.AND P2, PT, R2, 0x3, PT ;  /* 0x000000030200780c */ /* 0x000fda0003f45270 */
[----:B------:R-:W-:Y:S05]  /*249e0*/  @!P2 BRA `(.L_x_2028) ;  /* 0x000000000004a947 */ /* 0x000fea0003800000 */
[----:B------:R-:W-:Y:S01]  /*249f0*/  BPT.TRAP 0x1 ;  /* 0x000000040000795c */ /* 0x000fe20000300000 */
.L_x_2028:
        /* <DEDUP_REMOVED lines=14> */
.L_x_2133:
[----:B------:R-:W1:Y:S02]  /*24ae0*/  SYNCS.PHASECHK.TRANS64.TRYWAIT P0, [R7+URZ], R2 ;  /* 0x00000002070075a7 */ /* 0x000e64000800017f */
[----:B-1----:R-:W-:Y:S05]  /*24af0*/  @!P0 BRA `(.L_x_2030) ;  /* 0x0000002800a48947 */ /* 0x002fea0003800000 */
.L_x_2134:
[----:B------:R-:W-:Y:S05]  /*24b00*/  @!P2 BRA `(.L_x_2031) ;  /* 0x000000000004a947 */ /* 0x000fea0003800000 */
[----:B------:R-:W-:Y:S01]  /*24b10*/  BPT.TRAP 0x1 ;  /* 0x000000040000795c */ /* 0x000fe20000300000 */
.L_x_2031:
[----:B------:R-:W2:Y:S01]  /*24b20*/  LDL.LU R4, [R1+0x2d4] ;  /* 0x0002d40001047983 */ /* 0x000ea20000300800 */
[----:B------:R-:W-:-:S04]  /*24b30*/  VIADD R0, R0, 0x30860 ;  /* 0x0003086000007836 */ /* 0x000fc80000000000 */
[----:B--2---:R-:W-:-:S04]  /*24b40*/  IMAD R4, R4, 0x8, R0 ;  /* 0x0000000804047824 */ /* 0x004fc800078e0200 */
[----:B------:R-:W2:Y:S02]  /*24b50*/  SYNCS.PHASECHK.TRANS64.TRYWAIT P0, [R4+URZ], R5 ;  /* 0x00000005040075a7 */ /* 0x000ea4000800017f */
[----:B--2---:R-:W-:Y:S05]  /*24b60*/  @!P0 BRA `(.L_x_2032) ;  /* 0x00000028009c8947 */ /* 0x004fea0003800000 */
.L_x_2135:
[----:B------:R-:W-:-:S07]  /*24b70*/  IMAD R3, R3, 0x8, R0 ;  /* 0x0000000803037824 */ /* 0x000fce00078e0200 */
.L_x_2033:
[----:B---3--:R3:W4:Y:S02]  /*24b80*/  SYNCS.PHASECHK.TRANS64.TRYWAIT P0, [R3+URZ], R2 ;  /* 0x00000002030075a7 */ /* 0x008724000800017f */
[----:B----4-:R-:W-:Y:S05]  /*24b90*/  @!P0 NANOSLEEP.SYNCS 0x989680 ;  /* 0x009896800000895d */ /* 0x010fea0003900000 */
[----:B------:R-:W4:Y:S02]  /*24ba0*/  @!P0 SYNCS.PHASECHK.TRANS64 P0, [R3+URZ], R2 ;  /* 0x00000002030085a7 */ /* 0x000f24000800007f */
[----:B----4-:R-:W-:Y:S05]  /*24bb0*/  @!P0 BRA `(.L_x_2033) ;  /* 0xfffffffc00f08947 */ /* 0x010fea000383ffff */
.L_x_2026:
[----:B------:R-:W-:Y:S05]  /*24bc0*/  BSYNC B0 ;  /* 0x0000000000007941 */ /* 0x000fea0003800000 */
.L_x_2025:
[----:B------:R-:W-:Y:S05]  /*24bd0*/  EXIT ;  /* 0x000000000000794d */ /* 0x000fea0003800000 */
.L_x_1694:
[----:B0-----:R0:W1:Y:S02]  /*24be0*/  SYNCS.PHASECHK.TRANS64.TRYWAIT P0, [R49+URZ+0x308b0], R8 ;  /* 0x0308b008310075a7 */ /* 0x001064000800017f */
[----:B-1----:R-:W-:Y:S05]  /*24bf0*/  @!P0 NANOSLEEP.SYNCS 0x989680 ;  /* 0x009896800000895d */ /* 0x002fea0003900000 */
[----:B------:R-:W1:Y:S02]  /*24c00*/  @!P0 SYNCS.PHASECHK.TRANS64 P0, [R49+URZ+0x308b0], R8 ;  /* 0x0308b008310085a7 */ /* 0x000e64000800007f */
[----:B-1----:R-:W-:Y:S05]  /*24c10*/  @!P0 BRA `(.L_x_1694) ;  /* 0xfffffffc00f08947 */ /* 0x002fea000383ffff */
[----:B------:R-:W-:Y:S05]  /*24c20*/  BRA `(.L_x_2034) ;  /* 0xfffffdf0004c7947 */ /* 0x000fea000383ffff */
.L_x_1715:
[----:B------:R-:W-:Y:S02]  /*24c30*/  IMAD.MOV.U32 R13, RZ, RZ, R4 ;  /* 0x000000ffff0d7224 */ /* 0x000fe400078e0004 */
[----:B------:R-:W-:Y:S02]  /*24c40*/  IMAD.MOV.U32 R12, RZ, RZ, RZ ;  /* 0x000000ffff0c7224 */ /* 0x000fe400078e00ff */
[----:B------:R-:W-:Y:S02]  /*24c50*/  IMAD.MOV.U32 R11, RZ, RZ, 0x1c1f ;  /* 0x00001c1fff0b7424 */ /* 0x000fe400078e00ff */
[----:B------:R-:W-:-:S07]  /*24c60*/  IMAD.MOV.U32 R15, RZ, RZ, -0x1 ;  /* 0xffffffffff0f7424 */ /* 0x000fce00078e00ff */
[----:B------:R-:W-:Y:S05]  /*24c70*/  WARPSYNC.COLLECTIVE R15, `(.L_x_2035) ;  /* 0x000000000f087348 */ /* 0x000fea0003c00000 */
[----:B------:R0:W1:Y:S02]  /*24c80*/  SHFL.IDX P6, R14, R13, R12, R11 ;  /* 0x0000000c0d0e7389 */ /* 0x00006400000c000b */
[----:B01----:R-:W-:Y:S01]  /*24c90*/  ENDCOLLECTIVE ;  /* 0x000000000000791b */ /* 0x003fe20003800000 */
.L_x_2035:
[----:B------:R-:W-:Y:S02]  /*24ca0*/  IMAD.MOV.U32 R13, RZ, RZ, R0 ;  /* 0x000000ffff0d7224 */ /* 0x000fe400078e0000 */
[----:B------:R-:W-:-:S07]  /*24cb0*/  IMAD.MOV.U32 R3, RZ, RZ, R14 ;  /* 0x000000ffff037224 */ /* 0x000fce00078e000e */
[----:B------:R-:W-:Y:S05]  /*24cc0*/  WARPSYNC.COLLECTIVE R15, `(.L_x_2036) ;  /* 0x000000000f087348 */ /* 0x000fea0003c00000 */
[----:B------:R0:W1:Y:S02]  /*24cd0*/  SHFL.IDX P6, R14, R13, R12, R11 ;  /* 0x0000000c0d0e7389 */ /* 0x00006400000c000b */
[----:B01----:R-:W-:Y:S01]  /*24ce0*/  ENDCOLLECTIVE ;  /* 0x000000000000791b */ /* 0x003fe20003800000 */
.L_x_2036:
[----:B------:R-:W-:Y:S02]  /*24cf0*/  IMAD.MOV.U32 R13, RZ, RZ, R7 ;  /* 0x000000ffff0d7224 */ /* 0x000fe400078e0007 */
[----:B------:R-:W-:-:S07]  /*24d00*/  IMAD.MOV.U32 R2, RZ, RZ, R14 ;  /* 0x000000ffff027224 */ /* 0x000fce00078e000e */
[----:B------:R-:W-:Y:S05]  /*24d10*/  WARPSYNC.COLLECTIVE R15, `(.L_x_2037) ;  /* 0x000000000f087348 */ /* 0x000fea0003c00000 */
[----:B------:R0:W1:Y:S02]  /*24d20*/  SHFL.IDX P6, R14, R13, R12, R11 ;  /* 0x0000000c0d0e7389 */ /* 0x00006400000c000b */
[----:B01----:R-:W-:Y:S01]  /*24d30*/  ENDCOLLECTIVE ;  /* 0x000000000000791b */ /* 0x003fe20003800000 */
.L_x_2037:
[----:B------:R-:W-:Y:S02]  /*24d40*/  IMAD.MOV.U32 R13, RZ, RZ, R6 ;  /* 0x000000ffff0d7224 */ /* 0x000fe400078e0006 */
[----:B------:R-:W-:-:S07]  /*24d50*/  IMAD.MOV.U32 R5, RZ, RZ, R14 ;  /* 0x000000ffff057224 */ /* 0x000fce00078e000e */
[----:B------:R-:W-:Y:S05]  /*24d60*/  WARPSYNC.COLLECTIVE R15, `(.L_x_2038) ;  /* 0x000000000f087348 */ /* 0x000fea0003c00000 */
[----:B------:R0:W1:Y:S02]  /*24d70*/  SHFL.IDX P6, R14, R13, R12, R11 ;  /* 0x0000000c0d0e7389 */ /* 0x00006400000c000b */
[----:B01----:R-:W-:Y:S01]  /*24d80*/  ENDCOLLECTIVE ;  /* 0x000000000000791b */ /* 0x003fe20003800000 */
.L_x_2038:
[----:B------:R-:W-:Y:S05]  /*24d90*/  BRA `(.L_x_2039) ;  /* 0xfffffe0400747947 */ /* 0x000fea000383ffff */
.L_x_1718:
[----:B------:R-:W-:Y:S01]  /*24da0*/  BSSY B1, `(.L_x_2040) ;  /* 0x0000008000017945 */ /* 0x000fe20003800000 */
[----:B------:R-:W-:Y:S02]  /*24db0*/  IMAD.MOV.U32 R13, RZ, RZ, R4 ;  /* 0x000000ffff0d7224 */ /* 0x000fe400078e0004 */
[----:B------:R-:W-:Y:S02]  /*24dc0*/  IMAD.MOV.U32 R12, RZ, RZ, 0x1 ;  /* 0x00000001ff0c7424 */ /* 0x000fe400078e00ff */
[----:B------:R-:W-:Y:S02]  /*24dd0*/  IMAD.MOV.U32 R11, RZ, RZ, 0x1c1f ;  /* 0x00001c1fff0b7424 */ /* 0x000fe400078e00ff */
[----:B------:R-:W-:-:S07]  /*24de0*/  IMAD.MOV.U32 R15, RZ, RZ, -0x1 ;  /* 0xffffffffff0f7424 */ /* 0x000fce00078e00ff */
[----:B0---4-:R-:W-:Y:S05]  /*24df0*/  WARPSYNC.COLLECTIVE R15, `(.L_x_2041) ;  /* 0x000000000f087348 */ /* 0x011fea0003c00000 */
[----:B----4-:R1:W2:Y:S02]  /*24e00*/  SHFL.IDX P6, R14, R13, R12, R11 ;  /* 0x0000000c0d0e7389 */ /* 0x0102a400000c000b */
[----:B012---:R-:W-:Y:S01]  /*24e10*/  ENDCOLLECTIVE ;  /* 0x000000000000791b */ /* 0x007fe20003800000 */
.L_x_2041:
[----:B------:R-:W-:Y:S05]  /*24e20*/  BSYNC B1 ;  /* 0x0000000000017941 */ /* 0x000fea0003800000 */
.L_x_2040:
[----:B------:R-:W-:Y:S02]  /*24e30*/  IMAD.MOV.U32 R13, RZ, RZ, R0 ;  /* 0x000000ffff0d7224 */ /* 0x000fe400078e0000 */
[----:B------:R-:W-:Y:S02]  /*24e40*/  IMAD.MOV.U32 R12, RZ, RZ, 0x1 ;  /* 0x00000001ff0c7424 */ /* 0x000fe400078e00ff */
[----:B------:R-:W-:Y:S02]  /*24e50*/  IMAD.MOV.U32 R11, RZ, RZ, 0x1c1f ;  /* 0x00001c1fff0b7424 */ /* 0x000fe400078e00ff */
[----:B------:R-:W-:Y:S02]  /*24e60*/  IMAD.MOV.U32 R15, RZ, RZ, -0x1 ;  /* 0xffffffffff0f7424 */ /* 0x000fe400078e00ff */
[----:B------:R-:W-:-:S07]  /*24e70*/  IMAD.MOV.U32 R3, RZ, RZ, R14 ;  /* 0x000000ffff037224 */ /* 0x000fce00078e000e */
[----:B------:R-:W-:Y:S05]  /*24e80*/  WARPSYNC.COLLECTIVE R15, `(.L_x_2042) ;  /* 0x000000000f087348 */ /* 0x000fea0003c00000 */
[----:B------:R0:W1:Y:S02]  /*24e90*/  SHFL.IDX P6, R14, R13, R12, R11 ;  /* 0x0000000c0d0e7389 */ /* 0x00006400000c000b */
[----:B01----:R-:W-:Y:S01]  /*24ea0*/  ENDCOLLECTIVE ;  /* 0x000000000000791b */ /* 0x003fe20003800000 */
.L_x_2042:
[----:B------:R-:W-:Y:S02]  /*24eb0*/  IMAD.MOV.U32 R13, RZ, RZ, R7 ;  /* 0x000000ffff0d7224 */ /* 0x000fe400078e0007 */
[----:B------:R-:W-:-:S07]  /*24ec0*/  IMAD.MOV.U32 R2, RZ, RZ, R14 ;  /* 0x000000ffff027224 */ /* 0x000fce00078e000e */
[----:B------:R-:W-:Y:S05]  /*24ed0*/  WARPSYNC.COLLECTIVE R15, `(.L_x_2043) ;  /* 0x000000000f087348 */ /* 0x000fea0003c00000 */
[----:B------:R0:W1:Y:S02]  /*24ee0*/  SHFL.IDX P6, R14, R13, R12, R11 ;  /* 0x0000000c0d0e7389 */ /* 0x00006400000c000b */
[----:B01----:R-:W-:Y:S01]  /*24ef0*/  ENDCOLLECTIVE ;  /* 0x000000000000791b */ /* 0x003fe20003800000 */
.L_x_2043:
[----:B------:R-:W-:Y:S02]  /*24f00*/  IMAD.MOV.U32 R13, RZ, RZ, R6 ;  /* 0x000000ffff0d7224 */ /* 0x000fe400078e0006 */
[----:B------:R-:W-:-:S07]  /*24f10*/  IMAD.MOV.U32 R5, RZ, RZ, R14 ;  /* 0x000000ffff057224 */ /* 0x000fce00078e000e */
[----:B------:R-:W-:Y:S05]  /*24f20*/  WARPSYNC.COLLECTIVE R15, `(.L_x_2044) ;  /* 0x000000000f087348 */ /* 0x000fea0003c00000 */
[----:B------:R0:W1:Y:S02]  /*24f30*/  SHFL.IDX P6, R14, R13, R12, R11 ;  /* 0x0000000c0d0e7389 */ /* 0x00006400000c000b */
[----:B01----:R-:W-:Y:S01]  /*24f40*/  ENDCOLLECTIVE ;  /* 0x000000000000791b */ /* 0x003fe20003800000 */
.L_x_2044:
[----:B------:R-:W-:Y:S05]  /*24f50*/  BRA `(.L_x_2045) ;  /* 0xfffffe0c00287947 */ /* 0x000fea000383ffff */
.L_x_1721:
[----:B0-----:R-:W-:-:S04]  /*24f60*/  IMAD.U32 R5, RZ, RZ, UR39 ;  /* 0x00000027ff057e24 */ /* 0x001fc8000f8e00ff */
[----:B------:R0:W1:Y:S03]  /*24f70*/  SYNCS.PHASECHK.TRANS64.TRYWAIT P0, [R5+URZ+0x30800], R4 ;  /* 0x03080004050075a7 */ /* 0x000066000800017f */
[----:B-1----:R-:W-:Y:S05]  /*24f80*/  @!P0 NANOSLEEP.SYNCS 0x989680 ;  /* 0x009896800000895d */ /* 0x002fea0003900000 */
[----:B------:R-:W1:Y:S02]  /*24f90*/  @!P0 SYNCS.PHASECHK.TRANS64 P0, [R5+URZ+0x30800], R4 ;  /* 0x03080004050085a7 */ /* 0x000e64000800007f */
[----:B-1----:R-:W-:Y:S05]  /*24fa0*/  @!P0 BRA `(.L_x_1721) ;  /* 0xfffffffc00ec8947 */ /* 0x002fea000383ffff */
[----:B------:R-:W-:Y:S05]  /*24fb0*/  BRA `(.L_x_2046) ;  /* 0xfffffe1400487947 */ /* 0x000fea000383ffff */
.L_x_1745:
[----:B------:R-:W-:Y:S02]  /*24fc0*/  IMAD.MOV.U32 R13, RZ, RZ, R4 ;  /* 0x000000ffff0d7224 */ /* 0x000fe400078e0004 */
[----:B------:R-:W-:Y:S02]  /*24fd0*/  IMAD.MOV.U32 R12, RZ, RZ, RZ ;  /* 0x000000ffff0c7224 */ /* 0x000fe400078e00ff */
[----:B------:R-:W-:Y:S02]  /*24fe0*/  IMAD.MOV.U32 R11, RZ, RZ, 0x1c1f ;  /* 0x00001c1fff0b7424 */ /* 0x000fe400078e00ff */
[----:B------:R-:W-:-:S07]  /*24ff0*/  IMAD.MOV.U32 R15, RZ, RZ, -0x1 ;  /* 0xffffffffff0f7424 */ /* 0x000fce00078e00ff */
[----:B------:R-:W-:Y:S05]  /*25000*/  WARPSYNC.COLLECTIVE R15, `(.L_x_2047) ;  /* 0x000000000f087348 */ /* 0x000fea0003c00000 */
[----:B------:R0:W1:Y:S02]  /*25010*/  SHFL.IDX P6, R14, R13, R12, R11 ;  /* 0x0000000c0d0e7389 */ /* 0x00006400000c000b */
[----:B01----:R-:W-:Y:S01]  /*25020*/  ENDCOLLECTIVE ;  /* 0x000000000000791b */ /* 0x003fe20003800000 */
.L_x_2047:
[----:B------:R-:W-:Y:S02]  /*25030*/  IMAD.MOV.U32 R13, RZ, RZ, R0 ;  /* 0x000000ffff0d7224 */ /* 0x000fe400078e0000 */
[----:B------:R-:W-:-:S07]  /*25040*/  IMAD.MOV.U32 R3, RZ, RZ, R14 ;  /* 0x000000ffff037224 */ /* 0x000fce00078e000e */
[----:B------:R-:W-:Y:S05]  /*25050*/  WARPSYNC.COLLECTIVE R15, `(.L_x_2048) ;  /* 0x000000000f087348 */ /* 0x000fea0003c00000 */
[----:B------:R0:W1:Y:S02]  /*25060*/  SHFL.IDX P6, R14, R13, R12, R11 ;  /* 0x0000000c0d0e7389 */ /* 0x00006400000c000b */
[----:B01----:R-:W-:Y:S01]  /*25070*/  ENDCOLLECTIVE ;  /* 0x000000000000791b */ /* 0x003fe20003800000 */
.L_x_2048:
[----:B------:R-:W-:Y:S02]  /*25080*/  IMAD.MOV.U32 R13, RZ, RZ, R9 ;  /* 0x000000ffff0d7224 */ /* 0x000fe400078e0009 */
[----:B------:R-:W-:-:S07]  /*25090*/  IMAD.MOV.U32 R2, RZ, RZ, R14 ;  /* 0x000000ffff027224 */ /* 0x000fce00078e000e */
[----:B------:R-:W-:Y:S05]  /*250a0*/  WARPSYNC.COLLECTIVE R15, `(.L_x_2049) ;  /* 0x000000000f087348 */ /* 0x000fea0003c00000 */
[----:B------:R0:W1:Y:S02]  /*250b0*/  SHFL.IDX P6, R14, R13, R12, R11 ;  /* 0x0000000c0d0e7389 */ /* 0x00006400000c000b */
[----:B01----:R-:W-:Y:S01]  /*250c0*/  ENDCOLLECTIVE ;  /* 0x000000000000791b */ /* 0x003fe20003800000 */
.L_x_2049:
[----:B------:R-:W-:Y:S02]  /*250d0*/  IMAD.MOV.U32 R13, RZ, RZ, R8 ;  /* 0x000000ffff0d7224 */ /* 0x000fe400078e0008 */
[----:B------:R-:W-:-:S07]  /*250e0*/  IMAD.MOV.U32 R5, RZ, RZ, R14 ;  /* 0x000000ffff057224 */ /* 0x000fce00078e000e */
[----:B------:R-:W-:Y:S05]  /*250f0*/  WARPSYNC.COLLECTIVE R15, `(.L_x_2050) ;  /* 0x000000000f087348 */ /* 0x000fea0003c00000 */
[----:B------:R0:W1:Y:S02]  /*25100*/  SHFL.IDX P6, R14, R13, R12, R11 ;  /* 0x0000000c0d0e7389 */ /* 0x00006400000c000b */
[----:B01----:R-:W-:Y:S01]  /*25110*/  ENDCOLLECTIVE ;  /* 0x000000000000791b */ /* 0x003fe20003800000 */
.L_x_2050:
[----:B------:R-:W-:Y:S02]  /*25120*/  IMAD.MOV.U32 R12, RZ, RZ, R2 ;  /* 0x000000ffff0c7224 */ /* 0x000fe400078e0002 */
[----:B------:R-:W-:Y:S01]  /*25130*/  IMAD.MOV.U32 R13, RZ, RZ, R3 ;  /* 0x000000ffff0d7224 */ /* 0x000fe200078e0003 */
[----:B------:R-:W-:Y:S06]  /*25140*/  BRA `(.L_x_2051) ;  /* 0xfffffe3800ec7947 */ /* 0x000fec000383ffff */
.L_x_1748:
[----:B------:R-:W-:Y:S01]  /*25150*/  BSSY B1, `(.L_x_2052) ;  /* 0x0000008000017945 */ /* 0x000fe20003800000 */
[----:B------:R-:W-:Y:S02]  /*25160*/  IMAD.MOV.U32 R13, RZ, RZ, R4 ;  /* 0x000000ffff0d7224 */ /* 0x000fe400078e0004 */
[----:B------:R-:W-:Y:S02]  /*25170*/  IMAD.MOV.U32 R12, RZ, RZ, 0x1 ;  /* 0x00000001ff0c7424 */ /* 0x000fe400078e00ff */
[----:B------:R-:W-:Y:S02]  /*25180*/  IMAD.MOV.U32 R11, RZ, RZ, 0x1c1f ;  /* 0x00001c1fff0b7424 */ /* 0x000fe400078e00ff */
[----:B------:R-:W-:-:S07]  /*25190*/  IMAD.MOV.U32 R15, RZ, RZ, -0x1 ;  /* 0xffffffffff0f7424 */ /* 0x000fce00078e00ff */
[----:B------:R-:W-:Y:S05]  /*251a0*/  WARPSYNC.COLLECTIVE R15, `(.L_x_2053) ;  /* 0x000000000f087348 */ /* 0x000fea0003c00000 */
[----:B------:R0:W1:Y:S02]  /*251b0*/  SHFL.IDX P6, R14, R13, R12, R11 ;  /* 0x0000000c0d0e7389 */ /* 0x00006400000c000b */
[----:B01----:R-:W-:Y:S01]  /*251c0*/  ENDCOLLECTIVE ;  /* 0x000000000000791b */ /* 0x003fe20003800000 */
.L_x_2053:
[----:B------:R-:W-:Y:S05]  /*251d0*/  BSYNC B1 ;  /* 0x0000000000017941 */ /* 0x000fea0003800000 */
.L_x_2052:
        /* <DEDUP_REMOVED lines=8> */
.L_x_2054:
[----:B------:R-:W-:Y:S02]  /*25260*/  IMAD.MOV.U32 R21, RZ, RZ, R3 ;  /* 0x000000ffff157224 */ /* 0x000fe400078e0003 */
[----:B------:R-:W-:Y:S02]  /*25270*/  IMAD.MOV.U32 R13, RZ, RZ, R9 ;  /* 0x000000ffff0d7224 */ /* 0x000fe400078e0009 */
[----:B------:R-:W-:-:S07]  /*25280*/  IMAD.MOV.U32 R2, RZ, RZ, R14 ;  /* 0x000000ffff027224 */ /* 0x000fce00078e000e */
[----:B------:R-:W-:Y:S05]  /*25290*/  WARPSYNC.COLLECTIVE R15, `(.L_x_2055) ;  /* 0x000000000f087348 */ /* 0x000fea0003c00000 */
[----:B------:R0:W1:Y:S02]  /*252a0*/  SHFL.IDX P6, R14, R13, R12, R11 ;  /* 0x0000000c0d0e7389 */ /* 0x00006400000c000b */
[----:B01----:R-:W-:Y:S01]  /*252b0*/  ENDCOLLECTIVE ;  /* 0x000000000000791b */ /* 0x003fe20003800000 */
.L_x_2055:
[----:B------:R-:W-:Y:S02]  /*252c0*/  IMAD.MOV.U32 R20, RZ, RZ, R2 ;  /* 0x000000ffff147224 */ /* 0x000fe400078e0002 */
[----:B------:R-:W-:Y:S02]  /*252d0*/  IMAD.MOV.U32 R13, RZ, RZ, R8 ;  /* 0x000000ffff0d7224 */ /* 0x000fe400078e0008 */
[----:B------:R-:W-:-:S07]  /*252e0*/  IMAD.MOV.U32 R5, RZ, RZ, R14 ;  /* 0x000000ffff057224 */ /* 0x000fce00078e000e */
[----:B------:R-:W-:Y:S05]  /*252f0*/  WARPSYNC.COLLECTIVE R15, `(.L_x_2056) ;  /* 0x000000000f087348 */ /* 0x000fea0003c00000 */
[----:B------:R0:W1:Y:S02]  /*25300*/  SHFL.IDX P6, R14, R13, R12, R11 ;  /* 0x0000000c0d0e7389 */ /* 0x00006400000c000b */
[----:B01----:R-:W-:Y:S01]  /*25310*/  ENDCOLLECTIVE ;  /* 0x000000000000791b */ /* 0x003fe20003800000 */
.L_x_2056:
[----:B------:R-:W-:Y:S05]  /*25320*/  BRA `(.L_x_2057) ;  /* 0xfffffe4000287947 */ /* 0x000fea000383ffff */
.L_x_1751:
[----:B0-----:R-:W-:-:S04]  /*25330*/  IMAD.U32 R61, RZ, RZ, UR39 ;  /* 0x00000027ff3d7e24 */ /* 0x001fc8000f8e00ff */
[----:B------:R0:W1:Y:S03]  /*25340*/  SYNCS.PHASECHK.TRANS64.TRYWAIT P0, [R61+URZ+0x30800], R60 ;  /* 0x0308003c3d0075a7 */ /* 0x000066000800017f */
[----:B-1----:R-:W-:Y:S05]  /*25350*/  @!P0 NANOSLEEP.SYNCS 0x989680 ;  /* 0x009896800000895d */ /* 0x002fea0003900000 */
[----:B------:R-:W1:Y:S02]  /*25360*/  @!P0 SYNCS.PHASECHK.TRANS64 P0, [R61+URZ+0x30800], R60 ;  /* 0x0308003c3d0085a7 */ /* 0x000e64000800007f */
[----:B-1----:R-:W-:Y:S05]  /*25370*/  @!P0 BRA `(.L_x_1751) ;  /* 0xfffffffc00ec8947 */ /* 0x002fea000383ffff */
[----:B------:R-:W-:Y:S05]  /*25380*/  BRA `(.L_x_2058) ;  /* 0xfffffe4400b87947 */ /* 0x000fea000383ffff */
.L_x_1765:
[----:B-1----:R1:W2:Y:S02]  /*25390*/  SYNCS.PHASECHK.TRANS64.TRYWAIT P2, [R73+URZ+0x30830], R0 ;  /* 0x03083000490075a7 */ /* 0x0022a4000804017f */
[----:B--2---:R-:W-:Y:S05]  /*253a0*/  @!P2 NANOSLEEP.SYNCS 0x989680 ;  /* 0x009896800000a95d */ /* 0x004fea0003900000 */
[----:B------:R-:W2:Y:S02]  /*253b0*/  @!P2 SYNCS.PHASECHK.TRANS64 P2, [R73+URZ+0x30830], R0 ;  /* 0x030830004900a5a7 */ /* 0x000ea4000804007f */
[----:B--2---:R-:W-:Y:S05]  /*253c0*/  @!P2 BRA `(.L_x_1765) ;  /* 0xfffffffc00f0a947 */ /* 0x004fea000383ffff */
[----:B------:R-:W-:Y:S05]  /*253d0*/  BRA `(.L_x_1764) ;  /* 0xfffffe7000447947 */ /* 0x000fea000383ffff */
.L_x_1781:
[----:B-1----:R-:W-:-:S04]  /*253e0*/  IMAD.U32 R11, RZ, RZ, UR7 ;  /* 0x00000007ff0b7e24 */ /* 0x002fc8000f8e00ff */
[----:B------:R1:W2:Y:S03]  /*253f0*/  SYNCS.PHASECHK.TRANS64.TRYWAIT P2, [R11+URZ+0x30830], R10 ;  /* 0x0308300a0b0075a7 */ /* 0x0002a6000804017f */
[----:B--2---:R-:W-:Y:S05]  /*25400*/  @!P2 NANOSLEEP.SYNCS 0x989680 ;  /* 0x009896800000a95d */ /* 0x004fea0003900000 */
[----:B------:R-:W2:Y:S02]  /*25410*/  @!P2 SYNCS.PHASECHK.TRANS64 P2, [R11+URZ+0x30830], R10 ;  /* 0x0308300a0b00a5a7 */ /* 0x000ea4000804007f */
[----:B--2---:R-:W-:Y:S05]  /*25420*/  @!P2 BRA `(.L_x_1781) ;  /* 0xfffffffc00eca947 */ /* 0x004fea000383ffff */
[----:B------:R-:W-:Y:S05]  /*25430*/  BRA `(.L_x_1780) ;  /* 0xfffffea000e07947 */ /* 0x000fea000383ffff */
.L_x_1785:
[----:B---3--:R-:W-:-:S04]  /*25440*/  IMAD.U32 R2, RZ, RZ, UR6 ;  /* 0x00000006ff027e24 */ /* 0x008fc8000f8e00ff */
[----:B------:R3:W4:Y:S03]  /*25450*/  SYNCS.PHASECHK.TRANS64.TRYWAIT P2, [R2+URZ+0x30850], R0 ;  /* 0x03085000020075a7 */ /* 0x000726000804017f */
[----:B----4-:R-:W-:Y:S05]  /*25460*/  @!P2 NANOSLEEP.SYNCS 0x989680 ;  /* 0x009896800000a95d */ /* 0x010fea0003900000 */
[----:B------:R-:W4:Y:S02]  /*25470*/  @!P2 SYNCS.PHASECHK.TRANS64 P2, [R2+URZ+0x30850], R0 ;  /* 0x030850000200a5a7 */ /* 0x000f24000804007f */
[----:B----4-:R-:W-:Y:S05]  /*25480*/  @!P2 BRA `(.L_x_1785) ;  /* 0xfffffffc00eca947 */ /* 0x010fea000383ffff */
[----:B------:R-:W-:Y:S05]  /*25490*/  BRA `(.L_x_1784) ;  /* 0xfffffeac00807947 */ /* 0x000fea000383ffff */
.L_x_1802:
[----:B-1----:R-:W-:-:S04]  /*254a0*/  IMAD.U32 R4, RZ, RZ, UR6 ;  /* 0x00000006ff047e24 */ /* 0x002fc8000f8e00ff */
[----:B------:R1:W2:Y:S03]  /*254b0*/  SYNCS.PHASECHK.TRANS64.TRYWAIT P2, [R4+URZ+0x30830], R3 ;  /* 0x03083003040075a7 */ /* 0x0002a6000804017f */
[----:B--2---:R-:W-:Y:S05]  /*254c0*/  @!P2 NANOSLEEP.SYNCS 0x989680 ;  /* 0x009896800000a95d */ /* 0x004fea0003900000 */
[----:B------:R-:W2:Y:S02]  /*254d0*/  @!P2 SYNCS.PHASECHK.TRANS64 P2, [R4+URZ+0x30830], R3 ;  /* 0x030830030400a5a7 */ /* 0x000ea4000804007f */
[----:B--2---:R-:W-:Y:S05]  /*254e0*/  @!P2 BRA `(.L_x_1802) ;  /* 0xfffffffc00eca947 */ /* 0x004fea000383ffff */
[----:B------:R-:W-:Y:S05]  /*254f0*/  BRA `(.L_x_1801) ;  /* 0xfffffed800d07947 */ /* 0x000fea000383ffff */
.L_x_1806:
[----:B---3--:R-:W-:-:S04]  /*25500*/  IMAD.U32 R2, RZ, RZ, UR11 ;  /* 0x0000000bff027e24 */ /* 0x008fc8000f8e00ff */
[----:B------:R3:W4:Y:S03]  /*25510*/  SYNCS.PHASECHK.TRANS64.TRYWAIT P2, [R2+URZ+0x30850], R0 ;  /* 0x03085000020075a7 */ /* 0x000726000804017f */
[----:B----4-:R-:W-:Y:S05]  /*25520*/  @!P2 NANOSLEEP.SYNCS 0x989680 ;  /* 0x009896800000a95d */ /* 0x010fea0003900000 */
[----:B------:R-:W4:Y:S02]  /*25530*/  @!P2 SYNCS.PHASECHK.TRANS64 P2, [R2+URZ+0x30850], R0 ;  /* 0x030850000200a5a7 */ /* 0x000f24000804007f */
[----:B----4-:R-:W-:Y:S05]  /*25540*/  @!P2 BRA `(.L_x_1806) ;  /* 0xfffffffc00eca947 */ /* 0x010fea000383ffff */
[----:B------:R-:W-:Y:S05]  /*25550*/  BRA `(.L_x_1805) ;  /* 0xfffffee400707947 */ /* 0x000fea000383ffff */
.L_x_1812:
[----:B-1----:R-:W-:-:S04]  /*25560*/  IMAD.U32 R4, RZ, RZ, UR6 ;  /* 0x00000006ff047e24 */ /* 0x002fc8000f8e00ff */
[----:B------:R1:W2:Y:S03]  /*25570*/  SYNCS.PHASECHK.TRANS64.TRYWAIT P2, [R4+URZ+0x30830], R3 ;  /* 0x03083003040075a7 */ /* 0x0002a6000804017f */
[----:B--2---:R-:W-:Y:S05]  /*25580*/  @!P2 NANOSLEEP.SYNCS 0x989680 ;  /* 0x009896800000a95d */ /* 0x004fea0003900000 */
[----:B------:R-:W2:Y:S02]  /*25590*/  @!P2 SYNCS.PHASECHK.TRANS64 P2, [R4+URZ+0x30830], R3 ;  /* 0x030830030400a5a7 */ /* 0x000ea4000804007f */
[----:B--2---:R-:W-:Y:S05]  /*255a0*/  @!P2 BRA `(.L_x_1812) ;  /* 0xfffffffc00eca947 */ /* 0x004fea000383ffff */
[----:B------:R-:W-:Y:S05]  /*255b0*/  BRA `(.L_x_1811) ;  /* 0xfffffefc00b87947 */ /* 0x000fea000383ffff */
.L_x_1816:
[----:B---3--:R-:W-:-:S04]  /*255c0*/  IMAD.U32 R2, RZ, RZ, UR11 ;  /* 0x0000000bff027e24 */ /* 0x008fc8000f8e00ff */
[----:B------:R3:W4:Y:S03]  /*255d0*/  SYNCS.PHASECHK.TRANS64.TRYWAIT P2, [R2+URZ+0x30850], R0 ;  /* 0x03085000020075a7 */ /* 0x000726000804017f */
[----:B----4-:R-:W-:Y:S05]  /*255e0*/  @!P2 NANOSLEEP.SYNCS 0x989680 ;  /* 0x009896800000a95d */ /* 0x010fea0003900000 */
[----:B------:R-:W4:Y:S02]  /*255f0*/  @!P2 SYNCS.PHASECHK.TRANS64 P2, [R2+URZ+0x30850], R0 ;  /* 0x030850000200a5a7 */ /* 0x000f24000804007f */
[----:B----4-:R-:W-:Y:S05]  /*25600*/  @!P2 BRA `(.L_x_1816) ;  /* 0xfffffffc00eca947 */ /* 0x010fea000383ffff */
[----:B------:R-:W-:Y:S05]  /*25610*/  BRA `(.L_x_1815) ;  /* 0xffffff0800587947 */ /* 0x000fea000383ffff */
.L_x_1829:
[----:B-1----:R-:W-:-:S04]  /*25620*/  IMAD.U32 R7, RZ, RZ, UR5 ;  /* 0x00000005ff077e24 */ /* 0x002fc8000f8e00ff */
[----:B------:R1:W2:Y:S03]  /*25630*/  SYNCS.PHASECHK.TRANS64.TRYWAIT P0, [R7+URZ+0x30850], R0 ;  /* 0x03085000070075a7 */ /* 0x0002a6000800017f */
[----:B--2---:R-:W-:Y:S05]  /*25640*/  @!P0 NANOSLEEP.SYNCS 0x989680 ;  /* 0x009896800000895d */ /* 0x004fea0003900000 */
[----:B------:R-:W2:Y:S02]  /*25650*/  @!P0 SYNCS.PHASECHK.TRANS64 P0, [R7+URZ+0x30850], R0 ;  /* 0x03085000070085a7 */ /* 0x000ea4000800007f */
[----:B--2---:R-:W-:Y:S05]  /*25660*/  @!P0 BRA `(.L_x_1829) ;  /* 0xfffffffc00ec8947 */ /* 0x004fea000383ffff */
[----:B------:R-:W-:Y:S05]  /*25670*/  BRA `(.L_x_1828) ;  /* 0xffffff3800447947 */ /* 0x000fea000383ffff */
.L_x_1873:
[----:B------:R-:W1:Y:S01]  /*25680*/  S2R R7, SR_TID.X ;  /* 0x0000000000077919 */ /* 0x000e620000002100 */
[----:B------:R-:W-:Y:S01]  /*25690*/  BSSY B1, `(.L_x_2059) ;  /* 0x000000a000017945 */ /* 0x000fe20003800000 */
[----:B------:R-:W-:Y:S02]  /*256a0*/  IMAD.MOV.U32 R12, RZ, RZ, RZ ;  /* 0x000000ffff0c7224 */ /* 0x000fe400078e00ff */
[----:B0-----:R-:W-:Y:S02]  /*256b0*/  IMAD.MOV.U32 R11, RZ, RZ, 0x1f ;  /* 0x0000001fff0b7424 */ /* 0x001fe400078e00ff */
[----:B------:R-:W-:Y:S01]  /*256c0*/  IMAD.MOV.U32 R15, RZ, RZ, -0x1 ;  /* 0xffffffffff0f7424 */ /* 0x000fe200078e00ff */
[----:B-1----:R-:W-:-:S04]  /*256d0*/  SHF.R.U32.HI R7, RZ, 0x5, R7 ;  /* 0x00000005ff077819 */ /* 0x002fc80000011607 */
[----:B------:R-:W-:-:S05]  /*256e0*/  LOP3.LUT R7, R7, 0x3, RZ, 0xc0, !PT ;  /* 0x0000000307077812 */ /* 0x000fca00078ec0ff */
[----:B------:R-:W-:-:S07]  /*256f0*/  IMAD.MOV.U32 R13, RZ, RZ, R7 ;  /* 0x000000ffff0d7224 */ /* 0x000fce00078e0007 */
[----:B------:R-:W-:Y:S05]  /*25700*/  WARPSYNC.COLLECTIVE R15, `(.L_x_2060) ;  /* 0x000000000f087348 */ /* 0x000fea0003c00000 */
[----:B------:R0:W1:Y:S02]  /*25710*/  SHFL.IDX P6, R14, R13, R12, R11 ;  /* 0x0000000c0d0e7389 */ /* 0x00006400000c000b */
[----:B01----:R-:W-:Y:S01]  /*25720*/  ENDCOLLECTIVE ;  /* 0x000000000000791b */ /* 0x003fe20003800000 */
.L_x_2060:
[----:B------:R-:W-:Y:S05]  /*25730*/  BSYNC B1 ;  /* 0x0000000000017941 */ /* 0x000fea0003800000 */
.L_x_2059:
[----:B------:R-:W-:Y:S05]  /*25740*/  BRA `(.L_x_2061) ;  /* 0xffffff8400047947 */ /* 0x000fea000383ffff */
.L_x_1875:
[----:B------:R-:W-:Y:S01]  /*25750*/  BSSY B1, `(.L_x_2062) ;  /* 0x0000006000017945 */ /* 0x000fe20003800000 */
[----:B------:R-:W-:-:S07]  /*25760*/  IMAD.MOV.U32 R15, RZ, RZ, -0x1 ;  /* 0xffffffffff0f7424 */ /* 0x000fce00078e00ff */
[----:B01----:R-:W-:Y:S05]  /*25770*/  WARPSYNC.COLLECTIVE R15, `(.L_x_2063) ;  /* 0x000000000f0c7348 */ /* 0x003fea0003c00000 */
[----:B------:R-:W-:Y:S02]  /*25780*/  ELECT P6, UR62, PT ;  /* 0x00000000003e782f */ /* 0x000fe400038c0000 */
[----:B------:R-:W-:Y:S01]  /*25790*/  MOV R14, UR62 ;  /* 0x0000003e000e7c02 */ /* 0x000fe20008000f00 */
[----:B01----:R-:W-:Y:S10]  /*257a0*/  ENDCOLLECTIVE ;  /* 0x000000000000791b */ /* 0x003ff40003800000 */
.L_x_2063:
[----:B------:R-:W-:Y:S05]  /*257b0*/  BSYNC B1 ;  /* 0x0000000000017941 */ /* 0x000fea0003800000 */
.L_x_2062:
[----:B------:R-:W-:Y:S05]  /*257c0*/  BRA `(.L_x_1874) ;  /* 0xffffff8000fc7947 */ /* 0x000fea000383ffff */
.L_x_1877:
[----:B-1----:R-:W2:Y:S02]  /*257d0*/  LDL R5, [R1+0x2d0] ;  /* 0x0002d00001057983 */ /* 0x002ea40000100800 */
[----:B--2---:R1:W2:Y:S02]  /*257e0*/  SYNCS.PHASECHK.TRANS64.TRYWAIT P0, [R5+URZ+0x30820], R4 ;  /* 0x03082004050075a7 */ /* 0x0042a4000800017f */
[----:B--2---:R-:W-:Y:S05]  /*257f0*/  @!P0 NANOSLEEP.SYNCS 0x989680 ;  /* 0x009896800000895d */ /* 0x004fea0003900000 */
[----:B------:R-:W2:Y:S02]  /*25800*/  @!P0 SYNCS.PHASECHK.TRANS64 P0, [R5+URZ+0x30820], R4 ;  /* 0x03082004050085a7 */ /* 0x000ea4000800007f */
[----:B--2---:R-:W-:Y:S05]  /*25810*/  @!P0 BRA `(.L_x_1877) ;  /* 0xfffffffc00ec8947 */ /* 0x004fea000383ffff */
[----:B------:R-:W-:Y:S05]  /*25820*/  BRA `(.L_x_2064) ;  /* 0xffffff84000c7947 */ /* 0x000fea000383ffff */
.L_x_1881:
[----:B-1----:R1:W2:Y:S02]  /*25830*/  SYNCS.PHASECHK.TRANS64.TRYWAIT P0, [R7+URZ+0x308a0], R10 ;  /* 0x0308a00a070075a7 */ /* 0x0022a4000800017f */
[----:B--2---:R-:W-:Y:S05]  /*25840*/  @!P0 NANOSLEEP.SYNCS 0x989680 ;  /* 0x009896800000895d */ /* 0x004fea0003900000 */
[----:B------:R-:W2:Y:S02]  /*25850*/  @!P0 SYNCS.PHASECHK.TRANS64 P0, [R7+URZ+0x308a0], R10 ;  /* 0x0308a00a070085a7 */ /* 0x000ea4000800007f */
[----:B--2---:R-:W-:Y:S05]  /*25860*/  @!P0 BRA `(.L_x_1881) ;  /* 0xfffffffc00f08947 */ /* 0x004fea000383ffff */
[----:B------:R-:W-:Y:S05]  /*25870*/  BRA `(.L_x_2065) ;  /* 0xffffff8400347947 */ /* 0x000fea000383ffff */
.L_x_1888:
[----:B--2---:R2:W3:Y:S02]  /*25880*/  SYNCS.PHASECHK.TRANS64.TRYWAIT P0, [R7+URZ+0x308c0], R10 ;  /* 0x0308c00a070075a7 */ /* 0x0044e4000800017f */
[----:B---3--:R-:W-:Y:S05]  /*25890*/  @!P0 NANOSLEEP.SYNCS 0x989680 ;  /* 0x009896800000895d */ /* 0x008fea0003900000 */
[----:B------:R-:W3:Y:S02]  /*258a0*/  @!P0 SYNCS.PHASECHK.TRANS64 P0, [R7+URZ+0x308c0], R10 ;  /* 0x0308c00a070085a7 */ /* 0x000ee4000800007f */
[----:B---3--:R-:W-:Y:S05]  /*258b0*/  @!P0 BRA `(.L_x_1888) ;  /* 0xfffffffc00f08947 */ /* 0x008fea000383ffff */
[----:B------:R-:W-:Y:S05]  /*258c0*/  BRA `(.L_x_2066) ;  /* 0xffffff8800387947 */ /* 0x000fea000383ffff */
.L_x_1897:
[----:B-1----:R1:W2:Y:S02]  /*258d0*/  SYNCS.PHASECHK.TRANS64.TRYWAIT P1, [R8+URZ+0x308a0], R7 ;  /* 0x0308a007080075a7 */ /* 0x0022a4000802017f */
[----:B--2---:R-:W-:Y:S05]  /*258e0*/  @!P1 NANOSLEEP.SYNCS 0x989680 ;  /* 0x009896800000995d */ /* 0x004fea0003900000 */
[----:B------:R-:W2:Y:S02]  /*258f0*/  @!P1 SYNCS.PHASECHK.TRANS64 P1, [R8+URZ+0x308a0], R7 ;  /* 0x0308a007080095a7 */ /* 0x000ea4000802007f */
[----:B--2---:R-:W-:Y:S05]  /*25900*/  @!P1 BRA `(.L_x_1897) ;  /* 0xfffffffc00f09947 */ /* 0x004fea000383ffff */
[----:B------:R-:W-:Y:S05]  /*25910*/  BRA `(.L_x_2067) ;  /* 0xffffff8c00887947 */ /* 0x000fea000383ffff */
.L_x_1904:
[----:B--2---:R2:W3:Y:S02]  /*25920*/  SYNCS.PHASECHK.TRANS64.TRYWAIT P1, [R8+URZ+0x308c0], R7 ;  /* 0x0308c007080075a7 */ /* 0x0044e4000802017f */
[----:B---3--:R-:W-:Y:S05]  /*25930*/  @!P1 NANOSLEEP.SYNCS 0x989680 ;  /* 0x009896800000995d */ /* 0x008fea0003900000 */
[----:B------:R-:W3:Y:S02]  /*25940*/  @!P1 SYNCS.PHASECHK.TRANS64 P1, [R8+URZ+0x308c0], R7 ;  /* 0x0308c007080095a7 */ /* 0x000ee4000802007f */
[----:B---3--:R-:W-:Y:S05]  /*25950*/  @!P1 BRA `(.L_x_1904) ;  /* 0xfffffffc00f09947 */ /* 0x008fea000383ffff */
[----:B------:R-:W-:Y:S05]  /*25960*/  BRA `(.L_x_2068) ;  /* 0xffffff9000887947 */ /* 0x000fea000383ffff */
.L_x_1927:
[----:B------:R-:W2:Y:S01]  /*25970*/  S2R R4, SR_TID.X ;  /* 0x0000000000047919 */ /* 0x000ea20000002100 */
[----:B------:R-:W-:Y:S01]  /*25980*/  BSSY B0, `(.L_x_2069) ;  /* 0x000000a000007945 */ /* 0x000fe20003800000 */
[----:B------:R-:W-:Y:S02]  /*25990*/  IMAD.MOV.U32 R12, RZ, RZ, RZ ;  /* 0x000000ffff0c7224 */ /* 0x000fe400078e00ff */
[----:B0-----:R-:W-:Y:S02]  /*259a0*/  IMAD.MOV.U32 R11, RZ, RZ, 0x1f ;  /* 0x0000001fff0b7424 */ /* 0x001fe400078e00ff */
[----:B------:R-:W-:Y:S01]  /*259b0*/  IMAD.MOV.U32 R15, RZ, RZ, -0x1 ;  /* 0xffffffffff0f7424 */ /* 0x000fe200078e00ff */
[----:B--2---:R-:W-:-:S04]  /*259c0*/  SHF.R.U32.HI R4, RZ, 0x5, R4 ;  /* 0x00000005ff047819 */ /* 0x004fc80000011604 */
[----:B------:R-:W-:-:S05]  /*259d0*/  LOP3.LUT R4, R4, 0x3, RZ, 0xc0, !PT ;  /* 0x0000000304047812 */ /* 0x000fca00078ec0ff */
[----:B------:R-:W-:-:S07]  /*259e0*/  IMAD.MOV.U32 R13, RZ, RZ, R4 ;  /* 0x000000ffff0d7224 */ /* 0x000fce00078e0004 */
[----:B-1----:R-:W-:Y:S05]  /*259f0*/  WARPSYNC.COLLECTIVE R15, `(.L_x_2070) ;  /* 0x000000000f087348 */ /* 0x002fea0003c00000 */
[----:B------:R0:W2:Y:S02]  /*25a00*/  SHFL.IDX P6, R14, R13, R12, R11 ;  /* 0x0000000c0d0e7389 */ /* 0x0000a400000c000b */
[----:B012---:R-:W-:Y:S01]  /*25a10*/  ENDCOLLECTIVE ;  /* 0x000000000000791b */ /* 0x007fe20003800000 */
.L_x_2070:
[----:B------:R-:W-:Y:S05]  /*25a20*/  BSYNC B0 ;  /* 0x0000000000007941 */ /* 0x000fea0003800000 */
.L_x_2069:
[----:B------:R-:W-:Y:S05]  /*25a30*/  BRA `(.L_x_2071) ;  /* 0xffffffa000347947 */ /* 0x000fea000383ffff */
.L_x_1929:
[----:B------:R-:W-:Y:S01]  /*25a40*/  BSSY B0, `(.L_x_2072) ;  /* 0x0000006000007945 */ /* 0x000fe20003800000 */
[----:B------:R-:W-:-:S07]  /*25a50*/  IMAD.MOV.U32 R15, RZ, RZ, -0x1 ;  /* 0xffffffffff0f7424 */ /* 0x000fce00078e00ff */
[----:B01-3--:R-:W-:Y:S05]  /*25a60*/  WARPSYNC.COLLECTIVE R15, `(.L_x_2073) ;  /* 0x000000000f0c7348 */ /* 0x00bfea0003c00000 */
[----:B------:R-:W-:Y:S02]  /*25a70*/  ELECT P6, UR62, PT ;  /* 0x00000000003e782f */ /* 0x000fe400038c0000 */
[----:B------:R-:W-:Y:S01]  /*25a80*/  MOV R14, UR62 ;  /* 0x0000003e000e7c02 */ /* 0x000fe20008000f00 */
[----:B01-3--:R-:W-:Y:S10]  /*25a90*/  ENDCOLLECTIVE ;  /* 0x000000000000791b */ /* 0x00bff40003800000 */
.L_x_2073:
[----:B------:R-:W-:Y:S05]  /*25aa0*/  BSYNC B0 ;  /* 0x0000000000007941 */ /* 0x000fea0003800000 */
.L_x_2072:
[----:B------:R-:W-:Y:S05]  /*25ab0*/  BRA `(.L_x_2074) ;  /* 0xffffffa000407947 */ /* 0x000fea000383ffff */
.L_x_1931:
[----:B-1----:R1:W2:Y:S02]  /*25ac0*/  SYNCS.PHASECHK.TRANS64.TRYWAIT P0, [R0+URZ+0x30840], R2 ;  /* 0x03084002000075a7 */ /* 0x0022a4000800017f */
[----:B--2---:R-:W-:Y:S05]  /*25ad0*/  @!P0 NANOSLEEP.SYNCS 0x989680 ;  /* 0x009896800000895d */ /* 0x004fea0003900000 */
[----:B------:R-:W2:Y:S02]  /*25ae0*/  @!P0 SYNCS.PHASECHK.TRANS64 P0, [R0+URZ+0x30840], R2 ;  /* 0x03084002000085a7 */ /* 0x000ea4000800007f */
[----:B--2---:R-:W-:Y:S05]  /*25af0*/  @!P0 BRA `(.L_x_1931) ;  /* 0xfffffffc00f08947 */ /* 0x004fea000383ffff */
[----:B------:R-:W-:Y:S05]  /*25b00*/  BRA `(.L_x_2075) ;  /* 0xffffffa000ac7947 */ /* 0x000fea000383ffff */
.L_x_1935:
        /* <DEDUP_REMOVED lines=14> */
.L_x_2076:
[----:B------:R-:W-:Y:S02]  /*25bf0*/  IMAD.MOV.U32 R13, RZ, RZ, R4 ;  /* 0x000000ffff0d7224 */ /* 0x000fe400078e0004 */
[----:B------:R-:W-:-:S07]  /*25c00*/  IMAD.MOV.U32 R6, RZ, RZ, R14 ;  /* 0x000000ffff067224 */ /* 0x000fce00078e000e */
[----:B------:R-:W-:Y:S05]  /*25c10*/  WARPSYNC.COLLECTIVE R15, `(.L_x_2077) ;  /* 0x000000000f087348 */ /* 0x000fea0003c00000 */
[----:B------:R0:W1:Y:S02]  /*25c20*/  SHFL.IDX P6, R14, R13, R12, R11 ;  /* 0x0000000c0d0e7389 */ /* 0x00006400000c000b */
[----:B01----:R-:W-:Y:S01]  /*25c30*/  ENDCOLLECTIVE ;  /* 0x000000000000791b */ /* 0x003fe20003800000 */
.L_x_2077:
        /* <DEDUP_REMOVED lines=19> */
.L_x_2078:
[----:B------:R-:W-:Y:S02]  /*25d70*/  IMAD.MOV.U32 R13, RZ, RZ, R4 ;  /* 0x000000ffff0d7224 */ /* 0x000fe400078e0004 */
[----:B------:R-:W-:-:S07]  /*25d80*/  IMAD.MOV.U32 R9, RZ, RZ, R14 ;  /* 0x000000ffff097224 */ /* 0x000fce00078e000e */
[----:B------:R-:W-:Y:S05]  /*25d90*/  WARPSYNC.COLLECTIVE R15, `(.L_x_2079) ;  /* 0x000000000f087348 */ /* 0x000fea0003c00000 */
[----:B------:R0:W1:Y:S02]  /*25da0*/  SHFL.IDX P6, R14, R13, R12, R11 ;  /* 0x0000000c0d0e7389 */ /* 0x00006400000c000b */
[----:B01----:R-:W-:Y:S01]  /*25db0*/  ENDCOLLECTIVE ;  /* 0x000000000000791b */ /* 0x003fe20003800000 */
.L_x_2079:
        /* <DEDUP_REMOVED lines=20> */
.L_x_2080:
[----:B------:R-:W-:Y:S02]  /*25f00*/  IMAD.MOV.U32 R13, RZ, RZ, R4 ;  /* 0x000000ffff0d7224 */ /* 0x000fe400078e0004 */
[----:B------:R-:W-:-:S05]  /*25f10*/  IMAD.SHL.U32 R9, R9, 0x8, RZ ;  /* 0x0000000809097824 */ /* 0x000fca00078e00ff */
[----:B------:R-:W-:Y:S01]  /*25f20*/  LOP3.LUT R9, R9, 0x38, RZ, 0xc0, !PT ;  /* 0x0000003809097812 */ /* 0x000fe200078ec0ff */
[----:B------:R-:W-:-:S07]  /*25f30*/  IMAD.MOV.U32 R8, RZ, RZ, R14 ;  /* 0x000000ffff087224 */ /* 0x000fce00078e000e */
[----:B------:R-:W-:Y:S05]  /*25f40*/  WARPSYNC.COLLECTIVE R15, `(.L_x_2081) ;  /* 0x000000000f087348 */ /* 0x000fea0003c00000 */
[----:B------:R0:W1:Y:S02]  /*25f50*/  SHFL.IDX P6, R14, R13, R12, R11 ;  /* 0x0000000c0d0e7389 */ /* 0x00006400000c000b */
[----:B01----:R-:W-:Y:S01]  /*25f60*/  ENDCOLLECTIVE ;  /* 0x000000000000791b */ /* 0x003fe20003800000 */
.L_x_2081:
        /* <DEDUP_REMOVED lines=19> */
.L_x_2082:
[----:B------:R-:W-:Y:S02]  /*260a0*/  IMAD.MOV.U32 R13, RZ, RZ, R4 ;  /* 0x000000ffff0d7224 */ /* 0x000fe400078e0004 */
[----:B------:R-:W-:-:S07]  /*260b0*/  IMAD.MOV.U32 R6, RZ, RZ, R14 ;  /* 0x000000ffff067224 */ /* 0x000fce00078e000e */
[----:B------:R-:W-:Y:S05]  /*260c0*/  WARPSYNC.COLLECTIVE R15, `(.L_x_2083) ;  /* 0x000000000f087348 */ /* 0x000fea0003c00000 */
[----:B------:R0:W1:Y:S02]  /*260d0*/  SHFL.IDX P6, R14, R13, R12, R11 ;  /* 0x0000000c0d0e7389 */ /* 0x00006400000c000b */
[----:B01----:R-:W-:Y:S01]  /*260e0*/  ENDCOLLECTIVE ;  /* 0x000000000000791b */ /* 0x003fe20003800000 */
.L_x_2083:
        /* <DEDUP_REMOVED lines=19> */
.L_x_2084:
[----:B------:R-:W-:Y:S02]  /*26220*/  IMAD.MOV.U32 R13, RZ, RZ, R4 ;  /* 0x000000ffff0d7224 */ /* 0x000fe400078e0004 */
[----:B------:R-:W-:-:S07]  /*26230*/  IMAD.MOV.U32 R6, RZ, RZ, R14 ;  /* 0x000000ffff067224 */ /* 0x000fce00078e000e */
[----:B------:R-:W-:Y:S05]  /*26240*/  WARPSYNC.COLLECTIVE R15, `(.L_x_2085) ;  /* 0x000000000f087348 */ /* 0x000fea0003c00000 */
[----:B------:R0:W1:Y:S02]  /*26250*/  SHFL.IDX P6, R14, R13, R12, R11 ;  /* 0x0000000c0d0e7389 */ /* 0x00006400000c000b */
[----:B01----:R-:W-:Y:S01]  /*26260*/  ENDCOLLECTIVE ;  /* 0x000000000000791b */ /* 0x003fe20003800000 */
.L_x_2085:
        /* <DEDUP_REMOVED lines=19> */
.L_x_2086:
[----:B------:R-:W-:Y:S02]  /*263a0*/  IMAD.MOV.U32 R13, RZ, RZ, R4 ;  /* 0x000000ffff0d7224 */ /* 0x000fe400078e0004 */
[----:B------:R-:W-:-:S07]  /*263b0*/  IMAD.MOV.U32 R6, RZ, RZ, R14 ;  /* 0x000000ffff067224 */ /* 0x000fce00078e000e */
[----:B------:R-:W-:Y:S05]  /*263c0*/  WARPSYNC.COLLECTIVE R15, `(.L_x_2087) ;  /* 0x000000000f087348 */ /* 0x000fea0003c00000 */
[----:B------:R0:W1:Y:S02]  /*263d0*/  SHFL.IDX P6, R14, R13, R12, R11 ;  /* 0x0000000c0d0e7389 */ /* 0x00006400000c000b */
[----:B01----:R-:W-:Y:S01]  /*263e0*/  ENDCOLLECTIVE ;  /* 0x000000000000791b */ /* 0x003fe20003800000 */
.L_x_2087:
        /* <DEDUP_REMOVED lines=17> */
.L_x_2088:
[----:B------:R-:W-:-:S05]  /*26500*/  VIADD R7, R0, 0x60 ;  /* 0x0000006000077836 */ /* 0x000fca0000000000 */
[----:B------:R-:W-:Y:S01]  /*26510*/  ISETP.GE.AND P4, PT, R7, R2, PT ;  /* 0x000000020700720c */ /* 0x000fe20003f86270 */
[----:B------:R-:W-:Y:S02]  /*26520*/  IMAD.MOV.U32 R13, RZ, RZ, R4 ;  /* 0x000000ffff0d7224 */ /* 0x000fe400078e0004 */
[----:B------:R-:W-:-:S10]  /*26530*/  IMAD.MOV.U32 R6, RZ, RZ, R14 ;  /* 0x000000ffff067224 */ /* 0x000fd400078e000e */
[----:B------:R-:W-:Y:S05]  /*26540*/  WARPSYNC.COLLECTIVE R15, `(.L_x_2089) ;  /* 0x000000000f087348 */ /* 0x000fea0003c00000 */
[----:B------:R0:W1:Y:S02]  /*26550*/  SHFL.IDX P6, R14, R13, R12, R11 ;  /* 0x0000000c0d0e7389 */ /* 0x00006400000c000b */
[----:B01----:R-:W-:Y:S01]  /*26560*/  ENDCOLLECTIVE ;  /* 0x000000000000791b */ /* 0x003fe20003800000 */
.L_x_2089:
        /* <DEDUP_REMOVED lines=17> */
.L_x_2090:
[----:B------:R-:W-:Y:S02]  /*26680*/  IMAD.MOV.U32 R13, RZ, RZ, R4 ;  /* 0x000000ffff0d7224 */ /* 0x000fe400078e0004 */
[----:B------:R-:W-:-:S07]  /*26690*/  IMAD.MOV.U32 R5, RZ, RZ, R14 ;  /* 0x000000ffff057224 */ /* 0x000fce00078e000e */
[----:B------:R-:W-:Y:S05]  /*266a0*/  WARPSYNC.COLLECTIVE R15, `(.L_x_2091) ;  /* 0x000000000f087348 */ /* 0x000fea0003c00000 */
[----:B------:R0:W1:Y:S02]  /*266b0*/  SHFL.IDX P6, R14, R13, R12, R11 ;  /* 0x0000000c0d0e7389 */ /* 0x00006400000c000b */
[----:B01----:R-:W-:Y:S01]  /*266c0*/  ENDCOLLECTIVE ;  /* 0x000000000000791b */ /* 0x003fe20003800000 */
.L_x_2091:
[----:B------:R-:W-:Y:S01]  /*266d0*/  IMAD.MOV.U32 R3, RZ, RZ, R14 ;  /* 0x000000ffff037224 */ /* 0x000fe200078e000e */
[----:B------:R-:W-:Y:S06]  /*266e0*/  BRA `(.L_x_2092) ;  /* 0xffffffa4006c7947 */ /* 0x000fec000383ffff */
.L_x_1940:
[----:B0-----:R-:W2:Y:S02]  /*266f0*/  LDL R2, [R1+0x2d0] ;  /* 0x0002d00001027983 */ /* 0x001ea40000100800 */
[----:B--2---:R0:W2:Y:S02]  /*26700*/  SYNCS.PHASECHK.TRANS64.TRYWAIT P0, [R2+URZ+0x30820], R0 ;  /* 0x03082000020075a7 */ /* 0x0040a4000800017f */
[----:B--2---:R-:W-:Y:S05]  /*26710*/  @!P0 NANOSLEEP.SYNCS 0x989680 ;  /* 0x009896800000895d */ /* 0x004fea0003900000 */
[----:B------:R-:W2:Y:S02]  /*26720*/  @!P0 SYNCS.PHASECHK.TRANS64 P0, [R2+URZ+0x30820], R0 ;  /* 0x03082000020085a7 */ /* 0x000ea4000800007f */
[----:B--2---:R-:W-:Y:S05]  /*26730*/  @!P0 BRA `(.L_x_1940) ;  /* 0xfffffffc00ec8947 */ /* 0x004fea000383ffff */
[----:B------:R-:W-:Y:S05]  /*26740*/  BRA `(.L_x_2093) ;  /* 0xffffffa400f47947 */ /* 0x000fea000383ffff */
.L_x_1949:
[----:B-1----:R1:W2:Y:S02]  /*26750*/  SYNCS.PHASECHK.TRANS64.TRYWAIT P0, [R3+URZ+0x30840], R2 ;  /* 0x03084002030075a7 */ /* 0x0022a4000800017f */
[----:B--2---:R-:W-:Y:S05]  /*26760*/  @!P0 NANOSLEEP.SYNCS 0x989680 ;  /* 0x009896800000895d */ /* 0x004fea0003900000 */
[----:B------:R-:W2:Y:S02]  /*26770*/  @!P0 SYNCS.PHASECHK.TRANS64 P0, [R3+URZ+0x30840], R2 ;  /* 0x03084002030085a7 */ /* 0x000ea4000800007f */
[----:B--2---:R-:W-:Y:S05]  /*26780*/  @!P0 BRA `(.L_x_1949) ;  /* 0xfffffffc00f08947 */ /* 0x004fea000383ffff */
[----:B------:R-:W-:Y:S05]  /*26790*/  BRA `(.L_x_2094) ;  /* 0xffffffa800c47947 */ /* 0x000fea000383ffff */
.L_x_1956:
[----:B0-----:R0:W1:Y:S02]  /*267a0*/  SYNCS.PHASECHK.TRANS64.TRYWAIT P0, [R3+URZ+0x60], R2 ;  /* 0x00006002030075a7 */ /* 0x001064000800017f */
[----:B-1----:R-:W-:Y:S05]  /*267b0*/  @!P0 NANOSLEEP.SYNCS 0x989680 ;  /* 0x009896800000895d */ /* 0x002fea0003900000 */
[----:B------:R-:W1:Y:S02]  /*267c0*/  @!P0 SYNCS.PHASECHK.TRANS64 P0, [R3+URZ+0x60], R2 ;  /* 0x00006002030085a7 */ /* 0x000e64000800007f */
[----:B-1----:R-:W-:Y:S05]  /*267d0*/  @!P0 BRA `(.L_x_1956) ;  /* 0xfffffffc00f08947 */ /* 0x002fea000383ffff */
[----:B------:R-:W-:Y:S05]  /*267e0*/  BRA `(.L_x_2095) ;  /* 0xffffffac00e07947 */ /* 0x000fea000383ffff */
.L_x_1966:
[----:B-1----:R1:W2:Y:S02]  /*267f0*/  SYNCS.PHASECHK.TRANS64.TRYWAIT P0, [R3+URZ+0x30840], R2 ;  /* 0x03084002030075a7 */ /* 0x0022a4000800017f */
[----:B--2---:R-:W-:Y:S05]  /*26800*/  @!P0 NANOSLEEP.SYNCS 0x989680 ;  /* 0x009896800000895d */ /* 0x004fea0003900000 */
[----:B------:R-:W2:Y:S02]  /*26810*/  @!P0 SYNCS.PHASECHK.TRANS64 P0, [R3+URZ+0x30840], R2 ;  /* 0x03084002030085a7 */ /* 0x000ea4000800007f */
[----:B--2---:R-:W-:Y:S05]  /*26820*/  @!P0 BRA `(.L_x_1966) ;  /* 0xfffffffc00f08947 */ /* 0x004fea000383ffff */
[----:B------:R-:W-:Y:S05]  /*26830*/  BRA `(.L_x_2096) ;  /* 0xffffffb400c87947 */ /* 0x000fea000383ffff */
.L_x_1973:
[----:B0-----:R0:W1:Y:S02]  /*26840*/  SYNCS.PHASECHK.TRANS64.TRYWAIT P0, [R2+URZ+0x60], R3 ;  /* 0x00006003020075a7 */ /* 0x001064000800017f */
[----:B-1----:R-:W-:Y:S05]  /*26850*/  @!P0 NANOSLEEP.SYNCS 0x989680 ;  /* 0x009896800000895d */ /* 0x002fea0003900000 */
[----:B------:R-:W1:Y:S02]  /*26860*/  @!P0 SYNCS.PHASECHK.TRANS64 P0, [R2+URZ+0x60], R3 ;  /* 0x00006003020085a7 */ /* 0x000e64000800007f */
[----:B-1----:R-:W-:Y:S05]  /*26870*/  @!P0 BRA `(.L_x_1973) ;  /* 0xfffffffc00f08947 */ /* 0x002fea000383ffff */
[----:B------:R-:W-:Y:S05]  /*26880*/  BRA `(.L_x_2097) ;  /* 0xffffffb800e47947 */ /* 0x000fea000383ffff */
.L_x_1983:
[----:B---3--:R3:W4:Y:S02]  /*26890*/  SYNCS.PHASECHK.TRANS64.TRYWAIT P0, [R2+URZ+0x30840], R3 ;  /* 0x03084003020075a7 */ /* 0x008724000800017f */
[----:B----4-:R-:W-:Y:S05]  /*268a0*/  @!P0 NANOSLEEP.SYNCS 0x989680 ;  /* 0x009896800000895d */ /* 0x010fea0003900000 */
[----:B------:R-:W4:Y:S02]  /*268b0*/  @!P0 SYNCS.PHASECHK.TRANS64 P0, [R2+URZ+0x30840], R3 ;  /* 0x03084003020085a7 */ /* 0x000f24000800007f */
[----:B----4-:R-:W-:Y:S05]  /*268c0*/  @!P0 BRA `(.L_x_1983) ;  /* 0xfffffffc00f08947 */ /* 0x010fea000383ffff */
[----:B------:R-:W-:Y:S05]  /*268d0*/  BRA `(.L_x_2098) ;  /* 0xffffffc000947947 */ /* 0x000fea000383ffff */
.L_x_1990:
[----:B0-----:R0:W1:Y:S02]  /*268e0*/  SYNCS.PHASECHK.TRANS64.TRYWAIT P0, [R2+URZ+0x60], R5 ;  /* 0x00006005020075a7 */ /* 0x001064000800017f */
[----:B-1----:R-:W-:Y:S05]  /*268f0*/  @!P0 NANOSLEEP.SYNCS 0x989680 ;  /* 0x009896800000895d */ /* 0x002fea0003900000 */
[----:B------:R-:W1:Y:S02]  /*26900*/  @!P0 SYNCS.PHASECHK.TRANS64 P0, [R2+URZ+0x60], R5 ;  /* 0x00006005020085a7 */ /* 0x000e64000800007f */
[----:B-1----:R-:W-:Y:S05]  /*26910*/  @!P0 BRA `(.L_x_1990) ;  /* 0xfffffffc00f08947 */ /* 0x002fea000383ffff */
[----:B------:R-:W-:Y:S05]  /*26920*/  BRA `(.L_x_2099) ;  /* 0xffffffc400b07947 */ /* 0x000fea000383ffff */
.L_x_2002:
[----:B---3--:R3:W4:Y:S02]  /*26930*/  SYNCS.PHASECHK.TRANS64.TRYWAIT P0, [R0+URZ+0x30860], R2 ;  /* 0x03086002000075a7 */ /* 0x008724000800017f */
[----:B----4-:R-:W-:Y:S05]  /*26940*/  @!P0 NANOSLEEP.SYNCS 0x989680 ;  /* 0x009896800000895d */ /* 0x010fea0003900000 */
[----:B------:R-:W4:Y:S02]  /*26950*/  @!P0 SYNCS.PHASECHK.TRANS64 P0, [R0+URZ+0x30860], R2 ;  /* 0x03086002000085a7 */ /* 0x000f24000800007f */
[----:B----4-:R-:W-:Y:S05]  /*26960*/  @!P0 BRA `(.L_x_2002) ;  /* 0xfffffffc00f08947 */ /* 0x010fea000383ffff */
[----:B------:R-:W-:Y:S05]  /*26970*/  BRA `(.L_x_2100) ;  /* 0xffffffcc00447947 */ /* 0x000fea000383ffff */
.L_x_2010:
[----:B------:R-:W-:Y:S01]  /*26980*/  BSSY B0, `(.L_x_2101) ;  /* 0x0000008000007945 */ /* 0x000fe20003800000 */
[----:B------:R-:W-:Y:S02]  /*26990*/  IMAD.MOV.U32 R13, RZ, RZ, R16 ;  /* 0x000000ffff0d7224 */ /* 0x000fe400078e0010 */
[----:B------:R-:W-:Y:S02]  /*269a0*/  IMAD.MOV.U32 R12, RZ, RZ, RZ ;  /* 0x000000ffff0c7224 */ /* 0x000fe400078e00ff */
[----:B0-----:R-:W-:Y:S02]  /*269b0*/  IMAD.MOV.U32 R11, RZ, RZ, 0x1f ;  /* 0x0000001fff0b7424 */ /* 0x001fe400078e00ff */
[----:B------:R-:W-:-:S07]  /*269c0*/  IMAD.MOV.U32 R15, RZ, RZ, -0x1 ;  /* 0xffffffffff0f7424 */ /* 0x000fce00078e00ff */
[----:B--2---:R-:W-:Y:S05]  /*269d0*/  WARPSYNC.COLLECTIVE R15, `(.L_x_2102) ;  /* 0x000000000f087348 */ /* 0x004fea0003c00000 */
[----:B------:R0:W1:Y:S02]  /*269e0*/  SHFL.IDX P6, R14, R13, R12, R11 ;  /* 0x0000000c0d0e7389 */ /* 0x00006400000c000b */
[----:B012---:R-:W-:Y:S01]  /*269f0*/  ENDCOLLECTIVE ;  /* 0x000000000000791b */ /* 0x007fe20003800000 */
.L_x_2102:
[----:B------:R-:W-:Y:S05]  /*26a00*/  BSYNC B0 ;  /* 0x0000000000007941 */ /* 0x000fea0003800000 */
.L_x_2101:
        /* <DEDUP_REMOVED lines=9> */
.L_x_2103:
        /* <DEDUP_REMOVED lines=19> */
.L_x_2104:
        /* <DEDUP_REMOVED lines=8> */
.L_x_2105:
        /* <DEDUP_REMOVED lines=8> */
.L_x_2106:
        /* <DEDUP_REMOVED lines=8> */
.L_x_2107:
        /* <DEDUP_REMOVED lines=8> */
.L_x_2108:
        /* <DEDUP_REMOVED lines=9> */
.L_x_2109:
[----:B------:R-:W-:Y:S01]  /*26e60*/  IMAD.MOV.U32 R16, RZ, RZ, R14 ;  /* 0x000000ffff107224 */ /* 0x000fe200078e000e */
[----:B------:R-:W-:Y:S06]  /*26e70*/  BRA `(.L_x_2110) ;  /* 0xffffffcc00fc7947 */ /* 0x000fec000383ffff */
.L_x_2015:
[----:B------:R-:W-:Y:S01]  /*26e80*/  BSSY B0, `(.L_x_2111) ;  /* 0x0000008000007945 */ /* 0x000fe20003800000 */
[----:B-----5:R-:W-:Y:S02]  /*26e90*/  IMAD.MOV.U32 R13, RZ, RZ, R3 ;  /* 0x000000ffff0d7224 */ /* 0x020fe400078e0003 */
[----:B------:R-:W-:Y:S02]  /*26ea0*/  IMAD.MOV.U32 R12, RZ, RZ, 0x1 ;  /* 0x00000001ff0c7424 */ /* 0x000fe400078e00ff */
[----:B0-----:R-:W-:Y:S02]  /*26eb0*/  IMAD.MOV.U32 R11, RZ, RZ, RZ ;  /* 0x000000ffff0b7224 */ /* 0x001fe400078e00ff */
[----:B------:R-:W-:-:S07]  /*26ec0*/  IMAD.MOV.U32 R15, RZ, RZ, -0x1 ;  /* 0xffffffffff0f7424 */ /* 0x000fce00078e00ff */
[----:B-12---:R-:W-:Y:S05]  /*26ed0*/  WARPSYNC.COLLECTIVE R15, `(.L_x_2112) ;  /* 0x000000000f087348 */ /* 0x006fea0003c00000 */
[----:B------:R0:W3:Y:S02]  /*26ee0*/  SHFL.UP P6, R14, R13, R12, R11 ;  /* 0x0400000c0d0e7389 */ /* 0x0000e400000c000b */
[----:B0123--:R-:W-:Y:S01]  /*26ef0*/  ENDCOLLECTIVE ;  /* 0x000000000000791b */ /* 0x00ffe20003800000 */
.L_x_2112:
[----:B------:R-:W-:Y:S05]  /*26f00*/  BSYNC B0 ;  /* 0x0000000000007941 */ /* 0x000fea0003800000 */
.L_x_2111:
        /* <DEDUP_REMOVED lines=10> */
.L_x_2113:
        /* <DEDUP_REMOVED lines=8> */
.L_x_2114:
        /* <DEDUP_REMOVED lines=8> */
.L_x_2115:
        /* <DEDUP_REMOVED lines=8> */
.L_x_2116:
        /* <DEDUP_REMOVED lines=9> */
.L_x_2117:
[----:B------:R-:W-:Y:S01]  /*271c0*/  IMAD.MOV.U32 R16, RZ, RZ, R14 ;  /* 0x000000ffff107224 */ /* 0x000fe200078e000e */
[----:B------:R-:W-:Y:S06]  /*271d0*/  BRA `(.L_x_2118) ;  /* 0xffffffcc00c47947 */ /* 0x000fec000383ffff */
.L_x_2017:
[----:B------:R-:W-:Y:S01]  /*271e0*/  BSSY B0, `(.L_x_2119) ;  /* 0x0000006000007945 */ /* 0x000fe20003800000 */
[----:B------:R-:W-:Y:S01]  /*271f0*/  PLOP3.LUT P6, PT, P6, PT, PT, 0x8, 0x0 ;  /* 0x000000000000781c */ /* 0x000fe200037ce170 */
[----:B------:R-:W-:-:S12]  /*27200*/  IMAD.MOV.U32 R15, RZ, RZ, -0x1 ;  /* 0xffffffffff0f7424 */ /* 0x000fd800078e00ff */
[----:B012---:R-:W-:Y:S05]  /*27210*/  WARPSYNC.COLLECTIVE R15, `(.L_x_2120) ;  /* 0x000000000f087348 */ /* 0x007fea0003c00000 */
[----:B------:R-:W-:Y:S01]  /*27220*/  VOTE.ANY R14, PT, P6 ;  /* 0x00000000000e7806 */ /* 0x000fe200030e0100 */
[----:B012---:R-:W-:Y:S06]  /*27230*/  ENDCOLLECTIVE ;  /* 0x000000000000791b */ /* 0x007fec0003800000 */
.L_x_2120:
[----:B------:R-:W-:Y:S05]  /*27240*/  BSYNC B0 ;  /* 0x0000000000007941 */ /* 0x000fea0003800000 */
.L_x_2119:
        /* <DEDUP_REMOVED lines=9> */
.L_x_2121:
[----:B------:R-:W-:Y:S01]  /*272e0*/  IMAD.MOV.U32 R17, RZ, RZ, R14 ;  /* 0x000000ffff117224 */ /* 0x000fe200078e000e */
[----:B------:R-:W-:Y:S06]  /*272f0*/  BRA `(.L_x_2122) ;  /* 0xffffffcc00b47947 */ /* 0x000fec000383ffff */
.L_x_2019:
[----:B------:R-:W-:Y:S01]  /*27300*/  BSSY B0, `(.L_x_2123) ;  /* 0x0000007000007945 */ /* 0x000fe20003800000 */
[----:B------:R-:W-:Y:S02]  /*27310*/  IMAD.MOV.U32 R13, RZ, RZ, R2 ;  /* 0x000000ffff0d7224 */ /* 0x000fe400078e0002 */
[----:B0-----:R-:W-:Y:S02]  /*27320*/  IMAD.MOV.U32 R11, RZ, RZ, 0x1f ;  /* 0x0000001fff0b7424 */ /* 0x001fe400078e00ff */
[----:B------:R-:W-:-:S07]  /*27330*/  IMAD.MOV.U32 R15, RZ, RZ, -0x1 ;  /* 0xffffffffff0f7424 */ /* 0x000fce00078e00ff */
[----:B-1234-:R-:W-:Y:S05]  /*27340*/  WARPSYNC.COLLECTIVE R15, `(.L_x_2124) ;  /* 0x000000000f087348 */ /* 0x01efea0003c00000 */
[----:B------:R0:W0:Y:S02]  /*27350*/  SHFL.IDX P6, R14, R13, R12, R11 ;  /* 0x0000000c0d0e7389 */ /* 0x00002400000c000b */
[----:B01234-:R-:W-:Y:S01]  /*27360*/  ENDCOLLECTIVE ;  /* 0x000000000000791b */ /* 0x01ffe20003800000 */
.L_x_2124:
[----:B------:R-:W-:Y:S05]  /*27370*/  BSYNC B0 ;  /* 0x0000000000007941 */ /* 0x000fea0003800000 */
.L_x_2123:
[----:B------:R-:W-:Y:S01]  /*27380*/  IMAD.MOV.U32 R2, RZ, RZ, R14 ;  /* 0x000000ffff027224 */ /* 0x000fe200078e000e */
[----:B------:R-:W-:Y:S06]  /*27390*/  BRA `(.L_x_2125) ;  /* 0xffffffcc00a87947 */ /* 0x000fec000383ffff */
.L_x_2023:
[----:B0-----:R0:W1:Y:S02]  /*273a0*/  SYNCS.PHASECHK.TRANS64.TRYWAIT P0, [R0+URZ+0x30820], R3 ;  /* 0x03082003000075a7 */ /* 0x001064000800017f */
[----:B-1----:R-:W-:Y:S05]  /*273b0*/  @!P0 NANOSLEEP.SYNCS 0x989680 ;  /* 0x009896800000895d */ /* 0x002fea0003900000 */
[----:B------:R-:W1:Y:S02]  /*273c0*/  @!P0 SYNCS.PHASECHK.TRANS64 P0, [R0+URZ+0x30820], R3 ;  /* 0x03082003000085a7 */ /* 0x000e64000800007f */
[----:B-1----:R-:W-:Y:S05]  /*273d0*/  @!P0 BRA `(.L_x_2023) ;  /* 0xfffffffc00f08947 */ /* 0x002fea000383ffff */
[----:B------:R-:W-:Y:S05]  /*273e0*/  BRA `(.L_x_2126) ;  /* 0xffffffd400307947 */ /* 0x000fea000383ffff */
.L_x_2024:
        /* <DEDUP_REMOVED lines=8> */
[----:B0-2---:R-:W-:Y:S05]  /*27470*/  WARPSYNC.COLLECTIVE R15, `(.L_x_2128) ;  /* 0x000000000f087348 */ /* 0x005fea0003c00000 */
[----:B------:R1:W3:Y:S02]  /*27480*/  SHFL.IDX P6, R14, R13, R12, R11 ;  /* 0x0000000c0d0e7389 */ /* 0x0002e400000c000b */
[----:B0123--:R-:W-:Y:S01]  /*27490*/  ENDCOLLECTIVE ;  /* 0x000000000000791b */ /* 0x00ffe20003800000 */
.L_x_2128:
[----:B------:R-:W-:Y:S05]  /*274a0*/  BSYNC B0 ;  /* 0x0000000000007941 */ /* 0x000fea0003800000 */
.L_x_2127:
[----:B------:R-:W-:Y:S05]  /*274b0*/  BRA `(.L_x_2129) ;  /* 0xffffffd400187947 */ /* 0x000fea000383ffff */
.L_x_2027:
[----:B------:R-:W-:Y:S01]  /*274c0*/  BSSY B1, `(.L_x_2130) ;  /* 0x0000006000017945 */ /* 0x000fe20003800000 */
[----:B------:R-:W-:-:S07]  /*274d0*/  IMAD.MOV.U32 R15, RZ, RZ, -0x1 ;  /* 0xffffffffff0f7424 */ /* 0x000fce00078e00ff */
[----:B012---:R-:W-:Y:S05]  /*274e0*/  WARPSYNC.COLLECTIVE R15, `(.L_x_2131) ;  /* 0x000000000f0c7348 */ /* 0x007fea0003c00000 */
[----:B------:R-:W-:Y:S02]  /*274f0*/  ELECT P6, UR62, PT ;  /* 0x00000000003e782f */ /* 0x000fe400038c0000 */
[----:B------:R-:W-:Y:S01]  /*27500*/  MOV R14, UR62 ;  /* 0x0000003e000e7c02 */ /* 0x000fe20008000f00 */
[----:B012---:R-:W-:Y:S10]  /*27510*/  ENDCOLLECTIVE ;  /* 0x000000000000791b */ /* 0x007ff40003800000 */
.L_x_2131:
[----:B------:R-:W-:Y:S05]  /*27520*/  BSYNC B1 ;  /* 0x0000000000017941 */ /* 0x000fea0003800000 */
.L_x_2130:
[----:B------:R-:W-:Y:S05]  /*27530*/  BRA `(.L_x_2132) ;  /* 0xffffffd400107947 */ /* 0x000fea000383ffff */
.L_x_2029:
[----:B0-----:R0:W1:Y:S02]  /*27540*/  SYNCS.PHASECHK.TRANS64.TRYWAIT P0, [R6+URZ], R5 ;  /* 0x00000005060075a7 */ /* 0x001064000800017f */
[----:B-1----:R-:W-:Y:S05]  /*27550*/  @!P0 NANOSLEEP.SYNCS 0x989680 ;  /* 0x009896800000895d */ /* 0x002fea0003900000 */
[----:B------:R-:W1:Y:S02]  /*27560*/  @!P0 SYNCS.PHASECHK.TRANS64 P0, [R6+URZ], R5 ;  /* 0x00000005060085a7 */ /* 0x000e64000800007f */
[----:B-1----:R-:W-:Y:S05]  /*27570*/  @!P0 BRA `(.L_x_2029) ;  /* 0xfffffffc00f08947 */ /* 0x002fea000383ffff */
[----:B------:R-:W-:Y:S05]  /*27580*/  BRA `(.L_x_2133) ;  /* 0xffffffd400547947 */ /* 0x000fea000383ffff */
.L_x_2030:
[----:B-1----:R1:W2:Y:S02]  /*27590*/  SYNCS.PHASECHK.TRANS64.TRYWAIT P0, [R7+URZ], R2 ;  /* 0x00000002070075a7 */ /* 0x0022a4000800017f */
[----:B--2---:R-:W-:Y:S05]  /*275a0*/  @!P0 NANOSLEEP.SYNCS 0x989680 ;  /* 0x009896800000895d */ /* 0x004fea0003900000 */
[----:B------:R-:W2:Y:S02]  /*275b0*/  @!P0 SYNCS.PHASECHK.TRANS64 P0, [R7+URZ], R2 ;  /* 0x00000002070085a7 */ /* 0x000ea4000800007f */
[----:B--2---:R-:W-:Y:S05]  /*275c0*/  @!P0 BRA `(.L_x_2030) ;  /* 0xfffffffc00f08947 */ /* 0x004fea000383ffff */
[----:B------:R-:W-:Y:S05]  /*275d0*/  BRA `(.L_x_2134) ;  /* 0xffffffd400487947 */ /* 0x000fea000383ffff */
.L_x_2032:
[----:B--2---:R2:W3:Y:S02]  /*275e0*/  SYNCS.PHASECHK.TRANS64.TRYWAIT P0, [R4+URZ], R5 ;  /* 0x00000005040075a7 */ /* 0x0044e4000800017f */
[----:B---3--:R-:W-:Y:S05]  /*275f0*/  @!P0 NANOSLEEP.SYNCS 0x989680 ;  /* 0x009896800000895d */ /* 0x008fea0003900000 */
[----:B------:R-:W3:Y:S02]  /*27600*/  @!P0 SYNCS.PHASECHK.TRANS64 P0, [R4+URZ], R5 ;  /* 0x00000005040085a7 */ /* 0x000ee4000800007f */
[----:B---3--:R-:W-:Y:S05]  /*27610*/  @!P0 BRA `(.L_x_2032) ;  /* 0xfffffffc00f08947 */ /* 0x008fea000383ffff */
[----:B------:R-:W-:Y:S05]  /*27620*/  BRA `(.L_x_2135) ;  /* 0xffffffd400507947 */ /* 0x000fea000383ffff */
        .type           $_ZN7cutlass13device_kernelIN5flash11enable_sm90INS1_16FlashAttnFwdSm90INS1_25CollectiveMainloopFwdSm90ILi2EN4cute5tupleIJNS5_1CILi1EEES8_S8_EEENS6_IJNS7_ILi128EEENS7_ILi96EEENS7_ILi192EEEEEELi192ENS_10bfloat16_tEfNS_4arch4Sm90ELb0ELb1ELb1ELb1ELb0ELb1ELb0ELb1ELb1ELb1ELb0ELb0EEENS1_21CollectiveEpilogueFwdINS6_IJSA_SC_SB_EEES9_SE_SG_Li256ELb1ELb1ELb0ELb0EEENS1_36VarlenDynamicPersistentTileSchedulerILi128ELi96ELi256ELi128ELb0ELb1ELb1ELb1ELb0ELb1EEEEEEEEEvNT_6ParamsE$_ZZN5flash25CollectiveMainloopFwdSm90ILi2EN4cute5tupleIJNS1_1CILi1EEES4_S4_EEENS2_IJNS3_ILi128EEENS3_ILi96EEENS3_ILi192EEEEEELi192EN7cutlass10bfloat16_tEfNSA_4arch4Sm90ELb0ELb1ELb1ELb1ELb0ELb1ELb0ELb1ELb1ELb1ELb0ELb0EE12store_kv_newINS_16FlashAttnFwdSm90ISE_NS_21CollectiveEpilogueFwdINS2_IJS6_S8_S7_EEES5_SB_SD_Li256ELb1ELb1ELb0ELb0EEENS_36VarlenDynamicPersistentTileSchedulerILi128ELi96ELi256ELi128ELb0ELb1ELb1ELb1ELb0ELb1EEEE13SharedStorageEEEbRKNSE_6ParamsENSA_25PipelineTmaAsyncNoClusterILi2ENSA_16PipelineTmaAsyncILi2EEEEESU_RNSA_13PipelineStateILj2EEEiRT_RKNS_16SeqlenInfoQKNewKILb1ELb1EEENS2_IJiiiiEEEENKUliRKT_E_clISW_EEDaiS17_,@function
        .size           $_ZN7cutlass13device_kernelIN5flash11enable_sm90INS1_16FlashAttnFwdSm90INS1_25CollectiveMainloopFwdSm90ILi2EN4cute5tupleIJNS5_1CILi1EEES8_S8_EEENS6_IJNS7_ILi128EEENS7_ILi96EEENS7_ILi192EEEEEELi192ENS_10bfloat16_tEfNS_4arch4Sm90ELb0ELb1ELb1ELb1ELb0ELb1ELb0ELb1ELb1ELb1ELb0ELb0EEENS1_21CollectiveEpilogueFwdINS6_IJSA_SC_SB_EEES9_SE_SG_Li256ELb1ELb1ELb0ELb0EEENS1_36VarlenDynamicPersistentTileSchedulerILi128ELi96ELi256ELi128ELb0ELb1ELb1ELb1ELb0ELb1EEEEEEEEEvNT_6ParamsE$_ZZN5flash25CollectiveMainloopFwdSm90ILi2EN4cute5tupleIJNS1_1CILi1EEES4_S4_EEENS2_IJNS3_ILi128EEENS3_ILi96EEENS3_ILi192EEEEEELi192EN7cutlass10bfloat16_tEfNSA_4arch4Sm90ELb0ELb1ELb1ELb1ELb0ELb1ELb0ELb1ELb1ELb1ELb0ELb0EE12store_kv_newINS_16FlashAttnFwdSm90ISE_NS_21CollectiveEpilogueFwdINS2_IJS6_S8_S7_EEES5_SB_SD_Li256ELb1ELb1ELb0ELb0EEENS_36VarlenDynamicPersistentTileSchedulerILi128ELi96ELi256ELi128ELb0ELb1ELb1ELb1ELb0ELb1EEEE13SharedStorageEEEbRKNSE_6ParamsENSA_25PipelineTmaAsyncNoClusterILi2ENSA_16PipelineTmaAsyncILi2EEEEESU_RNSA_13PipelineStateILj2EEEiRT_RKNS_16SeqlenInfoQKNewKILb1ELb1EEENS2_IJiiiiEEEENKUliRKT_E_clISW_EEDaiS17_,(.L_x_3241 - $_ZN7cutlass13device_kernelIN5flash11enable_sm90INS1_16FlashAttnFwdSm90INS1_25CollectiveMainloopFwdSm90ILi2EN4cute5tupleIJNS5_1CILi1EEES8_S8_EEENS6_IJNS7_ILi128EEENS7_ILi96EEENS7_ILi192EEEEEELi192ENS_10bfloat16_tEfNS_4arch4Sm90ELb0ELb1ELb1ELb1ELb0ELb1ELb0ELb1ELb1ELb1ELb0ELb0EEENS1_21CollectiveEpilogueFwdINS6_IJSA_SC_SB_EEES9_SE_SG_Li256ELb1ELb1ELb0ELb0EEENS1_36VarlenDynamicPersistentTileSchedulerILi128ELi96ELi256ELi128ELb0ELb1ELb1ELb1ELb0ELb1EEEEEEEEEvNT_6ParamsE$_ZZN5flash25CollectiveMainloopFwdSm90ILi2EN4cute5tupleIJNS1_1CILi1EEES4_S4_EEENS2_IJNS3_ILi128EEENS3_ILi96EEENS3_ILi192EEEEEELi192EN7cutlass10bfloat16_tEfNSA_4arch4Sm90ELb0ELb1ELb1ELb1ELb0ELb1ELb0ELb1ELb1ELb1ELb0ELb0EE12store_kv_newINS_16FlashAttnFwdSm90ISE_NS_21CollectiveEpilogueFwdINS2_IJS6_S8_S7_EEES5_SB_SD_Li256ELb1ELb1ELb0ELb0EEENS_36VarlenDynamicPersistentTileSchedulerILi128ELi96ELi256ELi128ELb0ELb1ELb1ELb1ELb0ELb1EEEE13SharedStorageEEEbRKNSE_6ParamsENSA_25PipelineTmaAsyncNoClusterILi2ENSA_16PipelineTmaAsyncILi2EEEEESU_RNSA_13PipelineStateILj2EEEiRT_RKNS_16SeqlenInfoQKNewKILb1ELb1EEENS2_IJiiiiEEEENKUliRKT_E_clISW_EEDaiS17_)
$_ZN7cutlass13device_kernelIN5flash11enable_sm90INS1_16FlashAttnFwdSm90INS1_25CollectiveMainloopFwdSm90ILi2EN4cute5tupleIJNS5_1CILi1EEES8_S8_EEENS6_IJNS7_ILi128EEENS7_ILi96EEENS7_ILi192EEEEEELi192ENS_10bfloat16_tEfNS_4arch4Sm90ELb0ELb1ELb1ELb1ELb0ELb1ELb0ELb1ELb1ELb1ELb0ELb0EEENS1_21CollectiveEpilogueFwdINS6_IJSA_SC_SB_EEES9_SE_SG_Li256ELb1ELb1ELb0ELb0EEENS1_36VarlenDynamicPersistentTileSchedulerILi128ELi96ELi256ELi128ELb0ELb1ELb1ELb1ELb0ELb1EEEEEEEEEvNT_6ParamsE$_ZZN5flash25CollectiveMainloopFwdSm90ILi2EN4cute5tupleIJNS1_1CILi1EEES4_S4_EEENS2_IJNS3_ILi128EEENS3_ILi96EEENS3_ILi192EEEEEELi192EN7cutlass10bfloat16_tEfNSA_4arch4Sm90ELb0ELb1ELb1ELb1ELb0ELb1ELb0ELb1ELb1ELb1ELb0ELb0EE12store_kv_newINS_16FlashAttnFwdSm90ISE_NS_21CollectiveEpilogueFwdINS2_IJS6_S8_S7_EEES5_SB_SD_Li256ELb1ELb1ELb0ELb0EEENS_36VarlenDynamicPersistentTileSchedulerILi128ELi96ELi256ELi128ELb0ELb1ELb1ELb1ELb0ELb1EEEE13SharedStorageEEEbRKNSE_6ParamsENSA_25PipelineTmaAsyncNoClusterILi2ENSA_16PipelineTmaAsyncILi2EEEEESU_RNSA_13PipelineStateILj2EEEiRT_RKNS_16SeqlenInfoQKNewKILb1ELb1EEENS2_IJiiiiEEEENKUliRKT_E_clISW_EEDaiS17_:
[----:B------:R-:W-:Y:S05]  /*27630*/  YIELD ;  /* 0x0000000000007946 */ /* 0x000fea0003800000 */
[----:B------:R-:W-:Y:S01]  /*27640*/  ULDC UR4, c[0x0][0x20] ;  /* 0x0000080000047ab9 */ /* 0x000fe20000000800 */
[----:B------:R-:W0:Y:S01]  /*27650*/  LDC.64 R84, c[0x0][0x208] ;  /* 0x00008200ff547b82 */ /* 0x000e220000000a00 */
[----:B------:R-:W-:Y:S01]  /*27660*/  VIADD R82, R81, -UR4 ;  /* 0x8000000451527c36 */ /* 0x000fe20008000000 */
[----:B------:R-:W-:-:S04]  /*27670*/  R2UR UR6, R203 ;  /* 0x00000000cb0672ca */ /* 0x000fc800000e0000 */
[----:B------:R-:W2:Y:S01]  /*27680*/  LDL.64 R8, [R82+0x8] ;  /* 0x0000080052087983 */ /* 0x000ea20000100a00 */
[----:B0-----:R-:W-:Y:S02]  /*27690*/  R2UR UR4, R84 ;  /* 0x00000000540472ca */ /* 0x001fe400000e0000 */
[----:B------:R-:W-:-:S13]  /*276a0*/  R2UR UR5, R85 ;  /* 0x00000000550572ca */ /* 0x000fda00000e0000 */
[----:B--2---:R-:W2:Y:S01]  /*276b0*/  LD.E R10, desc[UR4][R8.64+0x174] ;  /* 0x00017404080a7980 */ /* 0x004ea2000c101900 */
[----:B------:R-:W0:Y:S01]  /*276c0*/  LDC R83, c[0x0][0x20] ;  /* 0x00000800ff537b82 */ /* 0x000e220000000800 */
[----:B------:R-:W-:Y:S01]  /*276d0*/  BSSY B0, `(.L_x_2136) ;  /* 0x0000a7b000007945 */ /* 0x000fe20003800000 */
[----:B0-----:R-:W-:Y:S02]  /*276e0*/  IADD3 R83, -R83, UR6, RZ ;  /* 0x0000000653537c10 */ /* 0x001fe4000fffe1ff */
[----:B--2---:R-:W-:-:S13]  /*276f0*/  ISETP.GE.AND P0, PT, R10, 0x1, PT ;  /* 0x000000010a00780c */ /* 0x004fda0003f06270 */
[----:B------:R-:W-:Y:S05]  /*27700*/  @!P0 BRA `(.L_x_2137) ;  /* 0x0000009800b48947 */ /* 0x000fea0003800000 */
[----:B------:R-:W2:Y:S01]  /*27710*/  LDL.64 R10, [R82+0x40] ;  /* 0x00004000520a7983 */ /* 0x000ea20000100a00 */
[C---:B------:R-:W-:Y:S02]  /*27720*/  R2UR UR6, R84.reuse ;  /* 0x00000000540672ca */ /* 0x040fe400000e0000 */
[C---:B------:R-:W-:Y:S01]  /*27730*/  R2UR UR7, R85.reuse ;  /* 0x00000000550772ca */ /* 0x040fe200000e0000 */
[----:B------:R0:W5:Y:S01]  /*27740*/  LDL.64 R104, [R82+0x50] ;  /* 0x0000500052687983 */ /* 0x0001620000100a00 */
[----:B------:R-:W-:Y:S02]  /*27750*/  R2UR UR4, R84 ;  /* 0x00000000540472ca */ /* 0x000fe400000e0000 */
[----:B------:R-:W-:-:S09]  /*27760*/  R2UR UR5, R85 ;  /* 0x00000000550572ca */ /* 0x000fd200000e0000 */
[----:B------:R-:W3:Y:S04]  /*27770*/  LD.E.U8 R8, desc[UR6][R8.64+0x190] ;  /* 0x0001900608087980 */ /* 0x000ee8000c101100 */
[----:B--2---:R-:W2:Y:S01]  /*27780*/  LD.E.64 R98, desc[UR4][R10.64+0x10] ;  /* 0x000010040a627980 */ /* 0x004ea2000c101b00 */
[----:B------:R-:W-:-:S03]  /*27790*/  SHF.R.S32.HI R29, RZ, 0x1f, R77 ;  /* 0x0000001fff1d7819 */ /* 0x000fc6000001144d */
[----:B------:R0:W5:Y:S04]  /*277a0*/  LD.E.64 R88, desc[UR4][R10.64+0x8] ;  /* 0x000008040a587980 */ /* 0x000168000c101b00 */
[----:B------:R0:W5:Y:S01]  /*277b0*/  LD.E.64 R86, desc[UR6][R10.64+0x18] ;  /* 0x000018060a567980 */ /* 0x000162000c101b00 */
[----:B---3--:R-:W-:Y:S01]  /*277c0*/  ISETP.NE.AND P0, PT, R8, RZ, PT ;  /* 0x000000ff0800720c */ /* 0x008fe20003f05270 */
[-C--:B--2---:R-:W-:Y:S02]  /*277d0*/  IMAD R13, R99, R77.reuse, RZ ;  /* 0x0000004d630d7224 */ /* 0x084fe400078e02ff */
[----:B------:R-:W-:-:S04]  /*277e0*/  IMAD.WIDE.U32 R68, R98, R77, RZ ;  /* 0x0000004d62447225 */ /* 0x000fc800078e00ff */
[----:B------:R-:W-:-:S04]  /*277f0*/  IMAD R13, R98, R29, R13 ;  /* 0x0000001d620d7224 */ /* 0x000fc800078e020d */
[----:B------:R-:W-:Y:S02]  /*27800*/  IMAD.IADD R71, R69, 0x1, R13 ;  /* 0x0000000145477824 */ /* 0x000fe400078e020d */
[----:B0-----:R-:W-:Y:S05]  /*27810*/  @!P0 BRA `(.L_x_2138) ;  /* 0x0000004400d48947 */ /* 0x001fea0003800000 */
[C---:B------:R-:W-:Y:S01]  /*27820*/  R2UR UR8, R84.reuse ;  /* 0x00000000540872ca */ /* 0x040fe200000e0000 */
[----:B------:R0:W5:Y:S01]  /*27830*/  LDL.64 R8, [R82+0x10] ;  /* 0x0000100052087983 */ /* 0x0001620000100a00 */
[C---:B------:R-:W-:Y:S02]  /*27840*/  R2UR UR9, R85.reuse ;  /* 0x00000000550972ca */ /* 0x040fe400000e0000 */
[C---:B------:R-:W-:Y:S02]  /*27850*/  R2UR UR4, R84.reuse ;  /* 0x00000000540472ca */ /* 0x040fe400000e0000 */
[C---:B------:R-:W-:Y:S02]  /*27860*/  R2UR UR5, R85.reuse ;  /* 0x00000000550572ca */ /* 0x040fe400000e0000 */
[----:B------:R-:W-:Y:S02]  /*27870*/  R2UR UR6, R84 ;  /* 0x00000000540672ca */ /* 0x000fe400000e0000 */
[----:B------:R-:W-:-:S05]  /*27880*/  R2UR UR7, R85 ;  /* 0x00000000550772ca */ /* 0x000fca00000e0000 */
[----:B-----5:R-:W2:Y:S04]  /*27890*/  LD.E R10, desc[UR8][R104.64+0x10] ;  /* 0x00001008680a7980 */ /* 0x020ea8000c101900 */
[----:B------:R-:W3:Y:S04]  /*278a0*/  LD.E R12, desc[UR4][R104.64+0xc] ;  /* 0x00000c04680c7980 */ /* 0x000ee8000c101900 */
[----:B------:R-:W4:Y:S04]  /*278b0*/  LD.E.64 R34, desc[UR4][R104.64+0x60] ;  /* 0x0000600468227980 */ /* 0x000f28000c101b00 */
[----:B------:R-:W4:Y:S01]  /*278c0*/  LD.E.64 R36, desc[UR6][R104.64+0x80] ;  /* 0x0000800668247980 */ /* 0x000f22000c101b00 */
[----:B------:R-:W-:-:S02]  /*278d0*/  R2UR UR10, R84 ;  /* 0x00000000540a72ca */ /* 0x000fc400000e0000 */
[C---:B------:R-:W-:Y:S01]  /*278e0*/  R2UR UR11, R85.reuse ;  /* 0x00000000550b72ca */ /* 0x040fe200000e0000 */
[----:B------:R0:W5:Y:S01]  /*278f0*/  LD.E.64 R32, desc[UR6][R104.64+0x68] ;  /* 0x0000680668207980 */ /* 0x000162000c101b00 */
[----:B------:R-:W-:Y:S02]  /*27900*/  R2UR UR12, R84 ;  /* 0x00000000540c72ca */ /* 0x000fe400000e0000 */
[----:B------:R-:W-:Y:S01]  /*27910*/  R2UR UR13, R85 ;  /* 0x00000000550d72ca */ /* 0x000fe200000e0000 */
[----:B------:R0:W5:Y:S01]  /*27920*/  LD.E.64 R42, desc[UR8][R104.64+0x78] ;  /* 0x00007808682a7980 */ /* 0x000162000c101b00 */
[----:B------:R-:W-:Y:S01]  /*27930*/  BSSY B2, `(.L_x_2139) ;  /* 0x000004c000027945 */ /* 0x000fe20003800000 */
[----:B------:R-:W-:Y:S02]  /*27940*/  CS2R R58, SRZ ;  /* 0x00000000003a7805 */ /* 0x000fe4000001ff00 */
[----:B------:R-:W-:Y:S02]  /*27950*/  CS2R R62, SRZ ;  /* 0x00000000003e7805 */ /* 0x000fe4000001ff00 */
[----:B------:R-:W-:-:S02]  /*27960*/  CS2R R72, SRZ ;  /* 0x0000000000487805 */ /* 0x000fc4000001ff00 */
[----:B------:R-:W-:Y:S01]  /*27970*/  CS2R R74, SRZ ;  /* 0x00000000004a7805 */ /* 0x000fe2000001ff00 */
[----:B------:R0:W5:Y:S01]  /*27980*/  LD.E.64 R60, desc[UR10][R104.64+0x88] ;  /* 0x0000880a683c7980 */ /* 0x000162000c101b00 */
[----:B------:R-:W-:-:S03]  /*27990*/  CS2R R94, SRZ ;  /* 0x00000000005e7805 */ /* 0x000fc6000001ff00 */
[----:B------:R0:W5:Y:S01]  /*279a0*/  LD.E.U8 R102, desc[UR12][R104.64+0x18] ;  /* 0x0000180c68667980 */ /* 0x000162000c101100 */
[----:B------:R-:W-:Y:S02]  /*279b0*/  CS2R R98, SRZ ;  /* 0x0000000000627805 */ /* 0x000fe4000001ff00 */
[----:B------:R-:W-:Y:S02]  /*279c0*/  CS2R R56, SRZ ;  /* 0x0000000000387805 */ /* 0x000fe4000001ff00 */
[----:B------:R-:W-:Y:S02]  /*279d0*/  CS2R R64, SRZ ;  /* 0x0000000000407805 */ /* 0x000fe4000001ff00 */
[----:B------:R-:W-:Y:S02]  /*279e0*/  CS2R R66, SRZ ;  /* 0x0000000000427805 */ /* 0x000fe4000001ff00 */
[----:B------:R-:W-:Y:S02]  /*279f0*/  CS2R R90, SRZ ;  /* 0x00000000005a7805 */ /* 0x000fe4000001ff00 */
[----:B------:R-:W-:-:S02]  /*27a00*/  CS2R R92, SRZ ;  /* 0x00000000005c7805 */ /* 0x000fc4000001ff00 */
[----:B------:R-:W-:Y:S02]  /*27a10*/  CS2R R100, SRZ ;  /* 0x0000000000647805 */ /* 0x000fe4000001ff00 */
[----:B--2---:R-:W-:Y:S01]  /*27a20*/  SHF.R.S32.HI R11, RZ, 0x1f, R10 ;  /* 0x0000001fff0b7819 */ /* 0x004fe2000001140a */
[----:B---3--:R-:W-:-:S03]  /*27a30*/  IMAD R12, R77, -0x60, R12 ;  /* 0xffffffa04d0c7824 */ /* 0x008fc600078e020c */
[----:B------:R-:W-:Y:S02]  /*27a40*/  LEA.HI R11, R11, R10, RZ, 0x2 ;  /* 0x0000000a0b0b7211 */ /* 0x000fe400078f10ff */
[----:B------:R-:W-:Y:S02]  /*27a50*/  VIMNMX R31, R12, 0x60, PT ;  /* 0x000000600c1f7848 */ /* 0x000fe40003fe0100 */
[----:B------:R-:W-:Y:S01]  /*27a60*/  SHF.R.S32.HI R12, RZ, 0x2, R11 ;  /* 0x00000002ff0c7819 */ /* 0x000fe2000001140b */
[----:B----4-:R-:W-:Y:S01]  /*27a70*/  IMAD R13, R35, R77, RZ ;  /* 0x0000004d230d7224 */ /* 0x010fe200078e02ff */
[----:B------:R0:W5:Y:S02]  /*27a80*/  LD.E.64 R10, desc[UR4][R104.64+0x58] ;  /* 0x00005804680a7980 */ /* 0x000164000c101b00 */
[----:B------:R-:W-:Y:S01]  /*27a90*/  ISETP.GE.AND P0, PT, R12, R31, PT ;  /* 0x0000001f0c00720c */ /* 0x000fe20003f06270 */
[----:B------:R-:W-:Y:S02]  /*27aa0*/  IMAD R15, R37, R77, RZ ;  /* 0x0000004d250f7224 */ /* 0x000fe400078e02ff */
[----:B------:R-:W-:-:S02]  /*27ab0*/  IMAD R13, R34, R29, R13 ;  /* 0x0000001d220d7224 */ /* 0x000fc400078e020d */
[----:B------:R-:W-:Y:S02]  /*27ac0*/  IMAD R29, R36, R29, R15 ;  /* 0x0000001d241d7224 */ /* 0x000fe400078e020f */
[----:B------:R-:W-:-:S04]  /*27ad0*/  IMAD.WIDE.U32 R34, R34, R77, RZ ;  /* 0x0000004d22227225 */ /* 0x000fc800078e00ff */
[----:B------:R-:W-:Y:S01]  /*27ae0*/  IMAD.WIDE.U32 R36, R36, R77, RZ ;  /* 0x0000004d24247225 */ /* 0x000fe200078e00ff */
[----:B------:R-:W-:-:S03]  /*27af0*/  CS2R R14, SRZ ;  /* 0x00000000000e7805 */ /* 0x000fc6000001ff00 */
[----:B------:R-:W-:Y:S02]  /*27b00*/  IMAD.IADD R97, R35, 0x1, R13 ;  /* 0x0000000123617824 */ /* 0x000fe400078e020d */
[----:B------:R-:W-:Y:S02]  /*27b10*/  VIADD R30, R12, 0x40 ;  /* 0x000000400c1e7836 */ /* 0x000fe40000000000 */
[----:B------:R-:W-:Y:S01]  /*27b20*/  IMAD.IADD R103, R37, 0x1, R29 ;  /* 0x0000000125677824 */ /* 0x000fe200078e021d */
[----:B0-----:R-:W-:Y:S06]  /*27b30*/  @P0 BRA `(.L_x_2140) ;  /* 0x0000000000ac0947 */ /* 0x001fec0003800000 */
[----:B-----5:R-:W-:Y:S02]  /*27b40*/  LOP3.LUT R13, R102, 0x1, RZ, 0xc0, !PT ;  /* 0x00000001660d7812 */ /* 0x020fe400078ec0ff */
[----:B------:R-:W-:Y:S02]  /*27b50*/  CS2R R98, SRZ ;  /* 0x0000000000627805 */ /* 0x000fe4000001ff00 */
[----:B------:R-:W-:Y:S02]  /*27b60*/  LEA R12, P1, R34, R32, 0x1 ;  /* 0x00000020220c7211 */ /* 0x000fe400078208ff */
[----:B------:R-:W-:Y:S02]  /*27b70*/  CS2R R94, SRZ ;  /* 0x00000000005e7805 */ /* 0x000fe4000001ff00 */
[----:B------:R-:W-:Y:S02]  /*27b80*/  LEA R28, P2, R36, R60, 0x1 ;  /* 0x0000003c241c7211 */ /* 0x000fe400078408ff */
[----:B------:R-:W-:-:S02]  /*27b90*/  CS2R R74, SRZ ;  /* 0x00000000004a7805 */ /* 0x000fc4000001ff00 */
[----:B------:R-:W-:Y:S02]  /*27ba0*/  ISETP.NE.U32.AND P0, PT, R13, 0x1, PT ;  /* 0x000000010d00780c */ /* 0x000fe40003f05070 */
[----:B------:R-:W-:Y:S02]  /*27bb0*/  CS2R R72, SRZ ;  /* 0x0000000000487805 */ /* 0x000fe4000001ff00 */
[----:B------:R-:W-:Y:S02]  /*27bc0*/  LEA.HI.X R13, R34, R33, R97, 0x1, P1 ;  /* 0x00000021220d7211 */ /* 0x000fe400008f0c61 */
[----:B------:R-:W-:Y:S02]  /*27bd0*/  CS2R R62, SRZ ;  /* 0x00000000003e7805 */ /* 0x000fe4000001ff00 */
[----:B------:R-:W-:Y:S02]  /*27be0*/  LEA.HI.X R29, R36, R61, R103, 0x1, P2 ;  /* 0x0000003d241d7211 */ /* 0x000fe400010f0c67 */
[----:B------:R-:W-:-:S02]  /*27bf0*/  CS2R R58, SRZ ;  /* 0x00000000003a7805 */ /* 0x000fc4000001ff00 */
[----:B------:R-:W-:Y:S02]  /*27c00*/  R2P PR, R102, 0x3e ;  /* 0x0000003e66007804 */ /* 0x000fe40000000000 */
[----:B------:R-:W-:Y:S02]  /*27c10*/  @!P0 R2UR UR4, R84 ;  /* 0x00000000540482ca */ /* 0x000fe400000e0000 */
[----:B------:R-:W-:-:S09]  /*27c20*/  @!P0 R2UR UR5, R85 ;  /* 0x00000000550582ca */ /* 0x000fd200000e0000 */
[C---:B------:R-:W-:Y:S02]  /*27c30*/  @P1 R2UR UR6, R84.reuse ;  /* 0x00000000540612ca */ /* 0x040fe400000e0000 */
[C---:B------:R-:W-:Y:S02]  /*27c40*/  @P1 R2UR UR7, R85.reuse ;  /* 0x00000000550712ca */ /* 0x040fe400000e0000 */
[C---:B------:R-:W-:Y:S02]  /*27c50*/  @P2 R2UR UR8, R84.reuse ;  /* 0x00000000540822ca */ /* 0x040fe400000e0000 */
[----:B------:R-:W-:Y:S02]  /*27c60*/  @P2 R2UR UR9, R85 ;  /* 0x00000000550922ca */ /* 0x000fe400000e0000 */
[----:B------:R-:W-:Y:S02]  /*27c70*/  @P3 R2UR UR10, R84 ;  /* 0x00000000540a32ca */ /* 0x000fe400000e0000 */
[----:B------:R-:W-:-:S02]  /*27c80*/  CS2R R100, SRZ ;  /* 0x0000000000647805 */ /* 0x000fc4000001ff00 */
[C---:B------:R-:W-:Y:S02]  /*27c90*/  @P3 R2UR UR11, R85.reuse ;  /* 0x00000000550b32ca */ /* 0x040fe400000e0000 */
[----:B------:R-:W-:Y:S02]  /*27ca0*/  CS2R R92, SRZ ;  /* 0x00000000005c7805 */ /* 0x000fe4000001ff00 */
[----:B------:R-:W-:Y:S02]  /*27cb0*/  @P4 R2UR UR12, R84 ;  /* 0x00000000540c42ca */ /* 0x000fe400000e0000 */
[----:B------:R-:W-:Y:S02]  /*27cc0*/  CS2R R90, SRZ ;  /* 0x00000000005a7805 */ /* 0x000fe4000001ff00 */
[----:B------:R-:W-:Y:S02]  /*27cd0*/  @P4 R2UR UR13, R85 ;  /* 0x00000000550d42ca */ /* 0x000fe400000e0000 */
[----:B------:R-:W-:-:S02]  /*27ce0*/  CS2R R66, SRZ ;  /* 0x0000000000427805 */ /* 0x000fc4000001ff00 */
[----:B------:R-:W-:Y:S02]  /*27cf0*/  @P5 R2UR UR14, R84 ;  /* 0x00000000540e52ca */ /* 0x000fe400000e0000 */
[----:B------:R-:W-:Y:S02]  /*27d00*/  CS2R R64, SRZ ;  /* 0x0000000000407805 */ /* 0x000fe4000001ff00 */
[----:B------:R-:W-:Y:S02]  /*27d10*/  @P5 R2UR UR15, R85 ;  /* 0x00000000550f52ca */ /* 0x000fe400000e0000 */
[----:B------:R-:W-:Y:S01]  /*27d20*/  CS2R R56, SRZ ;  /* 0x0000000000387805 */ /* 0x000fe2000001ff00 */
[----:B------:R0:W5:Y:S04]  /*27d30*/  @!P0 LD.E.64 R98, desc[UR4][R12.64] ;  /* 0x000000040c628980 */ /* 0x000168000c101b00 */
[----:B------:R0:W5:Y:S04]  /*27d40*/  @P1 LD.E.64 R94, desc[UR6][R12.64+0x20] ;  /* 0x000020060c5e1980 */ /* 0x000168000c101b00 */
[----:B------:R0:W5:Y:S04]  /*27d50*/  @P2 LD.E.64 R74, desc[UR8][R12.64+0x40] ;  /* 0x000040080c4a2980 */ /* 0x000168000c101b00 */
[----:B------:R0:W5:Y:S04]  /*27d60*/  @P3 LD.E.64 R72, desc[UR10][R12.64+0x60] ;  /* 0x0000600a0c483980 */ /* 0x000168000c101b00 */
[----:B------:R0:W5:Y:S04]  /*27d70*/  @P4 LD.E.64 R62, desc[UR12][R12.64+0x80] ;  /* 0x0000800c0c3e4980 */ /* 0x000168000c101b00 */
[----:B------:R0:W5:Y:S04]  /*27d80*/  @P5 LD.E.64 R58, desc[UR14][R12.64+0xa0] ;  /* 0x0000a00e0c3a5980 */ /* 0x000168000c101b00 */
[----:B------:R0:W5:Y:S04]  /*27d90*/  @!P0 LD.E.64 R100, desc[UR4][R28.64] ;  /* 0x000000041c648980 */ /* 0x000168000c101b00 */
[----:B------:R0:W5:Y:S04]  /*27da0*/  @P1 LD.E.64 R92, desc[UR6][R28.64+0x20] ;  /* 0x000020061c5c1980 */ /* 0x000168000c101b00 */
[----:B------:R0:W5:Y:S04]  /*27db0*/  @P2 LD.E.64 R90, desc[UR8][R28.64+0x40] ;  /* 0x000040081c5a2980 */ /* 0x000168000c101b00 */
[----:B------:R0:W5:Y:S04]  /*27dc0*/  @P3 LD.E.64 R66, desc[UR10][R28.64+0x60] ;  /* 0x0000600a1c423980 */ /* 0x000168000c101b00 */
[----:B------:R0:W5:Y:S04]  /*27dd0*/  @P4 LD.E.64 R64, desc[UR12][R28.64+0x80] ;  /* 0x0000800c1c404980 */ /* 0x000168000c101b00 */
[----:B------:R0:W5:Y:S02]  /*27de0*/  @P5 LD.E.64 R56, desc[UR14][R28.64+0xa0] ;  /* 0x0000a00e1c385980 */ /* 0x000164000c101b00 */
.L_x_2140:
[----:B------:R-:W-:Y:S05]  /*27df0*/  BSYNC B2 ;  /* 0x0000000000027941 */ /* 0x000fea0003800000 */
.L_x_2139:
        /* <DEDUP_REMOVED lines=13> */
[----:B------:R-:W-:Y:S06]  /*27ed0*/  @P0 BRA `(.L_x_2142) ;  /* 0x0000000000bc0947 */ /* 0x000fec0003800000 */
[----:B-----5:R-:W-:Y:S02]  /*27ee0*/  IADD3 R35, P0, R10, R34, RZ ;  /* 0x000000220a237210 */ /* 0x020fe40007f1e0ff */
[----:B------:R-:W-:Y:S02]  /*27ef0*/  CS2R R52, SRZ ;  /* 0x0000000000347805 */ /* 0x000fe4000001ff00 */
[----:B------:R-:W-:Y:S02]  /*27f00*/  IADD3 R37, P1, R42, R36, RZ ;  /* 0x000000242a257210 */ /* 0x000fe40007f3e0ff */
[----:B------:R-:W-:Y:S02]  /*27f10*/  CS2R R48, SRZ ;  /* 0x0000000000307805 */ /* 0x000fe4000001ff00 */
[----:B------:R-:W-:Y:S01]  /*27f20*/  LOP3.LUT R12, R102, 0x1, RZ, 0xc0, !PT ;  /* 0x00000001660c7812 */ /* 0x000fe200078ec0ff */
[----:B------:R-:W-:Y:S01]  /*27f30*/  IMAD.X R11, R11, 0x1, R97, P0 ;  /* 0x000000010b0b7824 */ /* 0x000fe200000e0661 */
[----:B------:R-:W-:Y:S01]  /*27f40*/  CS2R R46, SRZ ;  /* 0x00000000002e7805 */ /* 0x000fe2000001ff00 */
[----:B------:R-:W-:Y:S01]  /*27f50*/  IMAD.X R42, R43, 0x1, R103, P1 ;  /* 0x000000012b2a7824 */ /* 0x000fe200008e0667 */
[----:B------:R-:W-:-:S02]  /*27f60*/  LEA R10, P1, R35, R32, 0x1 ;  /* 0x00000020230a7211 */ /* 0x000fc400078208ff */
[----:B------:R-:W-:Y:S02]  /*27f70*/  CS2R R40, SRZ ;  /* 0x0000000000287805 */ /* 0x000fe4000001ff00 */
[----:B------:R-:W-:Y:S02]  /*27f80*/  LEA R32, P2, R37, R60, 0x1 ;  /* 0x0000003c25207211 */ /* 0x000fe400078408ff */
[----:B------:R-:W-:Y:S02]  /*27f90*/  CS2R R28, SRZ ;  /* 0x00000000001c7805 */ /* 0x000fe4000001ff00 */
[----:B------:R-:W-:Y:S02]  /*27fa0*/  ISETP.NE.U32.AND P0, PT, R12, 0x1, PT ;  /* 0x000000010c00780c */ /* 0x000fe40003f05070 */
[----:B------:R-:W-:Y:S02]  /*27fb0*/  CS2R R14, SRZ ;  /* 0x00000000000e7805 */ /* 0x000fe4000001ff00 */
[----:B------:R-:W-:-:S02]  /*27fc0*/  LEA.HI.X R11, R35, R33, R11, 0x1, P1 ;  /* 0x00000021230b7211 */ /* 0x000fc400008f0c0b */
[----:B------:R-:W-:Y:S02]  /*27fd0*/  LEA.HI.X R33, R37, R61, R42, 0x1, P2 ;  /* 0x0000003d25217211 */ /* 0x000fe400010f0c2a */
[----:B------:R-:W-:-:S05]  /*27fe0*/  R2P PR, R102, 0x3e ;  /* 0x0000003e66007804 */ /* 0x000fca0000000000 */
[----:B------:R-:W-:Y:S02]  /*27ff0*/  @!P0 R2UR UR4, R84 ;  /* 0x00000000540482ca */ /* 0x000fe400000e0000 */
[----:B------:R-:W-:-:S06]  /*28000*/  @!P0 R2UR UR5, R85 ;  /* 0x00000000550582ca */ /* 0x000fcc00000e0000 */
        /* <DEDUP_REMOVED lines=28> */
.L_x_2142:
[----:B------:R-:W-:Y:S05]  /*281d0*/  BSYNC B2 ;  /* 0x0000000000027941 */ /* 0x000fea0003800000 */
.L_x_2141:
[----:B------:R-:W-:Y:S01]  /*281e0*/  R2UR UR4, R84 ;  /* 0x00000000540472ca */ /* 0x000fe200000e0000 */
[----:B0----5:R0:W5:Y:S01]  /*281f0*/  LDL R10, [R83] ;  /* 0x00000000530a7983 */ /* 0x0211620000100800 */
[----:B------:R-:W-:-:S03]  /*28200*/  R2UR UR5, R85 ;  /* 0x00000000550572ca */ /* 0x000fc600000e0000 */
[----:B------:R0:W5:Y:S10]  /*28210*/  LDL R11, [R83+0x4] ;  /* 0x00000400530b7983 */ /* 0x0001740000100800 */
[----:B------:R-:W2:Y:S01]  /*28220*/  LD.E R32, desc[UR4][R8.64+0x1c] ;  /* 0x00001c0408207980 */ /* 0x000ea2000c101900 */
[----:B------:R-:W-:-:S02]  /*28230*/  IMAD.MOV.U32 R33, RZ, RZ, R58 ;  /* 0x000000ffff217224 */ /* 0x000fc400078e003a */
        /* <DEDUP_REMOVED lines=89> */
[----:B------:R-:W-:Y:S01]  /*287d0*/  BSSY B2, `(.L_x_2143) ;  /* 0x000000b000027945 */ /* 0x000fe20003800000 */
[----:B------:R-:W-:-:S02]  /*287e0*/  PRMT R114, R36, 0x7610, R114 ;  /* 0x0000761024727816 */ /* 0x000fc40000000072 */
[----:B------:R-:W-:Y:S02]  /*287f0*/  PRMT R126, R33, 0x7610, R126 ;  /* 0x00007610217e7816 */ /* 0x000fe4000000007e */
[----:B------:R-:W-:Y:S02]  /*28800*/  PRMT R129, R34, 0x7610, R129 ;  /* 0x0000761022817816 */ /* 0x000fe40000000081 */
[----:B------:R-:W-:Y:S02]  /*28810*/  PRMT R130, R35, 0x7610, R130 ;  /* 0x0000761023827816 */ /* 0x000fe40000000082 */
[----:B--2---:R-:W-:-:S04]  /*28820*/  LOP3.LUT R32, R32, 0x1, RZ, 0xfc, !PT ;  /* 0x0000000120207812 */ /* 0x004fc800078efcff */
[----:B------:R-:W-:Y:S01]  /*28830*/  ISETP.NE.AND P0, PT, R32, 0x3, PT ;  /* 0x000000032000780c */ /* 0x000fe20003f05270 */
[----:B------:R-:W-:-:S05]  /*28840*/  IMAD.MOV.U32 R32, RZ, RZ, R50 ;  /* 0x000000ffff207224 */ /* 0x000fca00078e0032 */
[----:B------:R-:W-:-:S07]  /*28850*/  PRMT R125, R32, 0x7610, R125 ;  /* 0x00007610207d7816 */ /* 0x000fce000000007d */
[----:B0-----:R-:W-:Y:S05]  /*28860*/  @!P0 BRA `(.L_x_2144) ;  /* 0x0000000000048947 */ /* 0x001fea0003800000 */
[----:B------:R-:W-:Y:S01]  /*28870*/  BPT.TRAP 0x1 ;  /* 0x000000040000795c */ /* 0x000fe20000300000 */
.L_x_2144:
[----:B------:R-:W-:Y:S05]  /*28880*/  BSYNC B2 ;  /* 0x0000000000027941 */ /* 0x000fea0003800000 */
.L_x_2143:
[----:B------:R-:W-:Y:S02]  /*28890*/  R2UR UR4, R84 ;  /* 0x00000000540472ca */ /* 0x000fe400000e0000 */
[----:B------:R-:W-:-:S13]  /*288a0*/  R2UR UR5, R85 ;  /* 0x00000000550572ca */ /* 0x000fda00000e0000 */
[----:B------:R-:W2:Y:S01]  /*288b0*/  LD.E.64 R8, desc[UR4][R8.64+0x8] ;  /* 0x0000080408087980 */ /* 0x000ea2000c101b00 */
[----:B-----5:R-:W-:Y:S01]  /*288c0*/  SHF.L.U32 R11, R11, 0x1f, RZ ;  /* 0x0000001f0b0b7819 */ /* 0x020fe200000006ff */
[----:B------:R-:W-:Y:S01]  /*288d0*/  BSSY B2, `(.L_x_2145) ;  /* 0x0000005000027945 */ /* 0x000fe20003800000 */
[----:B--2---:R-:W-:-:S05]  /*288e0*/  MOV R33, R8 ;  /* 0x0000000800217202 */ /* 0x004fca0000000f00 */
[----:B------:R-:W-:-:S04]  /*288f0*/  IMAD R10, R10, 0x8, R33 ;  /* 0x000000080a0a7824 */ /* 0x000fc800078e0221 */
[----:B------:R-:W0:Y:S02]  /*28900*/  SYNCS.PHASECHK.TRANS64.TRYWAIT P0, [R10+URZ], R11 ;  /* 0x0000000b0a0075a7 */ /* 0x000e24000800017f */
[----:B0-----:R-:W-:Y:S05]  /*28910*/  @!P0 BRA `(.L_x_2146) ;  /* 0x0000009400b88947 */ /* 0x001fea0003800000 */
.L_x_2249:
[----:B------:R-:W-:Y:S05]  /*28920*/  BSYNC B2 ;  /* 0x0000000000027941 */ /* 0x000fea0003800000 */
.L_x_2145:
[----:B------:R-:W2:Y:S04]  /*28930*/  LDL.64 R32, [R82+0x50] ;  /* 0x0000500052207983 */ /* 0x000ea80000100a00 */
[----:B------:R-:W3:Y:S01]  /*28940*/  LDL.64 R34, [R82+0x58] ;  /* 0x0000580052227983 */ /* 0x000ee20000100a00 */
[C---:B------:R-:W-:Y:S02]  /*28950*/  R2UR UR4, R84.reuse ;  /* 0x00000000540472ca */ /* 0x040fe400000e0000 */
[C---:B------:R-:W-:Y:S01]  /*28960*/  R2UR UR5, R85.reuse ;  /* 0x00000000550572ca */ /* 0x040fe200000e0000 */
[----:B------:R-:W4:Y:S01]  /*28970*/  LDL R8, [R83] ;  /* 0x0000000053087983 */ /* 0x000f220000100800 */
[----:B------:R-:W-:Y:S02]  /*28980*/  R2UR UR6, R84 ;  /* 0x00000000540672ca */ /* 0x000fe400000e0000 */
[----:B------:R-:W-:Y:S01]  /*28990*/  R2UR UR7, R85 ;  /* 0x00000000550772ca */ /* 0x000fe200000e0000 */
[----:B------:R1:W5:Y:S08]  /*289a0*/  LDL.64 R36, [R82+0x38] ;  /* 0x0000380052247983 */ /* 0x0003700000100a00 */
[----:B--2---:R-:W0:Y:S04]  /*289b0*/  LD.E R9, desc[UR4][R32.64+0x8] ;  /* 0x0000080420097980 */ /* 0x004e28000c101900 */
[----:B------:R-:W2:Y:S04]  /*289c0*/  LD.E R102, desc[UR4][R32.64+0xc] ;  /* 0x00000c0420667980 */ /* 0x000ea8000c101900 */
[----:B---3--:R-:W3:Y:S01]  /*289d0*/  LD.E.64 R34, desc[UR6][R34.64] ;  /* 0x0000000622227980 */ /* 0x008ee2000c101b00 */
[----:B----4-:R-:W-:-:S02]  /*289e0*/  IMAD R8, R8, 0x4800, RZ ;  /* 0x0000480008087824 */ /* 0x010fc400078e02ff */
[----:B------:R-:W-:Y:S01]  /*289f0*/  IMAD.MOV.U32 R103, RZ, RZ, 0x20 ;  /* 0x00000020ff677424 */ /* 0x000fe200078e00ff */
[----:B------:R-:W-:Y:S01]  /*28a00*/  BSSY B2, `(.L_x_2147) ;  /* 0x00001b4000027945 */ /* 0x000fe20003800000 */
[----:B0-----:R-:W-:-:S04]  /*28a10*/  SHF.R.S32.HI R10, RZ, 0x1f, R9 ;  /* 0x0000001fff0a7819 */ /* 0x001fc80000011409 */
[----:B------:R-:W-:-:S04]  /*28a20*/  LEA.HI R11, R10, R9, RZ, 0x2 ;  /* 0x000000090a0b7211 */ /* 0x000fc800078f10ff */
[--C-:B------:R-:W-:Y:S02]  /*28a30*/  SHF.R.S32.HI R117, RZ, 0x2, R11.reuse ;  /* 0x00000002ff757819 */ /* 0x100fe4000001140b */
[----:B------:R-:W-:-:S04]  /*28a40*/  SHF.R.S32.HI R42, RZ, 0x1f, R11 ;  /* 0x0000001fff2a7819 */ /* 0x000fc8000001140b */
[----:B------:R-:W-:-:S04]  /*28a50*/  LEA.HI R42, R42, R117, RZ, 0x3 ;  /* 0x000000752a2a7211 */ /* 0x000fc800078f18ff */
[----:B------:R-:W-:Y:S02]  /*28a60*/  LOP3.LUT R60, R42, 0xfffffff8, RZ, 0xc0, !PT ;  /* 0xfffffff82a3c7812 */ /* 0x000fe400078ec0ff */
[----:B------:R-:W-:-:S03]  /*28a70*/  LOP3.LUT R42, R11, 0x1ffffffc, RZ, 0xc0, !PT ;  /* 0x1ffffffc0b2a7812 */ /* 0x000fc600078ec0ff */
[----:B------:R-:W-:Y:S02]  /*28a80*/  IMAD.IADD R60, R117, 0x1, -R60 ;  /* 0x00000001753c7824 */ /* 0x000fe400078e0a3c */
[----:B------:R-:W-:Y:S02]  /*28a90*/  IMAD.IADD R42, R9, 0x1, -R42 ;  /* 0x00000001092a7824 */ /* 0x000fe400078e0a2a */
[----:B------:R-:W-:Y:S02]  /*28aa0*/  IMAD.SHL.U32 R11, R60, 0x40, RZ ;  /* 0x000000403c0b7824 */ /* 0x000fe400078e00ff */
[----:B------:R-:W-:-:S03]  /*28ab0*/  IMAD.SHL.U32 R123, R42, 0x8, RZ ;  /* 0x000000082a7b7824 */ /* 0x000fc600078e00ff */
[----:B------:R-:W-:Y:S02]  /*28ac0*/  LOP3.LUT R42, R11, 0x1c0, RZ, 0xc0, !PT ;  /* 0x000001c00b2a7812 */ /* 0x000fe400078ec0ff */
[----:B------:R-:W-:Y:S02]  /*28ad0*/  LEA.HI R9, R10, R9, RZ, 0x5 ;  /* 0x000000090a097211 */ /* 0x000fe400078f28ff */
[----:B------:R-:W-:Y:S02]  /*28ae0*/  LOP3.LUT R11, R42, 0x18, R123, 0xf8, !PT ;  /* 0x000000182a0b7812 */ /* 0x000fe400078ef87b */
[----:B------:R-:W-:Y:S01]  /*28af0*/  SHF.R.U32.HI R42, RZ, 0x3, R42 ;  /* 0x00000003ff2a7819 */ /* 0x000fe2000001162a */
[----:B------:R-:W-:-:S03]  /*28b00*/  IMAD.SHL.U32 R9, R9, 0x10, RZ ;  /* 0x0000001009097824 */ /* 0x000fc600078e00ff */
[----:B------:R-:W-:Y:S01]  /*28b10*/  LOP3.LUT R42, R11, R42, RZ, 0x3c, !PT ;  /* 0x0000002a0b2a7212 */ /* 0x000fe200078e3cff */
[----:B--2---:R-:W-:-:S03]  /*28b20*/  IMAD R102, R77, -0x60, R102 ;  /* 0xffffffa04d667824 */ /* 0x004fc600078e0266 */
[----:B------:R-:W-:Y:S02]  /*28b30*/  LOP3.LUT R9, R42, 0xfffffe00, R9, 0xf8, !PT ;  /* 0xfffffe002a097812 */ /* 0x000fe400078ef809 */
[----:B------:R-:W-:Y:S02]  /*28b40*/  VIMNMX R10, R102, 0x60, PT ;  /* 0x00000060660a7848 */ /* 0x000fe40003fe0100 */
[----:B------:R-:W-:-:S04]  /*28b50*/  IADD3 R97, P1, R8, R9, RZ ;  /* 0x0000000908617210 */ /* 0x000fc80007f3e0ff */
[----:B------:R-:W-:Y:S02]  /*28b60*/  LEA.HI.X.SX32 R102, R8, RZ, 0x1, P1 ;  /* 0x000000ff08667211 */ /* 0x000fe400008f0eff */
[----:B------:R-:W-:Y:S02]  /*28b70*/  ISETP.GE.AND P1, PT, R117, R10, PT ;  /* 0x0000000a7500720c */ /* 0x000fe40003f26270 */
[----:B------:R-:W-:Y:S02]  /*28b80*/  LOP3.LUT P0, RZ, R60, 0x4, RZ, 0xc0, !PT ;  /* 0x000000043cff7812 */ /* 0x000fe4000780c0ff */
[C---:B---3--:R-:W-:Y:S02]  /*28b90*/  LEA R42, P2, R97.reuse, R34, 0x1 ;  /* 0x00000022612a7211 */ /* 0x048fe400078408ff */
[----:B------:R-:W-:Y:S02]  /*28ba0*/  SHF.R.S32.HI R119, RZ, 0x1f, R123 ;  /* 0x0000001fff777819 */ /* 0x000fe4000001147b */
[----:B------:R-:W-:-:S02]  /*28bb0*/  LEA.HI.X R43, R97, R35, R102, 0x1, P2 ;  /* 0x00000023612b7211 */ /* 0x000fc400010f0c66 */
[----:B------:R-:W-:-:S03]  /*28bc0*/  SEL R103, R103, 0xffffffe0, !P0 ;  /* 0xffffffe067677807 */ /* 0x000fc60004000000 */
[----:B-1----:R-:W-:Y:S05]  /*28bd0*/  @P1 BRA `(.L_x_2148) ;  /* 0x0000001800581947 */ /* 0x002fea0003800000 */
[----:B------:R-:W-:Y:S02]  /*28be0*/  R2UR UR4, R84 ;  /* 0x00000000540472ca */ /* 0x000fe400000e0000 */
[----:B------:R-:W-:-:S13]  /*28bf0*/  R2UR UR5, R85 ;  /* 0x00000000550572ca */ /* 0x000fda00000e0000 */
[----:B-----5:R-:W2:Y:S01]  /*28c00*/  LD.E.U8 R155, desc[UR4][R36.64] ;  /* 0x00000004249b7980 */ /* 0x020ea2000c101100 */
[----:B------:R-:W-:Y:S01]  /*28c10*/  SHF.R.S32.HI R11, RZ, 0x1f, R117 ;  /* 0x0000001fff0b7819 */ /* 0x000fe20000011475 */
[----:B------:R-:W-:Y:S01]  /*28c20*/  IMAD R10, R89, R117, RZ ;  /* 0x00000075590a7224 */ /* 0x000fe200078e02ff */
[----:B------:R-:W-:Y:S01]  /*28c30*/  IADD3 R8, P0, R123, R68, RZ ;  /* 0x000000447b087210 */ /* 0x000fe20007f1e0ff */
[----:B------:R-:W-:Y:S02]  /*28c40*/  BSSY B3, `(.L_x_2149) ;  /* 0x0000046000037945 */ /* 0x000fe40003800000 */
[C---:B------:R-:W-:Y:S02]  /*28c50*/  IMAD R11, R88.reuse, R11, R10 ;  /* 0x0000000b580b7224 */ /* 0x040fe400078e020a */
[----:B------:R-:W-:Y:S02]  /*28c60*/  IMAD.X R9, R119, 0x1, R71, P0 ;  /* 0x0000000177097824 */ /* 0x000fe400000e0647 */
[----:B------:R-:W-:-:S04]  /*28c70*/  IMAD.WIDE.U32 R8, R88, R117, R8 ;  /* 0x0000007558087225 */ /* 0x000fc800078e0008 */
[----:B------:R-:W-:Y:S01]  /*28c80*/  IMAD.IADD R9, R9, 0x1, R11 ;  /* 0x0000000109097824 */ /* 0x000fe200078e020b */
[----:B------:R-:W-:-:S04]  /*28c90*/  LEA R60, P1, R8, R86, 0x1 ;  /* 0x00000056083c7211 */ /* 0x000fc800078208ff */
[----:B------:R-:W-:Y:S02]  /*28ca0*/  LEA.HI.X R61, R8, R87, R9, 0x1, P1 ;  /* 0x00000057083d7211 */ /* 0x000fe400008f0c09 */
[----:B--2---:R-:W-:-:S04]  /*28cb0*/  LOP3.LUT R10, R155, 0x1, RZ, 0xc0, !PT ;  /* 0x000000019b0a7812 */ /* 0x004fc800078ec0ff */
[----:B------:R-:W-:-:S13]  /*28cc0*/  ISETP.NE.U32.AND P0, PT, R10, 0x1, PT ;  /* 0x000000010a00780c */ /* 0x000fda0003f05070 */
[----:B------:R-:W-:Y:S05]  /*28cd0*/  @P0 BRA `(.L_x_2150) ;  /* 0x0000000000f00947 */ /* 0x000fea0003800000 */
[----:B------:R-:W-:Y:S02]  /*28ce0*/  R2UR UR4, R84 ;  /* 0x00000000540472ca */ /* 0x000fe400000e0000 */
[----:B------:R-:W-:-:S13]  /*28cf0*/  R2UR UR5, R85 ;  /* 0x00000000550572ca */ /* 0x000fda00000e0000 */
[----:B------:R-:W2:Y:S01]  /*28d00*/  LD.E.U8 R8, desc[UR4][R32.64+0x18] ;  /* 0x0000180420087980 */ /* 0x000ea2000c101100 */
[----:B------:R-:W-:Y:S01]  /*28d10*/  BSSY B4, `(.L_x_2151) ;  /* 0x0000032000047945 */ /* 0x000fe20003800000 */
[----:B--2---:R-:W-:-:S04]  /*28d20*/  LOP3.LUT R8, R8, 0x1, RZ, 0xc0, !PT ;  /* 0x0000000108087812 */ /* 0x004fc800078ec0ff */
[----:B------:R-:W-:Y:S02]  /*28d30*/  ISETP.NE.U32.AND P0, PT, R8, 0x1, PT ;  /* 0x000000010800780c */ /* 0x000fe40003f05070 */
[----:B------:R0:W5:Y:S11]  /*28d40*/  LD.E.128 R8, desc[UR4][R42.64] ;  /* 0x000000042a087980 */ /* 0x000176000c101d00 */
[----:B0-----:R-:W-:Y:S05]  /*28d50*/  @P0 BRA `(.L_x_2152) ;  /* 0x0000000000b40947 */ /* 0x001fea0003800000 */
[----:B------:R-:W-:Y:S01]  /*28d60*/  SHF.R.U64 R155, R100, 0x10, R101 ;  /* 0x00000010649b7819 */ /* 0x000fe20000001265 */
[----:B-----5:R-:W-:Y:S01]  /*28d70*/  IMAD.U32 R100, R10, 0x10000, RZ ;  /* 0x000100000a647824 */ /* 0x020fe200078e00ff */
[----:B------:R-:W-:Y:S02]  /*28d80*/  SHF.R.U64 R157, R98, 0x10, R99 ;  /* 0x00000010629d7819 */ /* 0x000fe40000001263 */
[----:B------:R-:W-:Y:S02]  /*28d90*/  SHF.R.U32.HI R156, RZ, 0x10, R101 ;  /* 0x00000010ff9c7819 */ /* 0x000fe40000011665 */
[----:B------:R-:W-:Y:S02]  /*28da0*/  SHF.R.U32.HI R158, RZ, 0x10, R99 ;  /* 0x00000010ff9e7819 */ /* 0x000fe40000011663 */
[----:B------:R-:W-:Y:S02]  /*28db0*/  PRMT R155, R152, 0x5410, R155 ;  /* 0x00005410989b7816 */ /* 0x000fe4000000009b */
[----:B------:R-:W-:-:S02]  /*28dc0*/  PRMT R154, R154, 0x5410, R157 ;  /* 0x000054109a9a7816 */ /* 0x000fc4000000009d */
[----:B------:R-:W-:Y:S02]  /*28dd0*/  PRMT R157, R151, 0x5410, R156 ;  /* 0x00005410979d7816 */ /* 0x000fe4000000009c */
[----:B------:R-:W-:Y:S02]  /*28de0*/  PRMT R153, R153, 0x5410, R158 ;  /* 0x0000541099997816 */ /* 0x000fe4000000009e */
[----:B------:R-:W-:Y:S01]  /*28df0*/  LOP3.LUT R99, R9, 0xffff0000, RZ, 0xc0, !PT ;  /* 0xffff000009637812 */ /* 0x000fe200078ec0ff */
[----:B------:R-:W-:Y:S01]  /*28e00*/  IMAD.U32 R158, R157, 0x10000, RZ ;  /* 0x000100009d9e7824 */ /* 0x000fe200078e00ff */
        /* <DEDUP_REMOVED lines=8> */
[C---:B------:R-:W-:Y:S01]  /*28e90*/  FMUL.FTZ R160, R99.reuse, R156 ;  /* 0x0000009c63a07220 */ /* 0x040fe20000410000 */
[----:B------:R-:W-:Y:S02]  /*28ea0*/  IMAD.U32 R9, R8, 0x10000, RZ ;  /* 0x0001000008097824 */ /* 0x000fe400078e00ff */
[-C--:B------:R-:W-:Y:S01]  /*28eb0*/  FMUL.FTZ R99, R99, R152.reuse ;  /* 0x0000009863637220 */ /* 0x080fe20000410000 */
[----:B------:R-:W-:Y:S01]  /*28ec0*/  LOP3.LUT R157, R157, 0xffff0000, RZ, 0xc0, !PT ;  /* 0xffff00009d9d7812 */ /* 0x000fe200078ec0ff */
[----:B------:R-:W-:Y:S01]  /*28ed0*/  IMAD.U32 R154, R154, 0x10000, RZ ;  /* 0x000100009a9a7824 */ /* 0x000fe200078e00ff */
[----:B------:R-:W-:Y:S01]  /*28ee0*/  LOP3.LUT R153, R153, 0xffff0000, RZ, 0xc0, !PT ;  /* 0xffff000099997812 */ /* 0x000fe200078ec0ff */
[C---:B------:R-:W-:Y:S01]  /*28ef0*/  FFMA.FTZ R160, R11.reuse, R152, -R160 ;  /* 0x000000980ba07223 */ /* 0x040fe200000108a0 */
[----:B------:R-:W-:Y:S01]  /*28f00*/  LOP3.LUT R8, R8, 0xffff0000, RZ, 0xc0, !PT ;  /* 0xffff000008087812 */ /* 0x000fe200078ec0ff */
[----:B------:R-:W-:Y:S01]  /*28f10*/  FFMA.FTZ R99, R11, R156, R99 ;  /* 0x0000009c0b637223 */ /* 0x000fe20000010063 */
[C---:B------:R-:W-:Y:S01]  /*28f20*/  FMUL.FTZ R11, R98.reuse, R157 ;  /* 0x0000009d620b7220 */ /* 0x040fe20000410000 */
[----:B------:R-:W-:Y:S01]  /*28f30*/  FMUL.FTZ R152, R98, R153 ;  /* 0x0000009962987220 */ /* 0x000fe20000410000 */
[C---:B------:R-:W-:Y:S01]  /*28f40*/  FMUL.FTZ R159, R101.reuse, R158 ;  /* 0x0000009e659f7220 */ /* 0x040fe20000410000 */
[C---:B------:R-:W-:Y:S01]  /*28f50*/  FMUL.FTZ R98, R8.reuse, R155 ;  /* 0x0000009b08627220 */ /* 0x040fe20000410000 */
[-C--:B------:R-:W-:Y:S01]  /*28f60*/  FMUL.FTZ R8, R8, R154.reuse ;  /* 0x0000009a08087220 */ /* 0x080fe20000410000 */
[-C--:B------:R-:W-:Y:S01]  /*28f70*/  FMUL.FTZ R101, R101, R151.reuse ;  /* 0x0000009765657220 */ /* 0x080fe20000410000 */
[C---:B------:R-:W-:Y:S01]  /*28f80*/  FFMA.FTZ R159, R100.reuse, R151, -R159 ;  /* 0x00000097649f7223 */ /* 0x040fe2000001089f */
[C---:B------:R-:W-:Y:S01]  /*28f90*/  FFMA.FTZ R98, R9.reuse, R154, -R98 ;  /* 0x0000009a09627223 */ /* 0x040fe20000010862 */
[----:B------:R-:W-:Y:S01]  /*28fa0*/  FFMA.FTZ R9, R9, R155, R8 ;  /* 0x0000009b09097223 */ /* 0x000fe20000010008 */
        /* <DEDUP_REMOVED lines=8> */
.L_x_2152:
[----:B------:R-:W-:Y:S05]  /*29030*/  BSYNC B4 ;  /* 0x0000000000047941 */ /* 0x000fea0003800000 */
.L_x_2151:
[C---:B------:R-:W-:Y:S02]  /*29040*/  R2UR UR4, R84.reuse ;  /* 0x00000000540472ca */ /* 0x040fe400000e0000 */
[C---:B------:R-:W-:Y:S02]  /*29050*/  R2UR UR5, R85.reuse ;  /* 0x00000000550572ca */ /* 0x040fe400000e0000 */
[----:B------:R-:W-:Y:S02]  /*29060*/  R2UR UR6, R84 ;  /* 0x00000000540672ca */ /* 0x000fe400000e0000 */
[----:B------:R-:W-:-:S09]  /*29070*/  R2UR UR7, R85 ;  /* 0x00000000550772ca */ /* 0x000fd200000e0000 */
[----:B-----5:R0:W-:Y:S04]  /*29080*/  ST.E.128 desc[UR4][R60.64], R8 ;  /* 0x000000083c007985 */ /* 0x0201e8000c101d04 */
[----:B------:R0:W5:Y:S02]  /*29090*/  LD.E.U8 R155, desc[UR6][R36.64] ;  /* 0x00000006249b7980 */ /* 0x000164000c101100 */
.L_x_2150:
[----:B------:R-:W-:Y:S05]  /*290a0*/  BSYNC B3 ;  /* 0x0000000000037941 */ /* 0x000fea0003800000 */
.L_x_2149:
[----:B-----5:R-:W-:Y:S01]  /*290b0*/  LOP3.LUT P0, RZ, R155, 0x2, RZ, 0xc0, !PT ;  /* 0x000000029bff7812 */ /* 0x020fe2000780c0ff */
[----:B------:R-:W-:-:S12]  /*290c0*/  BSSY B3, `(.L_x_2153) ;  /* 0x0000042000037945 */ /* 0x000fd80003800000 */
[----:B------:R-:W-:Y:S05]  /*290d0*/  @!P0 BRA `(.L_x_2154) ;  /* 0x0000000400008947 */ /* 0x000fea0003800000 */
[----:B------:R-:W-:Y:S02]  /*290e0*/  R2UR UR4, R84 ;  /* 0x00000000540472ca */ /* 0x000fe400000e0000 */
[----:B------:R-:W-:-:S13]  /*290f0*/  R2UR UR5, R85 ;  /* 0x00000000550572ca */ /* 0x000fda00000e0000 */
[----:B0-----:R-:W2:Y:S01]  /*29100*/  LD.E.U8 R11, desc[UR4][R32.64+0x18] ;  /* 0x00001804200b7980 */ /* 0x001ea2000c101100 */
[----:B------:R-:W-:-:S04]  /*29110*/  IADD3 R9, P0, R103, R97, RZ ;  /* 0x0000006167097210 */ /* 0x000fc80007f1e0ff */
[----:B------:R-:W-:Y:S02]  /*29120*/  LEA.HI.X.SX32 R10, R103, R102, 0x1, P0 ;  /* 0x00000066670a7211 */ /* 0x000fe400000f0eff */
[----:B------:R-:W-:-:S04]  /*29130*/  LEA R8, P1, R9, R34, 0x1 ;  /* 0x0000002209087211 */ /* 0x000fc800078208ff */
[----:B------:R-:W-:Y:S01]  /*29140*/  LEA.HI.X R9, R9, R35, R10, 0x1, P1 ;  /* 0x0000002309097211 */ /* 0x000fe200008f0c0a */
[----:B------:R-:W-:Y:S01]  /*29150*/  BSSY B4, `(.L_x_2155) ;  /* 0x0000032000047945 */ /* 0x000fe20003800000 */
[----:B--2---:R-:W-:-:S04]  /*29160*/  LOP3.LUT P0, RZ, R11, 0x2, RZ, 0xc0, !PT ;  /* 0x000000020bff7812 */ /* 0x004fc8000780c0ff */
[----:B------:R-:W5:Y:S09]  /*29170*/  LD.E.128 R8, desc[UR4][R8.64] ;  /* 0x0000000408087980 */ /* 0x000f72000c101d00 */
[----:B------:R-:W-:Y:S05]  /*29180*/  @!P0 BRA `(.L_x_2156) ;  /* 0x0000000000b88947 */ /* 0x000fea0003800000 */
[----:B------:R-:W-:Y:S01]  /*29190*/  SHF.R.U64 R98, R92, 0x10, R93 ;  /* 0x000000105c627819 */ /* 0x000fe2000000125d */
[----:B-----5:R-:W-:Y:S01]  /*291a0*/  IMAD.U32 R92, R10, 0x10000, RZ ;  /* 0x000100000a5c7824 */ /* 0x020fe200078e00ff */
        /* <DEDUP_REMOVED lines=16> */
[----:B------:R-:W-:-:S02]  /*292b0*/  IMAD.U32 R10, R9, 0x10000, RZ ;  /* 0x00010000090a7824 */ /* 0x000fc400078e00ff */
[C---:B------:R-:W-:Y:S01]  /*292c0*/  FMUL.FTZ R151, R11.reuse, R100 ;  /* 0x000000640b977220 */ /* 0x040fe20000410000 */
[C---:B------:R-:W-:Y:S02]  /*292d0*/  IMAD.U32 R9, R8.reuse, 0x10000, RZ ;  /* 0x0001000008097824 */ /* 0x040fe400078e00ff */
[-C--:B------:R-:W-:Y:S01]  /*292e0*/  FMUL.FTZ R11, R11, R98.reuse ;  /* 0x000000620b0b7220 */ /* 0x080fe20000410000 */
[----:B------:R-:W-:Y:S01]  /*292f0*/  LOP3.LUT R8, R8, 0xffff0000, RZ, 0xc0, !PT ;  /* 0xffff000008087812 */ /* 0x000fe200078ec0ff */
[C---:B------:R-:W-:Y:S01]  /*29300*/  FMUL.FTZ R153, R93.reuse, R101 ;  /* 0x000000655d997220 */ /* 0x040fe20000410000 */
[----:B------:R-:W-:Y:S01]  /*29310*/  LOP3.LUT R150, R150, 0xffff0000, RZ, 0xc0, !PT ;  /* 0xffff000096967812 */ /* 0x000fe200078ec0ff */
[-C--:B------:R-:W-:Y:S01]  /*29320*/  FMUL.FTZ R93, R93, R99.reuse ;  /* 0x000000635d5d7220 */ /* 0x080fe20000410000 */
[----:B------:R-:W-:Y:S01]  /*29330*/  LOP3.LUT R148, R148, 0xffff0000, RZ, 0xc0, !PT ;  /* 0xffff000094947812 */ /* 0x000fe200078ec0ff */
[----:B------:R-:W-:Y:S02]  /*29340*/  IMAD.U32 R147, R147, 0x10000, RZ ;  /* 0x0001000093937824 */ /* 0x000fe400078e00ff */
[C---:B------:R-:W-:Y:S01]  /*29350*/  FFMA.FTZ R151, R10.reuse, R98, -R151 ;  /* 0x000000620a977223 */ /* 0x040fe20000010897 */
[----:B------:R-:W-:Y:S01]  /*29360*/  FFMA.FTZ R100, R10, R100, R11 ;  /* 0x000000640a647223 */ /* 0x000fe2000001000b */
[----:B------:R-:W-:Y:S01]  /*29370*/  FFMA.FTZ R153, R92, R99, -R153 ;  /* 0x000000635c997223 */ /* 0x000fe20000010899 */
[----:B------:R-:W-:Y:S01]  /*29380*/  FMUL.FTZ R10, R8, R149 ;  /* 0x00000095080a7220 */ /* 0x000fe20000410000 */
[----:B------:R-:W-:Y:S01]  /*29390*/  FFMA.FTZ R92, R92, R101, R93 ;  /* 0x000000655c5c7223 */ /* 0x000fe2000001005d */
[C---:B------:R-:W-:Y:S01]  /*293a0*/  FMUL.FTZ R11, R95.reuse, R150 ;  /* 0x000000965f0b7220 */ /* 0x040fe20000410000 */
[-C--:B------:R-:W-:Y:S01]  /*293b0*/  FMUL.FTZ R8, R8, R147.reuse ;  /* 0x0000009308087220 */ /* 0x080fe20000410000 */
[-C--:B------:R-:W-:Y:S01]  /*293c0*/  FMUL.FTZ R95, R95, R148.reuse ;  /* 0x000000945f5f7220 */ /* 0x080fe20000410000 */
[C---:B------:R-:W-:Y:S01]  /*293d0*/  FFMA.FTZ R10, R9.reuse, R147, -R10 ;  /* 0x00000093090a7223 */ /* 0x040fe2000001080a */
        /* <DEDUP_REMOVED lines=9> */
.L_x_2156:
[----:B------:R-:W-:Y:S05]  /*29470*/  BSYNC B4 ;  /* 0x0000000000047941 */ /* 0x000fea0003800000 */
.L_x_2155:
[C---:B------:R-:W-:Y:S02]  /*29480*/  R2UR UR4, R84.reuse ;  /* 0x00000000540472ca */ /* 0x040fe400000e0000 */
[C---:B------:R-:W-:Y:S02]  /*29490*/  R2UR UR5, R85.reuse ;  /* 0x00000000550572ca */ /* 0x040fe400000e0000 */
[----:B------:R-:W-:Y:S02]  /*294a0*/  R2UR UR6, R84 ;  /* 0x00000000540672ca */ /* 0x000fe400000e0000 */
[----:B------:R-:W-:-:S09]  /*294b0*/  R2UR UR7, R85 ;  /* 0x00000000550772ca */ /* 0x000fd200000e0000 */
[----:B-----5:R1:W-:Y:S04]  /*294c0*/  ST.E.128 desc[UR4][R60.64+0x40], R8 ;  /* 0x000040083c007985 */ /* 0x0203e8000c101d04 */
[----:B------:R1:W5:Y:S02]  /*294d0*/  LD.E.U8 R155, desc[UR6][R36.64] ;  /* 0x00000006249b7980 */ /* 0x000364000c101100 */
.L_x_2154:
[----:B------:R-:W-:Y:S05]  /*294e0*/  BSYNC B3 ;  /* 0x0000000000037941 */ /* 0x000fea0003800000 */
.L_x_2153:
[----:B-----5:R-:W-:Y:S01]  /*294f0*/  LOP3.LUT P0, RZ, R155, 0x4, RZ, 0xc0, !PT ;  /* 0x000000049bff7812 */ /* 0x020fe2000780c0ff */
[----:B------:R-:W-:-:S12]  /*29500*/  BSSY B3, `(.L_x_2157) ;  /* 0x000003e000037945 */ /* 0x000fd80003800000 */
[----:B------:R-:W-:Y:S05]  /*29510*/  @!P0 BRA `(.L_x_2158) ;  /* 0x0000000000f08947 */ /* 0x000fea0003800000 */
[----:B------:R-:W-:Y:S02]  /*29520*/  R2UR UR4, R84 ;  /* 0x00000000540472ca */ /* 0x000fe400000e0000 */
[----:B------:R-:W-:-:S13]  /*29530*/  R2UR UR5, R85 ;  /* 0x00000000550572ca */ /* 0x000fda00000e0000 */
[----:B01----:R-:W2:Y:S01]  /*29540*/  LD.E.U8 R8, desc[UR4][R32.64+0x18] ;  /* 0x0000180420087980 */ /* 0x003ea2000c101100 */
[----:B------:R-:W-:Y:S01]  /*29550*/  BSSY B4, `(.L_x_2159) ;  /* 0x0000032000047945 */ /* 0x000fe20003800000 */
[----:B--2---:R-:W-:Y:S02]  /*29560*/  LOP3.LUT P0, RZ, R8, 0x4, RZ, 0xc0, !PT ;  /* 0x0000000408ff7812 */ /* 0x004fe4000780c0ff */
[----:B------:R0:W5:Y:S11]  /*29570*/  LD.E.128 R8, desc[UR4][R42.64+0x3000] ;  /* 0x003000042a087980 */ /* 0x000176000c101d00 */
[----:B0-----:R-:W-:Y:S05]  /*29580*/  @!P0 BRA `(.L_x_2160) ;  /* 0x0000000000b88947 */ /* 0x001fea0003800000 */
        /* <DEDUP_REMOVED lines=46> */
.L_x_2160:
[----:B------:R-:W-:Y:S05]  /*29870*/  BSYNC B4 ;  /* 0x0000000000047941 */ /* 0x000fea0003800000 */
.L_x_2159:
[C---:B------:R-:W-:Y:S02]  /*29880*/  R2UR UR4, R84.reuse ;  /* 0x00000000540472ca */ /* 0x040fe400000e0000 */
[C---:B------:R-:W-:Y:S02]  /*29890*/  R2UR UR5, R85.reuse ;  /* 0x00000000550572ca */ /* 0x040fe400000e0000 */
[----:B------:R-:W-:Y:S02]  /*298a0*/  R2UR UR6, R84 ;  /* 0x00000000540672ca */ /* 0x000fe400000e0000 */
[----:B------:R-:W-:-:S09]  /*298b0*/  R2UR UR7, R85 ;  /* 0x00000000550772ca */ /* 0x000fd200000e0000 */
[----:B-----5:R2:W-:Y:S04]  /*298c0*/  ST.E.128 desc[UR4][R60.64+0x80], R8 ;  /* 0x000080083c007985 */ /* 0x0205e8000c101d04 */
[----:B------:R2:W5:Y:S02]  /*298d0*/  LD.E.U8 R155, desc[UR6][R36.64] ;  /* 0x00000006249b7980 */ /* 0x000564000c101100 */
.L_x_2158:
[----:B------:R-:W-:Y:S05]  /*298e0*/  BSYNC B3 ;  /* 0x0000000000037941 */ /* 0x000fea0003800000 */
.L_x_2157:
[----:B-----5:R-:W-:Y:S01]  /*298f0*/  LOP3.LUT P0, RZ, R155, 0x8, RZ, 0xc0, !PT ;  /* 0x000000089bff7812 */ /* 0x020fe2000780c0ff */
[----:B------:R-:W-:-:S12]  /*29900*/  BSSY B3, `(.L_x_2161) ;  /* 0x0000043000037945 */ /* 0x000fd80003800000 */
[----:B------:R-:W-:Y:S05]  /*29910*/  @!P0 BRA `(.L_x_2162) ;  /* 0x0000000400048947 */ /* 0x000fea0003800000 */
[----:B------:R-:W-:Y:S02]  /*29920*/  R2UR UR4, R84 ;  /* 0x00000000540472ca */ /* 0x000fe400000e0000 */
[----:B------:R-:W-:-:S13]  /*29930*/  R2UR UR5, R85 ;  /* 0x00000000550572ca */ /* 0x000fda00000e0000 */
[----:B012---:R-:W2:Y:S01]  /*29940*/  LD.E.U8 R11, desc[UR4][R32.64+0x18] ;  /* 0x00001804200b7980 */ /* 0x007ea2000c101100 */
[----:B------:R-:W-:-:S05]  /*29950*/  VIADD R8, R103, 0x1800 ;  /* 0x0000180067087836 */ /* 0x000fca0000000000 */
        /* <DEDUP_REMOVED lines=54> */
.L_x_2164:
[----:B------:R-:W-:Y:S05]  /*29cc0*/  BSYNC B4 ;  /* 0x0000000000047941 */ /* 0x000fea0003800000 */
.L_x_2163:
[C---:B------:R-:W-:Y:S02]  /*29cd0*/  R2UR UR4, R84.reuse ;  /* 0x00000000540472ca */ /* 0x040fe400000e0000 */
[C---:B------:R-:W-:Y:S02]  /*29ce0*/  R2UR UR5, R85.reuse ;  /* 0x00000000550572ca */ /* 0x040fe400000e0000 */
[----:B------:R-:W-:Y:S02]  /*29cf0*/  R2UR UR6, R84 ;  /* 0x00000000540672ca */ /* 0x000fe400000e0000 */
[----:B------:R-:W-:-:S09]  /*29d00*/  R2UR UR7, R85 ;  /* 0x00000000550772ca */ /* 0x000fd200000e0000 */
[----:B-----5:R3:W-:Y:S04]  /*29d10*/  ST.E.128 desc[UR4][R60.64+0xc0], R8 ;  /* 0x0000c0083c007985 */ /* 0x0207e8000c101d04 */
[----:B------:R3:W5:Y:S02]  /*29d20*/  LD.E.U8 R155, desc[UR6][R36.64] ;  /* 0x00000006249b7980 */ /* 0x000764000c101100 */
.L_x_2162:
[----:B------:R-:W-:Y:S05]  /*29d30*/  BSYNC B3 ;  /* 0x0000000000037941 */ /* 0x000fea0003800000 */
.L_x_2161:
[----:B-----5:R-:W-:Y:S01]  /*29d40*/  LOP3.LUT P0, RZ, R155, 0x10, RZ, 0xc0, !PT ;  /* 0x000000109bff7812 */ /* 0x020fe2000780c0ff */
[----:B------:R-:W-:-:S12]  /*29d50*/  BSSY B3, `(.L_x_2165) ;  /* 0x000003e000037945 */ /* 0x000fd80003800000 */
[----:B------:R-:W-:Y:S05]  /*29d60*/  @!P0 BRA `(.L_x_2166) ;  /* 0x0000000000f08947 */ /* 0x000fea0003800000 */
[----:B------:R-:W-:Y:S02]  /*29d70*/  R2UR UR4, R84 ;  /* 0x00000000540472ca */ /* 0x000fe400000e0000 */
[----:B------:R-:W-:-:S13]  /*29d80*/  R2UR UR5, R85 ;  /* 0x00000000550572ca */ /* 0x000fda00000e0000 */
[----:B0123--:R-:W2:Y:S01]  /*29d90*/  LD.E.U8 R8, desc[UR4][R32.64+0x18] ;  /* 0x0000180420087980 */ /* 0x00fea2000c101100 */
        /* <DEDUP_REMOVED lines=50> */
.L_x_2168:
[----:B------:R-:W-:Y:S05]  /*2a0c0*/  BSYNC B4 ;  /* 0x0000000000047941 */ /* 0x000fea0003800000 */
.L_x_2167:
[C---:B------:R-:W-:Y:S02]  /*2a0d0*/  R2UR UR4, R84.reuse ;  /* 0x00000000540472ca */ /* 0x040fe400000e0000 */
[C---:B------:R-:W-:Y:S02]  /*2a0e0*/  R2UR UR5, R85.reuse ;  /* 0x00000000550572ca */ /* 0x040fe400000e0000 */
[----:B------:R-:W-:Y:S02]  /*2a0f0*/  R2UR UR6, R84 ;  /* 0x00000000540672ca */ /* 0x000fe400000e0000 */
[----:B------:R-:W-:-:S09]  /*2a100*/  R2UR UR7, R85 ;  /* 0x00000000550772ca */ /* 0x000fd200000e0000 */
[----:B-----5:R4:W-:Y:S04]  /*2a110*/  ST.E.128 desc[UR4][R60.64+0x100], R8 ;  /* 0x000100083c007985 */ /* 0x0209e8000c101d04 */
[----:B------:R4:W5:Y:S02]  /*2a120*/  LD.E.U8 R155, desc[UR6][R36.64] ;  /* 0x00000006249b7980 */ /* 0x000964000c101100 */
.L_x_2166:
[----:B------:R-:W-:Y:S05]  /*2a130*/  BSYNC B3 ;  /* 0x0000000000037941 */ /* 0x000fea0003800000 */
.L_x_2165:
[----:B-----5:R-:W-:-:S13]  /*2a140*/  LOP3.LUT P0, RZ, R155, 0x20, RZ, 0xc0, !PT ;  /* 0x000000209bff7812 */ /* 0x020fda000780c0ff */
[----:B------:R-:W-:Y:S05]  /*2a150*/  @!P0 BRA `(.L_x_2148) ;  /* 0x0000000000f88947 */ /* 0x000fea0003800000 */
[----:B------:R-:W-:Y:S02]  /*2a160*/  R2UR UR4, R84 ;  /* 0x00000000540472ca */ /* 0x000fe400000e0000 */
[----:B------:R-:W-:-:S13]  /*2a170*/  R2UR UR5, R85 ;  /* 0x00000000550572ca */ /* 0x000fda00000e0000 */
[----:B------:R-:W2:Y:S02]  /*2a180*/  LD.E.U8 R62, desc[UR4][R32.64+0x18] ;  /* 0x00001804203e7980 */ /* 0x000ea4000c101100 */
[----:B01234-:R-:W-:-:S05]  /*2a190*/  VIADD R8, R103, 0x3000 ;  /* 0x0000300067087836 */ /* 0x01ffca0000000000 */
[----:B------:R-:W-:-:S04]  /*2a1a0*/  IADD3 R9, P0, R8, R97, RZ ;  /* 0x0000006108097210 */ /* 0x000fc80007f1e0ff */
[----:B------:R-:W-:Y:S02]  /*2a1b0*/  LEA.HI.X.SX32 R10, R8, R102, 0x1, P0 ;  /* 0x00000066080a7211 */ /* 0x000fe400000f0eff */
[----:B------:R-:W-:-:S04]  /*2a1c0*/  LEA R8, P0, R9, R34, 0x1 ;  /* 0x0000002209087211 */ /* 0x000fc800078008ff */
[----:B------:R-:W-:Y:S01]  /*2a1d0*/  LEA.HI.X R9, R9, R35, R10, 0x1, P0 ;  /* 0x0000002309097211 */ /* 0x000fe200000f0c0a */
[----:B------:R-:W-:Y:S05]  /*2a1e0*/  BSSY B3, `(.L_x_2169) ;  /* 0x0000032000037945 */ /* 0x000fea0003800000 */
[----:B------:R-:W5:Y:S01]  /*2a1f0*/  LD.E.128 R8, desc[UR4][R8.64] ;  /* 0x0000000408087980 */ /* 0x000f62000c101d00 */
[----:B------:R-:W-:-:S13]  /*2a200*/  LOP3.LUT P0, RZ, R62, 0x20, RZ, 0xc0, !PT ;  /* 0x000000203eff7812 */ /* 0x000fda000780c0ff */
        /* <DEDUP_REMOVED lines=47> */
.L_x_2170:
[----:B------:R-:W-:Y:S05]  /*2a500*/  BSYNC B3 ;  /* 0x0000000000037941 */ /* 0x000fea0003800000 */
.L_x_2169:
[----:B------:R-:W-:Y:S02]  /*2a510*/  R2UR UR4, R84 ;  /* 0x00000000540472ca */ /* 0x000fe400000e0000 */
[----:B------:R-:W-:-:S13]  /*2a520*/  R2UR UR5, R85 ;  /* 0x00000000550572ca */ /* 0x000fda00000e0000 */
[----:B-----5:R0:W-:Y:S02]  /*2a530*/  ST.E.128 desc[UR4][R60.64+0x140], R8 ;  /* 0x000140083c007985 */ /* 0x0201e4000c101d04 */
.L_x_2148:
[----:B------:R-:W-:Y:S05]  /*2a540*/  BSYNC B2 ;  /* 0x0000000000027941 */ /* 0x000fea0003800000 */
.L_x_2147:
[----:B------:R-:W-:Y:S02]  /*2a550*/  R2UR UR4, R84 ;  /* 0x00000000540472ca */ /* 0x000fe400000e0000 */
[----:B------:R-:W-:-:S13]  /*2a560*/  R2UR UR5, R85 ;  /* 0x00000000550572ca */ /* 0x000fda00000e0000 */
[----:B01234-:R-:W2:Y:S02]  /*2a570*/  LD.E R8, desc[UR4][R32.64+0xc] ;  /* 0x00000c0420087980 */ /* 0x01fea4000c101900 */
[----:B--2---:R-:W-:Y:S02]  /*2a580*/  IMAD R9, R77, -0x60, R8 ;  /* 0xffffffa04d097824 */ /* 0x004fe400078e0208 */
[----:B------:R-:W-:-:S03]  /*2a590*/  VIADD R8, R117, 0x40 ;  /* 0x0000004075087836 */ /* 0x000fc60000000000 */
[----:B------:R-:W-:-:S04]  /*2a5a0*/  VIMNMX R9, R9, 0x60, PT ;  /* 0x0000006009097848 */ /* 0x000fc80003fe0100 */
[----:B------:R-:W-:-:S13]  /*2a5b0*/  ISETP.GE.AND P0, PT, R8, R9, PT ;  /* 0x000000090800720c */ /* 0x000fda0003f06270 */
[----:B------:R-:W-:Y:S05]  /*2a5c0*/  @P0 BRA `(.L_x_2171) ;  /* 0x00000078002c0947 */ /* 0x000fea0003800000 */
[----:B------:R-:W-:Y:S02]  /*2a5d0*/  R2UR UR4, R84 ;  /* 0x00000000540472ca */ /* 0x000fe400000e0000 */
[----:B------:R-:W-:-:S13]  /*2a5e0*/  R2UR UR5, R85 ;  /* 0x00000000550572ca */ /* 0x000fda00000e0000 */
[----:B-----5:R-:W2:Y:S01]  /*2a5f0*/  LD.E.U8 R58, desc[UR4][R36.64] ;  /* 0x00000004243a7980 */ /* 0x020ea2000c101100 */
[----:B------:R-:W-:Y:S01]  /*2a600*/  IADD3 R9, P0, R117, 0x40, RZ ;  /* 0x0000004075097810 */ /* 0x000fe20007f1e0ff */
[----:B------:R-:W-:Y:S01]  /*2a610*/  BSSY B2, `(.L_x_2172) ;  /* 0x000004a000027945 */ /* 0x000fe20003800000 */
[----:B------:R-:W-:Y:S02]  /*2a620*/  IADD3 R68, P1, R123, R68, RZ ;  /* 0x000000447b447210 */ /* 0x000fe40007f3e0ff */
[----:B------:R-:W-:-:S03]  /*2a630*/  LEA.HI.X.SX32 R117, R117, RZ, 0x1, P0 ;  /* 0x000000ff75757211 */ /* 0x000fc600000f0eff */
[----:B------:R-:W-:Y:S02]  /*2a640*/  IMAD.X R69, R119, 0x1, R71, P1 ;  /* 0x0000000177457824 */ /* 0x000fe400008e0647 */
[----:B------:R-:W-:Y:S02]  /*2a650*/  IMAD R117, R117, R88, RZ ;  /* 0x0000005875757224 */ /* 0x000fe400078e02ff */
[----:B------:R-:W-:-:S04]  /*2a660*/  IMAD.WIDE.U32 R68, R88, R9, R68 ;  /* 0x0000000958447225 */ /* 0x000fc800078e0044 */
[----:B------:R-:W-:Y:S01]  /*2a670*/  IMAD R9, R89, R9, R117 ;  /* 0x0000000959097224 */ /* 0x000fe200078e0275 */
[----:B------:R-:W-:-:S03]  /*2a680*/  LEA R56, P1, R68, R86, 0x1 ;  /* 0x0000005644387211 */ /* 0x000fc600078208ff */
[----:B------:R-:W-:-:S05]  /*2a690*/  IMAD.IADD R9, R69, 0x1, R9 ;  /* 0x0000000145097824 */ /* 0x000fca00078e0209 */
        /* <DEDUP_REMOVED lines=58> */
.L_x_2175:
[----:B------:R-:W-:Y:S05]  /*2aa40*/  BSYNC B3 ;  /* 0x0000000000037941 */ /* 0x000fea0003800000 */
.L_x_2174:
[C---:B------:R-:W-:Y:S02]  /*2aa50*/  R2UR UR4, R84.reuse ;  /* 0x00000000540472ca */ /* 0x040fe400000e0000 */
[C---:B------:R-:W-:Y:S02]  /*2aa60*/  R2UR UR5, R85.reuse ;  /* 0x00000000550572ca */ /* 0x040fe400000e0000 */
[----:B------:R-:W-:Y:S02]  /*2aa70*/  R2UR UR6, R84 ;  /* 0x00000000540672ca */ /* 0x000fe400000e0000 */
[----:B------:R-:W-:-:S09]  /*2aa80*/  R2UR UR7, R85 ;  /* 0x00000000550772ca */ /* 0x000fd200000e0000 */
[----:B-----5:R0:W-:Y:S04]  /*2aa90*/  ST.E.128 desc[UR4][R56.64], R8 ;  /* 0x0000000838007985 */ /* 0x0201e8000c101d04 */
[----:B------:R0:W5:Y:S02]  /*2aaa0*/  LD.E.U8 R58, desc[UR6][R36.64] ;  /* 0x00000006243a7980 */ /* 0x000164000c101100 */
.L_x_2173:
[----:B------:R-:W-:Y:S05]  /*2aab0*/  BSYNC B2 ;  /* 0x0000000000027941 */ /* 0x000fea0003800000 */
.L_x_2172:
[----:B-----5:R-:W-:Y:S01]  /*2aac0*/  LOP3.LUT P0, RZ, R58, 0x2, RZ, 0xc0, !PT ;  /* 0x000000023aff7812 */ /* 0x020fe2000780c0ff */
[----:B------:R-:W-:-:S12]  /*2aad0*/  BSSY B2, `(.L_x_2176) ;  /* 0x0000043000027945 */ /* 0x000fd80003800000 */
[----:B------:R-:W-:Y:S05]  /*2aae0*/  @!P0 BRA `(.L_x_2177) ;  /* 0x0000000400048947 */ /* 0x000fea0003800000 */
[----:B------:R-:W-:Y:S02]  /*2aaf0*/  R2UR UR4, R84 ;  /* 0x00000000540472ca */ /* 0x000fe400000e0000 */
[----:B------:R-:W-:-:S13]  /*2ab00*/  R2UR UR5, R85 ;  /* 0x00000000550572ca */ /* 0x000fda00000e0000 */
[----:B0-----:R-:W2:Y:S01]  /*2ab10*/  LD.E.U8 R11, desc[UR4][R32.64+0x18] ;  /* 0x00001804200b7980 */ /* 0x001ea2000c101100 */
        /* <DEDUP_REMOVED lines=43> */
[----:B------:R-:W-:Y:S01]  /*2add0*/  FMUL.FTZ R8, R8, R122 ;  /* 0x0000007a08087220 */ /* 0x000fe20000410000 */
[----:B------:R-:W-:Y:S01]  /*2ade0*/  FMUL.FTZ R51, R51, R124 ;  /* 0x0000007c33337220 */ /* 0x000fe20000410000 */
        /* <DEDUP_REMOVED lines=10> */
.L_x_2179:
[----:B------:R-:W-:Y:S05]  /*2ae90*/  BSYNC B3 ;  /* 0x0000000000037941 */ /* 0x000fea0003800000 */
.L_x_2178:
[C---:B------:R-:W-:Y:S02]  /*2aea0*/  R2UR UR4, R84.reuse ;  /* 0x00000000540472ca */ /* 0x040fe400000e0000 */
[C---:B------:R-:W-:Y:S02]  /*2aeb0*/  R2UR UR5, R85.reuse ;  /* 0x00000000550572ca */ /* 0x040fe400000e0000 */
[----:B------:R-:W-:Y:S02]  /*2aec0*/  R2UR UR6, R84 ;  /* 0x00000000540672ca */ /* 0x000fe400000e0000 */
[----:B------:R-:W-:-:S09]  /*2aed0*/  R2UR UR7, R85 ;  /* 0x00000000550772ca */ /* 0x000fd200000e0000 */
[----:B-----5:R1:W-:Y:S04]  /*2aee0*/  ST.E.128 desc[UR4][R56.64+0x40], R8 ;  /* 0x0000400838007985 */ /* 0x0203e8000c101d04 */
[----:B------:R1:W5:Y:S02]  /*2aef0*/  LD.E.U8 R58, desc[UR6][R36.64] ;  /* 0x00000006243a7980 */ /* 0x000364000c101100 */
.L_x_2177:
[----:B------:R-:W-:Y:S05]  /*2af00*/  BSYNC B2 ;  /* 0x0000000000027941 */ /* 0x000fea0003800000 */
.L_x_2176:
        /* <DEDUP_REMOVED lines=10> */
[----:B------:R-:W-:Y:S02]  /*2afb0*/  SHF.R.U32.HI R48, RZ, 0x10, R45 ;  /* 0x00000010ff307819 */ /* 0x000fe4000001162d */
[----:B------:R-:W-:Y:S02]  /*2afc0*/  SHF.R.U32.HI R51, RZ, 0x10, R47 ;  /* 0x00000010ff337819 */ /* 0x000fe4000001162f */
[----:B------:R-:W-:Y:S01]  /*2afd0*/  SHF.R.U64 R49, R44, 0x10, R45 ;  /* 0x000000102c317819 */ /* 0x000fe2000000122d */
[----:B-----5:R-:W-:Y:S01]  /*2afe0*/  IMAD.U32 R44, R10, 0x10000, RZ ;  /* 0x000100000a2c7824 */ /* 0x020fe200078e00ff */
[----:B------:R-:W-:Y:S02]  /*2aff0*/  PRMT R121, R121, 0x5410, R48 ;  /* 0x0000541079797816 */ /* 0x000fe40000000030 */
[----:B------:R-:W-:Y:S01]  /*2b000*/  SHF.R.U64 R53, R46, 0x10, R47 ;  /* 0x000000102e357819 */ /* 0x000fe2000000122f */
[----:B------:R-:W-:Y:S01]  /*2b010*/  IMAD.U32 R46, R11, 0x10000, RZ ;  /* 0x000100000b2e7824 */ /* 0x000fe200078e00ff */
[----:B------:R-:W-:Y:S01]  /*2b020*/  PRMT R118, R118, 0x5410, R51 ;  /* 0x0000541076767816 */ /* 0x000fe20000000033 */
[----:B------:R-:W-:Y:S01]  /*2b030*/  IMAD.U32 R51, R121, 0x10000, RZ ;  /* 0x0001000079337824 */ /* 0x000fe200078e00ff */
[----:B------:R-:W-:-:S02]  /*2b040*/  PRMT R120, R120, 0x5410, R49 ;  /* 0x0000541078787816 */ /* 0x000fc40000000031 */
[----:B------:R-:W-:Y:S01]  /*2b050*/  LOP3.LUT R45, R10, 0xffff0000, RZ, 0xc0, !PT ;  /* 0xffff00000a2d7812 */ /* 0x000fe200078ec0ff */
[----:B------:R-:W-:Y:S01]  /*2b060*/  IMAD.U32 R49, R118, 0x10000, RZ ;  /* 0x0001000076317824 */ /* 0x000fe200078e00ff */
[----:B------:R-:W-:Y:S01]  /*2b070*/  LOP3.LUT R47, R11, 0xffff0000, RZ, 0xc0, !PT ;  /* 0xffff00000b2f7812 */ /* 0x000fe200078ec0ff */
[----:B------:R-:W-:Y:S01]  /*2b080*/  IMAD.U32 R10, R9, 0x10000, RZ ;  /* 0x00010000090a7824 */ /* 0x000fe200078e00ff */
[----:B------:R-:W-:Y:S01]  /*2b090*/  PRMT R116, R116, 0x5410, R53 ;  /* 0x0000541074747816 */ /* 0x000fe20000000035 */
[----:B------:R-:W-:Y:S01]  /*2b0a0*/  FMUL.FTZ R55, R45, R51 ;  /* 0x000000332d377220 */ /* 0x000fe20000410000 */
[----:B------:R-:W-:Y:S01]  /*2b0b0*/  LOP3.LUT R11, R9, 0xffff0000, RZ, 0xc0, !PT ;  /* 0xffff0000090b7812 */ /* 0x000fe200078ec0ff */
[-C--:B------:R-:W-:Y:S01]  /*2b0c0*/  FMUL.FTZ R45, R45, R49.reuse ;  /* 0x000000312d2d7220 */ /* 0x080fe20000410000 */
[----:B------:R-:W-:Y:S01]  /*2b0d0*/  LOP3.LUT R50, R120, 0xffff0000, RZ, 0xc0, !PT ;  /* 0xffff000078327812 */ /* 0x000fe200078ec0ff */
[----:B------:R-:W-:Y:S01]  /*2b0e0*/  IMAD.U32 R9, R8, 0x10000, RZ ;  /* 0x0001000008097824 */ /* 0x000fe200078e00ff */
[----:B------:R-:W-:Y:S01]  /*2b0f0*/  LOP3.LUT R48, R116, 0xffff0000, RZ, 0xc0, !PT ;  /* 0xffff000074307812 */ /* 0x000fe200078ec0ff */
[----:B------:R-:W-:Y:S01]  /*2b100*/  FFMA.FTZ R55, R44, R49, -R55 ;  /* 0x000000312c377223 */ /* 0x000fe20000010837 */
[----:B------:R-:W-:Y:S01]  /*2b110*/  LOP3.LUT R121, R121, 0xffff0000, RZ, 0xc0, !PT ;  /* 0xffff000079797812 */ /* 0x000fe200078ec0ff */
[C---:B------:R-:W-:Y:S01]  /*2b120*/  FMUL.FTZ R53, R11.reuse, R50 ;  /* 0x000000320b357220 */ /* 0x040fe20000410000 */
[----:B------:R-:W-:Y:S01]  /*2b130*/  LOP3.LUT R118, R118, 0xffff0000, RZ, 0xc0, !PT ;  /* 0xffff000076767812 */ /* 0x000fe200078ec0ff */
[-C--:B------:R-:W-:Y:S01]  /*2b140*/  FMUL.FTZ R11, R11, R48.reuse ;  /* 0x000000300b0b7220 */ /* 0x080fe20000410000 */
[----:B------:R-:W-:Y:S01]  /*2b150*/  LOP3.LUT R8, R8, 0xffff0000, RZ, 0xc0, !PT ;  /* 0xffff000008087812 */ /* 0x000fe200078ec0ff */
[----:B------:R-:W-:Y:S01]  /*2b160*/  FFMA.FTZ R53, R10, R48, -R53 ;  /* 0x000000300a357223 */ /* 0x000fe20000010835 */
[----:B------:R-:W-:Y:S01]  /*2b170*/  FFMA.FTZ R44, R44, R51, R45 ;  /* 0x000000332c2c7223 */ /* 0x000fe2000001002d */
[----:B------:R-:W-:-:S02]  /*2b180*/  IMAD.U32 R120, R120, 0x10000, RZ ;  /* 0x0001000078787824 */ /* 0x000fc400078e00ff */
[CC--:B------:R-:W-:Y:S01]  /*2b190*/  FMUL.FTZ R45, R47.reuse, R121.reuse ;  /* 0x000000792f2d7220 */ /* 0x0c0fe20000410000 */
[----:B------:R-:W-:Y:S02]  /*2b1a0*/  IMAD.U32 R116, R116, 0x10000, RZ ;  /* 0x0001000074747824 */ /* 0x000fe400078e00ff */
[----:B------:R-:W-:Y:S01]  /*2b1b0*/  FMUL.FTZ R48, R47, R118 ;  /* 0x000000762f307220 */ /* 0x000fe20000410000 */
[----:B------:R-:W-:Y:S01]  /*2b1c0*/  FFMA.FTZ R50, R10, R50, R11 ;  /* 0x000000320a327223 */ /* 0x000fe2000001000b */
        /* <DEDUP_REMOVED lines=12> */
.L_x_2183:
[----:B------:R-:W-:Y:S05]  /*2b290*/  BSYNC B3 ;  /* 0x0000000000037941 */ /* 0x000fea0003800000 */
.L_x_2182:
[C---:B------:R-:W-:Y:S02]  /*2b2a0*/  R2UR UR4, R84.reuse ;  /* 0x00000000540472ca */ /* 0x040fe400000e0000 */
[C---:B------:R-:W-:Y:S02]  /*2b2b0*/  R2UR UR5, R85.reuse ;  /* 0x00000000550572ca */ /* 0x040fe400000e0000 */
[----:B------:R-:W-:Y:S02]  /*2b2c0*/  R2UR UR6, R84 ;  /* 0x00000000540672ca */ /* 0x000fe400000e0000 */
[----:B------:R-:W-:-:S09]  /*2b2d0*/  R2UR UR7, R85 ;  /* 0x00000000550772ca */ /* 0x000fd200000e0000 */
[----:B-----5:R2:W-:Y:S04]  /*2b2e0*/  ST.E.128 desc[UR4][R56.64+0x80], R8 ;  /* 0x0000800838007985 */ /* 0x0205e8000c101d04 */
[----:B------:R2:W5:Y:S02]  /*2b2f0*/  LD.E.U8 R58, desc[UR6][R36.64] ;  /* 0x00000006243a7980 */ /* 0x000564000c101100 */
.L_x_2181:
[----:B------:R-:W-:Y:S05]  /*2b300*/  BSYNC B2 ;  /* 0x0000000000027941 */ /* 0x000fea0003800000 */
.L_x_2180:
        /* <DEDUP_REMOVED lines=15> */
[----:B------:R-:W-:Y:S02]  /*2b400*/  SHF.R.U32.HI R44, RZ, 0x10, R39 ;  /* 0x00000010ff2c7819 */ /* 0x000fe40000011627 */
[----:B------:R-:W-:Y:S02]  /*2b410*/  SHF.R.U32.HI R46, RZ, 0x10, R41 ;  /* 0x00000010ff2e7819 */ /* 0x000fe40000011629 */
[----:B------:R-:W-:Y:S01]  /*2b420*/  SHF.R.U64 R45, R38, 0x10, R39 ;  /* 0x00000010262d7819 */ /* 0x000fe20000001227 */
[----:B-----5:R-:W-:Y:S01]  /*2b430*/  IMAD.U32 R38, R10, 0x10000, RZ ;  /* 0x000100000a267824 */ /* 0x020fe200078e00ff */
[----:B------:R-:W-:Y:S01]  /*2b440*/  SHF.R.U64 R47, R40, 0x10, R41 ;  /* 0x00000010282f7819 */ /* 0x000fe20000001229 */
[----:B------:R-:W-:Y:S01]  /*2b450*/  IMAD.U32 R40, R11, 0x10000, RZ ;  /* 0x000100000b287824 */ /* 0x000fe200078e00ff */
[----:B------:R-:W-:Y:S02]  /*2b460*/  PRMT R115, R115, 0x5410, R44 ;  /* 0x0000541073737816 */ /* 0x000fe4000000002c */
[----:B------:R-:W-:-:S02]  /*2b470*/  PRMT R113, R113, 0x5410, R46 ;  /* 0x0000541071717816 */ /* 0x000fc4000000002e */
[----:B------:R-:W-:Y:S02]  /*2b480*/  PRMT R114, R114, 0x5410, R45 ;  /* 0x0000541072727816 */ /* 0x000fe4000000002d */
[----:B------:R-:W-:Y:S01]  /*2b490*/  LOP3.LUT R39, R10, 0xffff0000, RZ, 0xc0, !PT ;  /* 0xffff00000a277812 */ /* 0x000fe200078ec0ff */
[----:B------:R-:W-:Y:S01]  /*2b4a0*/  IMAD.U32 R45, R113, 0x10000, RZ ;  /* 0x00010000712d7824 */ /* 0x000fe200078e00ff */
[----:B------:R-:W-:Y:S01]  /*2b4b0*/  LOP3.LUT R41, R11, 0xffff0000, RZ, 0xc0, !PT ;  /* 0xffff00000b297812 */ /* 0x000fe200078ec0ff */
[----:B------:R-:W-:Y:S01]  /*2b4c0*/  IMAD.U32 R10, R9, 0x10000, RZ ;  /* 0x00010000090a7824 */ /* 0x000fe200078e00ff */
[----:B------:R-:W-:Y:S01]  /*2b4d0*/  PRMT R112, R112, 0x5410, R47 ;  /* 0x0000541070707816 */ /* 0x000fe2000000002f */
[----:B------:R-:W-:Y:S01]  /*2b4e0*/  IMAD.U32 R47, R115, 0x10000, RZ ;  /* 0x00010000732f7824 */ /* 0x000fe200078e00ff */
[----:B------:R-:W-:Y:S01]  /*2b4f0*/  LOP3.LUT R11, R9, 0xffff0000, RZ, 0xc0, !PT ;  /* 0xffff0000090b7812 */ /* 0x000fe200078ec0ff */
[----:B------:R-:W-:Y:S01]  /*2b500*/  IMAD.U32 R9, R8, 0x10000, RZ ;  /* 0x0001000008097824 */ /* 0x000fe200078e00ff */
[----:B------:R-:W-:Y:S01]  /*2b510*/  LOP3.LUT R46, R114, 0xffff0000, RZ, 0xc0, !PT ;  /* 0xffff0000722e7812 */ /* 0x000fe200078ec0ff */
[C---:B------:R-:W-:Y:S01]  /*2b520*/  FMUL.FTZ R51, R39.reuse, R47 ;  /* 0x0000002f27337220 */ /* 0x040fe20000410000 */
[----:B------:R-:W-:Y:S01]  /*2b530*/  LOP3.LUT R44, R112, 0xffff0000, RZ, 0xc0, !PT ;  /* 0xffff0000702c7812 */ /* 0x000fe200078ec0ff */
[-C--:B------:R-:W-:Y:S01]  /*2b540*/  FMUL.FTZ R39, R39, R45.reuse ;  /* 0x0000002d27277220 */ /* 0x080fe20000410000 */
[----:B------:R-:W-:Y:S01]  /*2b550*/  LOP3.LUT R115, R115, 0xffff0000, RZ, 0xc0, !PT ;  /* 0xffff000073737812 */ /* 0x000fe200078ec0ff */
[----:B------:R-:W-:Y:S01]  /*2b560*/  FMUL.FTZ R49, R11, R46 ;  /* 0x0000002e0b317220 */ /* 0x000fe20000410000 */
[----:B------:R-:W-:Y:S01]  /*2b570*/  LOP3.LUT R113, R113, 0xffff0000, RZ, 0xc0, !PT ;  /* 0xffff000071717812 */ /* 0x000fe200078ec0ff */
[----:B------:R-:W-:Y:S01]  /*2b580*/  FFMA.FTZ R51, R38, R45, -R51 ;  /* 0x0000002d26337223 */ /* 0x000fe20000010833 */
[-C--:B------:R-:W-:Y:S01]  /*2b590*/  FMUL.FTZ R11, R11, R44.reuse ;  /* 0x0000002c0b0b7220 */ /* 0x080fe20000410000 */
[----:B------:R-:W-:Y:S01]  /*2b5a0*/  LOP3.LUT R8, R8, 0xffff0000, RZ, 0xc0, !PT ;  /* 0xffff000008087812 */ /* 0x000fe200078ec0ff */
[----:B------:R-:W-:Y:S01]  /*2b5b0*/  FFMA.FTZ R49, R10, R44, -R49 ;  /* 0x0000002c0a317223 */ /* 0x000fe20000010831 */
[----:B------:R-:W-:Y:S01]  /*2b5c0*/  FFMA.FTZ R38, R38, R47, R39 ;  /* 0x0000002f26267223 */ /* 0x000fe20000010027 */
[----:B------:R-:W-:-:S02]  /*2b5d0*/  IMAD.U32 R114, R114, 0x10000, RZ ;  /* 0x0001000072727824 */ /* 0x000fc400078e00ff */
[C---:B------:R-:W-:Y:S01]  /*2b5e0*/  FMUL.FTZ R39, R41.reuse, R115 ;  /* 0x0000007329277220 */ /* 0x040fe20000410000 */
[----:B------:R-:W-:Y:S02]  /*2b5f0*/  IMAD.U32 R112, R112, 0x10000, RZ ;  /* 0x0001000070707824 */ /* 0x000fe400078e00ff */
[-C--:B------:R-:W-:Y:S01]  /*2b600*/  FMUL.FTZ R44, R41, R113.reuse ;  /* 0x00000071292c7220 */ /* 0x080fe20000410000 */
[----:B------:R-:W-:Y:S01]  /*2b610*/  FFMA.FTZ R46, R10, R46, R11 ;  /* 0x0000002e0a2e7223 */ /* 0x000fe2000001000b */
        /* <DEDUP_REMOVED lines=12> */
.L_x_2187:
[----:B------:R-:W-:Y:S05]  /*2b6e0*/  BSYNC B3 ;  /* 0x0000000000037941 */ /* 0x000fea0003800000 */
.L_x_2186:
[C---:B------:R-:W-:Y:S02]  /*2b6f0*/  R2UR UR4, R84.reuse ;  /* 0x00000000540472ca */ /* 0x040fe400000e0000 */
[C---:B------:R-:W-:Y:S02]  /*2b700*/  R2UR UR5, R85.reuse ;  /* 0x00000000550572ca */ /* 0x040fe400000e0000 */
[----:B------:R-:W-:Y:S02]  /*2b710*/  R2UR UR6, R84 ;  /* 0x00000000540672ca */ /* 0x000fe400000e0000 */
[----:B------:R-:W-:-:S09]  /*2b720*/  R2UR UR7, R85 ;  /* 0x00000000550772ca */ /* 0x000fd200000e0000 */
[----:B-----5:R3:W-:Y:S04]  /*2b730*/  ST.E.128 desc[UR4][R56.64+0xc0], R8 ;  /* 0x0000c00838007985 */ /* 0x0207e8000c101d04 */
[----:B------:R3:W5:Y:S02]  /*2b740*/  LD.E.U8 R58, desc[UR6][R36.64] ;  /* 0x00000006243a7980 */ /* 0x000764000c101100 */
.L_x_2185:
[----:B------:R-:W-:Y:S05]  /*2b750*/  BSYNC B2 ;  /* 0x0000000000027941 */ /* 0x000fea0003800000 */
.L_x_2184:
        /* <DEDUP_REMOVED lines=56> */
.L_x_2191:
[----:B------:R-:W-:Y:S05]  /*2bae0*/  BSYNC B3 ;  /* 0x0000000000037941 */ /* 0x000fea0003800000 */
.L_x_2190:
[C---:B------:R-:W-:Y:S02]  /*2baf0*/  R2UR UR4, R84.reuse ;  /* 0x00000000540472ca */ /* 0x040fe400000e0000 */
[C---:B------:R-:W-:Y:S02]  /*2bb00*/  R2UR UR5, R85.reuse ;  /* 0x00000000550572ca */ /* 0x040fe400000e0000 */
[----:B------:R-:W-:Y:S02]  /*2bb10*/  R2UR UR6, R84 ;  /* 0x00000000540672ca */ /* 0x000fe400000e0000 */
[----:B------:R-:W-:-:S09]  /*2bb20*/  R2UR UR7, R85 ;  /* 0x00000000550772ca */ /* 0x000fd200000e0000 */
[----:B-----5:R4:W-:Y:S04]  /*2bb30*/  ST.E.128 desc[UR4][R56.64+0x100], R8 ;  /* 0x0001000838007985 */ /* 0x0209e8000c101d04 */
[----:B------:R4:W5:Y:S02]  /*2bb40*/  LD.E.U8 R58, desc[UR6][R36.64] ;  /* 0x00000006243a7980 */ /* 0x000964000c101100 */
.L_x_2189:
[----:B------:R-:W-:Y:S05]  /*2bb50*/  BSYNC B2 ;  /* 0x0000000000027941 */ /* 0x000fea0003800000 */
.L_x_2188:
[----:B-----5:R-:W-:-:S13]  /*2bb60*/  LOP3.LUT P0, RZ, R58, 0x20, RZ, 0xc0, !PT ;  /* 0x000000203aff7812 */ /* 0x020fda000780c0ff */
[----:B------:R-:W-:Y:S05]  /*2bb70*/  @!P0 BRA `(.L_x_2171) ;  /* 0x0000006000c08947 */ /* 0x000fea0003800000 */
[----:B------:R-:W-:Y:S02]  /*2bb80*/  R2UR UR4, R84 ;  /* 0x00000000540472ca */ /* 0x000fe400000e0000 */
[----:B------:R-:W-:-:S13]  /*2bb90*/  R2UR UR5, R85 ;  /* 0x00000000550572ca */ /* 0x000fda00000e0000 */
[----:B------:R-:W2:Y:S01]  /*2bba0*/  LD.E.U8 R32, desc[UR4][R32.64+0x18] ;  /* 0x0000180420207980 */ /* 0x000ea2000c101100 */
[----:B------:R-:W-:-:S05]  /*2bbb0*/  VIADD R103, R103, 0x4000 ;  /* 0x0000400067677836 */ /* 0x000fca0000000000 */
[----:B------:R-:W-:-:S04]  /*2bbc0*/  IADD3 R97, P0, R103, R97, RZ ;  /* 0x0000006167617210 */ /* 0x000fc80007f1e0ff */
[----:B------:R-:W-:Y:S02]  /*2bbd0*/  LEA.HI.X.SX32 R102, R103, R102, 0x1, P0 ;  /* 0x0000006667667211 */ /* 0x000fe400000f0eff */
[----:B01234-:R-:W-:-:S04]  /*2bbe0*/  LEA R8, P0, R97, R34, 0x1 ;  /* 0x0000002261087211 */ /* 0x01ffc800078008ff */
[----:B------:R-:W-:Y:S01]  /*2bbf0*/  LEA.HI.X R9, R97, R35, R102, 0x1, P0 ;  /* 0x0000002361097211 */ /* 0x000fe200000f0c66 */
[----:B------:R-:W-:Y:S05]  /*2bc00*/  BSSY B2, `(.L_x_2192) ;  /* 0x0000032000027945 */ /* 0x000fea0003800000 */
[----:B------:R-:W5:Y:S01]  /*2bc10*/  LD.E.128 R8, desc[UR4][R8.64] ;  /* 0x0000000408087980 */ /* 0x000f62000c101d00 */
[----:B------:R-:W-:-:S13]  /*2bc20*/  LOP3.LUT P0, RZ, R32, 0x20, RZ, 0xc0, !PT ;  /* 0x0000002020ff7812 */ /* 0x000fda000780c0ff */
        /* <DEDUP_REMOVED lines=47> */
.L_x_2193:
[----:B------:R-:W-:Y:S05]  /*2bf20*/  BSYNC B2 ;  /* 0x0000000000027941 */ /* 0x000fea0003800000 */
.L_x_2192:
[----:B------:R-:W-:Y:S02]  /*2bf30*/  R2UR UR4, R84 ;  /* 0x00000000540472ca */ /* 0x000fe400000e0000 */
[----:B------:R-:W-:-:S13]  /*2bf40*/  R2UR UR5, R85 ;  /* 0x00000000550572ca */ /* 0x000fda00000e0000 */
[----:B-----5:R0:W-:Y:S01]  /*2bf50*/  ST.E.128 desc[UR4][R56.64+0x140], R8 ;  /* 0x0001400838007985 */ /* 0x0201e2000c101d04 */
[----:B------:R-:W-:Y:S05]  /*2bf60*/  BRA `(.L_x_2171) ;  /* 0x0000005c00c47947 */ /* 0x000fea0003800000 */
.L_x_2138:
[C---:B------:R-:W-:Y:S01]  /*2bf70*/  R2UR UR8, R84.reuse ;  /* 0x00000000540872ca */ /* 0x040fe200000e0000 */
[----:B------:R0:W5:Y:S01]  /*2bf80*/  LDL.64 R72, [R82+0x10] ;  /* 0x0000100052487983 */ /* 0x0001620000100a00 */
[C---:B------:R-:W-:Y:S02]  /*2bf90*/  R2UR UR9, R85.reuse ;  /* 0x00000000550972ca */ /* 0x040fe400000e0000 */
[C---:B------:R-:W-:Y:S02]  /*2bfa0*/  R2UR UR10, R84.reuse ;  /* 0x00000000540a72ca */ /* 0x040fe400000e0000 */
[C---:B------:R-:W-:Y:S02]  /*2bfb0*/  R2UR UR11, R85.reuse ;  /* 0x00000000550b72ca */ /* 0x040fe400000e0000 */
[----:B------:R-:W-:Y:S02]  /*2bfc0*/  R2UR UR4, R84 ;  /* 0x00000000540472ca */ /* 0x000fe400000e0000 */
[----:B------:R-:W-:-:S02]  /*2bfd0*/  R2UR UR5, R85 ;  /* 0x00000000550572ca */ /* 0x000fc400000e0000 */
[C---:B------:R-:W-:Y:S02]  /*2bfe0*/  R2UR UR6, R84.reuse ;  /* 0x00000000540672ca */ /* 0x040fe400000e0000 */
[----:B------:R-:W-:Y:S01]  /*2bff0*/  R2UR UR7, R85 ;  /* 0x00000000550772ca */ /* 0x000fe200000e0000 */
[----:B-----5:R-:W2:Y:S04]  /*2c000*/  LD.E R8, desc[UR8][R104.64+0x14] ;  /* 0x0000140868087980 */ /* 0x020ea8000c101900 */
[----:B------:R-:W3:Y:S04]  /*2c010*/  LD.E R10, desc[UR10][R104.64+0xc] ;  /* 0x00000c0a680a7980 */ /* 0x000ee8000c101900 */
[----:B------:R-:W4:Y:S04]  /*2c020*/  LD.E.64 R90, desc[UR4][R104.64+0xa0] ;  /* 0x0000a004685a7980 */ /* 0x000f28000c101b00 */
[----:B------:R-:W4:Y:S01]  /*2c030*/  LD.E.64 R92, desc[UR6][R104.64+0xc0] ;  /* 0x0000c006685c7980 */ /* 0x000f22000c101b00 */
[----:B------:R-:W-:-:S02]  /*2c040*/  R2UR UR12, R84 ;  /* 0x00000000540c72ca */ /* 0x000fc400000e0000 */
[----:B------:R-:W-:Y:S01]  /*2c050*/  R2UR UR13, R85 ;  /* 0x00000000550d72ca */ /* 0x000fe200000e0000 */
[----:B------:R0:W5:Y:S01]  /*2c060*/  LD.E.64 R74, desc[UR4][R104.64+0x98] ;  /* 0x00009804684a7980 */ /* 0x000162000c101b00 */
[----:B------:R-:W-:Y:S03]  /*2c070*/  BSSY B2, `(.L_x_2194) ;  /* 0x0000053000027945 */ /* 0x000fe60003800000 */
[----:B------:R0:W5:Y:S01]  /*2c080*/  LD.E.64 R94, desc[UR6][R104.64+0xa8] ;  /* 0x0000a806685e7980 */ /* 0x000162000c101b00 */
[----:B------:R-:W-:-:S03]  /*2c090*/  CS2R R46, SRZ ;  /* 0x00000000002e7805 */ /* 0x000fc6000001ff00 */
[----:B------:R0:W5:Y:S01]  /*2c0a0*/  LD.E.64 R100, desc[UR8][R104.64+0xb8] ;  /* 0x0000b80868647980 */ /* 0x000162000c101b00 */
[----:B------:R-:W-:-:S03]  /*2c0b0*/  CS2R R14, SRZ ;  /* 0x00000000000e7805 */ /* 0x000fc6000001ff00 */
[----:B------:R0:W5:Y:S01]  /*2c0c0*/  LD.E.U8 R108, desc[UR12][R104.64+0x19] ;  /* 0x0000190c686c7980 */ /* 0x000162000c101100 */
[----:B------:R-:W-:-:S03]  /*2c0d0*/  CS2R R30, SRZ ;  /* 0x00000000001e7805 */ /* 0x000fc6000001ff00 */
[----:B------:R0:W5:Y:S01]  /*2c0e0*/  LD.E.64 R102, desc[UR10][R104.64+0xc8] ;  /* 0x0000c80a68667980 */ /* 0x000162000c101b00 */
        /* <DEDUP_REMOVED lines=17> */
[----:B--2---:R-:W-:Y:S01]  /*2c200*/  SHF.R.S32.HI R9, RZ, 0x1f, R8 ;  /* 0x0000001fff097819 */ /* 0x004fe20000011408 */
[----:B---3--:R-:W-:-:S03]  /*2c210*/  IMAD R10, R77, -0x60, R10 ;  /* 0xffffffa04d0a7824 */ /* 0x008fc600078e020a */
[----:B------:R-:W-:-:S04]  /*2c220*/  LEA.HI R9, R9, R8, RZ, 0x2 ;  /* 0x0000000809097211 */ /* 0x000fc800078f10ff */
[----:B------:R-:W-:Y:S02]  /*2c230*/  SHF.R.S32.HI R9, RZ, 0x2, R9 ;  /* 0x00000002ff097819 */ /* 0x000fe40000011409 */
[----:B------:R-:W-:-:S04]  /*2c240*/  VIMNMX R10, R10, 0x60, PT ;  /* 0x000000600a0a7848 */ /* 0x000fc80003fe0100 */
[-C--:B------:R-:W-:Y:S01]  /*2c250*/  ISETP.GE.AND P1, PT, R9, R10.reuse, PT ;  /* 0x0000000a0900720c */ /* 0x080fe20003f26270 */
[-C--:B----4-:R-:W-:Y:S02]  /*2c260*/  IMAD R11, R91, R77.reuse, RZ ;  /* 0x0000004d5b0b7224 */ /* 0x090fe400078e02ff */
[----:B------:R-:W-:Y:S02]  /*2c270*/  IMAD R13, R93, R77, RZ ;  /* 0x0000004d5d0d7224 */ /* 0x000fe400078e02ff */
[----:B------:R-:W-:Y:S02]  /*2c280*/  VIADD R8, R9, 0x40 ;  /* 0x0000004009087836 */ /* 0x000fe40000000000 */
[-C--:B------:R-:W-:Y:S02]  /*2c290*/  IMAD R97, R90, R29.reuse, R11 ;  /* 0x0000001d5a617224 */ /* 0x080fe400078e020b */
[----:B------:R-:W-:Y:S02]  /*2c2a0*/  IMAD R107, R92, R29, R13 ;  /* 0x0000001d5c6b7224 */ /* 0x000fe400078e020d */
[----:B------:R-:W-:Y:S01]  /*2c2b0*/  IMAD.WIDE.U32 R90, R90, R77, RZ ;  /* 0x0000004d5a5a7225 */ /* 0x000fe200078e00ff */
[----:B------:R-:W-:-:S03]  /*2c2c0*/  ISETP.GE.AND P0, PT, R8, R10, PT ;  /* 0x0000000a0800720c */ /* 0x000fc60003f06270 */
[----:B------:R-:W-:Y:S01]  /*2c2d0*/  IMAD.WIDE.U32 R92, R92, R77, RZ ;  /* 0x0000004d5c5c7225 */ /* 0x000fe200078e00ff */
[----:B------:R-:W-:Y:S02]  /*2c2e0*/  CS2R R10, SRZ ;  /* 0x00000000000a7805 */ /* 0x000fe4000001ff00 */
[----:B------:R-:W-:Y:S02]  /*2c2f0*/  CS2R R8, SRZ ;  /* 0x0000000000087805 */ /* 0x000fe4000001ff00 */
[----:B------:R-:W-:Y:S02]  /*2c300*/  CS2R R12, SRZ ;  /* 0x00000000000c7805 */ /* 0x000fe4000001ff00 */
[----:B------:R-:W-:Y:S01]  /*2c310*/  CS2R R28, SRZ ;  /* 0x00000000001c7805 */ /* 0x000fe2000001ff00 */
[----:B------:R-:W-:Y:S02]  /*2c320*/  IMAD.IADD R97, R91, 0x1, R97 ;  /* 0x000000015b617824 */ /* 0x000fe400078e0261 */
[----:B------:R-:W-:Y:S01]  /*2c330*/  IMAD.IADD R109, R93, 0x1, R107 ;  /* 0x000000015d6d7824 */ /* 0x000fe200078e026b */
[----:B0-----:R-:W-:Y:S06]  /*2c340*/  @P1 BRA `(.L_x_2195) ;  /* 0x0000000000941947 */ /* 0x001fec0003800000 */
[----:B-----5:R-:W-:Y:S02]  /*2c350*/  LOP3.LUT R8, R108, 0x1, RZ, 0xc0, !PT ;  /* 0x000000016c087812 */ /* 0x020fe400078ec0ff */
[----:B------:R-:W-:Y:S02]  /*2c360*/  CS2R R30, SRZ ;  /* 0x00000000001e7805 */ /* 0x000fe4000001ff00 */
[----:B------:R-:W-:Y:S02]  /*2c370*/  CS2R R28, SRZ ;  /* 0x00000000001c7805 */ /* 0x000fe4000001ff00 */
[----:B------:R-:W-:Y:S02]  /*2c380*/  CS2R R14, SRZ ;  /* 0x00000000000e7805 */ /* 0x000fe4000001ff00 */
[----:B------:R-:W-:Y:S02]  /*2c390*/  ISETP.NE.U32.AND P3, PT, R8, 0x1, PT ;  /* 0x000000010800780c */ /* 0x000fe40003f65070 */
[----:B------:R-:W-:-:S02]  /*2c3a0*/  CS2R R12, SRZ ;  /* 0x00000000000c7805 */ /* 0x000fc4000001ff00 */
[----:B------:R-:W-:Y:S02]  /*2c3b0*/  CS2R R10, SRZ ;  /* 0x00000000000a7805 */ /* 0x000fe4000001ff00 */
[----:B------:R-:W-:Y:S02]  /*2c3c0*/  CS2R R8, SRZ ;  /* 0x0000000000087805 */ /* 0x000fe4000001ff00 */
[----:B------:R-:W-:Y:S02]  /*2c3d0*/  R2P PR, R108, 0x6 ;  /* 0x000000066c007804 */ /* 0x000fe40000000000 */
[----:B------:R-:W-:Y:S02]  /*2c3e0*/  CS2R R42, SRZ ;  /* 0x00000000002a7805 */ /* 0x000fe4000001ff00 */
[----:B------:R-:W-:Y:S02]  /*2c3f0*/  LEA R104, P4, R90, R94, 0x1 ;  /* 0x0000005e5a687211 */ /* 0x000fe400078808ff */
[----:B------:R-:W-:-:S02]  /*2c400*/  CS2R R40, SRZ ;  /* 0x0000000000287805 */ /* 0x000fc4000001ff00 */
[----:B------:R-:W-:Y:S02]  /*2c410*/  LEA R106, P5, R92, R102, 0x1 ;  /* 0x000000665c6a7211 */ /* 0x000fe400078a08ff */
[----:B------:R-:W-:Y:S02]  /*2c420*/  CS2R R38, SRZ ;  /* 0x0000000000267805 */ /* 0x000fe4000001ff00 */
[----:B------:R-:W-:Y:S02]  /*2c430*/  CS2R R36, SRZ ;  /* 0x0000000000247805 */ /* 0x000fe4000001ff00 */
[----:B------:R-:W-:Y:S02]  /*2c440*/  CS2R R34, SRZ ;  /* 0x0000000000227805 */ /* 0x000fe4000001ff00 */
[----:B------:R-:W-:Y:S02]  /*2c450*/  CS2R R32, SRZ ;  /* 0x0000000000207805 */ /* 0x000fe4000001ff00 */
[----:B------:R-:W-:-:S02]  /*2c460*/  @!P3 R2UR UR4, R84 ;  /* 0x000000005404b2ca */ /* 0x000fc400000e0000 */
[C---:B------:R-:W-:Y:S02]  /*2c470*/  @!P3 R2UR UR5, R85.reuse ;  /* 0x000000005505b2ca */ /* 0x040fe400000e0000 */
[C---:B------:R-:W-:Y:S02]  /*2c480*/  @P1 R2UR UR8, R84.reuse ;  /* 0x00000000540812ca */ /* 0x040fe400000e0000 */
[C---:B------:R-:W-:Y:S02]  /*2c490*/  @P1 R2UR UR9, R85.reuse ;  /* 0x00000000550912ca */ /* 0x040fe400000e0000 */
[C---:B------:R-:W-:Y:S02]  /*2c4a0*/  @P2 R2UR UR12, R84.reuse ;  /* 0x00000000540c22ca */ /* 0x040fe400000e0000 */
[----:B------:R-:W-:Y:S02]  /*2c4b0*/  @P2 R2UR UR13, R85 ;  /* 0x00000000550d22ca */ /* 0x000fe400000e0000 */
[----:B------:R-:W-:-:S02]  /*2c4c0*/  @!P3 R2UR UR6, R84 ;  /* 0x000000005406b2ca */ /* 0x000fc400000e0000 */
[C---:B------:R-:W-:Y:S02]  /*2c4d0*/  @!P3 R2UR UR7, R85.reuse ;  /* 0x000000005507b2ca */ /* 0x040fe400000e0000 */
[C---:B------:R-:W-:Y:S02]  /*2c4e0*/  @P1 R2UR UR10, R84.reuse ;  /* 0x00000000540a12ca */ /* 0x040fe400000e0000 */
[C---:B------:R-:W-:Y:S02]  /*2c4f0*/  @P1 R2UR UR11, R85.reuse ;  /* 0x00000000550b12ca */ /* 0x040fe400000e0000 */
[----:B------:R-:W-:Y:S02]  /*2c500*/  @P2 R2UR UR14, R84 ;  /* 0x00000000540e22ca */ /* 0x000fe400000e0000 */
[----:B------:R-:W-:Y:S02]  /*2c510*/  @P2 R2UR UR15, R85 ;  /* 0x00000000550f22ca */ /* 0x000fe400000e0000 */
[----:B------:R-:W-:-:S02]  /*2c520*/  LEA.HI.X R105, R90, R95, R97, 0x1, P4 ;  /* 0x0000005f5a697211 */ /* 0x000fc400020f0c61 */
[----:B------:R-:W-:-:S03]  /*2c530*/  LEA.HI.X R107, R92, R103, R109, 0x1, P5 ;  /* 0x000000675c6b7211 */ /* 0x000fc600028f0c6d */
[----:B------:R0:W5:Y:S04]  /*2c540*/  @!P3 LD.E.128 R28, desc[UR4][R104.64] ;  /* 0x00000004681cb980 */ /* 0x000168000c101d00 */
[----:B------:R0:W5:Y:S04]  /*2c550*/  @P1 LD.E.128 R12, desc[UR8][R104.64+0x40] ;  /* 0x00004008680c1980 */ /* 0x000168000c101d00 */
[----:B------:R0:W5:Y:S04]  /*2c560*/  @P2 LD.E.128 R8, desc[UR12][R104.64+0x80] ;  /* 0x0000800c68082980 */ /* 0x000168000c101d00 */
[----:B------:R0:W5:Y:S04]  /*2c570*/  @!P3 LD.E.128 R40, desc[UR6][R106.64] ;  /* 0x000000066a28b980 */ /* 0x000168000c101d00 */
[----:B------:R0:W5:Y:S04]  /*2c580*/  @P1 LD.E.128 R36, desc[UR10][R106.64+0x40] ;  /* 0x0000400a6a241980 */ /* 0x000168000c101d00 */
[----:B------:R0:W5:Y:S02]  /*2c590*/  @P2 LD.E.128 R32, desc[UR14][R106.64+0x80] ;  /* 0x0000800e6a202980 */ /* 0x000164000c101d00 */
.L_x_2195:
[----:B------:R-:W-:Y:S05]  /*2c5a0*/  BSYNC B2 ;  /* 0x0000000000027941 */ /* 0x000fea0003800000 */
.L_x_2194:
[----:B------:R-:W-:Y:S04]  /*2c5b0*/  BSSY B2, `(.L_x_2196) ;  /* 0x000002b000027945 */ /* 0x000fe80003800000 */
[----:B------:R-:W-:Y:S05]  /*2c5c0*/  @P0 BRA `(.L_x_2197) ;  /* 0x0000000000a40947 */ /* 0x000fea0003800000 */
[----:B-----5:R-:W-:Y:S02]  /*2c5d0*/  IADD3 R91, P0, R74, R90, RZ ;  /* 0x0000005a4a5b7210 */ /* 0x020fe40007f1e0ff */
[----:B------:R-:W-:Y:S02]  /*2c5e0*/  CS2R R54, SRZ ;  /* 0x0000000000367805 */ /* 0x000fe4000001ff00 */
[----:B------:R-:W-:Y:S02]  /*2c5f0*/  IADD3 R93, P3, R100, R92, RZ ;  /* 0x0000005c645d7210 */ /* 0x000fe40007f7e0ff */
[----:B------:R-:W-:Y:S02]  /*2c600*/  CS2R R52, SRZ ;  /* 0x0000000000347805 */ /* 0x000fe4000001ff00 */
[C---:B------:R-:W-:Y:S01]  /*2c610*/  LOP3.LUT R44, R108.reuse, 0x1, RZ, 0xc0, !PT ;  /* 0x000000016c2c7812 */ /* 0x040fe200078ec0ff */
[----:B------:R-:W-:Y:S01]  /*2c620*/  IMAD.X R75, R75, 0x1, R97, P0 ;  /* 0x000000014b4b7824 */ /* 0x000fe200000e0661 */
[----:B------:R-:W-:Y:S01]  /*2c630*/  R2P PR, R108, 0x6 ;  /* 0x000000066c007804 */ /* 0x000fe20000000000 */
[----:B------:R-:W-:Y:S01]  /*2c640*/  IMAD.X R100, R101, 0x1, R109, P3 ;  /* 0x0000000165647824 */ /* 0x000fe200018e066d */
[----:B------:R-:W-:-:S02]  /*2c650*/  ISETP.NE.U32.AND P4, PT, R44, 0x1, PT ;  /* 0x000000012c00780c */ /* 0x000fc40003f85070 */
[----:B------:R-:W-:Y:S02]  /*2c660*/  CS2R R50, SRZ ;  /* 0x0000000000327805 */ /* 0x000fe4000001ff00 */
[----:B------:R-:W-:Y:S02]  /*2c670*/  LEA R74, P0, R91, R94, 0x1 ;  /* 0x0000005e5b4a7211 */ /* 0x000fe400078008ff */
[----:B------:R-:W-:Y:S02]  /*2c680*/  CS2R R48, SRZ ;  /* 0x0000000000307805 */ /* 0x000fe4000001ff00 */
[----:B------:R-:W-:Y:S02]  /*2c690*/  LEA R90, P3, R93, R102, 0x1 ;  /* 0x000000665d5a7211 */ /* 0x000fe400078608ff */
[----:B------:R-:W-:Y:S02]  /*2c6a0*/  CS2R R46, SRZ ;  /* 0x00000000002e7805 */ /* 0x000fe4000001ff00 */
[----:B------:R-:W-:-:S02]  /*2c6b0*/  LEA.HI.X R75, R91, R95, R75, 0x1, P0 ;  /* 0x0000005f5b4b7211 */ /* 0x000fc400000f0c4b */
[----:B------:R-:W-:Y:S02]  /*2c6c0*/  CS2R R44, SRZ ;  /* 0x00000000002c7805 */ /* 0x000fe4000001ff00 */
[----:B------:R-:W-:Y:S02]  /*2c6d0*/  CS2R R66, SRZ ;  /* 0x0000000000427805 */ /* 0x000fe4000001ff00 */
[----:B------:R-:W-:Y:S02]  /*2c6e0*/  CS2R R64, SRZ ;  /* 0x0000000000407805 */ /* 0x000fe4000001ff00 */
[----:B------:R-:W-:Y:S02]  /*2c6f0*/  CS2R R62, SRZ ;  /* 0x00000000003e7805 */ /* 0x000fe4000001ff00 */
[----:B------:R-:W-:Y:S02]  /*2c700*/  @P1 R2UR UR8, R84 ;  /* 0x00000000540812ca */ /* 0x000fe400000e0000 */
[----:B------:R-:W-:-:S02]  /*2c710*/  CS2R R60, SRZ ;  /* 0x00000000003c7805 */ /* 0x000fc4000001ff00 */
[C---:B------:R-:W-:Y:S02]  /*2c720*/  @!P4 R2UR UR4, R84.reuse ;  /* 0x000000005404c2ca */ /* 0x040fe400000e0000 */
[----:B------:R-:W-:Y:S02]  /*2c730*/  CS2R R58, SRZ ;  /* 0x00000000003a7805 */ /* 0x000fe4000001ff00 */
[C---:B------:R-:W-:Y:S02]  /*2c740*/  @!P4 R2UR UR5, R85.reuse ;  /* 0x000000005505c2ca */ /* 0x040fe400000e0000 */
[----:B------:R-:W-:Y:S02]  /*2c750*/  CS2R R56, SRZ ;  /* 0x0000000000387805 */ /* 0x000fe4000001ff00 */
[----:B------:R-:W-:Y:S02]  /*2c760*/  @P1 R2UR UR9, R85 ;  /* 0x00000000550912ca */ /* 0x000fe400000e0000 */
[----:B------:R-:W-:-:S02]  /*2c770*/  @P2 R2UR UR12, R84 ;  /* 0x00000000540c22ca */ /* 0x000fc400000e0000 */
[C---:B------:R-:W-:Y:S02]  /*2c780*/  @P2 R2UR UR13, R85.reuse ;  /* 0x00000000550d22ca */ /* 0x040fe400000e0000 */
[C---:B------:R-:W-:Y:S02]  /*2c790*/  @!P4 R2UR UR6, R84.reuse ;  /* 0x000000005406c2ca */ /* 0x040fe400000e0000 */
[C---:B------:R-:W-:Y:S02]  /*2c7a0*/  @!P4 R2UR UR7, R85.reuse ;  /* 0x000000005507c2ca */ /* 0x040fe400000e0000 */
[C---:B------:R-:W-:Y:S01]  /*2c7b0*/  @P1 R2UR UR10, R84.reuse ;  /* 0x00000000540a12ca */ /* 0x040fe200000e0000 */
[----:B------:R1:W5:Y:S01]  /*2c7c0*/  @!P4 LD.E.128 R52, desc[UR4][R74.64] ;  /* 0x000000044a34c980 */ /* 0x000362000c101d00 */
[C---:B------:R-:W-:Y:S02]  /*2c7d0*/  @P1 R2UR UR11, R85.reuse ;  /* 0x00000000550b12ca */ /* 0x040fe400000e0000 */
[----:B------:R-:W-:Y:S01]  /*2c7e0*/  @P2 R2UR UR14, R84 ;  /* 0x00000000540e22ca */ /* 0x000fe200000e0000 */
[----:B------:R1:W5:Y:S01]  /*2c7f0*/  @P1 LD.E.128 R48, desc[UR8][R74.64+0x40] ;  /* 0x000040084a301980 */ /* 0x000362000c101d00 */
[----:B------:R-:W-:-:S02]  /*2c800*/  @P2 R2UR UR15, R85 ;  /* 0x00000000550f22ca */ /* 0x000fc400000e0000 */
[----:B------:R-:W-:Y:S01]  /*2c810*/  LEA.HI.X R91, R93, R103, R100, 0x1, P3 ;  /* 0x000000675d5b7211 */ /* 0x000fe200018f0c64 */
[----:B------:R1:W5:Y:S04]  /*2c820*/  @P2 LD.E.128 R44, desc[UR12][R74.64+0x80] ;  /* 0x0000800c4a2c2980 */ /* 0x000368000c101d00 */
[----:B------:R1:W5:Y:S04]  /*2c830*/  @!P4 LD.E.128 R64, desc[UR6][R90.64] ;  /* 0x000000065a40c980 */ /* 0x000368000c101d00 */
[----:B------:R1:W5:Y:S04]  /*2c840*/  @P1 LD.E.128 R60, desc[UR10][R90.64+0x40] ;  /* 0x0000400a5a3c1980 */ /* 0x000368000c101d00 */
[----:B------:R1:W5:Y:S02]  /*2c850*/  @P2 LD.E.128 R56, desc[UR14][R90.64+0x80] ;  /* 0x0000800e5a382980 */ /* 0x000364000c101d00 */
.L_x_2197:
[----:B------:R-:W-:Y:S05]  /*2c860*/  BSYNC B2 ;  /* 0x0000000000027941 */ /* 0x000fea0003800000 */
.L_x_2196:
[----:B------:R-:W-:Y:S01]  /*2c870*/  R2UR UR4, R84 ;  /* 0x00000000540472ca */ /* 0x000fe200000e0000 */
[----:B-1---5:R1:W5:Y:S01]  /*2c880*/  LDL R74, [R83] ;  /* 0x00000000534a7983 */ /* 0x0223620000100800 */
        /* <DEDUP_REMOVED lines=23> */
[----:B0-----:R-:W-:Y:S01]  /*2ca00*/  PRMT R107, R107, 0x5410, R91 ;  /* 0x000054106b6b7816 */ /* 0x001fe2000000005b */
        /* <DEDUP_REMOVED lines=78> */
[----:B-1----:R-:W-:Y:S05]  /*2cef0*/  @!P0 BRA `(.L_x_2199) ;  /* 0x0000000000048947 */ /* 0x002fea0003800000 */
[----:B------:R-:W-:Y:S01]  /*2cf00*/  BPT.TRAP 0x1 ;  /* 0x000000040000795c */ /* 0x000fe20000300000 */
.L_x_2199:
[----:B------:R-:W-:Y:S05]  /*2cf10*/  BSYNC B2 ;  /* 0x0000000000027941 */ /* 0x000fea0003800000 */
.L_x_2198:
        /* <DEDUP_REMOVED lines=9> */
.L_x_2250:
[----:B------:R-:W-:Y:S05]  /*2cfb0*/  BSYNC B2 ;  /* 0x0000000000027941 */ /* 0x000fea0003800000 */
.L_x_2200:
[----:B------:R-:W2:Y:S01]  /*2cfc0*/  LDL.64 R90, [R82+0x50] ;  /* 0x00005000525a7983 */ /* 0x000ea20000100a00 */
[C---:B------:R-:W-:Y:S02]  /*2cfd0*/  R2UR UR4, R84.reuse ;  /* 0x00000000540472ca */ /* 0x040fe400000e0000 */
[C---:B------:R-:W-:Y:S01]  /*2cfe0*/  R2UR UR5, R85.reuse ;  /* 0x00000000550572ca */ /* 0x040fe200000e0000 */
[----:B------:R-:W3:Y:S01]  /*2cff0*/  LDL.64 R72, [R82+0x8] ;  /* 0x0000080052487983 */ /* 0x000ee20000100a00 */
[C---:B------:R-:W-:Y:S02]  /*2d000*/  R2UR UR6, R84.reuse ;  /* 0x00000000540672ca */ /* 0x040fe400000e0000 */
[----:B------:R-:W-:Y:S01]  /*2d010*/  R2UR UR7, R85 ;  /* 0x00000000550772ca */ /* 0x000fe200000e0000 */
[----:B------:R-:W4:Y:S04]  /*2d020*/  LDL R103, [R83] ;  /* 0x0000000053677983 */ /* 0x000f280000100800 */
[----:B------:R-:W3:Y:S04]  /*2d030*/  LDL.64 R94, [R82+0x58] ;  /* 0x00005800525e7983 */ /* 0x000ee80000100a00 */
[----:B------:R-:W5:Y:S04]  /*2d040*/  LDL.64 R92, [R82+0x38] ;  /* 0x00003800525c7983 */ /* 0x000f680000100a00 */
[----:B--2---:R-:W2:Y:S04]  /*2d050*/  LD.E R132, desc[UR4][R90.64+0x8] ;  /* 0x000008045a847980 */ /* 0x004ea8000c101900 */
[----:B------:R-:W2:Y:S01]  /*2d060*/  LD.E R70, desc[UR6][R90.64+0xc] ;  /* 0x00000c065a467980 */ /* 0x000ea2000c101900 */
[----:B------:R-:W-:-:S02]  /*2d070*/  R2UR UR8, R84 ;  /* 0x00000000540872ca */ /* 0x000fc400000e0000 */
[----:B------:R-:W-:Y:S01]  /*2d080*/  R2UR UR9, R85 ;  /* 0x00000000550972ca */ /* 0x000fe200000e0000 */
[----:B----4-:R-:W-:Y:S01]  /*2d090*/  IMAD R103, R103, 0x4800, RZ ;  /* 0x0000480067677824 */ /* 0x010fe200078e02ff */
[----:B------:R-:W5:Y:S01]  /*2d0a0*/  LD.E R102, desc[UR6][R90.64+0x4] ;  /* 0x000004065a667980 */ /* 0x000f62000c101900 */
[----:B------:R-:W-:Y:S03]  /*2d0b0*/  BSSY B2, `(.L_x_2202) ;  /* 0x000020a000027945 */ /* 0x000fe60003800000 */
[----:B---3--:R-:W5:Y:S07]  /*2d0c0*/  LD.E.64 R94, desc[UR4][R94.64] ;  /* 0x000000045e5e7980 */ /* 0x008f6e000c101b00 */
[----:B------:R1:W5:Y:S01]  /*2d0d0*/  LD.E R97, desc[UR8][R72.64+0x74] ;  /* 0x0000740848617980 */ /* 0x000362000c101900 */
[----:B------:R-:W-:-:S02]  /*2d0e0*/  SHF.R.S32.HI R104, RZ, 0x1f, R103 ;  /* 0x0000001fff687819 */ /* 0x000fc40000011467 */
[----:B--2---:R-:W-:Y:S01]  /*2d0f0*/  SHF.R.S32.HI R133, RZ, 0x1f, R132 ;  /* 0x0000001fff857819 */ /* 0x004fe20000011484 */
[----:B------:R-:W-:-:S03]  /*2d100*/  IMAD R70, R77, -0x60, R70 ;  /* 0xffffffa04d467824 */ /* 0x000fc600078e0246 */
[----:B------:R-:W-:Y:S02]  /*2d110*/  LEA.HI R69, R133, R132, RZ, 0x2 ;  /* 0x0000008485457211 */ /* 0x000fe400078f10ff */
[----:B------:R-:W-:Y:S02]  /*2d120*/  VIMNMX R70, R70, 0x60, PT ;  /* 0x0000006046467848 */ /* 0x000fe40003fe0100 */
[----:B------:R-:W-:-:S04]  /*2d130*/  SHF.R.S32.HI R131, RZ, 0x2, R69 ;  /* 0x00000002ff837819 */ /* 0x000fc80000011445 */
[----:B------:R-:W-:Y:S02]  /*2d140*/  ISETP.GE.AND P0, PT, R131, R70, PT ;  /* 0x000000468300720c */ /* 0x000fe40003f06270 */
[----:B------:R-:W-:Y:S01]  /*2d150*/  LOP3.LUT R69, R69, 0x1ffffffc, RZ, 0xc0, !PT ;  /* 0x1ffffffc45457812 */ /* 0x000fe200078ec0ff */
[----:B------:R-:W-:Y:S01]  /*2d160*/  IMAD R70, R89, R131, RZ ;  /* 0x0000008359467224 */ /* 0x000fe200078e02ff */
[----:B-1----:R-:W-:-:S03]  /*2d170*/  SHF.R.S32.HI R73, RZ, 0x1f, R131 ;  /* 0x0000001fff497819 */ /* 0x002fc60000011483 */
[----:B------:R-:W-:Y:S02]  /*2d180*/  IMAD.IADD R69, R132, 0x1, -R69 ;  /* 0x0000000184457824 */ /* 0x000fe400078e0a45 */
[----:B------:R-:W-:Y:S02]  /*2d190*/  IMAD R73, R88, R73, R70 ;  /* 0x0000004958497224 */ /* 0x000fe400078e0246 */
[----:B------:R-:W-:Y:S02]  /*2d1a0*/  IMAD.SHL.U32 R105, R69, 0x8, RZ ;  /* 0x0000000845697824 */ /* 0x000fe400078e00ff */
[----:B------:R-:W-:Y:S01]  /*2d1b0*/  IMAD.MOV.U32 R70, RZ, RZ, R68 ;  /* 0x000000ffff467224 */ /* 0x000fe200078e0044 */
[----:B------:R-:W-:Y:S06]  /*2d1c0*/  @P0 BRA `(.L_x_2203) ;  /* 0x0000001c00e00947 */ /* 0x000fec0003800000 */
[----:B------:R-:W-:Y:S02]  /*2d1d0*/  R2UR UR4, R84 ;  /* 0x00000000540472ca */ /* 0x000fe400000e0000 */
[----:B------:R-:W-:-:S13]  /*2d1e0*/  R2UR UR5, R85 ;  /* 0x00000000550572ca */ /* 0x000fda00000e0000 */
[----:B-----5:R-:W2:Y:S01]  /*2d1f0*/  LD.E.U8 R68, desc[UR4][R92.64] ;  /* 0x000000045c447980 */ /* 0x020ea2000c101100 */
[----:B------:R-:W-:Y:S01]  /*2d200*/  IMAD.WIDE.U32 R100, R88, R131, R70 ;  /* 0x0000008358647225 */ /* 0x000fe200078e0046 */
[----:B------:R-:W-:Y:S03]  /*2d210*/  BSSY B3, `(.L_x_2204) ;  /* 0x00000a5000037945 */ /* 0x000fe60003800000 */
[----:B------:R-:W-:Y:S01]  /*2d220*/  IMAD.IADD R130, R101, 0x1, R73 ;  /* 0x0000000165827824 */ /* 0x000fe200078e0249 */
[----:B--2---:R-:W-:-:S04]  /*2d230*/  LOP3.LUT R68, R68, 0x1, RZ, 0xc0, !PT ;  /* 0x0000000144447812 */ /* 0x004fc800078ec0ff */
[----:B------:R-:W-:-:S13]  /*2d240*/  ISETP.NE.U32.AND P0, PT, R68, 0x1, PT ;  /* 0x000000014400780c */ /* 0x000fda0003f05070 */
[----:B------:R-:W-:Y:S05]  /*2d250*/  @P0 BRA `(.L_x_2205) ;  /* 0x0000000800800947 */ /* 0x000fea0003800000 */
[----:B------:R-:W-:Y:S01]  /*2d260*/  LEA.HI R150, R102, R102, RZ, 0x1 ;  /* 0x0000006666967211 */ /* 0x000fe200078f08ff */
[----:B------:R-:W-:Y:S01]  /*2d270*/  IMAD.IADD R69, R97, 0x1, -R102 ;  /* 0x0000000161457824 */ /* 0x000fe200078e0a66 */
[----:B------:R-:W-:Y:S02]  /*2d280*/  LEA.HI R73, R133, R132, RZ, 0x5 ;  /* 0x0000008485497211 */ /* 0x000fe400078f28ff */
[----:B------:R-:W-:Y:S02]  /*2d290*/  SHF.R.S32.HI R150, RZ, 0x1, R150 ;  /* 0x00000001ff967819 */ /* 0x000fe40000011496 */
[----:B------:R-:W-:Y:S01]  /*2d2a0*/  R2UR UR4, R84 ;  /* 0x00000000540472ca */ /* 0x000fe200000e0000 */
[----:B------:R-:W-:Y:S01]  /*2d2b0*/  IMAD.SHL.U32 R73, R73, 0x10, RZ ;  /* 0x0000001049497824 */ /* 0x000fe200078e00ff */
[----:B------:R-:W-:Y:S02]  /*2d2c0*/  ISETP.GE.AND P0, PT, R105, R150, PT ;  /* 0x000000966900720c */ /* 0x000fe40003f06270 */
[----:B------:R-:W-:-:S02]  /*2d2d0*/  R2UR UR5, R85 ;  /* 0x00000000550572ca */ /* 0x000fc400000e0000 */
[----:B------:R-:W-:Y:S02]  /*2d2e0*/  SEL R68, R150, RZ, P0 ;  /* 0x000000ff96447207 */ /* 0x000fe40000000000 */
[----:B------:R-:W-:Y:S02]  /*2d2f0*/  SEL R71, R102, R69, !P0 ;  /* 0x0000004566477207 */ /* 0x000fe40004000000 */
[----:B------:R-:W-:Y:S01]  /*2d300*/  LOP3.LUT R73, R73, 0xfffffe00, RZ, 0xc0, !PT ;  /* 0xfffffe0049497812 */ /* 0x000fe200078ec0ff */
[----:B------:R-:W-:Y:S01]  /*2d310*/  IMAD.IADD R68, R105, 0x1, R68 ;  /* 0x0000000169447824 */ /* 0x000fe200078e0244 */
[----:B------:R-:W-:Y:S02]  /*2d320*/  SHF.R.S32.HI R72, RZ, 0x1f, R71 ;  /* 0x0000001fff487819 */ /* 0x000fe40000011447 */
[----:B------:R-:W-:Y:S02]  /*2d330*/  R2UR UR6, R84 ;  /* 0x00000000540672ca */ /* 0x000fe400000e0000 */
[----:B------:R-:W-:-:S02]  /*2d340*/  SHF.R.S32.HI R69, RZ, 0x1f, R68 ;  /* 0x0000001fff457819 */ /* 0x000fc40000011444 */
[----:B------:R-:W-:Y:S01]  /*2d350*/  LEA.HI R71, R72, R71, RZ, 0x4 ;  /* 0x0000004748477211 */ /* 0x000fe200078f20ff */
[----:B------:R-:W-:Y:S01]  /*2d360*/  IMAD.SHL.U32 R72, R131, 0x40, RZ ;  /* 0x0000004083487824 */ /* 0x000fe200078e00ff */
[CC--:B------:R-:W-:Y:S02]  /*2d370*/  LEA.HI R70, R69.reuse, R68.reuse, RZ, 0x3 ;  /* 0x0000004445467211 */ /* 0x0c0fe400078f18ff */
[----:B------:R-:W-:Y:S02]  /*2d380*/  LEA.HI R68, R69, R68, RZ, 0x6 ;  /* 0x0000004445447211 */ /* 0x000fe400078f30ff */
[----:B------:R-:W-:Y:S02]  /*2d390*/  SHF.R.S32.HI R152, RZ, 0x3, R70 ;  /* 0x00000003ff987819 */ /* 0x000fe40000011446 */
[----:B------:R-:W-:Y:S02]  /*2d3a0*/  LOP3.LUT R72, R72, 0x1c0, RZ, 0xc0, !PT ;  /* 0x000001c048487812 */ /* 0x000fe400078ec0ff */
[----:B------:R-:W-:-:S02]  /*2d3b0*/  LEA.HI.SX32 R71, R71, R152, 0x1c ;  /* 0x0000009847477211 */ /* 0x000fc400078fe2ff */
[----:B------:R-:W-:Y:S02]  /*2d3c0*/  SHF.R.U32.HI R69, RZ, 0x3, R72 ;  /* 0x00000003ff457819 */ /* 0x000fe40000011648 */
[----:B0-----:R-:W-:Y:S01]  /*2d3d0*/  SHF.R.S32.HI R74, RZ, 0x1f, R71 ;  /* 0x0000001fff4a7819 */ /* 0x001fe20000011447 */
[----:B------:R-:W-:Y:S01]  /*2d3e0*/  IMAD.SHL.U32 R151, R71, 0x8, RZ ;  /* 0x0000000847977824 */ /* 0x000fe200078e00ff */
[----:B------:R-:W-:Y:S02]  /*2d3f0*/  SHF.R.S32.HI R68, RZ, 0x6, R68 ;  /* 0x00000006ff447819 */ /* 0x000fe40000011444 */
[----:B------:R-:W-:Y:S02]  /*2d400*/  LEA.HI R74, R74, R71, RZ, 0x3 ;  /* 0x000000474a4a7211 */ /* 0x000fe400078f18ff */
[----:B------:R-:W-:Y:S01]  /*2d410*/  LOP3.LUT R70, R72, 0x38, R70, 0xf8, !PT ;  /* 0x0000003848467812 */ /* 0x000fe200078ef846 */
[----:B------:R-:W-:Y:S01]  /*2d420*/  IMAD R68, R68, 0x1800, R73 ;  /* 0x0000180044447824 */ /* 0x000fe200078e0249 */
[----:B------:R-:W-:-:S02]  /*2d430*/  SHF.R.S32.HI R74, RZ, 0x3, R74 ;  /* 0x00000003ff4a7819 */ /* 0x000fc4000001144a */
[----:B------:R-:W-:Y:S02]  /*2d440*/  LOP3.LUT R72, R72, 0x38, R151, 0xf8, !PT ;  /* 0x0000003848487812 */ /* 0x000fe400078ef897 */
[-C--:B------:R-:W-:Y:S01]  /*2d450*/  LOP3.LUT R71, R70, R69.reuse, RZ, 0x3c, !PT ;  /* 0x0000004546477212 */ /* 0x080fe200078e3cff */
[----:B------:R-:W-:Y:S01]  /*2d460*/  IMAD R74, R74, 0x1800, R73 ;  /* 0x000018004a4a7824 */ /* 0x000fe200078e0249 */
[----:B------:R-:W-:Y:S02]  /*2d470*/  LOP3.LUT R69, R72, R69, RZ, 0x3c, !PT ;  /* 0x0000004548457212 */ /* 0x000fe400078e3cff */
[----:B------:R-:W-:Y:S01]  /*2d480*/  R2UR UR7, R85 ;  /* 0x00000000550772ca */ /* 0x000fe200000e0000 */
[----:B------:R-:W-:Y:S02]  /*2d490*/  IMAD.IADD R68, R68, 0x1, R71 ;  /* 0x0000000144447824 */ /* 0x000fe400078e0247 */
[----:B------:R-:W-:-:S03]  /*2d4a0*/  IMAD.IADD R74, R74, 0x1, R69 ;  /* 0x000000014a4a7824 */ /* 0x000fc600078e0245 */
[C---:B------:R-:W-:Y:S02]  /*2d4b0*/  IADD3 R69, P0, R103.reuse, R68, RZ ;  /* 0x0000004467457210 */ /* 0x040fe40007f1e0ff */
[----:B------:R-:W-:-:S03]  /*2d4c0*/  IADD3 R71, P1, R103, R74, RZ ;  /* 0x0000004a67477210 */ /* 0x000fc60007f3e0ff */
[--C-:B------:R-:W-:Y:S01]  /*2d4d0*/  IMAD.X R73, RZ, RZ, R104.reuse, P0 ;  /* 0x000000ffff497224 */ /* 0x100fe200000e0668 */
[-C--:B------:R-:W-:Y:S01]  /*2d4e0*/  LEA R68, P0, R69, R94.reuse, 0x1 ;  /* 0x0000005e45447211 */ /* 0x080fe200078008ff */
[----:B------:R-:W-:Y:S01]  /*2d4f0*/  IMAD.X R70, RZ, RZ, R104, P1 ;  /* 0x000000ffff467224 */ /* 0x000fe200008e0668 */
[----:B------:R-:W-:Y:S02]  /*2d500*/  LEA R72, P1, R71, R94, 0x1 ;  /* 0x0000005e47487211 */ /* 0x000fe400078208ff */
[-C--:B------:R-:W-:Y:S02]  /*2d510*/  LEA.HI.X R69, R69, R95.reuse, R73, 0x1, P0 ;  /* 0x0000005f45457211 */ /* 0x080fe400000f0c49 */
[----:B------:R-:W-:Y:S02]  /*2d520*/  ISETP.GE.AND P0, PT, R105, R150, PT ;  /* 0x000000966900720c */ /* 0x000fe40003f06270 */
[----:B------:R-:W-:Y:S02]  /*2d530*/  LEA.HI.X R73, R71, R95, R70, 0x1, P1 ;  /* 0x0000005f47497211 */ /* 0x000fe400008f0c46 */
[----:B------:R-:W-:Y:S01]  /*2d540*/  ISETP.GE.AND P1, PT, R151, R97, PT ;  /* 0x000000619700720c */ /* 0x000fe20003f26270 */
[----:B------:R-:W-:Y:S01]  /*2d550*/  IMAD.SHL.U32 R157, R152, 0x8, RZ ;  /* 0x00000008989d7824 */ /* 0x000fe200078e00ff */
[----:B------:R-:W5:Y:S01]  /*2d560*/  LD.E.128 R68, desc[UR4][R68.64] ;  /* 0x0000000444447980 */ /* 0x000f62000c101d00 */
[----:B------:R-:W-:Y:S03]  /*2d570*/  BSSY B4, `(.L_x_2206) ;  /* 0x0000063000047945 */ /* 0x000fe60003800000 */
[C---:B------:R-:W-:Y:S01]  /*2d580*/  IADD3 R155, P2, R157.reuse, R100, RZ ;  /* 0x000000649d9b7210 */ /* 0x040fe20007f5e0ff */
[----:B------:R-:W5:Y:S03]  /*2d590*/  LD.E.128 R72, desc[UR6][R72.64] ;  /* 0x0000000648487980 */ /* 0x000f66000c101d00 */
[----:B------:R-:W-:-:S03]  /*2d5a0*/  LEA.HI.X.SX32 R150, R157, R130, 0x1, P2 ;  /* 0x000000829d967211 */ /* 0x000fc600010f0eff */
[----:B------:R-:W-:Y:S01]  /*2d5b0*/  @!P1 IADD3 R153, P3, R151, R100, RZ ;  /* 0x0000006497999210 */ /* 0x000fe20007f7e0ff */
[----:B------:R-:W-:-:S12]  /*2d5c0*/  @P0 BRA `(.L_x_2207) ;  /* 0x0000000400740947 */ /* 0x000fd80003800000 */
[----:B------:R-:W-:Y:S01]  /*2d5d0*/  SHF.R.U32.HI R164, RZ, 0x10, R41 ;  /* 0x00000010ffa47819 */ /* 0x000fe20000011629 */
[----:B-----5:R-:W-:Y:S01]  /*2d5e0*/  IMAD.U32 R163, R73, 0x10000, RZ ;  /* 0x0001000049a37824 */ /* 0x020fe200078e00ff */
[--C-:B------:R-:W-:Y:S01]  /*2d5f0*/  SHF.R.U64 R28, R28, 0x10, R29.reuse ;  /* 0x000000101c1c7819 */ /* 0x100fe2000000121d */
[----:B------:R-:W-:Y:S01]  /*2d600*/  IMAD.U32 R165, R75, 0x10000, RZ ;  /* 0x000100004ba57824 */ /* 0x000fe200078e00ff */
[----:B------:R-:W-:Y:S01]  /*2d610*/  SHF.R.U32.HI R29, RZ, 0x10, R29 ;  /* 0x00000010ff1d7819 */ /* 0x000fe2000001161d */
[----:B------:R-:W-:Y:S01]  /*2d620*/  IMAD.U32 R158, R71, 0x10000, RZ ;  /* 0x00010000479e7824 */ /* 0x000fe200078e00ff */
[----:B------:R-:W-:Y:S01]  /*2d630*/  PRMT R164, R161, 0x5410, R164 ;  /* 0x00005410a1a47816 */ /* 0x000fe200000000a4 */
[----:B------:R-:W-:Y:S01]  /*2d640*/  IMAD.U32 R156, R70, 0x10000, RZ ;  /* 0x00010000469c7824 */ /* 0x000fe200078e00ff */
[----:B------:R-:W-:Y:S02]  /*2d650*/  SHF.R.U32.HI R152, RZ, 0x10, R31 ;  /* 0x00000010ff987819 */ /* 0x000fe4000001161f */
[----:B------:R-:W-:Y:S01]  /*2d660*/  PRMT R162, R162, 0x5410, R29 ;  /* 0x00005410a2a27816 */ /* 0x000fe2000000001d */
[----:B------:R-:W-:Y:S01]  /*2d670*/  IMAD.U32 R166, R164, 0x10000, RZ ;  /* 0x00010000a4a67824 */ /* 0x000fe200078e00ff */
[----:B------:R-:W-:-:S02]  /*2d680*/  SHF.R.U32.HI R157, RZ, 0x10, R43 ;  /* 0x00000010ff9d7819 */ /* 0x000fc4000001162b */
[----:B------:R-:W-:Y:S01]  /*2d690*/  SHF.R.U64 R30, R30, 0x10, R31 ;  /* 0x000000101e1e7819 */ /* 0x000fe2000000121f */
[----:B------:R-:W-:Y:S01]  /*2d6a0*/  FMUL.FTZ R168, R163, R166 ;  /* 0x000000a6a3a87220 */ /* 0x000fe20000410000 */
[----:B------:R-:W-:Y:S01]  /*2d6b0*/  SHF.R.U64 R31, R40, 0x10, R41 ;  /* 0x00000010281f7819 */ /* 0x000fe20000001229 */
[----:B------:R-:W-:Y:S01]  /*2d6c0*/  IMAD.U32 R41, R69, 0x10000, RZ ;  /* 0x0001000045297824 */ /* 0x000fe200078e00ff */
[----:B------:R-:W-:Y:S01]  /*2d6d0*/  PRMT R161, R107, 0x5432, R152 ;  /* 0x000054326ba17816 */ /* 0x000fe20000000098 */
[----:B------:R-:W-:Y:S01]  /*2d6e0*/  IMAD.U32 R152, R162, 0x10000, RZ ;  /* 0x00010000a2987824 */ /* 0x000fe200078e00ff */
[----:B------:R-:W-:Y:S02]  /*2d6f0*/  PRMT R157, R154, 0x5410, R157 ;  /* 0x000054109a9d7816 */ /* 0x000fe4000000009d */
[----:B------:R-:W-:Y:S01]  /*2d700*/  LOP3.LUT R73, R73, 0xffff0000, RZ, 0xc0, !PT ;  /* 0xffff000049497812 */ /* 0x000fe200078ec0ff */
[-C--:B------:R-:W-:Y:S01]  /*2d710*/  FFMA.FTZ R29, R41, R152.reuse, -R168 ;  /* 0x00000098291d7223 */ /* 0x080fe200000108a8 */
[----:B------:R-:W-:Y:S01]  /*2d720*/  LOP3.LUT R154, R164, 0xffff0000, RZ, 0xc0, !PT ;  /* 0xffff0000a49a7812 */ /* 0x000fe200078ec0ff */
[----:B------:R-:W-:Y:S01]  /*2d730*/  FMUL.FTZ R164, R163, R152 ;  /* 0x00000098a3a47220 */ /* 0x000fe20000410000 */
[----:B------:R-:W-:Y:S01]  /*2d740*/  SHF.R.U64 R40, R42, 0x10, R43 ;  /* 0x000000102a287819 */ /* 0x000fe2000000122b */
[----:B------:R-:W-:Y:S01]  /*2d750*/  IMAD.U32 R163, R157, 0x10000, RZ ;  /* 0x000100009da37824 */ /* 0x000fe200078e00ff */
[----:B------:R-:W-:Y:S01]  /*2d760*/  LOP3.LUT R152, R162, 0xffff0000, RZ, 0xc0, !PT ;  /* 0xffff0000a2987812 */ /* 0x000fe200078ec0ff */
[----:B------:R-:W-:Y:S01]  /*2d770*/  FMUL.FTZ R162, R73, R154 ;  /* 0x0000009a49a27220 */ /* 0x000fe20000410000 */
[----:B------:R-:W-:Y:S01]  /*2d780*/  LOP3.LUT R43, R69, 0xffff0000, RZ, 0xc0, !PT ;  /* 0xffff0000452b7812 */ /* 0x000fe200078ec0ff */
[----:B------:R-:W-:Y:S01]  /*2d790*/  FFMA.FTZ R41, R41, R166, R164 ;  /* 0x000000a629297223 */ /* 0x000fe200000100a4 */
[----:B------:R-:W-:Y:S01]  /*2d7a0*/  PRMT R160, R160, 0x5410, R31 ;  /* 0x00005410a0a07816 */ /* 0x000fe2000000001f */
[----:B------:R-:W-:-:S02]  /*2d7b0*/  IMAD.U32 R31, R161, 0x10000, RZ ;  /* 0x00010000a11f7824 */ /* 0x000fc400078e00ff */
[-C--:B------:R-:W-:Y:S01]  /*2d7c0*/  FMUL.FTZ R166, R73, R152.reuse ;  /* 0x0000009849a67220 */ /* 0x080fe20000410000 */
[----:B------:R-:W-:Y:S01]  /*2d7d0*/  FFMA.FTZ R152, R43, R152, -R162 ;  /* 0x000000982b987223 */ /* 0x000fe200000108a2 */
[----:B------:R-:W-:Y:S01]  /*2d7e0*/  FMUL.FTZ R73, R165, R163 ;  /* 0x000000a3a5497220 */ /* 0x000fe20000410000 */
[----:B------:R-:W-:Y:S01]  /*2d7f0*/  LOP3.LUT R75, R75, 0xffff0000, RZ, 0xc0, !PT ;  /* 0xffff00004b4b7812 */ /* 0x000fe200078ec0ff */
[-C--:B------:R-:W-:Y:S01]  /*2d800*/  FMUL.FTZ R168, R165, R31.reuse ;  /* 0x0000001fa5a87220 */ /* 0x080fe20000410000 */
[----:B------:R-:W-:Y:S01]  /*2d810*/  LOP3.LUT R164, R157, 0xffff0000, RZ, 0xc0, !PT ;  /* 0xffff00009da47812 */ /* 0x000fe200078ec0ff */
[C---:B------:R-:W-:Y:S01]  /*2d820*/  FFMA.FTZ R31, R158.reuse, R31, -R73 ;  /* 0x0000001f9e1f7223 */ /* 0x040fe20000010849 */
[----:B------:R-:W-:Y:S01]  /*2d830*/  LOP3.LUT R162, R161, 0xffff0000, RZ, 0xc0, !PT ;  /* 0xffff0000a1a27812 */ /* 0x000fe200078ec0ff */
[----:B------:R-:W-:Y:S01]  /*2d840*/  FFMA.FTZ R154, R43, R154, R166 ;  /* 0x0000009a2b9a7223 */ /* 0x000fe200000100a6 */
[----:B------:R-:W-:Y:S01]  /*2d850*/  PRMT R28, R109, 0x5432, R28 ;  /* 0x000054326d1c7816 */ /* 0x000fe2000000001c */
[----:B------:R-:W-:Y:S01]  /*2d860*/  FFMA.FTZ R158, R158, R163, R168 ;  /* 0x000000a39e9e7223 */ /* 0x000fe200000100a8 */
[----:B------:R-:W-:-:S02]  /*2d870*/  IMAD.U32 R69, R72, 0x10000, RZ ;  /* 0x0001000048457824 */ /* 0x000fc400078e00ff */
[C---:B------:R-:W-:Y:S01]  /*2d880*/  FMUL.FTZ R166, R75.reuse, R164 ;  /* 0x000000a44ba67220 */ /* 0x040fe20000410000 */
[----:B------:R-:W-:Y:S01]  /*2d890*/  FMUL.FTZ R168, R75, R162 ;  /* 0x000000a24ba87220 */ /* 0x000fe20000410000 */
[----:B------:R-:W-:Y:S01]  /*2d8a0*/  LOP3.LUT R72, R72, 0xffff0000, RZ, 0xc0, !PT ;  /* 0xffff000048487812 */ /* 0x000fe200078ec0ff */
[----:B------:R-:W-:Y:S01]  /*2d8b0*/  IMAD.U32 R43, R28, 0x10000, RZ ;  /* 0x000100001c2b7824 */ /* 0x000fe200078e00ff */
[C---:B------:R-:W-:Y:S01]  /*2d8c0*/  LOP3.LUT R75, R160.reuse, 0xffff0000, RZ, 0xc0, !PT ;  /* 0xffff0000a04b7812 */ /* 0x040fe200078ec0ff */
[----:B------:R-:W-:Y:S01]  /*2d8d0*/  IMAD.U32 R157, R160, 0x10000, RZ ;  /* 0x00010000a09d7824 */ /* 0x000fe200078e00ff */
[----:B------:R-:W-:Y:S01]  /*2d8e0*/  LOP3.LUT R73, R28, 0xffff0000, RZ, 0xc0, !PT ;  /* 0xffff00001c497812 */ /* 0x000fe200078ec0ff */
[C---:B------:R-:W-:Y:S01]  /*2d8f0*/  IMAD.U32 R42, R68.reuse, 0x10000, RZ ;  /* 0x00010000442a7824 */ /* 0x040fe200078e00ff */
[----:B------:R-:W-:Y:S01]  /*2d900*/  LOP3.LUT R68, R68, 0xffff0000, RZ, 0xc0, !PT ;  /* 0xffff000044447812 */ /* 0x000fe200078ec0ff */
[C---:B------:R-:W-:Y:S01]  /*2d910*/  FMUL.FTZ R161, R69.reuse, R157 ;  /* 0x0000009d45a17220 */ /* 0x040fe20000410000 */
[----:B------:R-:W-:Y:S01]  /*2d920*/  FMUL.FTZ R28, R69, R43 ;  /* 0x0000002b451c7220 */ /* 0x000fe20000410000 */
[----:B------:R-:W-:Y:S01]  /*2d930*/  LOP3.LUT R71, R71, 0xffff0000, RZ, 0xc0, !PT ;  /* 0xffff000047477812 */ /* 0x000fe200078ec0ff */
[----:B------:R-:W-:Y:S01]  /*2d940*/  FMUL.FTZ R69, R72, R75 ;  /* 0x0000004b48457220 */ /* 0x000fe20000410000 */
[----:B------:R-:W-:Y:S01]  /*2d950*/  PRMT R40, R106, 0x5432, R40 ;  /* 0x000054326a287816 */ /* 0x000fe20000000028 */
[C---:B------:R-:W-:Y:S01]  /*2d960*/  FFMA.FTZ R161, R42.reuse, R43, -R161 ;  /* 0x0000002b2aa17223 */ /* 0x040fe200000108a1 */
[----:B------:R-:W-:Y:S01]  /*2d970*/  FFMA.FTZ R28, R42, R157, R28 ;  /* 0x0000009d2a1c7223 */ /* 0x000fe2000001001c */
[----:B------:R-:W-:Y:S01]  /*2d980*/  LOP3.LUT R159, R70, 0xffff0000, RZ, 0xc0, !PT ;  /* 0xffff0000469f7812 */ /* 0x000fe200078ec0ff */
[----:B------:R-:W-:Y:S01]  /*2d990*/  FFMA.FTZ R42, R68, R73, -R69 ;  /* 0x00000049442a7223 */ /* 0x000fe20000010845 */
[----:B------:R-:W-:Y:S01]  /*2d9a0*/  PRMT R30, R108, 0x5432, R30 ;  /* 0x000054326c1e7816 */ /* 0x000fe2000000001e */
[----:B------:R-:W-:-:S02]  /*2d9b0*/  IMAD.U32 R70, R74, 0x10000, RZ ;  /* 0x000100004a467824 */ /* 0x000fc400078e00ff */
[C---:B------:R-:W-:Y:S01]  /*2d9c0*/  FFMA.FTZ R162, R71.reuse, R162, -R166 ;  /* 0x000000a247a27223 */ /* 0x040fe200000108a6 */
[----:B------:R-:W-:Y:S01]  /*2d9d0*/  FFMA.FTZ R163, R71, R164, R168 ;  /* 0x000000a447a37223 */ /* 0x000fe200000100a8 */
[----:B------:R-:W-:Y:S01]  /*2d9e0*/  IMAD.U32 R69, R40, 0x10000, RZ ;  /* 0x0001000028457824 */ /* 0x000fe200078e00ff */
[----:B------:R-:W-:Y:S01]  /*2d9f0*/  LOP3.LUT R74, R74, 0xffff0000, RZ, 0xc0, !PT ;  /* 0xffff00004a4a7812 */ /* 0x000fe200078ec0ff */
[----:B------:R-:W-:Y:S01]  /*2da00*/  FMUL.FTZ R71, R72, R73 ;  /* 0x0000004948477220 */ /* 0x000fe20000410000 */
[----:B------:R-:W-:Y:S01]  /*2da10*/  LOP3.LUT R40, R40, 0xffff0000, RZ, 0xc0, !PT ;  /* 0xffff000028287812 */ /* 0x000fe200078ec0ff */
[C---:B------:R-:W-:Y:S01]  /*2da20*/  IMAD.U32 R43, R30.reuse, 0x10000, RZ ;  /* 0x000100001e2b7824 */ /* 0x040fe200078e00ff */
[----:B------:R-:W-:Y:S01]  /*2da30*/  LOP3.LUT R30, R30, 0xffff0000, RZ, 0xc0, !PT ;  /* 0xffff00001e1e7812 */ /* 0x000fe200078ec0ff */
[----:B------:R-:W-:Y:S01]  /*2da40*/  FFMA.FTZ R71, R68, R75, R71 ;  /* 0x0000004b44477223 */ /* 0x000fe20000010047 */
[----:B------:R-:W-:Y:S01]  /*2da50*/  FMUL.FTZ R73, R70, R69 ;  /* 0x0000004546497220 */ /* 0x000fe20000410000 */
[----:B------:R-:W-:Y:S01]  /*2da60*/  FMUL.FTZ R68, R74, R40 ;  /* 0x000000284a447220 */ /* 0x000fe20000410000 */
        /* <DEDUP_REMOVED lines=11> */
[----:B------:R-:W-:Y:S01]  /*2db20*/  IMAD.MOV.U32 R73, RZ, RZ, R41 ;  /* 0x000000ffff497224 */ /* 0x000fe200078e0029 */
[----:B------:R-:W-:Y:S01]  /*2db30*/  F2FP.BF16.F32.PACK_AB R72, R71, R28 ;  /* 0x0000001c4748723e */ /* 0x000fe200000010ff */
[----:B------:R-:W-:Y:S01]  /*2db40*/  IMAD.MOV.U32 R68, RZ, RZ, R42 ;  /* 0x000000ffff447224 */ /* 0x000fe200078e002a */
[----:B------:R-:W-:Y:S01]  /*2db50*/  F2FP.BF16.F32.PACK_AB R74, R75, R70 ;  /* 0x000000464b4a723e */ /* 0x000fe200000010ff */
[----:B------:R-:W-:Y:S01]  /*2db60*/  IMAD.MOV.U32 R70, RZ, RZ, R30 ;  /* 0x000000ffff467224 */ /* 0x000fe200078e001e */
[----:B------:R-:W-:Y:S01]  /*2db70*/  F2FP.BF16.F32.PACK_AB R69, R152, R29 ;  /* 0x0000001d9845723e */ /* 0x000fe200000010ff */
[----:B------:R-:W-:-:S02]  /*2db80*/  IMAD.MOV.U32 R71, RZ, RZ, R31 ;  /* 0x000000ffff477224 */ /* 0x000fc400078e001f */
[----:B------:R-:W-:-:S07]  /*2db90*/  IMAD.MOV.U32 R75, RZ, RZ, R158 ;  /* 0x000000ffff4b7224 */ /* 0x000fce00078e009e */
.L_x_2207:
[----:B------:R-:W-:Y:S05]  /*2dba0*/  BSYNC B4 ;  /* 0x0000000000047941 */ /* 0x000fea0003800000 */
.L_x_2206:
[C---:B------:R-:W-:Y:S02]  /*2dbb0*/  R2UR UR4, R84.reuse ;  /* 0x00000000540472ca */ /* 0x040fe400000e0000 */
[C---:B------:R-:W-:Y:S02]  /*2dbc0*/  R2UR UR5, R85.reuse ;  /* 0x00000000550572ca */ /* 0x040fe400000e0000 */
[----:B------:R-:W-:Y:S02]  /*2dbd0*/  @!P1 R2UR UR6, R84 ;  /* 0x00000000540692ca */ /* 0x000fe400000e0000 */
[----:B------:R-:W-:Y:S02]  /*2dbe0*/  @!P1 R2UR UR7, R85 ;  /* 0x00000000550792ca */ /* 0x000fe400000e0000 */
[----:B------:R-:W-:Y:S02]  /*2dbf0*/  LEA R28, P0, R155, R86, 0x1 ;  /* 0x000000569b1c7211 */ /* 0x000fe400078008ff */
[----:B------:R-:W-:-:S02]  /*2dc00*/  @!P1 LEA.HI.X.SX32 R151, R151, R130, 0x1, P3 ;  /* 0x0000008297979211 */ /* 0x000fc400018f0eff */
[----:B------:R-:W-:Y:S02]  /*2dc10*/  @!P1 LEA R30, P2, R153, R86, 0x1 ;  /* 0x00000056991e9211 */ /* 0x000fe400078408ff */
[-C--:B------:R-:W-:Y:S02]  /*2dc20*/  LEA.HI.X R29, R155, R87.reuse, R150, 0x1, P0 ;  /* 0x000000579b1d7211 */ /* 0x080fe400000f0c96 */
[----:B------:R-:W-:-:S03]  /*2dc30*/  @!P1 LEA.HI.X R31, R153, R87, R151, 0x1, P2 ;  /* 0x00000057991f9211 */ /* 0x000fc600010f0c97 */
[----:B-----5:R1:W-:Y:S04]  /*2dc40*/  ST.E.128 desc[UR4][R28.64], R68 ;  /* 0x000000441c007985 */ /* 0x0203e8000c101d04 */
[----:B------:R1:W-:Y:S02]  /*2dc50*/  @!P1 ST.E.128 desc[UR6][R30.64], R72 ;  /* 0x000000481e009985 */ /* 0x0003e4000c101d06 */
.L_x_2205:
[----:B------:R-:W-:Y:S05]  /*2dc60*/  BSYNC B3 ;  /* 0x0000000000037941 */ /* 0x000fea0003800000 */
.L_x_2204:
[----:B------:R-:W-:Y:S02]  /*2dc70*/  R2UR UR4, R84 ;  /* 0x00000000540472ca */ /* 0x000fe400000e0000 */
[----:B------:R-:W-:-:S13]  /*2dc80*/  R2UR UR5, R85 ;  /* 0x00000000550572ca */ /* 0x000fda00000e0000 */
[----:B-1----:R-:W2:Y:S01]  /*2dc90*/  LD.E.U8 R28, desc[UR4][R92.64] ;  /* 0x000000045c1c7980 */ /* 0x002ea2000c101100 */
[----:B------:R-:W-:Y:S01]  /*2dca0*/  BSSY B3, `(.L_x_2208) ;  /* 0x00000a3000037945 */ /* 0x000fe20003800000 */
[----:B--2---:R-:W-:-:S13]  /*2dcb0*/  LOP3.LUT P0, RZ, R28, 0x2, RZ, 0xc0, !PT ;  /* 0x000000021cff7812 */ /* 0x004fda000780c0ff */
[----:B------:R-:W-:Y:S05]  /*2dcc0*/  @!P0 BRA `(.L_x_2209) ;  /* 0x0000000800808947 */ /* 0x000fea0003800000 */
[----:B------:R-:W-:Y:S02]  /*2dcd0*/  R2UR UR4, R84 ;  /* 0x00000000540472ca */ /* 0x000fe400000e0000 */
[----:B------:R-:W-:-:S13]  /*2dce0*/  R2UR UR5, R85 ;  /* 0x00000000550572ca */ /* 0x000fda00000e0000 */
[----:B------:R-:W2:Y:S01]  /*2dcf0*/  LD.E R28, desc[UR4][R90.64+0x4] ;  /* 0x000004045a1c7980 */ /* 0x000ea2000c101900 */
[----:B------:R-:W-:Y:S01]  /*2dd00*/  VIADD R68, R105, 0x20 ;  /* 0x0000002069447836 */ /* 0x000fe20000000000 */
[----:B------:R-:W-:Y:S01]  /*2dd10*/  LEA.HI R41, R133, R132, RZ, 0x5 ;  /* 0x0000008485297211 */ /* 0x000fe200078f28ff */
[----:B------:R-:W-:Y:S01]  /*2dd20*/  IMAD.IADD R31, R97, 0x1, -R102 ;  /* 0x00000001611f7824 */ /* 0x000fe200078e0a66 */
[----:B------:R-:W-:Y:S02]  /*2dd30*/  R2UR UR6, R84 ;  /* 0x00000000540672ca */ /* 0x000fe400000e0000 */
[----:B------:R-:W-:Y:S01]  /*2dd40*/  R2UR UR7, R85 ;  /* 0x00000000550772ca */ /* 0x000fe200000e0000 */
[----:B------:R-:W-:-:S05]  /*2dd50*/  IMAD.SHL.U32 R42, R41, 0x10, RZ ;  /* 0x00000010292a7824 */ /* 0x000fca00078e00ff */
[----:B------:R-:W-:Y:S01]  /*2dd60*/  LOP3.LUT R43, R42, 0xfffffe00, RZ, 0xc0, !PT ;  /* 0xfffffe002a2b7812 */ /* 0x000fe200078ec0ff */
[----:B------:R-:W-:Y:S01]  /*2dd70*/  BSSY B4, `(.L_x_2210) ;  /* 0x000008a000047945 */ /* 0x000fe20003800000 */
[----:B--2---:R-:W-:-:S04]  /*2dd80*/  LEA.HI R71, R28, R28, RZ, 0x1 ;  /* 0x0000001c1c477211 */ /* 0x004fc800078f08ff */
[----:B------:R-:W-:-:S04]  /*2dd90*/  SHF.R.S32.HI R71, RZ, 0x1, R71 ;  /* 0x00000001ff477819 */ /* 0x000fc80000011447 */
[----:B------:R-:W-:-:S04]  /*2dda0*/  ISETP.GE.AND P0, PT, R68, R71, PT ;  /* 0x000000474400720c */ /* 0x000fc80003f06270 */
[----:B------:R-:W-:Y:S02]  /*2ddb0*/  SEL R29, R71, RZ, P0 ;  /* 0x000000ff471d7207 */ /* 0x000fe40000000000 */
[----:B------:R-:W-:-:S03]  /*2ddc0*/  SEL R31, R102, R31, !P0 ;  /* 0x0000001f661f7207 */ /* 0x000fc60004000000 */
[----:B------:R-:W-:Y:S01]  /*2ddd0*/  IMAD.IADD R29, R68, 0x1, R29 ;  /* 0x00000001441d7824 */ /* 0x000fe200078e021d */
[----:B------:R-:W-:-:S04]  /*2dde0*/  SHF.R.S32.HI R40, RZ, 0x1f, R31 ;  /* 0x0000001fff287819 */ /* 0x000fc8000001141f */
[----:B------:R-:W-:Y:S02]  /*2ddf0*/  SHF.R.S32.HI R28, RZ, 0x1f, R29 ;  /* 0x0000001fff1c7819 */ /* 0x000fe4000001141d */
[----:B------:R-:W-:Y:S01]  /*2de00*/  LEA.HI R31, R40, R31, RZ, 0x4 ;  /* 0x0000001f281f7211 */ /* 0x000fe200078f20ff */
[----:B------:R-:W-:Y:S01]  /*2de10*/  IMAD.SHL.U32 R40, R131, 0x40, RZ ;  /* 0x0000004083287824 */ /* 0x000fe200078e00ff */
[CC--:B------:R-:W-:Y:S02]  /*2de20*/  LEA.HI R30, R28.reuse, R29.reuse, RZ, 0x3 ;  /* 0x0000001d1c1e7211 */ /* 0x0c0fe400078f18ff */
[----:B------:R-:W-:Y:S02]  /*2de30*/  LEA.HI R28, R28, R29, RZ, 0x6 ;  /* 0x0000001d1c1c7211 */ /* 0x000fe400078f30ff */
[----:B------:R-:W-:Y:S02]  /*2de40*/  SHF.R.S32.HI R70, RZ, 0x3, R30 ;  /* 0x00000003ff467819 */ /* 0x000fe4000001141e */
[----:B------:R-:W-:-:S02]  /*2de50*/  LOP3.LUT R41, R40, 0x1c0, RZ, 0xc0, !PT ;  /* 0x000001c028297812 */ /* 0x000fc400078ec0ff */
[----:B------:R-:W-:Y:S02]  /*2de60*/  LEA.HI.SX32 R31, R31, R70, 0x1c ;  /* 0x000000461f1f7211 */ /* 0x000fe400078fe2ff */
[----:B------:R-:W-:Y:S02]  /*2de70*/  SHF.R.U32.HI R42, RZ, 0x3, R41 ;  /* 0x00000003ff2a7819 */ /* 0x000fe40000011629 */
[----:B------:R-:W-:Y:S01]  /*2de80*/  SHF.R.S32.HI R40, RZ, 0x1f, R31 ;  /* 0x0000001fff287819 */ /* 0x000fe2000001141f */
        /* <DEDUP_REMOVED lines=9> */
[----:B------:R-:W-:-:S03]  /*2df20*/  LOP3.LUT R31, R31, R42, RZ, 0x3c, !PT ;  /* 0x0000002a1f1f7212 */ /* 0x000fc600078e3cff */
        /* <DEDUP_REMOVED lines=8> */
[----:B------:R-:W-:Y:S02]  /*2dfb0*/  LEA.HI.X R29, R29, R95, R41, 0x1, P0 ;  /* 0x0000005f1d1d7211 */ /* 0x000fe400000f0c29 */
[----:B------:R-:W-:Y:S02]  /*2dfc0*/  ISETP.GE.AND P0, PT, R68, R71, PT ;  /* 0x000000474400720c */ /* 0x000fe40003f06270 */
[----:B------:R-:W-:Y:S02]  /*2dfd0*/  LEA.HI.X R41, R31, R95, R30, 0x1, P1 ;  /* 0x0000005f1f297211 */ /* 0x000fe400008f0c1e */
[----:B------:R-:W-:Y:S01]  /*2dfe0*/  ISETP.GE.AND P1, PT, R69, R97, PT ;  /* 0x000000614500720c */ /* 0x000fe20003f26270 */
[----:B------:R-:W-:Y:S01]  /*2dff0*/  IMAD.SHL.U32 R151, R70, 0x8, RZ ;  /* 0x0000000846977824 */ /* 0x000fe200078e00ff */
[----:B------:R-:W5:Y:S04]  /*2e000*/  LD.E.128 R28, desc[UR4][R28.64] ;  /* 0x000000041c1c7980 */ /* 0x000f68000c101d00 */
[C---:B0-----:R-:W-:Y:S01]  /*2e010*/  IADD3 R75, P2, R151.reuse, R100, RZ ;  /* 0x00000064974b7210 */ /* 0x041fe20007f5e0ff */
[----:B------:R-:W5:Y:S03]  /*2e020*/  LD.E.128 R40, desc[UR6][R40.64] ;  /* 0x0000000628287980 */ /* 0x000f66000c101d00 */
[----:B------:R-:W-:-:S03]  /*2e030*/  LEA.HI.X.SX32 R71, R151, R130, 0x1, P2 ;  /* 0x0000008297477211 */ /* 0x000fc600010f0eff */
[----:B------:R-:W-:Y:S01]  /*2e040*/  @!P1 IADD3 R73, P3, R69, R100, RZ ;  /* 0x0000006445499210 */ /* 0x000fe20007f7e0ff */
[----:B------:R-:W-:-:S12]  /*2e050*/  @P0 BRA `(.L_x_2211) ;  /* 0x00000004006c0947 */ /* 0x000fd80003800000 */
[----:B------:R-:W-:Y:S01]  /*2e060*/  SHF.R.U32.HI R70, RZ, 0x10, R37 ;  /* 0x00000010ff467819 */ /* 0x000fe20000011625 */
[----:B-----5:R-:W-:Y:S01]  /*2e070*/  IMAD.U32 R68, R43, 0x10000, RZ ;  /* 0x000100002b447824 */ /* 0x020fe200078e00ff */
[----:B------:R-:W-:Y:S02]  /*2e080*/  SHF.R.U32.HI R150, RZ, 0x10, R13 ;  /* 0x00000010ff967819 */ /* 0x000fe4000001160d */
[----:B------:R-:W-:Y:S02]  /*2e090*/  PRMT R149, R149, 0x5410, R70 ;  /* 0x0000541095957816 */ /* 0x000fe40000000046 */
[----:B------:R-:W-:Y:S02]  /*2e0a0*/  PRMT R145, R145, 0x5410, R150 ;  /* 0x0000541091917816 */ /* 0x000fe40000000096 */
[--C-:B------:R-:W-:Y:S01]  /*2e0b0*/  SHF.R.U64 R155, R14, 0x10, R15.reuse ;  /* 0x000000100e9b7819 */ /* 0x100fe2000000120f */
[----:B------:R-:W-:Y:S01]  /*2e0c0*/  IMAD.U32 R70, R149, 0x10000, RZ ;  /* 0x0001000095467824 */ /* 0x000fe200078e00ff */
[----:B------:R-:W-:Y:S01]  /*2e0d0*/  SHF.R.U32.HI R74, RZ, 0x10, R15 ;  /* 0x00000010ff4a7819 */ /* 0x000fe2000001160f */
[----:B------:R-:W-:Y:S01]  /*2e0e0*/  IMAD.U32 R15, R41, 0x10000, RZ ;  /* 0x00010000290f7824 */ /* 0x000fe200078e00ff */
[--C-:B------:R-:W-:Y:S01]  /*2e0f0*/  SHF.R.U64 R151, R38, 0x10, R39.reuse ;  /* 0x0000001026977819 */ /* 0x100fe20000001227 */
[----:B------:R-:W-:Y:S01]  /*2e100*/  IMAD.U32 R14, R28, 0x10000, RZ ;  /* 0x000100001c0e7824 */ /* 0x000fe200078e00ff */
[----:B------:R-:W-:-:S02]  /*2e110*/  SHF.R.U32.HI R72, RZ, 0x10, R39 ;  /* 0x00000010ff487819 */ /* 0x000fc40000011627 */
[----:B------:R-:W-:Y:S01]  /*2e120*/  SHF.R.U64 R153, R36, 0x10, R37 ;  /* 0x0000001024997819 */ /* 0x000fe20000001225 */
[----:B------:R-:W-:Y:S01]  /*2e130*/  IMAD.U32 R36, R29, 0x10000, RZ ;  /* 0x000100001d247824 */ /* 0x000fe200078e00ff */
[----:B------:R-:W-:Y:S01]  /*2e140*/  LOP3.LUT R37, R43, 0xffff0000, RZ, 0xc0, !PT ;  /* 0xffff00002b257812 */ /* 0x000fe200078ec0ff */
[----:B------:R-:W-:Y:S01]  /*2e150*/  IMAD.U32 R43, R145, 0x10000, RZ ;  /* 0x00010000912b7824 */ /* 0x000fe200078e00ff */
[----:B------:R-:W-:Y:S01]  /*2e160*/  LOP3.LUT R38, R41, 0xffff0000, RZ, 0xc0, !PT ;  /* 0xffff000029267812 */ /* 0x000fe200078ec0ff */
[----:B------:R-:W-:Y:S01]  /*2e170*/  IMAD.U32 R41, R31, 0x10000, RZ ;  /* 0x000100001f297824 */ /* 0x000fe200078e00ff */
[----:B------:R-:W-:Y:S01]  /*2e180*/  PRMT R146, R146, 0x5410, R151 ;  /* 0x0000541092927816 */ /* 0x000fe20000000097 */
[----:B------:R-:W-:Y:S01]  /*2e190*/  FMUL.FTZ R151, R15, R70 ;  /* 0x000000460f977220 */ /* 0x000fe20000410000 */
[----:B------:R-:W-:Y:S02]  /*2e1a0*/  LOP3.LUT R149, R149, 0xffff0000, RZ, 0xc0, !PT ;  /* 0xffff000095957812 */ /* 0x000fe400078ec0ff */
[----:B------:R-:W-:-:S02]  /*2e1b0*/  PRMT R143, R143, 0x5410, R74 ;  /* 0x000054108f8f7816 */ /* 0x000fc4000000004a */
[----:B------:R-:W-:Y:S01]  /*2e1c0*/  PRMT R147, R147, 0x5410, R72 ;  /* 0x0000541093937816 */ /* 0x000fe20000000048 */
[----:B------:R-:W-:Y:S01]  /*2e1d0*/  FMUL.FTZ R74, R38, R149 ;  /* 0x00000095264a7220 */ /* 0x000fe20000410000 */
[----:B------:R-:W-:Y:S01]  /*2e1e0*/  PRMT R148, R148, 0x5410, R153 ;  /* 0x0000541094947816 */ /* 0x000fe20000000099 */
[-C--:B------:R-:W-:Y:S01]  /*2e1f0*/  FMUL.FTZ R153, R15, R43.reuse ;  /* 0x0000002b0f997220 */ /* 0x080fe20000410000 */
[----:B------:R-:W-:Y:S01]  /*2e200*/  LOP3.LUT R145, R145, 0xffff0000, RZ, 0xc0, !PT ;  /* 0xffff000091917812 */ /* 0x000fe200078ec0ff */
[----:B------:R-:W-:Y:S01]  /*2e210*/  FFMA.FTZ R15, R36, R43, -R151 ;  /* 0x0000002b240f7223 */ /* 0x000fe20000010897 */
[----:B------:R-:W-:Y:S01]  /*2e220*/  LOP3.LUT R39, R29, 0xffff0000, RZ, 0xc0, !PT ;  /* 0xffff00001d277812 */ /* 0x000fe200078ec0ff */
[----:B------:R-:W-:Y:S01]  /*2e230*/  IMAD.U32 R72, R147, 0x10000, RZ ;  /* 0x0001000093487824 */ /* 0x000fe200078e00ff */
[----:B------:R-:W-:Y:S01]  /*2e240*/  SHF.R.U64 R157, R12, 0x10, R13 ;  /* 0x000000100c9d7819 */ /* 0x000fe2000000120d */
[----:B------:R-:W-:Y:S02]  /*2e250*/  IMAD.U32 R43, R143, 0x10000, RZ ;  /* 0x000100008f2b7824 */ /* 0x000fe400078e00ff */
[-C--:B------:R-:W-:Y:S01]  /*2e260*/  FMUL.FTZ R150, R38, R145.reuse ;  /* 0x0000009126967220 */ /* 0x080fe20000410000 */
[----:B------:R-:W-:Y:S01]  /*2e270*/  FFMA.FTZ R36, R36, R70, R153 ;  /* 0x0000004624247223 */ /* 0x000fe20000010099 */
[----:B------:R-:W-:Y:S01]  /*2e280*/  FFMA.FTZ R38, R39, R145, -R74 ;  /* 0x0000009127267223 */ /* 0x000fe2000001084a */
[CC--:B------:R-:W-:Y:S01]  /*2e290*/  FMUL.FTZ R74, R68.reuse, R72.reuse ;  /* 0x00000048444a7220 */ /* 0x0c0fe20000410000 */
[----:B------:R-:W-:Y:S01]  /*2e2a0*/  LOP3.LUT R70, R147, 0xffff0000, RZ, 0xc0, !PT ;  /* 0xffff000093467812 */ /* 0x000fe200078ec0ff */
[-C--:B------:R-:W-:Y:S01]  /*2e2b0*/  FMUL.FTZ R145, R68, R43.reuse ;  /* 0x0000002b44917220 */ /* 0x080fe20000410000 */
[----:B------:R-:W-:Y:S01]  /*2e2c0*/  PRMT R144, R144, 0x5410, R157 ;  /* 0x0000541090907816 */ /* 0x000fe2000000009d */
[----:B------:R-:W-:Y:S01]  /*2e2d0*/  FFMA.FTZ R74, R41, R43, -R74 ;  /* 0x0000002b294a7223 */ /* 0x000fe2000001084a */
[----:B------:R-:W-:Y:S01]  /*2e2e0*/  LOP3.LUT R68, R143, 0xffff0000, RZ, 0xc0, !PT ;  /* 0xffff00008f447812 */ /* 0x000fe200078ec0ff */
[----:B------:R-:W-:Y:S01]  /*2e2f0*/  FFMA.FTZ R145, R41, R72, R145 ;  /* 0x0000004829917223 */ /* 0x000fe20000010091 */
[----:B------:R-:W-:Y:S01]  /*2e300*/  LOP3.LUT R31, R31, 0xffff0000, RZ, 0xc0, !PT ;  /* 0xffff00001f1f7812 */ /* 0x000fe200078ec0ff */
[----:B------:R-:W-:-:S02]  /*2e310*/  IMAD.U32 R29, R40, 0x10000, RZ ;  /* 0x00010000281d7824 */ /* 0x000fc400078e00ff */
[----:B------:R-:W-:Y:S01]  /*2e320*/  FFMA.FTZ R149, R39, R149, R150 ;  /* 0x0000009527957223 */ /* 0x000fe20000010096 */
[C---:B------:R-:W-:Y:S01]  /*2e330*/  FMUL.FTZ R72, R37.reuse, R70 ;  /* 0x0000004625487220 */ /* 0x040fe20000410000 */
[----:B------:R-:W-:Y:S01]  /*2e340*/  IMAD.U32 R41, R148, 0x10000, RZ ;  /* 0x0001000094297824 */ /* 0x000fe200078e00ff */
[----:B------:R-:W-:Y:S01]  /*2e350*/  LOP3.LUT R40, R40, 0xffff0000, RZ, 0xc0, !PT ;  /* 0xffff000028287812 */ /* 0x000fe200078ec0ff */
[----:B------:R-:W-:Y:S01]  /*2e360*/  IMAD.U32 R39, R144, 0x10000, RZ ;  /* 0x0001000090277824 */ /* 0x000fe200078e00ff */
[----:B------:R-:W-:Y:S01]  /*2e370*/  LOP3.LUT R43, R148, 0xffff0000, RZ, 0xc0, !PT ;  /* 0xffff0000942b7812 */ /* 0x000fe200078ec0ff */
[-C--:B------:R-:W-:Y:S01]  /*2e380*/  FMUL.FTZ R150, R37, R68.reuse ;  /* 0x0000004425967220 */ /* 0x080fe20000410000 */
[----:B------:R-:W-:Y:S01]  /*2e390*/  FFMA.FTZ R147, R31, R68, -R72 ;  /* 0x000000441f937223 */ /* 0x000fe20000010848 */
[----:B------:R-:W-:Y:S01]  /*2e3a0*/  LOP3.LUT R37, R144, 0xffff0000, RZ, 0xc0, !PT ;  /* 0xffff000090257812 */ /* 0x000fe200078ec0ff */
[C---:B------:R-:W-:Y:S01]  /*2e3b0*/  FMUL.FTZ R143, R29.reuse, R41 ;  /* 0x000000291d8f7220 */ /* 0x040fe20000410000 */
[----:B------:R-:W-:Y:S01]  /*2e3c0*/  LOP3.LUT R28, R28, 0xffff0000, RZ, 0xc0, !PT ;  /* 0xffff00001c1c7812 */ /* 0x000fe200078ec0ff */
[----:B------:R-:W-:Y:S01]  /*2e3d0*/  FMUL.FTZ R68, R29, R39 ;  /* 0x000000271d447220 */ /* 0x000fe20000410000 */
[----:B------:R-:W-:Y:S01]  /*2e3e0*/  PRMT R142, R142, 0x5410, R155 ;  /* 0x000054108e8e7816 */ /* 0x000fe2000000009b */
[----:B------:R-:W-:Y:S01]  /*2e3f0*/  FMUL.FTZ R29, R40, R43 ;  /* 0x0000002b281d7220 */ /* 0x000fe20000410000 */
[----:B------:R-:W-:Y:S01]  /*2e400*/  FFMA.FTZ R143, R14, R39, -R143 ;  /* 0x000000270e8f7223 */ /* 0x000fe2000001088f */
[----:B------:R-:W-:Y:S01]  /*2e410*/  FMUL.FTZ R39, R40, R37 ;  /* 0x0000002528277220 */ /* 0x000fe20000410000 */
[----:B------:R-:W-:-:S02]  /*2e420*/  IMAD.U32 R13, R42, 0x10000, RZ ;  /* 0x000100002a0d7824 */ /* 0x000fc400078e00ff */
[----:B------:R-:W-:Y:S01]  /*2e430*/  FFMA.FTZ R150, R31, R70, R150 ;  /* 0x000000461f967223 */ /* 0x000fe20000010096 */
[----:B------:R-:W-:Y:S01]  /*2e440*/  FFMA.FTZ R68, R14, R41, R68 ;  /* 0x000000290e447223 */ /* 0x000fe20000010044 */
[----:B------:R-:W-:Y:S01]  /*2e450*/  FFMA.FTZ R40, R28, R37, -R29 ;  /* 0x000000251c287223 */ /* 0x000fe2000001081d */
[----:B------:R-:W-:Y:S01]  /*2e460*/  LOP3.LUT R42, R42, 0xffff0000, RZ, 0xc0, !PT ;  /* 0xffff00002a2a7812 */ /* 0x000fe200078ec0ff */
[C---:B------:R-:W-:Y:S01]  /*2e470*/  IMAD.U32 R31, R146.reuse, 0x10000, RZ ;  /* 0x00010000921f7824 */ /* 0x040fe200078e00ff */
[----:B------:R-:W-:Y:S01]  /*2e480*/  LOP3.LUT R37, R146, 0xffff0000, RZ, 0xc0, !PT ;  /* 0xffff000092257812 */ /* 0x000fe200078ec0ff */
[C---:B------:R-:W-:Y:S01]  /*2e490*/  IMAD.U32 R14, R142.reuse, 0x10000, RZ ;  /* 0x000100008e0e7824 */ /* 0x040fe200078e00ff */
[----:B------:R-:W-:Y:S01]  /*2e4a0*/  LOP3.LUT R29, R142, 0xffff0000, RZ, 0xc0, !PT ;  /* 0xffff00008e1d7812 */ /* 0x000fe200078ec0ff */
[----:B------:R-:W-:Y:S01]  /*2e4b0*/  FFMA.FTZ R39, R28, R43, R39 ;  /* 0x0000002b1c277223 */ /* 0x000fe20000010027 */
[C---:B------:R-:W-:Y:S02]  /*2e4c0*/  IMAD.U32 R12, R30.reuse, 0x10000, RZ ;  /* 0x000100001e0c7824 */ /* 0x040fe400078e00ff */
[C---:B------:R-:W-:Y:S01]  /*2e4d0*/  FMUL.FTZ R41, R13.reuse, R31 ;  /* 0x0000001f0d297220 */ /* 0x040fe20000410000 */
[-C--:B------:R-:W-:Y:S01]  /*2e4e0*/  FMUL.FTZ R28, R13, R14.reuse ;  /* 0x0000000e0d1c7220 */ /* 0x080fe20000410000 */
[----:B------:R-:W-:Y:S01]  /*2e4f0*/  LOP3.LUT R30, R30, 0xffff0000, RZ, 0xc0, !PT ;  /* 0xffff00001e1e7812 */ /* 0x000fe200078ec0ff */
        /* <DEDUP_REMOVED lines=15> */
[----:B------:R-:W-:-:S02]  /*2e5f0*/  F2FP.BF16.F32.PACK_AB R31, R147, R74 ;  /* 0x0000004a931f723e */ /* 0x000fc400000010ff */
[----:B------:R-:W-:-:S07]  /*2e600*/  F2FP.BF16.F32.PACK_AB R43, R150, R145 ;  /* 0x00000091962b723e */ /* 0x000fce00000010ff */
.L_x_2211:
[----:B------:R-:W-:Y:S05]  /*2e610*/  BSYNC B4 ;  /* 0x0000000000047941 */ /* 0x000fea0003800000 */
.L_x_2210:
        /* <DEDUP_REMOVED lines=11> */
.L_x_2209:
[----:B------:R-:W-:Y:S05]  /*2e6d0*/  BSYNC B3 ;  /* 0x0000000000037941 */ /* 0x000fea0003800000 */
.L_x_2208:
[----:B------:R-:W-:Y:S02]  /*2e6e0*/  R2UR UR4, R84 ;  /* 0x00000000540472ca */ /* 0x000fe400000e0000 */
[----:B------:R-:W-:-:S13]  /*2e6f0*/  R2UR UR5, R85 ;  /* 0x00000000550572ca */ /* 0x000fda00000e0000 */
[----:B-1----:R-:W2:Y:S02]  /*2e700*/  LD.E.U8 R12, desc[UR4][R92.64] ;  /* 0x000000045c0c7980 */ /* 0x002ea4000c101100 */
        /* <DEDUP_REMOVED lines=49> */
[----:B------:R-:W-:Y:S02]  /*2ea20*/  LEA.HI.X R29, R15, R95, R14, 0x1, P1 ;  /* 0x0000005f0f1d7211 */ /* 0x000fe400008f0c0e */
[----:B------:R-:W-:Y:S02]  /*2ea30*/  ISETP.GE.AND P1, PT, R39, R97, PT ;  /* 0x000000612700720c */ /* 0x000fe40003f26270 */
[----:B------:R-:W-:Y:S01]  /*2ea40*/  ISETP.GE.AND P0, PT, R36, R37, PT ;  /* 0x000000252400720c */ /* 0x000fe20003f06270 */
[----:B------:R-:W-:Y:S01]  /*2ea50*/  IMAD.SHL.U32 R41, R38, 0x8, RZ ;  /* 0x0000000826297824 */ /* 0x000fe200078e00ff */
[----:B------:R-:W5:Y:S04]  /*2ea60*/  LD.E.128 R12, desc[UR4][R12.64] ;  /* 0x000000040c0c7980 */ /* 0x000f68000c101d00 */
[C---:B------:R-:W-:Y:S01]  /*2ea70*/  IADD3 R37, P2, R41.reuse, R100, RZ ;  /* 0x0000006429257210 */ /* 0x040fe20007f5e0ff */
[----:B------:R-:W5:Y:S03]  /*2ea80*/  LD.E.128 R28, desc[UR6][R28.64] ;  /* 0x000000061c1c7980 */ /* 0x000f66000c101d00 */
[----:B------:R-:W-:-:S02]  /*2ea90*/  LEA.HI.X.SX32 R36, R41, R130, 0x1, P2 ;  /* 0x0000008229247211 */ /* 0x000fc400010f0eff */
[----:B------:R-:W-:-:S04]  /*2eaa0*/  @!P1 IADD3 R101, P3, R39, R100, RZ ;  /* 0x0000006427659210 */ /* 0x000fc80007f7e0ff */
[----:B------:R-:W-:Y:S01]  /*2eab0*/  @!P1 LEA.HI.X.SX32 R130, R39, R130, 0x1, P3 ;  /* 0x0000008227829211 */ /* 0x000fe200018f0eff */
[----:B------:R-:W-:Y:S08]  /*2eac0*/  @P0 BRA `(.L_x_2213) ;  /* 0x0000000400740947 */ /* 0x000ff00003800000 */
[----:B------:R-:W-:Y:S02]  /*2ead0*/  SHF.R.U32.HI R41, RZ, 0x10, R33 ;  /* 0x00000010ff297819 */ /* 0x000fe40000011621 */
[----:B------:R-:W-:Y:S02]  /*2eae0*/  SHF.R.U32.HI R69, RZ, 0x10, R9 ;  /* 0x00000010ff457819 */ /* 0x000fe40000011609 */
[----:B------:R-:W-:Y:S01]  /*2eaf0*/  SHF.R.U64 R40, R10, 0x10, R11 ;  /* 0x000000100a287819 */ /* 0x000fe2000000120b */
[----:B-----5:R-:W-:Y:S01]  /*2eb00*/  IMAD.U32 R10, R12, 0x10000, RZ ;  /* 0x000100000c0a7824 */ /* 0x020fe200078e00ff */
[----:B------:R-:W-:Y:S02]  /*2eb10*/  PRMT R134, R134, 0x5410, R41 ;  /* 0x0000541086867816 */ /* 0x000fe40000000029 */
[----:B------:R-:W-:Y:S01]  /*2eb20*/  SHF.R.U64 R38, R32, 0x10, R33 ;  /* 0x0000001020267819 */ /* 0x000fe20000001221 */
[----:B------:R-:W-:Y:S01]  /*2eb30*/  IMAD.U32 R33, R29, 0x10000, RZ ;  /* 0x000100001d217824 */ /* 0x000fe200078e00ff */
[----:B------:R-:W-:-:S02]  /*2eb40*/  PRMT R138, R138, 0x5410, R69 ;  /* 0x000054108a8a7816 */ /* 0x000fc40000000045 */
[----:B------:R-:W-:Y:S02]  /*2eb50*/  SHF.R.U64 R42, R34, 0x10, R35 ;  /* 0x00000010222a7819 */ /* 0x000fe40000001223 */
[----:B------:R-:W-:Y:S01]  /*2eb60*/  PRMT R141, R141, 0x5410, R40 ;  /* 0x000054108d8d7816 */ /* 0x000fe20000000028 */
[----:B------:R-:W-:Y:S01]  /*2eb70*/  IMAD.U32 R40, R134, 0x10000, RZ ;  /* 0x0001000086287824 */ /* 0x000fe200078e00ff */
[----:B------:R-:W-:Y:S01]  /*2eb80*/  SHF.R.U64 R68, R8, 0x10, R9 ;  /* 0x0000001008447819 */ /* 0x000fe20000001209 */
[----:B------:R-:W-:Y:S01]  /*2eb90*/  IMAD.U32 R9, R30, 0x10000, RZ ;  /* 0x000100001e097824 */ /* 0x000fe200078e00ff */
[----:B------:R-:W-:Y:S01]  /*2eba0*/  PRMT R135, R135, 0x5410, R38 ;  /* 0x0000541087877816 */ /* 0x000fe20000000026 */
[----:B------:R-:W-:Y:S01]  /*2ebb0*/  IMAD.U32 R38, R138, 0x10000, RZ ;  /* 0x000100008a267824 */ /* 0x000fe200078e00ff */
[----:B------:R-:W-:Y:S01]  /*2ebc0*/  SHF.R.U32.HI R43, RZ, 0x10, R11 ;  /* 0x00000010ff2b7819 */ /* 0x000fe2000001160b */
[----:B------:R-:W-:Y:S01]  /*2ebd0*/  IMAD.U32 R11, R13, 0x10000, RZ ;  /* 0x000100000d0b7824 */ /* 0x000fe200078e00ff */
[----:B------:R-:W-:Y:S01]  /*2ebe0*/  SHF.R.U32.HI R39, RZ, 0x10, R35 ;  /* 0x00000010ff277819 */ /* 0x000fe20000011623 */
[----:B------:R-:W-:Y:S01]  /*2ebf0*/  IMAD.U32 R35, R31, 0x10000, RZ ;  /* 0x000100001f237824 */ /* 0x000fe200078e00ff */
[----:B------:R-:W-:Y:S01]  /*2ec00*/  PRMT R137, R137, 0x5410, R42 ;  /* 0x0000541089897816 */ /* 0x000fe2000000002a */
[----:B------:R-:W-:Y:S01]  /*2ec10*/  FMUL.FTZ R42, R33, R40 ;  /* 0x00000028212a7220 */ /* 0x000fe20000410000 */
[----:B------:R-:W-:Y:S01]  /*2ec20*/  LOP3.LUT R34, R29, 0xffff0000, RZ, 0xc0, !PT ;  /* 0xffff00001d227812 */ /* 0x000fe200078ec0ff */
[----:B------:R-:W-:Y:S01]  /*2ec30*/  IMAD.U32 R29, R28, 0x10000, RZ ;  /* 0x000100001c1d7824 */ /* 0x000fe200078e00ff */
[----:B------:R-:W-:Y:S01]  /*2ec40*/  PRMT R139, R139, 0x5410, R68 ;  /* 0x000054108b8b7816 */ /* 0x000fe20000000044 */
[-C--:B------:R-:W-:Y:S01]  /*2ec50*/  FMUL.FTZ R68, R33, R38.reuse ;  /* 0x0000002621447220 */ /* 0x080fe20000410000 */
[----:B------:R-:W-:Y:S01]  /*2ec60*/  LOP3.LUT R134, R134, 0xffff0000, RZ, 0xc0, !PT ;  /* 0xffff000086867812 */ /* 0x000fe200078ec0ff */
[C---:B------:R-:W-:Y:S01]  /*2ec70*/  FFMA.FTZ R42, R11.reuse, R38, -R42 ;  /* 0x000000260b2a7223 */ /* 0x040fe2000001082a */
[----:B------:R-:W-:Y:S01]  /*2ec80*/  PRMT R140, R140, 0x5410, R43 ;  /* 0x000054108c8c7816 */ /* 0x000fe2000000002b */
[----:B------:R-:W-:Y:S01]  /*2ec90*/  FFMA.FTZ R68, R11, R40, R68 ;  /* 0x000000280b447223 */ /* 0x000fe20000010044 */
[----:B------:R-:W-:Y:S01]  /*2eca0*/  PRMT R136, R136, 0x5410, R39 ;  /* 0x0000541088887816 */ /* 0x000fe20000000027 */
[----:B------:R-:W-:Y:S01]  /*2ecb0*/  FMUL.FTZ R38, R34, R134 ;  /* 0x0000008622267220 */ /* 0x000fe20000410000 */
[----:B------:R-:W-:Y:S01]  /*2ecc0*/  LOP3.LUT R13, R13, 0xffff0000, RZ, 0xc0, !PT ;  /* 0xffff00000d0d7812 */ /* 0x000fe200078ec0ff */
[----:B------:R-:W-:Y:S01]  /*2ecd0*/  IMAD.U32 R11, R140, 0x10000, RZ ;  /* 0x000100008c0b7824 */ /* 0x000fe200078e00ff */
[----:B------:R-:W-:Y:S01]  /*2ece0*/  LOP3.LUT R138, R138, 0xffff0000, RZ, 0xc0, !PT ;  /* 0xffff00008a8a7812 */ /* 0x000fe200078ec0ff */
[----:B------:R-:W-:Y:S01]  /*2ecf0*/  IMAD.U32 R33, R136, 0x10000, RZ ;  /* 0x0001000088217824 */ /* 0x000fe200078e00ff */
[----:B------:R-:W-:Y:S01]  /*2ed00*/  LOP3.LUT R32, R28, 0xffff0000, RZ, 0xc0, !PT ;  /* 0xffff00001c207812 */ /* 0x000fe200078ec0ff */
[----:B------:R-:W-:Y:S01]  /*2ed10*/  IMAD.U32 R28, R15, 0x10000, RZ ;  /* 0x000100000f1c7824 */ /* 0x000fe200078e00ff */
[----:B------:R-:W-:Y:S01]  /*2ed20*/  LOP3.LUT R31, R31, 0xffff0000, RZ, 0xc0, !PT ;  /* 0xffff00001f1f7812 */ /* 0x000fe200078ec0ff */
[-C--:B------:R-:W-:Y:S01]  /*2ed30*/  FFMA.FTZ R39, R13, R138.reuse, -R38 ;  /* 0x0000008a0d277223 */ /* 0x080fe20000010826 */
[C---:B------:R-:W-:Y:S01]  /*2ed40*/  FMUL.FTZ R41, R35.reuse, R33 ;  /* 0x0000002123297220 */ /* 0x040fe20000410000 */
[----:B------:R-:W-:Y:S01]  /*2ed50*/  LOP3.LUT R136, R136, 0xffff0000, RZ, 0xc0, !PT ;  /* 0xffff000088887812 */ /* 0x000fe200078ec0ff */
[-C--:B------:R-:W-:Y:S01]  /*2ed60*/  FMUL.FTZ R38, R35, R11.reuse ;  /* 0x0000000b23267220 */ /* 0x080fe20000410000 */
[----:B------:R-:W-:Y:S01]  /*2ed70*/  FMUL.FTZ R34, R34, R138 ;  /* 0x0000008a22227220 */ /* 0x000fe20000410000 */
[----:B------:R-:W-:Y:S01]  /*2ed80*/  LOP3.LUT R140, R140, 0xffff0000, RZ, 0xc0, !PT ;  /* 0xffff00008c8c7812 */ /* 0x000fe200078ec0ff */
[C---:B------:R-:W-:Y:S01]  /*2ed90*/  FFMA.FTZ R41, R28.reuse, R11, -R41 ;  /* 0x0000000b1c297223 */ /* 0x040fe20000010829 */
[----:B------:R-:W-:Y:S01]  /*2eda0*/  LOP3.LUT R15, R15, 0xffff0000, RZ, 0xc0, !PT ;  /* 0xffff00000f0f7812 */ /* 0x000fe200078ec0ff */
[----:B------:R-:W-:Y:S01]  /*2edb0*/  FFMA.FTZ R38, R28, R33, R38 ;  /* 0x000000211c267223 */ /* 0x000fe20000010026 */
[----:B------:R-:W-:Y:S01]  /*2edc0*/  FFMA.FTZ R35, R13, R134, R34 ;  /* 0x000000860d237223 */ /* 0x000fe20000010022 */
[----:B------:R-:W-:Y:S01]  /*2edd0*/  FMUL.FTZ R28, R31, R136 ;  /* 0x000000881f1c7220 */ /* 0x000fe20000410000 */
[----:B------:R-:W-:-:S02]  /*2ede0*/  IMAD.U32 R11, R139, 0x10000, RZ ;  /* 0x000100008b0b7824 */ /* 0x000fc400078e00ff */
[-C--:B------:R-:W-:Y:S01]  /*2edf0*/  FMUL.FTZ R34, R31, R140.reuse ;  /* 0x0000008c1f227220 */ /* 0x080fe20000410000 */
[----:B------:R-:W-:Y:S02]  /*2ee00*/  IMAD.U32 R13, R135, 0x10000, RZ ;  /* 0x00010000870d7824 */ /* 0x000fe400078e00ff */
[----:B------:R-:W-:Y:S01]  /*2ee10*/  FFMA.FTZ R140, R15, R140, -R28 ;  /* 0x0000008c0f8c7223 */ /* 0x000fe2000001081c */
[----:B------:R-:W-:Y:S01]  /*2ee20*/  LOP3.LUT R135, R135, 0xffff0000, RZ, 0xc0, !PT ;  /* 0xffff000087877812 */ /* 0x000fe200078ec0ff */
[----:B------:R-:W-:Y:S01]  /*2ee30*/  FMUL.FTZ R28, R29, R11 ;  /* 0x0000000b1d1c7220 */ /* 0x000fe20000410000 */
[----:B------:R-:W-:Y:S01]  /*2ee40*/  LOP3.LUT R139, R139, 0xffff0000, RZ, 0xc0, !PT ;  /* 0xffff00008b8b7812 */ /* 0x000fe200078ec0ff */
[-C--:B------:R-:W-:Y:S01]  /*2ee50*/  FMUL.FTZ R31, R29, R13.reuse ;  /* 0x0000000d1d1f7220 */ /* 0x080fe20000410000 */
[----:B------:R-:W-:Y:S01]  /*2ee60*/  LOP3.LUT R12, R12, 0xffff0000, RZ, 0xc0, !PT ;  /* 0xffff00000c0c7812 */ /* 0x000fe200078ec0ff */
[----:B------:R-:W-:Y:S01]  /*2ee70*/  FFMA.FTZ R29, R15, R136, R34 ;  /* 0x000000880f1d7223 */ /* 0x000fe20000010022 */
[C---:B------:R-:W-:Y:S01]  /*2ee80*/  FFMA.FTZ R28, R10.reuse, R13, R28 ;  /* 0x0000000d0a1c7223 */ /* 0x040fe2000001001c */
[----:B------:R-:W-:Y:S01]  /*2ee90*/  FFMA.FTZ R31, R10, R11, -R31 ;  /* 0x0000000b0a1f7223 */ /* 0x000fe2000001081f */
[C---:B------:R-:W-:Y:S01]  /*2eea0*/  FMUL.FTZ R15, R32.reuse, R135 ;  /* 0x00000087200f7220 */ /* 0x040fe20000410000 */
[-C--:B------:R-:W-:Y:S01]  /*2eeb0*/  FMUL.FTZ R13, R32, R139.reuse ;  /* 0x0000008b200d7220 */ /* 0x080fe20000410000 */
[----:B------:R-:W-:Y:S01]  /*2eec0*/  IMAD.U32 R11, R137, 0x10000, RZ ;  /* 0x00010000890b7824 */ /* 0x000fe200078e00ff */
[----:B------:R-:W-:Y:S01]  /*2eed0*/  LOP3.LUT R30, R30, 0xffff0000, RZ, 0xc0, !PT ;  /* 0xffff00001e1e7812 */ /* 0x000fe200078ec0ff */
[----:B------:R-:W-:Y:S01]  /*2eee0*/  IMAD.U32 R10, R141, 0x10000, RZ ;  /* 0x000100008d0a7824 */ /* 0x000fe200078e00ff */
[----:B------:R-:W-:Y:S01]  /*2eef0*/  LOP3.LUT R137, R137, 0xffff0000, RZ, 0xc0, !PT ;  /* 0xffff000089897812 */ /* 0x000fe200078ec0ff */
[----:B------:R-:W-:Y:S01]  /*2ef00*/  IMAD.U32 R8, R14, 0x10000, RZ ;  /* 0x000100000e087824 */ /* 0x000fe200078e00ff */
[----:B------:R-:W-:Y:S01]  /*2ef10*/  LOP3.LUT R141, R141, 0xffff0000, RZ, 0xc0, !PT ;  /* 0xffff00008d8d7812 */ /* 0x000fe200078ec0ff */
[C---:B------:R-:W-:Y:S01]  /*2ef20*/  FFMA.FTZ R32, R12.reuse, R139, -R15 ;  /* 0x0000008b0c207223 */ /* 0x040fe2000001080f */
[----:B------:R-:W-:Y:S01]  /*2ef30*/  FFMA.FTZ R13, R12, R135, R13 ;  /* 0x000000870c0d7223 */ /* 0x000fe2000001000d */
[----:B------:R-:W-:Y:S01]  /*2ef40*/  LOP3.LUT R14, R14, 0xffff0000, RZ, 0xc0, !PT ;  /* 0xffff00000e0e7812 */ /* 0x000fe200078ec0ff */
[C---:B------:R-:W-:Y:S01]  /*2ef50*/  FMUL.FTZ R15, R9.reuse, R11 ;  /* 0x0000000b090f7220 */ /* 0x040fe20000410000 */
        /* <DEDUP_REMOVED lines=20> */
.L_x_2213:
[----:B------:R-:W-:Y:S05]  /*2f0a0*/  BSYNC B3 ;  /* 0x0000000000037941 */ /* 0x000fea0003800000 */
.L_x_2212:
[C---:B------:R-:W-:Y:S02]  /*2f0b0*/  R2UR UR4, R84.reuse ;  /* 0x00000000540472ca */ /* 0x040fe400000e0000 */
[C---:B------:R-:W-:Y:S02]  /*2f0c0*/  R2UR UR5, R85.reuse ;  /* 0x00000000550572ca */ /* 0x040fe400000e0000 */
[----:B------:R-:W-:Y:S02]  /*2f0d0*/  @!P1 R2UR UR6, R84 ;  /* 0x00000000540692ca */ /* 0x000fe400000e0000 */
[----:B------:R-:W-:Y:S02]  /*2f0e0*/  @!P1 R2UR UR7, R85 ;  /* 0x00000000550792ca */ /* 0x000fe400000e0000 */
[-C--:B------:R-:W-:Y:S02]  /*2f0f0*/  LEA R8, P0, R37, R86.reuse, 0x1 ;  /* 0x0000005625087211 */ /* 0x080fe400078008ff */
[----:B------:R-:W-:-:S02]  /*2f100*/  @!P1 LEA R10, P2, R101, R86, 0x1 ;  /* 0x00000056650a9211 */ /* 0x000fc400078408ff */
[-C--:B------:R-:W-:Y:S02]  /*2f110*/  LEA.HI.X R9, R37, R87.reuse, R36, 0x1, P0 ;  /* 0x0000005725097211 */ /* 0x080fe400000f0c24 */
[----:B------:R-:W-:-:S03]  /*2f120*/  @!P1 LEA.HI.X R11, R101, R87, R130, 0x1, P2 ;  /* 0x00000057650b9211 */ /* 0x000fc600010f0c82 */
[----:B-----5:R1:W-:Y:S04]  /*2f130*/  ST.E.128 desc[UR4][R8.64], R12 ;  /* 0x0000000c08007985 */ /* 0x0203e8000c101d04 */
[----:B------:R1:W-:Y:S02]  /*2f140*/  @!P1 ST.E.128 desc[UR6][R10.64], R28 ;  /* 0x0000001c0a009985 */ /* 0x0003e4000c101d06 */
.L_x_2203:
[----:B------:R-:W-:Y:S05]  /*2f150*/  BSYNC B2 ;  /* 0x0000000000027941 */ /* 0x000fea0003800000 */
.L_x_2202:
[----:B------:R-:W-:Y:S02]  /*2f160*/  R2UR UR4, R84 ;  /* 0x00000000540472ca */ /* 0x000fe400000e0000 */
[----:B------:R-:W-:-:S13]  /*2f170*/  R2UR UR5, R85 ;  /* 0x00000000550572ca */ /* 0x000fda00000e0000 */
[----:B-1----:R-:W2:Y:S01]  /*2f180*/  LD.E R8, desc[UR4][R90.64+0xc] ;  /* 0x00000c045a087980 */ /* 0x002ea2000c101900 */
[----:B------:R-:W-:Y:S01]  /*2f190*/  VIADD R131, R131, 0x40 ;  /* 0x0000004083837836 */ /* 0x000fe20000000000 */
[----:B------:R-:W-:Y:S01]  /*2f1a0*/  SHF.R.S32.HI R11, RZ, 0x1f, R77 ;  /* 0x0000001fff0b7819 */ /* 0x000fe2000001144d */
[----:B------:R-:W-:-:S04]  /*2f1b0*/  IMAD R12, R99, R77, RZ ;  /* 0x0000004d630c7224 */ /* 0x000fc800078e02ff */
[----:B------:R-:W-:Y:S01]  /*2f1c0*/  IMAD R99, R98, R11, R12 ;  /* 0x0000000b62637224 */ /* 0x000fe200078e020c */
[----:B------:R-:W-:Y:S01]  /*2f1d0*/  SHF.R.S32.HI R11, RZ, 0x1f, R131 ;  /* 0x0000001fff0b7819 */ /* 0x000fe20000011483 */
[----:B--2---:R-:W-:-:S05]  /*2f1e0*/  IMAD R8, R77, -0x60, R8 ;  /* 0xffffffa04d087824 */ /* 0x004fca00078e0208 */
[----:B------:R-:W-:Y:S01]  /*2f1f0*/  VIMNMX R10, R8, 0x60, PT ;  /* 0x00000060080a7848 */ /* 0x000fe20003fe0100 */
[----:B------:R-:W-:-:S03]  /*2f200*/  IMAD.WIDE.U32 R8, R98, R77, RZ ;  /* 0x0000004d62087225 */ /* 0x000fc600078e00ff */
[----:B------:R-:W-:Y:S01]  /*2f210*/  ISETP.GE.AND P0, PT, R131, R10, PT ;  /* 0x0000000a8300720c */ /* 0x000fe20003f06270 */
[----:B------:R-:W-:Y:S02]  /*2f220*/  IMAD R10, R89, R131, RZ ;  /* 0x00000083590a7224 */ /* 0x000fe400078e02ff */
[----:B------:R-:W-:Y:S02]  /*2f230*/  IMAD.IADD R9, R9, 0x1, R99 ;  /* 0x0000000109097824 */ /* 0x000fe400078e0263 */
[C---:B------:R-:W-:Y:S02]  /*2f240*/  IMAD R11, R88.reuse, R11, R10 ;  /* 0x0000000b580b7224 */ /* 0x040fe400078e020a */
[----:B------:R-:W-:-:S06]  /*2f250*/  IMAD.WIDE.U32 R88, R88, R131, R8 ;  /* 0x0000008358587225 */ /* 0x000fcc00078e0008 */
[----:B------:R-:W-:Y:S05]  /*2f260*/  @P0 BRA `(.L_x_2171) ;  /* 0x0000002c00040947 */ /* 0x000fea0003800000 */
[----:B------:R-:W-:Y:S02]  /*2f270*/  R2UR UR4, R84 ;  /* 0x00000000540472ca */ /* 0x000fe400000e0000 */
[----:B------:R-:W-:-:S13]  /*2f280*/  R2UR UR5, R85 ;  /* 0x00000000550572ca */ /* 0x000fda00000e0000 */
[----:B-----5:R-:W2:Y:S01]  /*2f290*/  LD.E.U8 R8, desc[UR4][R92.64] ;  /* 0x000000045c087980 */ /* 0x020ea2000c101100 */
[----:B------:R-:W-:Y:S01]  /*2f2a0*/  BSSY B2, `(.L_x_2214) ;  /* 0x00000a4000027945 */ /* 0x000fe20003800000 */
[----:B------:R-:W-:Y:S01]  /*2f2b0*/  IMAD.IADD R32, R89, 0x1, R11 ;  /* 0x0000000159207824 */ /* 0x000fe200078e020b */
[----:B--2---:R-:W-:-:S04]  /*2f2c0*/  LOP3.LUT R8, R8, 0x1, RZ, 0xc0, !PT ;  /* 0x0000000108087812 */ /* 0x004fc800078ec0ff */
[----:B------:R-:W-:-:S13]  /*2f2d0*/  ISETP.NE.U32.AND P0, PT, R8, 0x1, PT ;  /* 0x000000010800780c */ /* 0x000fda0003f05070 */
[----:B------:R-:W-:Y:S05]  /*2f2e0*/  @P0 BRA `(.L_x_2215) ;  /* 0x00000008007c0947 */ /* 0x000fea0003800000 */
[----:B------:R-:W-:Y:S02]  /*2f2f0*/  R2UR UR4, R84 ;  /* 0x00000000540472ca */ /* 0x000fe400000e0000 */
[----:B------:R-:W-:-:S13]  /*2f300*/  R2UR UR5, R85 ;  /* 0x00000000550572ca */ /* 0x000fda00000e0000 */
[----:B------:R-:W2:Y:S01]  /*2f310*/  LD.E R8, desc[UR4][R90.64+0x4] ;  /* 0x000004045a087980 */ /* 0x000ea2000c101900 */
[----:B------:R-:W-:Y:S01]  /*2f320*/  IMAD.IADD R11, R97, 0x1, -R102 ;  /* 0x00000001610b7824 */ /* 0x000fe200078e0a66 */
[----:B------:R-:W-:Y:S02]  /*2f330*/  SHF.R.S32.HI R14, RZ, 0x1f, R131 ;  /* 0x0000001fff0e7819 */ /* 0x000fe40000011483 */
[----:B------:R-:W-:Y:S02]  /*2f340*/  R2UR UR6, R84 ;  /* 0x00000000540672ca */ /* 0x000fe400000e0000 */
[----:B------:R-:W-:Y:S02]  /*2f350*/  LEA.HI R14, R14, R131, RZ, 0x3 ;  /* 0x000000830e0e7211 */ /* 0x000fe400078f18ff */
[----:B------:R-:W-:-:S03]  /*2f360*/  R2UR UR7, R85 ;  /* 0x00000000550772ca */ /* 0x000fc600000e0000 */
        /* <DEDUP_REMOVED lines=43> */
[----:B------:R-:W5:Y:S04]  /*2f620*/  LD.E.128 R8, desc[UR4][R8.64] ;  /* 0x0000000408087980 */ /* 0x000f68000c101d00 */
[C---:B------:R-:W-:Y:S01]  /*2f630*/  IADD3 R35, P2, R31.reuse, R88, RZ ;  /* 0x000000581f237210 */ /* 0x040fe20007f5e0ff */
[----:B------:R-:W5:Y:S03]  /*2f640*/  LD.E.128 R12, desc[UR6][R12.64] ;  /* 0x000000060c0c7980 */ /* 0x000f66000c101d00 */
[----:B------:R-:W-:-:S03]  /*2f650*/  LEA.HI.X.SX32 R31, R31, R32, 0x1, P2 ;  /* 0x000000201f1f7211 */ /* 0x000fc600010f0eff */
[----:B------:R-:W-:Y:S01]  /*2f660*/  @!P1 IADD3 R33, P3, R29, R88, RZ ;  /* 0x000000581d219210 */ /* 0x000fe20007f7e0ff */
[----:B------:R-:W-:-:S12]  /*2f670*/  @P0 BRA `(.L_x_2217) ;  /* 0x0000000400680947 */ /* 0x000fd80003800000 */
[----:B------:R-:W-:Y:S01]  /*2f680*/  SHF.R.U64 R41, R64, 0x10, R65 ;  /* 0x0000001040297819 */ /* 0x000fe20000001241 */
[----:B-----5:R-:W-:Y:S01]  /*2f690*/  IMAD.U32 R37, R13, 0x10000, RZ ;  /* 0x000100000d257824 */ /* 0x020fe200078e00ff */
[----:B------:R-:W-:Y:S01]  /*2f6a0*/  SHF.R.U64 R69, R52, 0x10, R53 ;  /* 0x0000001034457819 */ /* 0x000fe20000001235 */
[----:B------:R-:W-:Y:S01]  /*2f6b0*/  IMAD.U32 R28, R9, 0x10000, RZ ;  /* 0x00010000091c7824 */ /* 0x000fe200078e00ff */
[----:B------:R-:W-:Y:S01]  /*2f6c0*/  SHF.R.U32.HI R64, RZ, 0x10, R65 ;  /* 0x00000010ff407819 */ /* 0x000fe20000011641 */
[----:B------:R-:W-:Y:S01]  /*2f6d0*/  IMAD.U32 R39, R15, 0x10000, RZ ;  /* 0x000100000f277824 */ /* 0x000fe200078e00ff */
[----:B------:R-:W-:Y:S01]  /*2f6e0*/  SHF.R.U32.HI R52, RZ, 0x10, R53 ;  /* 0x00000010ff347819 */ /* 0x000fe20000011635 */
[----:B------:R-:W-:Y:S01]  /*2f6f0*/  IMAD.U32 R34, R12, 0x10000, RZ ;  /* 0x000100000c227824 */ /* 0x000fe200078e00ff */
[----:B------:R-:W-:Y:S02]  /*2f700*/  PRMT R129, R129, 0x5410, R64 ;  /* 0x0000541081817816 */ /* 0x000fe40000000040 */
[----:B------:R-:W-:-:S02]  /*2f710*/  PRMT R125, R125, 0x5410, R52 ;  /* 0x000054107d7d7816 */ /* 0x000fc40000000034 */
[----:B------:R-:W-:Y:S01]  /*2f720*/  SHF.R.U64 R43, R66, 0x10, R67 ;  /* 0x00000010422b7819 */ /* 0x000fe20000001243 */
[----:B------:R-:W-:Y:S01]  /*2f730*/  IMAD.U32 R42, R129, 0x10000, RZ ;  /* 0x00010000812a7824 */ /* 0x000fe200078e00ff */
[----:B------:R-:W-:Y:S02]  /*2f740*/  SHF.R.U64 R53, R54, 0x10, R55 ;  /* 0x0000001036357819 */ /* 0x000fe40000001237 */
[----:B------:R-:W-:Y:S01]  /*2f750*/  PRMT R128, R128, 0x5410, R41 ;  /* 0x0000541080807816 */ /* 0x000fe20000000029 */
[----:B------:R-:W-:Y:S01]  /*2f760*/  IMAD.U32 R41, R125, 0x10000, RZ ;  /* 0x000100007d297824 */ /* 0x000fe200078e00ff */
[----:B------:R-:W-:Y:S02]  /*2f770*/  SHF.R.U32.HI R54, RZ, 0x10, R55 ;  /* 0x00000010ff367819 */ /* 0x000fe40000011637 */
[----:B------:R-:W-:Y:S02]  /*2f780*/  SHF.R.U32.HI R66, RZ, 0x10, R67 ;  /* 0x00000010ff427819 */ /* 0x000fe40000011643 */
[----:B------:R-:W-:Y:S01]  /*2f790*/  PRMT R126, R126, 0x5410, R43 ;  /* 0x000054107e7e7816 */ /* 0x000fe2000000002b */
[----:B------:R-:W-:Y:S01]  /*2f7a0*/  FMUL.FTZ R43, R37, R42 ;  /* 0x0000002a252b7220 */ /* 0x000fe20000410000 */
[----:B------:R-:W-:-:S02]  /*2f7b0*/  LOP3.LUT R38, R13, 0xffff0000, RZ, 0xc0, !PT ;  /* 0xffff00000d267812 */ /* 0x000fc400078ec0ff */
[----:B------:R-:W-:Y:S01]  /*2f7c0*/  PRMT R122, R122, 0x5410, R53 ;  /* 0x000054107a7a7816 */ /* 0x000fe20000000035 */
[-C--:B------:R-:W-:Y:S01]  /*2f7d0*/  FMUL.FTZ R53, R37, R41.reuse ;  /* 0x0000002925357220 */ /* 0x080fe20000410000 */
[----:B------:R-:W-:Y:S01]  /*2f7e0*/  LOP3.LUT R129, R129, 0xffff0000, RZ, 0xc0, !PT ;  /* 0xffff000081817812 */ /* 0x000fe200078ec0ff */
[C---:B------:R-:W-:Y:S01]  /*2f7f0*/  FFMA.FTZ R52, R28.reuse, R41, -R43 ;  /* 0x000000291c347223 */ /* 0x040fe2000001082b */
[----:B------:R-:W-:Y:S01]  /*2f800*/  PRMT R123, R123, 0x5410, R54 ;  /* 0x000054107b7b7816 */ /* 0x000fe20000000036 */
[----:B------:R-:W-:Y:S01]  /*2f810*/  FFMA.FTZ R53, R28, R42, R53 ;  /* 0x0000002a1c357223 */ /* 0x000fe20000010035 */
[----:B------:R-:W-:Y:S01]  /*2f820*/  PRMT R127, R127, 0x5410, R66 ;  /* 0x000054107f7f7816 */ /* 0x000fe20000000042 */
[C---:B------:R-:W-:Y:S01]  /*2f830*/  FMUL.FTZ R41, R38.reuse, R129 ;  /* 0x0000008126297220 */ /* 0x040fe20000410000 */
[----:B------:R-:W-:Y:S01]  /*2f840*/  LOP3.LUT R125, R125, 0xffff0000, RZ, 0xc0, !PT ;  /* 0xffff00007d7d7812 */ /* 0x000fe200078ec0ff */
[----:B------:R-:W-:Y:S01]  /*2f850*/  IMAD.U32 R28, R123, 0x10000, RZ ;  /* 0x000100007b1c7824 */ /* 0x000fe200078e00ff */
[----:B------:R-:W-:Y:S01]  /*2f860*/  LOP3.LUT R30, R9, 0xffff0000, RZ, 0xc0, !PT ;  /* 0xffff0000091e7812 */ /* 0x000fe200078ec0ff */
[----:B------:R-:W-:Y:S01]  /*2f870*/  IMAD.U32 R37, R127, 0x10000, RZ ;  /* 0x000100007f257824 */ /* 0x000fe200078e00ff */
[----:B------:R-:W-:Y:S01]  /*2f880*/  LOP3.LUT R40, R15, 0xffff0000, RZ, 0xc0, !PT ;  /* 0xffff00000f287812 */ /* 0x000fe200078ec0ff */
[-C--:B------:R-:W-:Y:S01]  /*2f890*/  FMUL.FTZ R43, R38, R125.reuse ;  /* 0x0000007d262b7220 */ /* 0x080fe20000410000 */
[----:B------:R-:W-:Y:S01]  /*2f8a0*/  LOP3.LUT R127, R127, 0xffff0000, RZ, 0xc0, !PT ;  /* 0xffff00007f7f7812 */ /* 0x000fe200078ec0ff */
[----:B------:R-:W-:Y:S01]  /*2f8b0*/  FFMA.FTZ R125, R30, R125, -R41 ;  /* 0x0000007d1e7d7223 */ /* 0x000fe20000010829 */
[----:B------:R-:W-:Y:S01]  /*2f8c0*/  LOP3.LUT R123, R123, 0xffff0000, RZ, 0xc0, !PT ;  /* 0xffff00007b7b7812 */ /* 0x000fe200078ec0ff */
[----:B------:R-:W-:Y:S01]  /*2f8d0*/  FMUL.FTZ R41, R39, R37 ;  /* 0x0000002527297220 */ /* 0x000fe20000410000 */
[----:B------:R-:W-:Y:S01]  /*2f8e0*/  LOP3.LUT R36, R12, 0xffff0000, RZ, 0xc0, !PT ;  /* 0xffff00000c247812 */ /* 0x000fe200078ec0ff */
[----:B------:R-:W-:Y:S01]  /*2f8f0*/  IMAD.U32 R12, R11, 0x10000, RZ ;  /* 0x000100000b0c7824 */ /* 0x000fe200078e00ff */
[----:B------:R-:W-:Y:S01]  /*2f900*/  PRMT R124, R124, 0x5410, R69 ;  /* 0x000054107c7c7816 */ /* 0x000fe20000000045 */
[-C--:B------:R-:W-:Y:S01]  /*2f910*/  FMUL.FTZ R54, R39, R28.reuse ;  /* 0x0000001c27367220 */ /* 0x080fe20000410000 */
[----:B------:R-:W-:Y:S01]  /*2f920*/  FFMA.FTZ R38, R30, R129, R43 ;  /* 0x000000811e267223 */ /* 0x000fe2000001002b */
[----:B------:R-:W-:Y:S01]  /*2f930*/  LOP3.LUT R13, R11, 0xffff0000, RZ, 0xc0, !PT ;  /* 0xffff00000b0d7812 */ /* 0x000fe200078ec0ff */
[C---:B------:R-:W-:Y:S01]  /*2f940*/  FMUL.FTZ R30, R40.reuse, R127 ;  /* 0x0000007f281e7220 */ /* 0x040fe20000410000 */
[----:B------:R-:W-:Y:S01]  /*2f950*/  FMUL.FTZ R40, R40, R123 ;  /* 0x0000007b28287220 */ /* 0x000fe20000410000 */
[----:B------:R-:W-:Y:S01]  /*2f960*/  LOP3.LUT R39, R128, 0xffff0000, RZ, 0xc0, !PT ;  /* 0xffff000080277812 */ /* 0x000fe200078ec0ff */
[C---:B------:R-:W-:Y:S01]  /*2f970*/  FFMA.FTZ R42, R12.reuse, R28, -R41 ;  /* 0x0000001c0c2a7223 */ /* 0x040fe20000010829 */
[----:B------:R-:W-:Y:S01]  /*2f980*/  FFMA.FTZ R54, R12, R37, R54 ;  /* 0x000000250c367223 */ /* 0x000fe20000010036 */
[C---:B------:R-:W-:Y:S01]  /*2f990*/  IMAD.U32 R12, R124.reuse, 0x10000, RZ ;  /* 0x000100007c0c7824 */ /* 0x040fe200078e00ff */
[----:B------:R-:W-:Y:S01]  /*2f9a0*/  LOP3.LUT R37, R124, 0xffff0000, RZ, 0xc0, !PT ;  /* 0xffff00007c257812 */ /* 0x000fe200078ec0ff */
[----:B------:R-:W-:-:S02]  /*2f9b0*/  IMAD.U32 R28, R128, 0x10000, RZ ;  /* 0x00010000801c7824 */ /* 0x000fc400078e00ff */
[C---:B------:R-:W-:Y:S01]  /*2f9c0*/  FFMA.FTZ R123, R13.reuse, R123, -R30 ;  /* 0x0000007b0d7b7223 */ /* 0x040fe2000001081e */
[C---:B------:R-:W-:Y:S01]  /*2f9d0*/  IMAD.U32 R9, R8.reuse, 0x10000, RZ ;  /* 0x0001000008097824 */ /* 0x040fe200078e00ff */
[----:B------:R-:W-:Y:S01]  /*2f9e0*/  LOP3.LUT R8, R8, 0xffff0000, RZ, 0xc0, !PT ;  /* 0xffff000008087812 */ /* 0x000fe200078ec0ff */
[----:B------:R-:W-:Y:S01]  /*2f9f0*/  FFMA.FTZ R127, R13, R127, R40 ;  /* 0x0000007f0d7f7223 */ /* 0x000fe20000010028 */
[----:B------:R-:W-:Y:S01]  /*2fa00*/  FMUL.FTZ R13, R36, R39 ;  /* 0x00000027240d7220 */ /* 0x000fe20000410000 */
[C---:B------:R-:W-:Y:S01]  /*2fa10*/  FMUL.FTZ R30, R34.reuse, R28 ;  /* 0x0000001c221e7220 */ /* 0x040fe20000410000 */
[-C--:B------:R-:W-:Y:S01]  /*2fa20*/  FMUL.FTZ R41, R34, R12.reuse ;  /* 0x0000000c22297220 */ /* 0x080fe20000410000 */
[-C--:B------:R-:W-:Y:S01]  /*2fa30*/  FMUL.FTZ R43, R36, R37.reuse ;  /* 0x00000025242b7220 */ /* 0x080fe20000410000 */
[----:B------:R-:W-:Y:S02]  /*2fa40*/  IMAD.U32 R15, R14, 0x10000, RZ ;  /* 0x000100000e0f7824 */ /* 0x000fe400078e00ff */
[----:B------:R-:W-:Y:S01]  /*2fa50*/  FFMA.FTZ R37, R8, R37, -R13 ;  /* 0x0000002508257223 */ /* 0x000fe2000001080d */
[----:B------:R-:W-:Y:S01]  /*2fa60*/  LOP3.LUT R14, R14, 0xffff0000, RZ, 0xc0, !PT ;  /* 0xffff00000e0e7812 */ /* 0x000fe200078ec0ff */
[C---:B------:R-:W-:Y:S01]  /*2fa70*/  FFMA.FTZ R30, R9.reuse, R12, -R30 ;  /* 0x0000000c091e7223 */ /* 0x040fe2000001081e */
[----:B------:R-:W-:Y:S01]  /*2fa80*/  FFMA.FTZ R41, R9, R28, R41 ;  /* 0x0000001c09297223 */ /* 0x000fe20000010029 */
[C---:B------:R-:W-:Y:S01]  /*2fa90*/  LOP3.LUT R13, R126.reuse, 0xffff0000, RZ, 0xc0, !PT ;  /* 0xffff00007e0d7812 */ /* 0x040fe200078ec0ff */
[----:B------:R-:W-:Y:S01]  /*2faa0*/  IMAD.U32 R28, R126, 0x10000, RZ ;  /* 0x000100007e1c7824 */ /* 0x000fe200078e00ff */
[C---:B------:R-:W-:Y:S01]  /*2fab0*/  LOP3.LUT R9, R122.reuse, 0xffff0000, RZ, 0xc0, !PT ;  /* 0xffff00007a097812 */ /* 0x040fe200078ec0ff */
[----:B------:R-:W-:-:S02]  /*2fac0*/  IMAD.U32 R12, R122, 0x10000, RZ ;  /* 0x000100007a0c7824 */ /* 0x000fc400078e00ff */
[----:B------:R-:W-:Y:S01]  /*2fad0*/  FFMA.FTZ R8, R8, R39, R43 ;  /* 0x0000002708087223 */ /* 0x000fe2000001002b */
[C---:B------:R-:W-:Y:S01]  /*2fae0*/  IMAD.U32 R11, R10.reuse, 0x10000, RZ ;  /* 0x000100000a0b7824 */ /* 0x040fe200078e00ff */
[----:B------:R-:W-:Y:S01]  /*2faf0*/  LOP3.LUT R10, R10, 0xffff0000, RZ, 0xc0, !PT ;  /* 0xffff00000a0a7812 */ /* 0x000fe200078ec0ff */
        /* <DEDUP_REMOVED lines=18> */
.L_x_2217:
[----:B------:R-:W-:Y:S05]  /*2fc20*/  BSYNC B3 ;  /* 0x0000000000037941 */ /* 0x000fea0003800000 */
.L_x_2216:
        /* <DEDUP_REMOVED lines=11> */
.L_x_2215:
[----:B------:R-:W-:Y:S05]  /*2fce0*/  BSYNC B2 ;  /* 0x0000000000027941 */ /* 0x000fea0003800000 */
.L_x_2214:
        /* <DEDUP_REMOVED lines=10> */
[----:B------:R-:W-:Y:S01]  /*2fd90*/  SHF.R.S32.HI R14, RZ, 0x1f, R131 ;  /* 0x0000001fff0e7819 */ /* 0x000fe20000011483 */
[----:B------:R-:W-:Y:S01]  /*2fda0*/  IMAD.IADD R11, R97, 0x1, -R102 ;  /* 0x00000001610b7824 */ /* 0x000fe200078e0a66 */
        /* <DEDUP_REMOVED lines=60> */
[----:B------:R-:W-:Y:S02]  /*30170*/  SHF.R.U64 R42, R50, 0x10, R51 ;  /* 0x00000010322a7819 */ /* 0x000fe40000001233 */
[----:B------:R-:W-:-:S02]  /*30180*/  PRMT R121, R121, 0x5410, R60 ;  /* 0x0000541079797816 */ /* 0x000fc4000000003c */
[----:B------:R-:W-:Y:S02]  /*30190*/  PRMT R114, R114, 0x5410, R49 ;  /* 0x0000541072727816 */ /* 0x000fe40000000031 */
[--C-:B------:R-:W-:Y:S02]  /*301a0*/  SHF.R.U64 R43, R62, 0x10, R63.reuse ;  /* 0x000000103e2b7819 */ /* 0x100fe4000000123f */
[----:B------:R-:W-:Y:S01]  /*301b0*/  PRMT R117, R117, 0x5410, R42 ;  /* 0x0000541075757816 */ /* 0x000fe2000000002a */
[----:B------:R-:W-:Y:S01]  /*301c0*/  IMAD.U32 R42, R121, 0x10000, RZ ;  /* 0x00010000792a7824 */ /* 0x000fe200078e00ff */
[----:B------:R-:W-:Y:S02]  /*301d0*/  SHF.R.U32.HI R62, RZ, 0x10, R63 ;  /* 0x00000010ff3e7819 */ /* 0x000fe4000001163f */
[----:B------:R-:W-:Y:S01]  /*301e0*/  PRMT R120, R120, 0x5410, R41 ;  /* 0x0000541078787816 */ /* 0x000fe20000000029 */
[----:B------:R-:W-:Y:S01]  /*301f0*/  IMAD.U32 R41, R114, 0x10000, RZ ;  /* 0x0001000072297824 */ /* 0x000fe200078e00ff */
[----:B------:R-:W-:-:S02]  /*30200*/  SHF.R.U32.HI R51, RZ, 0x10, R51 ;  /* 0x00000010ff337819 */ /* 0x000fc40000011633 */
[----:B------:R-:W-:Y:S01]  /*30210*/  LOP3.LUT R38, R13, 0xffff0000, RZ, 0xc0, !PT ;  /* 0xffff00000d267812 */ /* 0x000fe200078ec0ff */
[CC--:B------:R-:W-:Y:S01]  /*30220*/  FMUL.FTZ R49, R37.reuse, R41.reuse ;  /* 0x0000002925317220 */ /* 0x0c0fe20000410000 */
[----:B------:R-:W-:Y:S01]  /*30230*/  PRMT R118, R118, 0x5410, R43 ;  /* 0x0000541076767816 */ /* 0x000fe2000000002b */
[-C--:B------:R-:W-:Y:S01]  /*30240*/  FMUL.FTZ R43, R37, R42.reuse ;  /* 0x0000002a252b7220 */ /* 0x080fe20000410000 */
[----:B------:R-:W-:Y:S01]  /*30250*/  LOP3.LUT R121, R121, 0xffff0000, RZ, 0xc0, !PT ;  /* 0xffff000079797812 */ /* 0x000fe200078ec0ff */
[C---:B------:R-:W-:Y:S01]  /*30260*/  FFMA.FTZ R49, R30.reuse, R42, R49 ;  /* 0x0000002a1e317223 */ /* 0x040fe20000010031 */
[----:B------:R-:W-:Y:S01]  /*30270*/  PRMT R119, R119, 0x5410, R62 ;  /* 0x0000541077777816 */ /* 0x000fe2000000003e */
[----:B------:R-:W-:Y:S01]  /*30280*/  FFMA.FTZ R43, R30, R41, -R43 ;  /* 0x000000291e2b7223 */ /* 0x000fe2000001082b */
[----:B------:R-:W-:Y:S01]  /*30290*/  PRMT R116, R116, 0x5410, R51 ;  /* 0x0000541074747816 */ /* 0x000fe20000000033 */
[----:B------:R-:W-:Y:S01]  /*302a0*/  FMUL.FTZ R51, R38, R121 ;  /* 0x0000007926337220 */ /* 0x000fe20000410000 */
        /* <DEDUP_REMOVED lines=9> */
[----:B------:R-:W-:-:S02]  /*30340*/  IMAD.U32 R12, R11, 0x10000, RZ ;  /* 0x000100000b0c7824 */ /* 0x000fc400078e00ff */
[----:B------:R-:W-:Y:S01]  /*30350*/  FMUL.FTZ R37, R39, R41 ;  /* 0x0000002927257220 */ /* 0x000fe20000410000 */
[----:B------:R-:W-:Y:S01]  /*30360*/  PRMT R115, R115, 0x5410, R48 ;  /* 0x0000541073737816 */ /* 0x000fe20000000030 */
[-C--:B------:R-:W-:Y:S01]  /*30370*/  FMUL.FTZ R50, R39, R30.reuse ;  /* 0x0000001e27327220 */ /* 0x080fe20000410000 */
[----:B------:R-:W-:Y:S01]  /*30380*/  LOP3.LUT R13, R11, 0xffff0000, RZ, 0xc0, !PT ;  /* 0xffff00000b0d7812 */ /* 0x000fe200078ec0ff */
[----:B------:R-:W-:Y:S01]  /*30390*/  FFMA.FTZ R42, R34, R121, R53 ;  /* 0x00000079222a7223 */ /* 0x000fe20000010035 */
[----:B------:R-:W-:Y:S01]  /*303a0*/  LOP3.LUT R116, R116, 0xffff0000, RZ, 0xc0, !PT ;  /* 0xffff000074747812 */ /* 0x000fe200078ec0ff */
[----:B------:R-:W-:Y:S01]  /*303b0*/  FFMA.FTZ R48, R12, R30, -R37 ;  /* 0x0000001e0c307223 */ /* 0x000fe20000010825 */
[----:B------:R-:W-:Y:S01]  /*303c0*/  FMUL.FTZ R34, R40, R119 ;  /* 0x0000007728227220 */ /* 0x000fe20000410000 */
[----:B------:R-:W-:Y:S01]  /*303d0*/  FFMA.FTZ R50, R12, R41, R50 ;  /* 0x000000290c327223 */ /* 0x000fe20000010032 */
[----:B------:R-:W-:Y:S02]  /*303e0*/  IMAD.U32 R30, R120, 0x10000, RZ ;  /* 0x00010000781e7824 */ /* 0x000fe400078e00ff */
[----:B------:R-:W-:Y:S01]  /*303f0*/  FMUL.FTZ R40, R40, R116 ;  /* 0x0000007428287220 */ /* 0x000fe20000410000 */
[----:B------:R-:W-:-:S02]  /*30400*/  IMAD.U32 R12, R115, 0x10000, RZ ;  /* 0x00010000730c7824 */ /* 0x000fc400078e00ff */
[----:B------:R-:W-:Y:S01]  /*30410*/  FFMA.FTZ R41, R13, R116, -R34 ;  /* 0x000000740d297223 */ /* 0x000fe20000010822 */
[----:B------:R-:W-:Y:S01]  /*30420*/  LOP3.LUT R37, R120, 0xffff0000, RZ, 0xc0, !PT ;  /* 0xffff000078257812 */ /* 0x000fe200078ec0ff */
[----:B------:R-:W-:Y:S01]  /*30430*/  FMUL.FTZ R34, R35, R30 ;  /* 0x0000001e23227220 */ /* 0x000fe20000410000 */
[C---:B------:R-:W-:Y:S01]  /*30440*/  IMAD.U32 R9, R8.reuse, 0x10000, RZ ;  /* 0x0001000008097824 */ /* 0x040fe200078e00ff */
[----:B------:R-:W-:Y:S01]  /*30450*/  LOP3.LUT R115, R115, 0xffff0000, RZ, 0xc0, !PT ;  /* 0xffff000073737812 */ /* 0x000fe200078ec0ff */
[-C--:B------:R-:W-:Y:S01]  /*30460*/  FMUL.FTZ R35, R35, R12.reuse ;  /* 0x0000000c23237220 */ /* 0x080fe20000410000 */
[----:B------:R-:W-:Y:S01]  /*30470*/  LOP3.LUT R8, R8, 0xffff0000, RZ, 0xc0, !PT ;  /* 0xffff000008087812 */ /* 0x000fe200078ec0ff */
[----:B------:R-:W-:Y:S01]  /*30480*/  FFMA.FTZ R119, R13, R119, R40 ;  /* 0x000000770d777223 */ /* 0x000fe20000010028 */
[----:B------:R-:W-:Y:S02]  /*30490*/  IMAD.U32 R15, R14, 0x10000, RZ ;  /* 0x000100000e0f7824 */ /* 0x000fe400078e00ff */
[----:B------:R-:W-:Y:S01]  /*304a0*/  FMUL.FTZ R13, R36, R37 ;  /* 0x00000025240d7220 */ /* 0x000fe20000410000 */
[C---:B------:R-:W-:Y:S01]  /*304b0*/  FFMA.FTZ R34, R9.reuse, R12, -R34 ;  /* 0x0000000c09227223 */ /* 0x040fe20000010822 */
[----:B------:R-:W-:Y:S01]  /*304c0*/  FFMA.FTZ R35, R9, R30, R35 ;  /* 0x0000001e09237223 */ /* 0x000fe20000010023 */
[----:B------:R-:W-:Y:S01]  /*304d0*/  LOP3.LUT R14, R14, 0xffff0000, RZ, 0xc0, !PT ;  /* 0xffff00000e0e7812 */ /* 0x000fe200078ec0ff */
[-C--:B------:R-:W-:Y:S01]  /*304e0*/  FMUL.FTZ R39, R36, R115.reuse ;  /* 0x0000007324277220 */ /* 0x080fe20000410000 */
[C---:B------:R-:W-:Y:S01]  /*304f0*/  IMAD.U32 R12, R117.reuse, 0x10000, RZ ;  /* 0x00010000750c7824 */ /* 0x040fe200078e00ff */
[C---:B------:R-:W-:Y:S01]  /*30500*/  LOP3.LUT R9, R118.reuse, 0xffff0000, RZ, 0xc0, !PT ;  /* 0xffff000076097812 */ /* 0x040fe200078ec0ff */
[----:B------:R-:W-:Y:S01]  /*30510*/  IMAD.U32 R30, R118, 0x10000, RZ ;  /* 0x00010000761e7824 */ /* 0x000fe200078e00ff */
[----:B------:R-:W-:Y:S01]  /*30520*/  LOP3.LUT R117, R117, 0xffff0000, RZ, 0xc0, !PT ;  /* 0xffff000075757812 */ /* 0x000fe200078ec0ff */
[----:B------:R-:W-:Y:S01]  /*30530*/  FFMA.FTZ R13, R8, R115, -R13 ;  /* 0x00000073080d7223 */ /* 0x000fe2000001080d */
[----:B------:R-:W-:-:S02]  /*30540*/  IMAD.U32 R11, R10, 0x10000, RZ ;  /* 0x000100000a0b7824 */ /* 0x000fc400078e00ff */
[----:B------:R-:W-:Y:S01]  /*30550*/  FFMA.FTZ R8, R8, R37, R39 ;  /* 0x0000002508087223 */ /* 0x000fe20000010027 */
        /* <DEDUP_REMOVED lines=13> */
[----:B------:R-:W-:Y:S02]  /*30630*/  F2FP.BF16.F32.PACK_AB R12, R8, R35 ;  /* 0x00000023080c723e */ /* 0x000fe400000010ff */
[----:B------:R-:W-:Y:S01]  /*30640*/  F2FP.BF16.F32.PACK_AB R14, R14, R15 ;  /* 0x0000000f0e0e723e */ /* 0x000fe200000010ff */
[----:B------:R-:W-:Y:S01]  /*30650*/  IMAD.MOV.U32 R8, RZ, RZ, R34 ;  /* 0x000000ffff087224 */ /* 0x000fe200078e0022 */
[----:B------:R-:W-:Y:S01]  /*30660*/  F2FP.BF16.F32.PACK_AB R9, R38, R43 ;  /* 0x0000002b2609723e */ /* 0x000fe200000010ff */
[----:B------:R-:W-:Y:S01]  /*30670*/  IMAD.MOV.U32 R15, RZ, RZ, R50 ;  /* 0x000000ffff0f7224 */ /* 0x000fe200078e0032 */
[----:B------:R-:W-:-:S02]  /*30680*/  F2FP.BF16.F32.PACK_AB R11, R41, R48 ;  /* 0x00000030290b723e */ /* 0x000fc400000010ff */
[----:B------:R-:W-:-:S07]  /*30690*/  F2FP.BF16.F32.PACK_AB R10, R37, R36 ;  /* 0x00000024250a723e */ /* 0x000fce00000010ff */
.L_x_2221:
[----:B------:R-:W-:Y:S05]  /*306a0*/  BSYNC B3 ;  /* 0x0000000000037941 */ /* 0x000fea0003800000 */
.L_x_2220:
        /* <DEDUP_REMOVED lines=11> */
.L_x_2219:
[----:B------:R-:W-:Y:S05]  /*30760*/  BSYNC B2 ;  /* 0x0000000000027941 */ /* 0x000fea0003800000 */
.L_x_2218:
[----:B------:R-:W-:Y:S02]  /*30770*/  R2UR UR4, R84 ;  /* 0x00000000540472ca */ /* 0x000fe400000e0000 */
[----:B------:R-:W-:-:S13]  /*30780*/  R2UR UR5, R85 ;  /* 0x00000000550572ca */ /* 0x000fda00000e0000 */
[----:B------:R-:W2:Y:S02]  /*30790*/  LD.E.U8 R92, desc[UR4][R92.64] ;  /* 0x000000045c5c7980 */ /* 0x000ea4000c101100 */
[----:B--2---:R-:W-:-:S13]  /*307a0*/  LOP3.LUT P0, RZ, R92, 0x4, RZ, 0xc0, !PT ;  /* 0x000000045cff7812 */ /* 0x004fda000780c0ff */
[----:B------:R-:W-:Y:S05]  /*307b0*/  @!P0 BRA `(.L_x_2171) ;  /* 0x0000001400b08947 */ /* 0x000fea0003800000 */
[----:B------:R-:W-:Y:S02]  /*307c0*/  R2UR UR4, R84 ;  /* 0x00000000540472ca */ /* 0x000fe400000e0000 */
[----:B------:R-:W-:-:S13]  /*307d0*/  R2UR UR5, R85 ;  /* 0x00000000550572ca */ /* 0x000fda00000e0000 */
[----:B------:R-:W2:Y:S01]  /*307e0*/  LD.E R90, desc[UR4][R90.64+0x4] ;  /* 0x000004045a5a7980 */ /* 0x000ea2000c101900 */
[----:B------:R-:W-:Y:S01]  /*307f0*/  VIADD R105, R105, 0x40 ;  /* 0x0000004069697836 */ /* 0x000fe20000000000 */
[----:B-1----:R-:W-:Y:S01]  /*30800*/  SHF.R.S32.HI R14, RZ, 0x1f, R131 ;  /* 0x0000001fff0e7819 */ /* 0x002fe20000011483 */
[----:B------:R-:W-:Y:S01]  /*30810*/  IMAD.SHL.U32 R12, R131, 0x40, RZ ;  /* 0x00000040830c7824 */ /* 0x000fe200078e00ff */
[----:B------:R-:W-:Y:S02]  /*30820*/  R2UR UR6, R84 ;  /* 0x00000000540672ca */ /* 0x000fe400000e0000 */
[----:B------:R-:W-:Y:S02]  /*30830*/  LEA.HI R14, R14, R131, RZ, 0x3 ;  /* 0x000000830e0e7211 */ /* 0x000fe400078f18ff */
[----:B------:R-:W-:Y:S02]  /*30840*/  LOP3.LUT R13, R12, 0x1c0, RZ, 0xc0, !PT ;  /* 0x000001c00c0d7812 */ /* 0x000fe400078ec0ff */
[----:B------:R-:W-:Y:S01]  /*30850*/  R2UR UR7, R85 ;  /* 0x00000000550772ca */ /* 0x000fe200000e0000 */
[----:B------:R-:W-:Y:S01]  /*30860*/  IMAD.SHL.U32 R14, R14, 0x40, RZ ;  /* 0x000000400e0e7824 */ /* 0x000fe200078e00ff */
[----:B------:R-:W-:-:S04]  /*30870*/  SHF.R.U32.HI R31, RZ, 0x3, R13 ;  /* 0x00000003ff1f7819 */ /* 0x000fc8000001160d */
[----:B------:R-:W-:Y:S01]  /*30880*/  LOP3.LUT R15, R14, 0xfffffe00, RZ, 0xc0, !PT ;  /* 0xfffffe000e0f7812 */ /* 0x000fe200078ec0ff */
[----:B------:R-:W-:Y:S01]  /*30890*/  BSSY B2, `(.L_x_2222) ;  /* 0x0000084000027945 */ /* 0x000fe20003800000 */
[----:B--2---:R-:W-:-:S04]  /*308a0*/  LEA.HI R8, R90, R90, RZ, 0x1 ;  /* 0x0000005a5a087211 */ /* 0x004fc800078f08ff */
[----:B------:R-:W-:-:S04]  /*308b0*/  SHF.R.S32.HI R28, RZ, 0x1, R8 ;  /* 0x00000001ff1c7819 */ /* 0x000fc80000011408 */
[----:B------:R-:W-:-:S04]  /*308c0*/  ISETP.GE.AND P0, PT, R105, R28, PT ;  /* 0x0000001c6900720c */ /* 0x000fc80003f06270 */
[----:B------:R-:W-:-:S05]  /*308d0*/  SEL R8, R28, RZ, P0 ;  /* 0x000000ff1c087207 */ /* 0x000fca0000000000 */
[----:B------:R-:W-:-:S04]  /*308e0*/  IMAD.IADD R8, R105, 0x1, R8 ;  /* 0x0000000169087824 */ /* 0x000fc800078e0208 */
[----:B------:R-:W-:Y:S01]  /*308f0*/  @P0 IMAD.IADD R102, R97, 0x1, -R102 ;  /* 0x0000000161660824 */ /* 0x000fe200078e0a66 */
[----:B------:R-:W-:-:S04]  /*30900*/  SHF.R.S32.HI R9, RZ, 0x1f, R8 ;  /* 0x0000001fff097819 */ /* 0x000fc80000011408 */
[----:B------:R-:W-:Y:S02]  /*30910*/  SHF.R.S32.HI R11, RZ, 0x1f, R102 ;  /* 0x0000001fff0b7819 */ /* 0x000fe40000011466 */
[----:B------:R-:W-:Y:S02]  /*30920*/  LEA.HI R10, R9, R8, RZ, 0x3 ;  /* 0x00000008090a7211 */ /* 0x000fe400078f18ff */
[----:B------:R-:W-:Y:S02]  /*30930*/  LEA.HI R11, R11, R102, RZ, 0x4 ;  /* 0x000000660b0b7211 */ /* 0x000fe400078f20ff */
[----:B------:R-:W-:Y:S02]  /*30940*/  SHF.R.S32.HI R30, RZ, 0x3, R10 ;  /* 0x00000003ff1e7819 */ /* 0x000fe4000001140a */
[----:B------:R-:W-:Y:S02]  /*30950*/  LEA.HI R8, R9, R8, RZ, 0x6 ;  /* 0x0000000809087211 */ /* 0x000fe400078f30ff */
[----:B------:R-:W-:-:S02]  /*30960*/  LEA.HI.SX32 R11, R11, R30, 0x1c ;  /* 0x0000001e0b0b7211 */ /* 0x000fc400078fe2ff */
[----:B------:R-:W-:Y:S02]  /*30970*/  SHF.R.S32.HI R8, RZ, 0x6, R8 ;  /* 0x00000006ff087819 */ /* 0x000fe40000011408 */
[----:B------:R-:W-:Y:S01]  /*30980*/  SHF.R.S32.HI R12, RZ, 0x1f, R11 ;  /* 0x0000001fff0c7819 */ /* 0x000fe2000001140b */
[----:B------:R-:W-:Y:S01]  /*30990*/  IMAD.SHL.U32 R29, R11, 0x8, RZ ;  /* 0x000000080b1d7824 */ /* 0x000fe200078e00ff */
[----:B------:R-:W-:Y:S01]  /*309a0*/  LOP3.LUT R10, R13, 0x38, R10, 0xf8, !PT ;  /* 0x000000380d0a7812 */ /* 0x000fe200078ef80a */
[----:B------:R-:W-:Y:S01]  /*309b0*/  IMAD R8, R8, 0x1800, R15 ;  /* 0x0000180008087824 */ /* 0x000fe200078e020f */
[----:B------:R-:W-:Y:S02]  /*309c0*/  LEA.HI R12, R12, R11, RZ, 0x3 ;  /* 0x0000000b0c0c7211 */ /* 0x000fe400078f18ff */
[----:B------:R-:W-:Y:S02]  /*309d0*/  LOP3.LUT R9, R10, R31, RZ, 0x3c, !PT ;  /* 0x0000001f0a097212 */ /* 0x000fe400078e3cff */
[----:B------:R-:W-:-:S02]  /*309e0*/  SHF.R.S32.HI R12, RZ, 0x3, R12 ;  /* 0x00000003ff0c7819 */ /* 0x000fc4000001140c */
[----:B------:R-:W-:Y:S01]  /*309f0*/  LOP3.LUT R11, R13, 0x38, R29, 0xf8, !PT ;  /* 0x000000380d0b7812 */ /* 0x000fe200078ef81d */
[----:B------:R-:W-:Y:S02]  /*30a00*/  IMAD.IADD R8, R8, 0x1, R9 ;  /* 0x0000000108087824 */ /* 0x000fe400078e0209 */
[----:B------:R-:W-:Y:S01]  /*30a10*/  IMAD R12, R12, 0x1800, R15 ;  /* 0x000018000c0c7824 */ /* 0x000fe200078e020f */
[----:B------:R-:W-:Y:S02]  /*30a20*/  LOP3.LUT R11, R11, R31, RZ, 0x3c, !PT ;  /* 0x0000001f0b0b7212 */ /* 0x000fe400078e3cff */
[----:B------:R-:W-:-:S03]  /*30a30*/  IADD3 R9, P0, R103, R8, RZ ;  /* 0x0000000867097210 */ /* 0x000fc60007f1e0ff */
[----:B------:R-:W-:Y:S02]  /*30a40*/  IMAD.IADD R12, R12, 0x1, R11 ;  /* 0x000000010c0c7824 */ /* 0x000fe400078e020b */
[----:B------:R-:W-:Y:S01]  /*30a50*/  IMAD.X R10, RZ, RZ, R104, P0 ;  /* 0x000000ffff0a7224 */ /* 0x000fe200000e0668 */
[----:B------:R-:W-:Y:S02]  /*30a60*/  LEA R8, P0, R9, R94, 0x1 ;  /* 0x0000005e09087211 */ /* 0x000fe400078008ff */
[----:B------:R-:W-:Y:S02]  /*30a70*/  IADD3 R103, P1, R103, R12, RZ ;  /* 0x0000000c67677210 */ /* 0x000fe40007f3e0ff */
[-C--:B------:R-:W-:Y:S02]  /*30a80*/  LEA.HI.X R9, R9, R95.reuse, R10, 0x1, P0 ;  /* 0x0000005f09097211 */ /* 0x080fe400000f0c0a */
[----:B------:R-:W-:Y:S01]  /*30a90*/  ISETP.GE.AND P0, PT, R105, R28, PT ;  /* 0x0000001c6900720c */ /* 0x000fe20003f06270 */
[----:B------:R-:W-:Y:S01]  /*30aa0*/  IMAD.X R104, RZ, RZ, R104, P1 ;  /* 0x000000ffff687224 */ /* 0x000fe200008e0668 */
[C---:B------:R-:W-:Y:S01]  /*30ab0*/  LEA R12, P1, R103.reuse, R94, 0x1 ;  /* 0x0000005e670c7211 */ /* 0x040fe200078208ff */
[----:B------:R-:W-:Y:S01]  /*30ac0*/  IMAD.SHL.U32 R49, R30, 0x8, RZ ;  /* 0x000000081e317824 */ /* 0x000fe200078e00ff */
[----:B------:R-:W5:Y:S02]  /*30ad0*/  LD.E.128 R8, desc[UR4][R8.64] ;  /* 0x0000000408087980 */ /* 0x000f64000c101d00 */
[----:B------:R-:W-:-:S02]  /*30ae0*/  LEA.HI.X R13, R103, R95, R104, 0x1, P1 ;  /* 0x0000005f670d7211 */ /* 0x000fc400008f0c68 */
[----:B------:R-:W-:-:S04]  /*30af0*/  IADD3 R51, P1, R49, R88, RZ ;  /* 0x0000005831337210 */ /* 0x000fc80007f3e0ff */
[----:B------:R-:W5:Y:S01]  /*30b00*/  LD.E.128 R12, desc[UR6][R12.64] ;  /* 0x000000060c0c7980 */ /* 0x000f62000c101d00 */
[----:B------:R-:W-:Y:S08]  /*30b10*/  @P0 BRA `(.L_x_2223) ;  /* 0x00000004006c0947 */ /* 0x000ff00003800000 */
[--C-:B------:R-:W-:Y:S01]  /*30b20*/  SHF.R.U64 R39, R56, 0x10, R57.reuse ;  /* 0x0000001038277819 */ /* 0x100fe20000001239 */
[----:B-----5:R-:W-:Y:S01]  /*30b30*/  IMAD.U32 R34, R13, 0x10000, RZ ;  /* 0x000100000d227824 */ /* 0x020fe200078e00ff */
[----:B------:R-:W-:Y:S01]  /*30b40*/  SHF.R.U32.HI R56, RZ, 0x10, R57 ;  /* 0x00000010ff387819 */ /* 0x000fe20000011639 */
[----:B------:R-:W-:Y:S01]  /*30b50*/  IMAD.U32 R28, R9, 0x10000, RZ ;  /* 0x00010000091c7824 */ /* 0x000fe200078e00ff */
[--C-:B------:R-:W-:Y:S01]  /*30b60*/  SHF.R.U64 R40, R44, 0x10, R45.reuse ;  /* 0x000000102c287819 */ /* 0x100fe2000000122d */
[----:B------:R-:W-:Y:S01]  /*30b70*/  IMAD.U32 R36, R15, 0x10000, RZ ;  /* 0x000100000f247824 */ /* 0x000fe200078e00ff */
[----:B------:R-:W-:Y:S01]  /*30b80*/  SHF.R.U32.HI R45, RZ, 0x10, R45 ;  /* 0x00000010ff2d7819 */ /* 0x000fe2000001162d */
[----:B------:R-:W-:Y:S01]  /*30b90*/  IMAD.U32 R31, R12, 0x10000, RZ ;  /* 0x000100000c1f7824 */ /* 0x000fe200078e00ff */
[----:B------:R-:W-:Y:S02]  /*30ba0*/  PRMT R113, R113, 0x5410, R56 ;  /* 0x0000541071717816 */ /* 0x000fe40000000038 */
[----:B------:R-:W-:-:S02]  /*30bb0*/  SHF.R.U64 R38, R46, 0x10, R47 ;  /* 0x000000102e267819 */ /* 0x000fc4000000122f */
[----:B------:R-:W-:Y:S01]  /*30bc0*/  SHF.R.U64 R43, R58, 0x10, R59 ;  /* 0x000000103a2b7819 */ /* 0x000fe2000000123b */
[----:B------:R-:W-:Y:S01]  /*30bd0*/  IMAD.U32 R41, R113, 0x10000, RZ ;  /* 0x0001000071297824 */ /* 0x000fe200078e00ff */
[----:B------:R-:W-:Y:S02]  /*30be0*/  PRMT R106, R106, 0x5410, R45 ;  /* 0x000054106a6a7816 */ /* 0x000fe4000000002d */
[----:B------:R-:W-:Y:S02]  /*30bf0*/  SHF.R.U32.HI R47, RZ, 0x10, R47 ;  /* 0x00000010ff2f7819 */ /* 0x000fe4000001162f */
[----:B------:R-:W-:Y:S02]  /*30c00*/  SHF.R.U32.HI R58, RZ, 0x10, R59 ;  /* 0x00000010ff3a7819 */ /* 0x000fe4000001163b */
[----:B------:R-:W-:Y:S01]  /*30c10*/  PRMT R112, R112, 0x5410, R39 ;  /* 0x0000541070707816 */ /* 0x000fe20000000027 */
[----:B------:R-:W-:Y:S01]  /*30c20*/  IMAD.U32 R39, R106, 0x10000, RZ ;  /* 0x000100006a277824 */ /* 0x000fe200078e00ff */
[----:B------:R-:W-:Y:S01]  /*30c30*/  PRMT R110, R110, 0x5410, R43 ;  /* 0x000054106e6e7816 */ /* 0x000fe2000000002b */
[----:B------:R-:W-:Y:S01]  /*30c40*/  FMUL.FTZ R43, R34, R41 ;  /* 0x00000029222b7220 */ /* 0x000fe20000410000 */
[----:B------:R-:W-:Y:S01]  /*30c50*/  PRMT R108, R108, 0x5410, R47 ;  /* 0x000054106c6c7816 */ /* 0x000fe2000000002f */
[----:B------:R-:W-:Y:S01]  /*30c60*/  FMUL.FTZ R45, R34, R39 ;  /* 0x00000027222d7220 */ /* 0x000fe20000410000 */
[----:B------:R-:W-:-:S02]  /*30c70*/  PRMT R111, R111, 0x5410, R58 ;  /* 0x000054106f6f7816 */ /* 0x000fc4000000003a */
[----:B------:R-:W-:Y:S01]  /*30c80*/  LOP3.LUT R35, R13, 0xffff0000, RZ, 0xc0, !PT ;  /* 0xffff00000d237812 */ /* 0x000fe200078ec0ff */
[C---:B------:R-:W-:Y:S01]  /*30c90*/  FFMA.FTZ R45, R28.reuse, R41, R45 ;  /* 0x000000291c2d7223 */ /* 0x040fe2000001002d */
[----:B------:R-:W-:Y:S02]  /*30ca0*/  LOP3.LUT R113, R113, 0xffff0000, RZ, 0xc0, !PT ;  /* 0xffff000071717812 */ /* 0x000fe400078ec0ff */
[----:B------:R-:W-:Y:S01]  /*30cb0*/  PRMT R109, R109, 0x5410, R38 ;  /* 0x000054106d6d7816 */ /* 0x000fe20000000026 */
[----:B------:R-:W-:Y:S01]  /*30cc0*/  FFMA.FTZ R38, R28, R39, -R43 ;  /* 0x000000271c267223 */ /* 0x000fe2000001082b */
[----:B------:R-:W-:Y:S01]  /*30cd0*/  LOP3.LUT R106, R106, 0xffff0000, RZ, 0xc0, !PT ;  /* 0xffff00006a6a7812 */ /* 0x000fe200078ec0ff */
[----:B------:R-:W-:Y:S01]  /*30ce0*/  IMAD.U32 R39, R108, 0x10000, RZ ;  /* 0x000100006c277824 */ /* 0x000fe200078e00ff */
[----:B------:R-:W-:Y:S01]  /*30cf0*/  LOP3.LUT R30, R9, 0xffff0000, RZ, 0xc0, !PT ;  /* 0xffff0000091e7812 */ /* 0x000fe200078ec0ff */
[----:B------:R-:W-:Y:S02]  /*30d00*/  IMAD.U32 R43, R111, 0x10000, RZ ;  /* 0x000100006f2b7824 */ /* 0x000fe400078e00ff */
[C---:B------:R-:W-:Y:S01]  /*30d10*/  FMUL.FTZ R47, R35.reuse, R113 ;  /* 0x00000071232f7220 */ /* 0x040fe20000410000 */
[----:B------:R-:W-:Y:S01]  /*30d20*/  LOP3.LUT R33, R12, 0xffff0000, RZ, 0xc0, !PT ;  /* 0xffff00000c217812 */ /* 0x000fe200078ec0ff */
[-C--:B------:R-:W-:Y:S01]  /*30d30*/  FMUL.FTZ R35, R35, R106.reuse ;  /* 0x0000006a23237220 */ /* 0x080fe20000410000 */
[----:B------:R-:W-:Y:S01]  /*30d40*/  LOP3.LUT R37, R15, 0xffff0000, RZ, 0xc0, !PT ;  /* 0xffff00000f257812 */ /* 0x000fe200078ec0ff */
[----:B------:R-:W-:Y:S01]  /*30d50*/  IMAD.U32 R12, R11, 0x10000, RZ ;  /* 0x000100000b0c7824 */ /* 0x000fe200078e00ff */
[----:B------:R-:W-:Y:S01]  /*30d60*/  LOP3.LUT R34, R111, 0xffff0000, RZ, 0xc0, !PT ;  /* 0xffff00006f227812 */ /* 0x000fe200078ec0ff */
[C---:B------:R-:W-:Y:S01]  /*30d70*/  FMUL.FTZ R28, R36.reuse, R39 ;  /* 0x00000027241c7220 */ /* 0x040fe20000410000 */
[----:B------:R-:W-:Y:S01]  /*30d80*/  PRMT R107, R107, 0x5410, R40 ;  /* 0x000054106b6b7816 */ /* 0x000fe20000000028 */
[----:B------:R-:W-:Y:S01]  /*30d90*/  FMUL.FTZ R41, R36, R43 ;  /* 0x0000002b24297220 */ /* 0x000fe20000410000 */
[----:B------:R-:W-:Y:S01]  /*30da0*/  LOP3.LUT R108, R108, 0xffff0000, RZ, 0xc0, !PT ;  /* 0xffff00006c6c7812 */ /* 0x000fe200078ec0ff */
[C---:B------:R-:W-:Y:S01]  /*30db0*/  FFMA.FTZ R47, R30.reuse, R106, -R47 ;  /* 0x0000006a1e2f7223 */ /* 0x040fe2000001082f */
[----:B------:R-:W-:Y:S01]  /*30dc0*/  LOP3.LUT R13, R11, 0xffff0000, RZ, 0xc0, !PT ;  /* 0xffff00000b0d7812 */ /* 0x000fe200078ec0ff */
[----:B------:R-:W-:Y:S01]  /*30dd0*/  FFMA.FTZ R36, R30, R113, R35 ;  /* 0x000000711e247223 */ /* 0x000fe20000010023 */
[C---:B------:R-:W-:Y:S01]  /*30de0*/  FFMA.FTZ R43, R12.reuse, R43, R28 ;  /* 0x0000002b0c2b7223 */ /* 0x040fe2000001001c */
[----:B------:R-:W-:Y:S01]  /*30df0*/  FMUL.FTZ R30, R37, R34 ;  /* 0x00000022251e7220 */ /* 0x000fe20000410000 */
[----:B------:R-:W-:Y:S01]  /*30e00*/  FFMA.FTZ R41, R12, R39, -R41 ;  /* 0x000000270c297223 */ /* 0x000fe20000010829 */
[----:B------:R-:W-:-:S02]  /*30e10*/  IMAD.U32 R28, R112, 0x10000, RZ ;  /* 0x00010000701c7824 */ /* 0x000fc400078e00ff */
[-C--:B------:R-:W-:Y:S01]  /*30e20*/  FMUL.FTZ R40, R37, R108.reuse ;  /* 0x0000006c25287220 */ /* 0x080fe20000410000 */
[----:B------:R-:W-:Y:S02]  /*30e30*/  IMAD.U32 R12, R107, 0x10000, RZ ;  /* 0x000100006b0c7824 */ /* 0x000fe400078e00ff */
[----:B------:R-:W-:Y:S01]  /*30e40*/  FFMA.FTZ R108, R13, R108, -R30 ;  /* 0x0000006c0d6c7223 */ /* 0x000fe2000001081e */
[----:B------:R-:W-:Y:S01]  /*30e50*/  LOP3.LUT R112, R112, 0xffff0000, RZ, 0xc0, !PT ;  /* 0xffff000070707812 */ /* 0x000fe200078ec0ff */
[----:B------:R-:W-:Y:S01]  /*30e60*/  FMUL.FTZ R30, R31, R28 ;  /* 0x0000001c1f1e7220 */ /* 0x000fe20000410000 */
[C---:B------:R-:W-:Y:S01]  /*30e70*/  IMAD.U32 R9, R8.reuse, 0x10000, RZ ;  /* 0x0001000008097824 */ /* 0x040fe200078e00ff */
[----:B------:R-:W-:Y:S01]  /*30e80*/  LOP3.LUT R107, R107, 0xffff0000, RZ, 0xc0, !PT ;  /* 0xffff00006b6b7812 */ /* 0x000fe200078ec0ff */
[----:B------:R-:W-:Y:S01]  /*30e90*/  FMUL.FTZ R31, R31, R12 ;  /* 0x0000000c1f1f7220 */ /* 0x000fe20000410000 */
[----:B------:R-:W-:Y:S01]  /*30ea0*/  LOP3.LUT R8, R8, 0xffff0000, RZ, 0xc0, !PT ;  /* 0xffff000008087812 */ /* 0x000fe200078ec0ff */
[----:B------:R-:W-:Y:S01]  /*30eb0*/  FFMA.FTZ R40, R13, R34, R40 ;  /* 0x000000220d287223 */ /* 0x000fe20000010028 */
[----:B------:R-:W-:-:S02]  /*30ec0*/  IMAD.U32 R15, R14, 0x10000, RZ ;  /* 0x000100000e0f7824 */ /* 0x000fc400078e00ff */
        /* <DEDUP_REMOVED lines=32> */
.L_x_2223:
[----:B------:R-:W-:Y:S05]  /*310d0*/  BSYNC B2 ;  /* 0x0000000000027941 */ /* 0x000fea0003800000 */
.L_x_2222:
[----:B------:R-:W-:Y:S02]  /*310e0*/  LEA.HI.X.SX32 R49, R49, R32, 0x1, P1 ;  /* 0x0000002031317211 */ /* 0x000fe400008f0eff */
[----:B------:R-:W-:Y:S02]  /*310f0*/  LEA R30, P0, R51, R86, 0x1 ;  /* 0x00000056331e7211 */ /* 0x000fe400078008ff */
[----:B------:R-:W-:Y:S02]  /*31100*/  R2UR UR4, R84 ;  /* 0x00000000540472ca */ /* 0x000fe400000e0000 */
[----:B------:R-:W-:Y:S02]  /*31110*/  R2UR UR5, R85 ;  /* 0x00000000550572ca */ /* 0x000fe400000e0000 */
[----:B------:R-:W-:Y:S02]  /*31120*/  LEA.HI.X R31, R51, R87, R49, 0x1, P0 ;  /* 0x00000057331f7211 */ /* 0x000fe400000f0c31 */
[----:B------:R-:W-:-:S09]  /*31130*/  ISETP.GE.AND P0, PT, R29, R97, PT ;  /* 0x000000611d00720c */ /* 0x000fd20003f06270 */
[----:B-----5:R1:W-:Y:S04]  /*31140*/  ST.E.128 desc[UR4][R30.64], R8 ;  /* 0x000000081e007985 */ /* 0x0203e8000c101d04 */
[----:B------:R-:W-:Y:S05]  /*31150*/  @P0 BRA `(.L_x_2171) ;  /* 0x0000000c00480947 */ /* 0x000fea0003800000 */
[----:B------:R-:W-:Y:S02]  /*31160*/  IADD3 R89, P0, R29, R88, RZ ;  /* 0x000000581d597210 */ /* 0x000fe40007f1e0ff */
[----:B------:R-:W-:Y:S02]  /*31170*/  R2UR UR4, R84 ;  /* 0x00000000540472ca */ /* 0x000fe400000e0000 */
[----:B------:R-:W-:Y:S02]  /*31180*/  R2UR UR5, R85 ;  /* 0x00000000550572ca */ /* 0x000fe400000e0000 */
[----:B------:R-:W-:Y:S02]  /*31190*/  LEA.HI.X.SX32 R29, R29, R32, 0x1, P0 ;  /* 0x000000201d1d7211 */ /* 0x000fe400000f0eff */
[----:B-1----:R-:W-:-:S04]  /*311a0*/  LEA R8, P0, R89, R86, 0x1 ;  /* 0x0000005659087211 */ /* 0x002fc800078008ff */
[----:B------:R-:W-:-:S05]  /*311b0*/  LEA.HI.X R9, R89, R87, R29, 0x1, P0 ;  /* 0x0000005759097211 */ /* 0x000fca00000f0c1d */
[----:B------:R1:W-:Y:S01]  /*311c0*/  ST.E.128 desc[UR4][R8.64], R12 ;  /* 0x0000000c08007985 */ /* 0x0003e2000c101d04 */
[----:B------:R-:W-:Y:S05]  /*311d0*/  BRA `(.L_x_2171) ;  /* 0x0000000c00287947 */ /* 0x000fea0003800000 */
.L_x_2137:
[----:B------:R-:W2:Y:S01]  /*311e0*/  LDL.64 R8, [R82+0x10] ;  /* 0x0000100052087983 */ /* 0x000ea20000100a00 */
[----:B------:R-:W-:Y:S02]  /*311f0*/  R2UR UR4, R84 ;  /* 0x00000000540472ca */ /* 0x000fe400000e0000 */
[----:B------:R-:W-:Y:S01]  /*31200*/  R2UR UR5, R85 ;  /* 0x00000000550572ca */ /* 0x000fe200000e0000 */
[----:B------:R0:W5:Y:S04]  /*31210*/  LDL R10, [R83] ;  /* 0x00000000530a7983 */ /* 0x0001680000100800 */
[----:B------:R0:W5:Y:S08]  /*31220*/  LDL R11, [R83+0x4] ;  /* 0x00000400530b7983 */ /* 0x0001700000100800 */
[----:B--2---:R-:W2:Y:S01]  /*31230*/  LD.E R12, desc[UR4][R8.64+0x1c] ;  /* 0x00001c04080c7980 */ /* 0x004ea2000c101900 */
[----:B------:R-:W-:Y:S01]  /*31240*/  BSSY B2, `(.L_x_2224) ;  /* 0x0000005000027945 */ /* 0x000fe20003800000 */
[----:B--2---:R-:W-:-:S04]  /*31250*/  LOP3.LUT R12, R12, 0x1, RZ, 0xfc, !PT ;  /* 0x000000010c0c7812 */ /* 0x004fc800078efcff */
[----:B------:R-:W-:-:S13]  /*31260*/  ISETP.NE.AND P0, PT, R12, 0x3, PT ;  /* 0x000000030c00780c */ /* 0x000fda0003f05270 */
[----:B0-----:R-:W-:Y:S05]  /*31270*/  @!P0 BRA `(.L_x_2225) ;  /* 0x0000000000048947 */ /* 0x001fea0003800000 */
[----:B------:R-:W-:Y:S01]  /*31280*/  BPT.TRAP 0x1 ;  /* 0x000000040000795c */ /* 0x000fe20000300000 */
.L_x_2225:
[----:B------:R-:W-:Y:S05]  /*31290*/  BSYNC B2 ;  /* 0x0000000000027941 */ /* 0x000fea0003800000 */
.L_x_2224:
        /* <DEDUP_REMOVED lines=9> */
.L_x_2251:
[----:B------:R-:W-:Y:S05]  /*31330*/  BSYNC B2 ;  /* 0x0000000000027941 */ /* 0x000fea0003800000 */
.L_x_2226:
[----:B------:R-:W2:Y:S04]  /*31340*/  LDL.64 R14, [R82] ;  /* 0x00000000520e7983 */ /* 0x000ea80000100a00 */
[----:B------:R-:W3:Y:S04]  /*31350*/  LDL.64 R8, [R82+0x18] ;  /* 0x0000180052087983 */ /* 0x000ee80000100a00 */
[----:B------:R-:W4:Y:S04]  /*31360*/  LDL.64 R32, [R82+0x30] ;  /* 0x0000300052207983 */ /* 0x000f280000100a00 */
[----:B0-----:R-:W4:Y:S01]  /*31370*/  LDL.64 R10, [R82+0x20] ;  /* 0x00002000520a7983 */ /* 0x001f220000100a00 */
[----:B------:R-:W-:-:S02]  /*31380*/  R2UR UR8, R84 ;  /* 0x00000000540872ca */ /* 0x000fc400000e0000 */
[C---:B------:R-:W-:Y:S01]  /*31390*/  R2UR UR9, R85.reuse ;  /* 0x00000000550972ca */ /* 0x040fe200000e0000 */
[----:B------:R-:W4:Y:S01]  /*313a0*/  LDL R39, [R83] ;  /* 0x0000000053277983 */ /* 0x000f220000100800 */
[C---:B------:R-:W-:Y:S02]  /*313b0*/  R2UR UR4, R84.reuse ;  /* 0x00000000540472ca */ /* 0x040fe400000e0000 */
[C---:B------:R-:W-:Y:S01]  /*313c0*/  R2UR UR5, R85.reuse ;  /* 0x00000000550572ca */ /* 0x040fe200000e0000 */
[----:B------:R-:W5:Y:S01]  /*313d0*/  LDL.64 R12, [R82+0x38] ;  /* 0x00003800520c7983 */ /* 0x000f620000100a00 */
[C---:B------:R-:W-:Y:S02]  /*313e0*/  R2UR UR10, R84.reuse ;  /* 0x00000000540a72ca */ /* 0x040fe400000e0000 */
[----:B------:R-:W-:Y:S02]  /*313f0*/  R2UR UR11, R85 ;  /* 0x00000000550b72ca */ /* 0x000fe400000e0000 */
[----:B------:R-:W-:-:S02]  /*31400*/  R2UR UR6, R84 ;  /* 0x00000000540672ca */ /* 0x000fc400000e0000 */
[C---:B------:R-:W-:Y:S02]  /*31410*/  R2UR UR7, R85.reuse ;  /* 0x00000000550772ca */ /* 0x040fe400000e0000 */
[----:B------:R-:W-:Y:S02]  /*31420*/  R2UR UR12, R84 ;  /* 0x00000000540c72ca */ /* 0x000fe400000e0000 */
[----:B------:R-:W-:Y:S01]  /*31430*/  R2UR UR13, R85 ;  /* 0x00000000550d72ca */ /* 0x000fe200000e0000 */
[----:B--2---:R0:W2:Y:S04]  /*31440*/  LD.E R14, desc[UR8][R14.64] ;  /* 0x000000080e0e7980 */ /* 0x0040a8000c101900 */
[----:B---3--:R-:W3:Y:S04]  /*31450*/  LD.E R38, desc[UR4][R8.64] ;  /* 0x0000000408267980 */ /* 0x008ee8000c101900 */
[----:B----4-:R-:W4:Y:S04]  /*31460*/  LD.E R40, desc[UR10][R32.64] ;  /* 0x0000000a20287980 */ /* 0x010f28000c101900 */
[----:B------:R-:W4:Y:S04]  /*31470*/  LD.E.64 R34, desc[UR6][R10.64+0x10] ;  /* 0x000010060a227980 */ /* 0x000f28000c101b00 */
[----:B------:R1:W4:Y:S01]  /*31480*/  LD.E.64 R36, desc[UR12][R8.64+0x8] ;  /* 0x0000080c08247980 */ /* 0x000322000c101b00 */
[----:B------:R-:W-:Y:S01]  /*31490*/  IMAD R41, R39, 0x4800, RZ ;  /* 0x0000480027297824 */ /* 0x000fe200078e02ff */
[----:B------:R-:W-:Y:S02]  /*314a0*/  BSSY B2, `(.L_x_2228) ;  /* 0x0000055000027945 */ /* 0x000fe40003800000 */
[----:B------:R2:W5:Y:S02]  /*314b0*/  LD.E.64 R28, desc[UR4][R10.64+0x8] ;  /* 0x000008040a1c7980 */ /* 0x000564000c101b00 */
[----:B0-----:R-:W-:-:S02]  /*314c0*/  SHF.R.S32.HI R15, RZ, 0x1f, R41 ;  /* 0x0000001fff0f7819 */ /* 0x001fc40000011429 */
[----:B------:R0:W5:Y:S01]  /*314d0*/  LD.E.64 R30, desc[UR6][R10.64+0x18] ;  /* 0x000018060a1e7980 */ /* 0x000162000c101b00 */
[----:B-1----:R-:W-:Y:S01]  /*314e0*/  SHF.R.S32.HI R8, RZ, 0x1f, R77 ;  /* 0x0000001fff087819 */ /* 0x002fe2000001144d */
[----:B--2---:R-:W-:Y:S01]  /*314f0*/  IMAD R14, R77, -0x60, R14 ;  /* 0xffffffa04d0e7824 */ /* 0x004fe200078e020e */
[----:B---3--:R-:W-:-:S04]  /*31500*/  IADD3 R43, P0, R38, R41, RZ ;  /* 0x00000029262b7210 */ /* 0x008fc80007f1e0ff */
[----:B------:R-:W-:Y:S02]  /*31510*/  VIMNMX R45, R14, 0x60, PT ;  /* 0x000000600e2d7848 */ /* 0x000fe40003fe0100 */
[----:B------:R-:W-:Y:S02]  /*31520*/  LEA.HI.X.SX32 R15, R38, R15, 0x1, P0 ;  /* 0x0000000f260f7211 */ /* 0x000fe400000f0eff */
[----:B----4-:R-:W-:Y:S01]  /*31530*/  ISETP.GE.AND P0, PT, R40, R45, PT ;  /* 0x0000002d2800720c */ /* 0x010fe20003f06270 */
[-C--:B------:R-:W-:Y:S02]  /*31540*/  IMAD R9, R35, R77.reuse, RZ ;  /* 0x0000004d23097224 */ /* 0x080fe400078e02ff */
[----:B------:R-:W-:Y:S01]  /*31550*/  IMAD.WIDE.U32 R38, R34, R77, RZ ;  /* 0x0000004d22267225 */ /* 0x000fe200078e00ff */
[----:B------:R-:W-:-:S03]  /*31560*/  LEA R14, P1, R43, R36, 0x1 ;  /* 0x000000242b0e7211 */ /* 0x000fc600078208ff */
[----:B------:R-:W-:Y:S02]  /*31570*/  IMAD R9, R34, R8, R9 ;  /* 0x0000000822097224 */ /* 0x000fe400078e0209 */
[----:B------:R-:W-:Y:S01]  /*31580*/  IMAD.WIDE R34, R41, 0x2, R36 ;  /* 0x0000000229227825 */ /* 0x000fe200078e0224 */
[----:B------:R-:W-:-:S03]  /*31590*/  LEA.HI.X R15, R43, R37, R15, 0x1, P1 ;  /* 0x000000252b0f7211 */ /* 0x000fc600008f0c0f */
[----:B------:R-:W-:Y:S01]  /*315a0*/  IMAD.IADD R41, R39, 0x1, R9 ;  /* 0x0000000127297824 */ /* 0x000fe200078e0209 */
[----:B0-----:R-:W-:Y:S06]  /*315b0*/  @P0 BRA `(.L_x_2229) ;  /* 0x00000004000c0947 */ /* 0x001fec0003800000 */
[----:B------:R-:W-:Y:S02]  /*315c0*/  R2UR UR4, R84 ;  /* 0x00000000540472ca */ /* 0x000fe400000e0000 */
[----:B------:R-:W-:-:S13]  /*315d0*/  R2UR UR5, R85 ;  /* 0x00000000550572ca */ /* 0x000fda00000e0000 */
[----:B-----5:R-:W2:Y:S01]  /*315e0*/  LD.E.U8 R40, desc[UR4][R12.64] ;  /* 0x000000040c287980 */ /* 0x020ea2000c101100 */
[C---:B------:R-:W-:Y:S01]  /*315f0*/  LEA R36, P1, R38.reuse, R30, 0x1 ;  /* 0x0000001e26247211 */ /* 0x040fe200078208ff */
[----:B------:R-:W-:Y:S03]  /*31600*/  BSSY B3, `(.L_x_2230) ;  /* 0x000000c000037945 */ /* 0x000fe60003800000 */
[----:B------:R-:W-:Y:S02]  /*31610*/  LEA.HI.X R37, R38, R31, R41, 0x1, P1 ;  /* 0x0000001f26257211 */ /* 0x000fe400008f0c29 */
[----:B--2---:R-:W-:-:S04]  /*31620*/  LOP3.LUT R8, R40, 0x1, RZ, 0xc0, !PT ;  /* 0x0000000128087812 */ /* 0x004fc800078ec0ff */
[----:B------:R-:W-:-:S13]  /*31630*/  ISETP.NE.U32.AND P0, PT, R8, 0x1, PT ;  /* 0x000000010800780c */ /* 0x000fda0003f05070 */
[----:B------:R-:W-:Y:S05]  /*31640*/  @P0 BRA `(.L_x_2231) ;  /* 0x00000000001c0947 */ /* 0x000fea0003800000 */
[----:B------:R-:W-:Y:S02]  /*31650*/  R2UR UR4, R84 ;  /* 0x00000000540472ca */ /* 0x000fe400000e0000 */
[----:B------:R-:W-:-:S13]  /*31660*/  R2UR UR5, R85 ;  /* 0x00000000550572ca */ /* 0x000fda00000e0000 */
[----:B------:R-:W2:Y:S01]  /*31670*/  LD.E.128 R8, desc[UR4][R34.64] ;  /* 0x0000000422087980 */ /* 0x000ea2000c101d00 */
[----:B------:R-:W-:Y:S02]  /*31680*/  R2UR UR6, R84 ;  /* 0x00000000540672ca */ /* 0x000fe400000e0000 */
[----:B------:R-:W-:Y:S01]  /*31690*/  R2UR UR7, R85 ;  /* 0x00000000550772ca */ /* 0x000fe200000e0000 */
[----:B--2---:R0:W-:-:S12]  /*316a0*/  ST.E.128 desc[UR4][R36.64], R8 ;  /* 0x0000000824007985 */ /* 0x0041d8000c101d04 */
[----:B------:R0:W5:Y:S02]  /*316b0*/  LD.E.U8 R40, desc[UR6][R12.64] ;  /* 0x000000060c287980 */ /* 0x000164000c101100 */
.L_x_2231:
[----:B------:R-:W-:Y:S05]  /*316c0*/  BSYNC B3 ;  /* 0x0000000000037941 */ /* 0x000fea0003800000 */
.L_x_2230:
[----:B-----5:R-:W-:Y:S01]  /*316d0*/  LOP3.LUT P0, RZ, R40, 0x2, RZ, 0xc0, !PT ;  /* 0x0000000228ff7812 */ /* 0x020fe2000780c0ff */
[----:B------:R-:W-:-:S12]  /*316e0*/  BSSY B3, `(.L_x_2232) ;  /* 0x0000009000037945 */ /* 0x000fd80003800000 */
[----:B------:R-:W-:Y:S05]  /*316f0*/  @!P0 BRA `(.L_x_2233) ;  /* 0x00000000001c8947 */ /* 0x000fea0003800000 */
[----:B------:R-:W-:Y:S02]  /*31700*/  R2UR UR4, R84 ;  /* 0x00000000540472ca */ /* 0x000fe400000e0000 */
[----:B------:R-:W-:-:S13]  /*31710*/  R2UR UR5, R85 ;  /* 0x00000000550572ca */ /* 0x000fda00000e0000 */
[----:B0-----:R-:W2:Y:S01]  /*31720*/  LD.E.128 R8, desc[UR4][R14.64] ;  /* 0x000000040e087980 */ /* 0x001ea2000c101d00 */
[----:B------:R-:W-:Y:S02]  /*31730*/  R2UR UR6, R84 ;  /* 0x00000000540672ca */ /* 0x000fe400000e0000 */
[----:B------:R-:W-:Y:S01]  /*31740*/  R2UR UR7, R85 ;  /* 0x00000000550772ca */ /* 0x000fe200000e0000 */
[----:B--2---:R1:W-:-:S12]  /*31750*/  ST.E.128 desc[UR4][R36.64+0x40], R8 ;  /* 0x0000400824007985 */ /* 0x0043d8000c101d04 */
[----:B------:R1:W5:Y:S02]  /*31760*/  LD.E.U8 R40, desc[UR6][R12.64] ;  /* 0x000000060c287980 */ /* 0x000364000c101100 */
.L_x_2233:
[----:B------:R-:W-:Y:S05]  /*31770*/  BSYNC B3 ;  /* 0x0000000000037941 */ /* 0x000fea0003800000 */
.L_x_2232:
[----:B-----5:R-:W-:Y:S01]  /*31780*/  LOP3.LUT P0, RZ, R40, 0x4, RZ, 0xc0, !PT ;  /* 0x0000000428ff7812 */ /* 0x020fe2000780c0ff */
[----:B------:R-:W-:-:S12]  /*31790*/  BSSY B3, `(.L_x_2234) ;  /* 0x0000009000037945 */ /* 0x000fd80003800000 */
[----:B------:R-:W-:Y:S05]  /*317a0*/  @!P0 BRA `(.L_x_2235) ;  /* 0x00000000001c8947 */ /* 0x000fea0003800000 */
[----:B------:R-:W-:Y:S02]  /*317b0*/  R2UR UR4, R84 ;  /* 0x00000000540472ca */ /* 0x000fe400000e0000 */
[----:B------:R-:W-:-:S13]  /*317c0*/  R2UR UR5, R85 ;  /* 0x00000000550572ca */ /* 0x000fda00000e0000 */
[----:B01----:R-:W2:Y:S01]  /*317d0*/  LD.E.128 R8, desc[UR4][R34.64+0x3000] ;  /* 0x0030000422087980 */ /* 0x003ea2000c101d00 */
[----:B------:R-:W-:Y:S02]  /*317e0*/  R2UR UR6, R84 ;  /* 0x00000000540672ca */ /* 0x000fe400000e0000 */
[----:B------:R-:W-:Y:S01]  /*317f0*/  R2UR UR7, R85 ;  /* 0x00000000550772ca */ /* 0x000fe200000e0000 */
[----:B--2---:R2:W-:-:S12]  /*31800*/  ST.E.128 desc[UR4][R36.64+0x80], R8 ;  /* 0x0000800824007985 */ /* 0x0045d8000c101d04 */
[----:B------:R2:W5:Y:S02]  /*31810*/  LD.E.U8 R40, desc[UR6][R12.64] ;  /* 0x000000060c287980 */ /* 0x000564000c101100 */
.L_x_2235:
[----:B------:R-:W-:Y:S05]  /*31820*/  BSYNC B3 ;  /* 0x0000000000037941 */ /* 0x000fea0003800000 */
.L_x_2234:
[----:B-----5:R-:W-:Y:S01]  /*31830*/  LOP3.LUT P0, RZ, R40, 0x8, RZ, 0xc0, !PT ;  /* 0x0000000828ff7812 */ /* 0x020fe2000780c0ff */
[----:B------:R-:W-:-:S12]  /*31840*/  BSSY B3, `(.L_x_2236) ;  /* 0x0000009000037945 */ /* 0x000fd80003800000 */
[----:B------:R-:W-:Y:S05]  /*31850*/  @!P0 BRA `(.L_x_2237) ;  /* 0x00000000001c8947 */ /* 0x000fea0003800000 */
[----:B------:R-:W-:Y:S02]  /*31860*/  R2UR UR4, R84 ;  /* 0x00000000540472ca */ /* 0x000fe400000e0000 */
[----:B------:R-:W-:-:S13]  /*31870*/  R2UR UR5, R85 ;  /* 0x00000000550572ca */ /* 0x000fda00000e0000 */
[----:B012---:R-:W2:Y:S01]  /*31880*/  LD.E.128 R8, desc[UR4][R14.64+0x3000] ;  /* 0x003000040e087980 */ /* 0x007ea2000c101d00 */
[----:B------:R-:W-:Y:S02]  /*31890*/  R2UR UR6, R84 ;  /* 0x00000000540672ca */ /* 0x000fe400000e0000 */
[----:B------:R-:W-:Y:S01]  /*318a0*/  R2UR UR7, R85 ;  /* 0x00000000550772ca */ /* 0x000fe200000e0000 */
[----:B--2---:R3:W-:-:S12]  /*318b0*/  ST.E.128 desc[UR4][R36.64+0xc0], R8 ;  /* 0x0000c00824007985 */ /* 0x0047d8000c101d04 */
[----:B------:R3:W5:Y:S02]  /*318c0*/  LD.E.U8 R40, desc[UR6][R12.64] ;  /* 0x000000060c287980 */ /* 0x000764000c101100 */
.L_x_2237:
[----:B------:R-:W-:Y:S05]  /*318d0*/  BSYNC B3 ;  /* 0x0000000000037941 */ /* 0x000fea0003800000 */
.L_x_2236:
[----:B-----5:R-:W-:Y:S01]  /*318e0*/  LOP3.LUT P0, RZ, R40, 0x10, RZ, 0xc0, !PT ;  /* 0x0000001028ff7812 */ /* 0x020fe2000780c0ff */
[----:B------:R-:W-:-:S12]  /*318f0*/  BSSY B3, `(.L_x_2238) ;  /* 0x0000009000037945 */ /* 0x000fd80003800000 */
[----:B------:R-:W-:Y:S05]  /*31900*/  @!P0 BRA `(.L_x_2239) ;  /* 0x00000000001c8947 */ /* 0x000fea0003800000 */
[----:B------:R-:W-:Y:S02]  /*31910*/  R2UR UR4, R84 ;  /* 0x00000000540472ca */ /* 0x000fe400000e0000 */
[----:B------:R-:W-:-:S13]  /*31920*/  R2UR UR5, R85 ;  /* 0x00000000550572ca */ /* 0x000fda00000e0000 */
[----:B0123--:R-:W2:Y:S01]  /*31930*/  LD.E.128 R8, desc[UR4][R34.64+0x6000] ;  /* 0x0060000422087980 */ /* 0x00fea2000c101d00 */
[----:B------:R-:W-:Y:S02]  /*31940*/  R2UR UR6, R84 ;  /* 0x00000000540672ca */ /* 0x000fe400000e0000 */
[----:B------:R-:W-:Y:S01]  /*31950*/  R2UR UR7, R85 ;  /* 0x00000000550772ca */ /* 0x000fe200000e0000 */
[----:B--2---:R4:W-:-:S12]  /*31960*/  ST.E.128 desc[UR4][R36.64+0x100], R8 ;  /* 0x0001000824007985 */ /* 0x0049d8000c101d04 */
[----:B------:R4:W5:Y:S02]  /*31970*/  LD.E.U8 R40, desc[UR6][R12.64] ;  /* 0x000000060c287980 */ /* 0x000964000c101100 */
.L_x_2239:
[----:B------:R-:W-:Y:S05]  /*31980*/  BSYNC B3 ;  /* 0x0000000000037941 */ /* 0x000fea0003800000 */
.L_x_2238:
[----:B-----5:R-:W-:-:S13]  /*31990*/  LOP3.LUT P0, RZ, R40, 0x20, RZ, 0xc0, !PT ;  /* 0x0000002028ff7812 */ /* 0x020fda000780c0ff */
[----:B------:R-:W-:Y:S05]  /*319a0*/  @!P0 BRA `(.L_x_2229) ;  /* 0x0000000000108947 */ /* 0x000fea0003800000 */
[----:B------:R-:W-:Y:S02]  /*319b0*/  R2UR UR4, R84 ;  /* 0x00000000540472ca */ /* 0x000fe400000e0000 */
[----:B------:R-:W-:-:S13]  /*319c0*/  R2UR UR5, R85 ;  /* 0x00000000550572ca */ /* 0x000fda00000e0000 */
[----:B01234-:R-:W2:Y:S04]  /*319d0*/  LD.E.128 R8, desc[UR4][R14.64+0x6000] ;  /* 0x006000040e087980 */ /* 0x01fea8000c101d00 */
[----:B--2---:R0:W-:Y:S02]  /*319e0*/  ST.E.128 desc[UR4][R36.64+0x140], R8 ;  /* 0x0001400824007985 */ /* 0x0041e4000c101d04 */
.L_x_2229:
[----:B------:R-:W-:Y:S05]  /*319f0*/  BSYNC B2 ;  /* 0x0000000000027941 */ /* 0x000fea0003800000 */
.L_x_2228:
[----:B------:R-:W-:Y:S02]  /*31a00*/  R2UR UR4, R84 ;  /* 0x00000000540472ca */ /* 0x000fe400000e0000 */
[----:B------:R-:W-:-:S13]  /*31a10*/  R2UR UR5, R85 ;  /* 0x00000000550572ca */ /* 0x000fda00000e0000 */
[----:B------:R-:W0:Y:S02]  /*31a20*/  LD.E R32, desc[UR4][R32.64] ;  /* 0x0000000420207980 */ /* 0x000e24000c101900 */
[----:B01234-:R-:W-:-:S05]  /*31a30*/  VIADD R8, R32, 0x40 ;  /* 0x0000004020087836 */ /* 0x01ffca0000000000 */
[----:B------:R-:W-:-:S13]  /*31a40*/  ISETP.GE.AND P0, PT, R8, R45, PT ;  /* 0x0000002d0800720c */ /* 0x000fda0003f06270 */
[----:B------:R-:W-:Y:S05]  /*31a50*/  @P0 BRA `(.L_x_2171) ;  /* 0x0000000400080947 */ /* 0x000fea0003800000 */
[----:B------:R-:W-:Y:S02]  /*31a60*/  R2UR UR4, R84 ;  /* 0x00000000540472ca */ /* 0x000fe400000e0000 */
[----:B------:R-:W-:-:S13]  /*31a70*/  R2UR UR5, R85 ;  /* 0x00000000550572ca */ /* 0x000fda00000e0000 */
[----:B-----5:R-:W2:Y:S02]  /*31a80*/  LD.E.U8 R32, desc[UR4][R12.64] ;  /* 0x000000040c207980 */ /* 0x020ea4000c101100 */
[----:B--2---:R-:W-:-:S04]  /*31a90*/  LOP3.LUT R8, R32, 0x1, RZ, 0xc0, !PT ;  /* 0x0000000120087812 */ /* 0x004fc800078ec0ff */
[----:B------:R-:W-:-:S13]  /*31aa0*/  ISETP.NE.U32.AND P0, PT, R8, 0x1, PT ;  /* 0x000000010800780c */ /* 0x000fda0003f05070 */
[----:B------:R-:W-:Y:S02]  /*31ab0*/  @!P0 R2UR UR4, R84 ;  /* 0x00000000540482ca */ /* 0x000fe400000e0000 */
[----:B------:R-:W-:-:S13]  /*31ac0*/  @!P0 R2UR UR5, R85 ;  /* 0x00000000550582ca */ /* 0x000fda00000e0000 */
[----:B------:R-:W2:Y:S01]  /*31ad0*/  @!P0 LD.E.128 R8, desc[UR4][R34.64+0x2000] ;  /* 0x0020000422088980 */ /* 0x000ea2000c101d00 */
[----:B------:R-:W-:Y:S02]  /*31ae0*/  IADD3 R39, P1, R28, R38, RZ ;  /* 0x000000261c277210 */ /* 0x000fe40007f3e0ff */
[----:B------:R-:W-:Y:S02]  /*31af0*/  @!P0 R2UR UR6, R84 ;  /* 0x00000000540682ca */ /* 0x000fe400000e0000 */
[----:B------:R-:W-:Y:S01]  /*31b00*/  @!P0 R2UR UR7, R85 ;  /* 0x00000000550782ca */ /* 0x000fe200000e0000 */
[----:B------:R-:W-:Y:S01]  /*31b10*/  IMAD.X R29, R29, 0x1, R41, P1 ;  /* 0x000000011d1d7824 */ /* 0x000fe200008e0629 */
[----:B------:R-:W-:-:S04]  /*31b20*/  LEA R28, P1, R39, R30, 0x1 ;  /* 0x0000001e271c7211 */ /* 0x000fc800078208ff */
[----:B------:R-:W-:-:S05]  /*31b30*/  LEA.HI.X R29, R39, R31, R29, 0x1, P1 ;  /* 0x0000001f271d7211 */ /* 0x000fca00008f0c1d */
[----:B--2---:R0:W-:Y:S04]  /*31b40*/  @!P0 ST.E.128 desc[UR4][R28.64], R8 ;  /* 0x000000081c008985 */ /* 0x0041e8000c101d04 */
[----:B------:R-:W2:Y:S01]  /*31b50*/  @!P0 LD.E.U8 R32, desc[UR6][R12.64] ;  /* 0x000000060c208980 */ /* 0x000ea2000c101100 */
[----:B------:R-:W-:Y:S01]  /*31b60*/  BSSY B2, `(.L_x_2240) ;  /* 0x000000a000027945 */ /* 0x000fe20003800000 */
[----:B--2---:R-:W-:-:S13]  /*31b70*/  LOP3.LUT P0, RZ, R32, 0x2, RZ, 0xc0, !PT ;  /* 0x0000000220ff7812 */ /* 0x004fda000780c0ff */
[----:B0-----:R-:W-:Y:S05]  /*31b80*/  @!P0 BRA `(.L_x_2241) ;  /* 0x00000000001c8947 */ /* 0x001fea0003800000 */
[----:B------:R-:W-:Y:S02]  /*31b90*/  R2UR UR4, R84 ;  /* 0x00000000540472ca */ /* 0x000fe400000e0000 */
[----:B------:R-:W-:-:S13]  /*31ba0*/  R2UR UR5, R85 ;  /* 0x00000000550572ca */ /* 0x000fda00000e0000 */
[----:B------:R-:W2:Y:S01]  /*31bb0*/  LD.E.128 R8, desc[UR4][R14.64+0x2000] ;  /* 0x002000040e087980 */ /* 0x000ea2000c101d00 */
[----:B------:R-:W-:Y:S02]  /*31bc0*/  R2UR UR6, R84 ;  /* 0x00000000540672ca */ /* 0x000fe400000e0000 */
[----:B------:R-:W-:Y:S01]  /*31bd0*/  R2UR UR7, R85 ;  /* 0x00000000550772ca */ /* 0x000fe200000e0000 */
[----:B--2---:R0:W-:-:S12]  /*31be0*/  ST.E.128 desc[UR4][R28.64+0x40], R8 ;  /* 0x000040081c007985 */ /* 0x0041d8000c101d04 */
[----:B------:R0:W5:Y:S02]  /*31bf0*/  LD.E.U8 R32, desc[UR6][R12.64] ;  /* 0x000000060c207980 */ /* 0x000164000c101100 */
.L_x_2241:
[----:B------:R-:W-:Y:S05]  /*31c00*/  BSYNC B2 ;  /* 0x0000000000027941 */ /* 0x000fea0003800000 */
.L_x_2240:
        /* <DEDUP_REMOVED lines=10> */
.L_x_2243:
[----:B------:R-:W-:Y:S05]  /*31cb0*/  BSYNC B2 ;  /* 0x0000000000027941 */ /* 0x000fea0003800000 */
.L_x_2242:
        /* <DEDUP_REMOVED lines=10> */
.L_x_2245:
[----:B------:R-:W-:Y:S05]  /*31d60*/  BSYNC B2 ;  /* 0x0000000000027941 */ /* 0x000fea0003800000 */
.L_x_2244:
        /* <DEDUP_REMOVED lines=10> */
.L_x_2247:
[----:B------:R-:W-:Y:S05]  /*31e10*/  BSYNC B2 ;  /* 0x0000000000027941 */ /* 0x000fea0003800000 */
.L_x_2246:
[----:B-----5:R-:W-:-:S13]  /*31e20*/  LOP3.LUT P0, RZ, R32, 0x20, RZ, 0xc0, !PT ;  /* 0x0000002020ff7812 */ /* 0x020fda000780c0ff */
[----:B------:R-:W-:Y:S05]  /*31e30*/  @!P0 BRA `(.L_x_2171) ;  /* 0x0000000000108947 */ /* 0x000fea0003800000 */
[----:B------:R-:W-:Y:S02]  /*31e40*/  R2UR UR4, R84 ;  /* 0x00000000540472ca */ /* 0x000fe400000e0000 */
[----:B------:R-:W-:-:S13]  /*31e50*/  R2UR UR5, R85 ;  /* 0x00000000550572ca */ /* 0x000fda00000e0000 */
[----:B0123--:R-:W2:Y:S04]  /*31e60*/  LD.E.128 R8, desc[UR4][R14.64+0x8000] ;  /* 0x008000040e087980 */ /* 0x00fea8000c101d00 */
[----:B--2---:R4:W-:Y:S02]  /*31e70*/  ST.E.128 desc[UR4][R28.64+0x140], R8 ;  /* 0x000140081c007985 */ /* 0x0049e4000c101d04 */
.L_x_2171:
[----:B------:R-:W-:Y:S05]  /*31e80*/  BSYNC B0 ;  /* 0x0000000000007941 */ /* 0x000fea0003800000 */
.L_x_2136:
        /* <DEDUP_REMOVED lines=8> */
[----:B0-----:R-:W-:-:S02]  /*31f10*/  LOP3.LUT P0, RZ, R9, 0x7f, RZ, 0xc0, !PT ;  /* 0x0000007f09ff7812 */ /* 0x001fc4000780c0ff */
[----:B------:R-:W-:-:S05]  /*31f20*/  LEA.HI R8, R9, 0x8, RZ, 0x19 ;  /* 0x0000000809087811 */ /* 0x000fca00078fc8ff */
[----:B-1----:R0:W-:Y:S06]  /*31f30*/  BAR.SYNC.DEFER_BLOCKING R8, 0x80 ;  /* 0x000200080000751d */ /* 0x0021ec0000010000 */
[----:B------:R-:W-:Y:S05]  /*31f40*/  @P0 BRA `(.L_x_2248) ;  /* 0x0000000000240947 */ /* 0x000fea0003800000 */
[----:B0-----:R-:W2:Y:S01]  /*31f50*/  LDL.64 R8, [R82+0x10] ;  /* 0x0000100052087983 */ /* 0x001ea20000100a00 */
[----:B------:R-:W-:Y:S02]  /*31f60*/  R2UR UR4, R84 ;  /* 0x00000000540472ca */ /* 0x000fe400000e0000 */
[----:B------:R-:W-:Y:S01]  /*31f70*/  R2UR UR5, R85 ;  /* 0x00000000550572ca */ /* 0x000fe200000e0000 */
[----:B------:R-:W3:-:S12]  /*31f80*/  LDL R83, [R83] ;  /* 0x0000000053537983 */ /* 0x000ed80000100800 */
[----:B--2---:R-:W2:Y:S02]  /*31f90*/  LD.E.64 R8, desc[UR4][R8.64+0x30] ;  /* 0x0000300408087980 */ /* 0x004ea4000c101b00 */
[----:B--2---:R-:W-:-:S05]  /*31fa0*/  MOV R10, R8 ;  /* 0x00000008000a7202 */ /* 0x004fca0000000f00 */
[----:B---3--:R-:W-:-:S05]  /*31fb0*/  IMAD R10, R83, 0x8, R10 ;  /* 0x00000008530a7824 */ /* 0x008fca00078e020a */
[----:B------:R-:W-:-:S04]  /*31fc0*/  PRMT R10, RZ, 0x654, R10 ;  /* 0x00000654ff0a7816 */ /* 0x000fc8000000000a */
[----:B------:R1:W-:Y:S03]  /*31fd0*/  SYNCS.ARRIVE.TRANS64.RED.A1T0 RZ, [R10+URZ], RZ ;  /* 0x000000ff0aff79a7 */ /* 0x0003e6000810043f */
.L_x_2248:
[----:B-----5:R-:W-:-:S04]  /*31fe0*/  IMAD.MOV.U32 R97, RZ, RZ, 0x0 ;  /* 0x00000000ff617424 */ /* 0x020fc800078e00ff */
[----:B01----:R-:W-:Y:S05]  /*31ff0*/  RET.REL.NODEC R96 `(_ZN7cutlass13device_kernelIN5flash11enable_sm90INS1_16FlashAttnFwdSm90INS1_25CollectiveMainloopFwdSm90ILi2EN4cute5tupleIJNS5_1CILi1EEES8_S8_EEENS6_IJNS7_ILi128EEENS7_ILi96EEENS7_ILi192EEEEEELi192ENS_10bfloat16_tEfNS_4arch4Sm90ELb0ELb1ELb1ELb1ELb0ELb1ELb0ELb1ELb1ELb1ELb0ELb0EEENS1_21CollectiveEpilogueFwdINS6_IJSA_SC_SB_EEES9_SE_SG_Li256ELb1ELb1ELb0ELb0EEENS1_36VarlenDynamicPersistentTileSchedulerILi128ELi96ELi256ELi128ELb0ELb1ELb1ELb1ELb0ELb1EEEEEEEEEvNT_6ParamsE) ;  /* 0xfffffce060007950 */ /* 0x003fea0003c3ffff */
.L_x_2146:
[----:B0-----:R0:W1:Y:S02]  /*32000*/  SYNCS.PHASECHK.TRANS64.TRYWAIT P0, [R10+URZ], R11 ;  /* 0x0000000b0a0075a7 */ /* 0x001064000800017f */
[----:B-1----:R-:W-:Y:S05]  /*32010*/  @!P0 NANOSLEEP.SYNCS 0x989680 ;  /* 0x009896800000895d */ /* 0x002fea0003900000 */
[----:B------:R-:W1:Y:S02]  /*32020*/  @!P0 SYNCS.PHASECHK.TRANS64 P0, [R10+URZ], R11 ;  /* 0x0000000b0a0085a7 */ /* 0x000e64000800007f */
[----:B-1----:R-:W-:Y:S05]  /*32030*/  @!P0 BRA `(.L_x_2146) ;  /* 0xfffffffc00f08947 */ /* 0x002fea000383ffff */
[----:B------:R-:W-:Y:S05]  /*32040*/  BRA `(.L_x_2249) ;  /* 0xffffff6800347947 */ /* 0x000fea000383ffff */
.L_x_2201:
[----:B0-----:R0:W1:Y:S02]  /*32050*/  SYNCS.PHASECHK.TRANS64.TRYWAIT P0, [R74+URZ], R75 ;  /* 0x0000004b4a0075a7 */ /* 0x001064000800017f */
[----:B-1----:R-:W-:Y:S05]  /*32060*/  @!P0 NANOSLEEP.SYNCS 0x989680 ;  /* 0x009896800000895d */ /* 0x002fea0003900000 */
[----:B------:R-:W1:Y:S02]  /*32070*/  @!P0 SYNCS.PHASECHK.TRANS64 P0, [R74+URZ], R75 ;  /* 0x0000004b4a0085a7 */ /* 0x000e64000800007f */
[----:B-1----:R-:W-:Y:S05]  /*32080*/  @!P0 BRA `(.L_x_2201) ;  /* 0xfffffffc00f08947 */ /* 0x002fea000383ffff */
[----:B------:R-:W-:Y:S05]  /*32090*/  BRA `(.L_x_2250) ;  /* 0xffffffac00c47947 */ /* 0x000fea000383ffff */
.L_x_2227:
[----:B0-----:R0:W1:Y:S02]  /*320a0*/  SYNCS.PHASECHK.TRANS64.TRYWAIT P0, [R10+URZ], R11 ;  /* 0x0000000b0a0075a7 */ /* 0x001064000800017f */
[----:B-1----:R-:W-:Y:S05]  /*320b0*/  @!P0 NANOSLEEP.SYNCS 0x989680 ;  /* 0x009896800000895d */ /* 0x002fea0003900000 */
[----:B------:R-:W1:Y:S02]  /*320c0*/  @!P0 SYNCS.PHASECHK.TRANS64 P0, [R10+URZ], R11 ;  /* 0x0000000b0a0085a7 */ /* 0x000e64000800007f */
[----:B-1----:R-:W-:Y:S05]  /*320d0*/  @!P0 BRA `(.L_x_2227) ;  /* 0xfffffffc00f08947 */ /* 0x002fea000383ffff */
[----:B------:R-:W-:Y:S05]  /*320e0*/  BRA `(.L_x_2251) ;  /* 0xfffffff000907947 */ /* 0x000fea000383ffff */
.L_x_2252:
        /* <DEDUP_REMOVED lines=9> */
.L_x_3241:


//--------------------- .text._ZN7cutlass13device_kernelIN5flash11enable_sm90INS1_16FlashAttnFwdSm90INS1_25CollectiveMainloopFwdSm90ILi2EN4cute5tupleIJNS5_1CILi1EEES8_S8_EEENS6_IJNS7_ILi128EEENS7_ILi112EEENS7_ILi192EEEEEELi192ENS_10bfloat16_tEfNS_4arch4Sm90ELb1ELb0ELb1ELb0ELb0ELb0ELb0ELb1ELb1ELb1ELb0ELb0EEENS1_21CollectiveEpilogueFwdINS6_IJSA_SC_SB_EEES9_SE_SG_Li256ELb0ELb1ELb0ELb0EEENS1_30DynamicPersistentTileSchedulerILi256ELi128ELb0ELb1ELb1EEEEEEEEEvNT_6ParamsE --------------------------
	.section	.text._ZN7cutlass13device_kernelIN5flash11enable_sm90INS1_16FlashAttnFwdSm90INS1_25CollectiveMainloopFwdSm90ILi2EN4cute5tupleIJNS5_1CILi1EEES8_S8_EEENS6_IJNS7_ILi128EEENS7_ILi112EEENS7_ILi192EEEEEELi192ENS_10bfloat16_tEfNS_4arch4Sm90ELb1ELb0ELb1ELb0ELb0ELb0ELb0ELb1ELb1ELb1ELb0ELb0EEENS1_21CollectiveEpilogueFwdINS6_IJSA_SC_SB_EEES9_SE_SG_Li256ELb0ELb1ELb0ELb0EEENS1_30DynamicPersistentTileSchedulerILi256ELi128ELb0ELb1ELb1EEEEEEEEEvNT_6ParamsE,"ax",@progbits
	.align	128
.text._ZN7cutlass13device_kernelIN5flash11enable_sm90INS1_16FlashAttnFwdSm90INS1_25CollectiveMainloopFwdSm90ILi2EN4cute5tupleIJNS5_1CILi1EEES8_S8_EEENS6_IJNS7_ILi128EEENS7_ILi112EEENS7_ILi192EEEEEELi192ENS_10bfloat16_tEfNS_4arch4Sm90ELb1ELb0ELb1ELb0ELb0ELb0ELb0ELb1ELb1ELb1ELb0ELb0EEENS1_21CollectiveEpilogueFwdINS6_IJSA_SC_SB_EEES9_SE_SG_Li256ELb0ELb1ELb0ELb0EEENS1_30DynamicPersistentTileSchedulerILi256ELi128ELb0ELb1ELb1EEEEEEEEEvNT_6ParamsE:
        .type           _ZN7cutlass13device_kernelIN5flash11enable_sm90INS1_16FlashAttnFwdSm90INS1_25CollectiveMainloopFwdSm90ILi2EN4cute5tupleIJNS5_1CILi1EEES8_S8_EEENS6_IJNS7_ILi128EEENS7_ILi112EEENS7_ILi192EEEEEELi192ENS_10bfloat16_tEfNS_4arch4Sm90ELb1ELb0ELb1ELb0ELb0ELb0ELb0ELb1ELb1ELb1ELb0ELb0EEENS1_21CollectiveEpilogueFwdINS6_IJSA_SC_SB_EEES9_SE_SG_Li256ELb0ELb1ELb0ELb0EEENS1_30DynamicPersistentTileSchedulerILi256ELi128ELb0ELb1ELb1EEEEEEEEEvNT_6ParamsE,@function
        .size           _ZN7cutlass13device_kernelIN5flash11enable_sm90INS1_16FlashAttnFwdSm90INS1_25CollectiveMainloopFwdSm90ILi2EN4cute5tupleIJNS5_1CILi1EEES8_S8_EEENS6_IJNS7_ILi128EEENS7_ILi112EEENS7_ILi192EEEEEELi192ENS_10bfloat16_tEfNS_4arch4Sm90ELb1ELb0ELb1ELb0ELb0ELb0ELb0ELb1ELb1ELb1ELb0ELb0EEENS1_21CollectiveEpilogueFwdINS6_IJSA_SC_SB_EEES9_SE_SG_Li256ELb0ELb1ELb0ELb0EEENS1_30DynamicPersistentTileSchedulerILi256ELi128ELb0ELb1ELb1EEEEEEEEEvNT_6ParamsE,(.L_x_3243 - _ZN7cutlass13device_kernelIN5flash11enable_sm90INS1_16FlashAttnFwdSm90INS1_25CollectiveMainloopFwdSm90ILi2EN4cute5tupleIJNS5_1CILi1EEES8_S8_EEENS6_IJNS7_ILi128EEENS7_ILi112EEENS7_ILi192EEEEEELi192ENS_10bfloat16_tEfNS_4arch4Sm90ELb1ELb0ELb1ELb0ELb0ELb0ELb0ELb1ELb1ELb1ELb0ELb0EEENS1_21CollectiveEpilogueFwdINS6_IJSA_SC_SB_EEES9_SE_SG_Li256ELb0ELb1ELb0ELb0EEENS1_30DynamicPersistentTileSchedulerILi256ELi128ELb0ELb1ELb1EEEEEEEEEvNT_6ParamsE)
        .other          _ZN7cutlass13device_kernelIN5flash11enable_sm90INS1_16FlashAttnFwdSm90INS1_25CollectiveMainloopFwdSm90ILi2EN4cute5tupleIJNS5_1CILi1EEES8_S8_EEENS6_IJNS7_ILi128EEENS7_ILi112EEENS7_ILi192EEEEEELi192ENS_10bfloat16_tEfNS_4arch4Sm90ELb1ELb0ELb1ELb0ELb0ELb0ELb0ELb1ELb1ELb1ELb0ELb0EEENS1_21CollectiveEpilogueFwdINS6_IJSA_SC_SB_EEES9_SE_SG_Li256ELb0ELb1ELb0ELb0EEENS1_30DynamicPersistentTileSchedulerILi256ELi128ELb0ELb1ELb1EEEEEEEEEvNT_6ParamsE,@"STO_CUDA_ENTRY STV_DEFAULT"
_ZN7cutlass13device_kernelIN5flash11enable_sm90INS1_16FlashAttnFwdSm90INS1_25CollectiveMainloopFwdSm90ILi2EN4cute5tupleIJNS5_1CILi1EEES8_S8_EEENS6_IJNS7_ILi128EEENS7_ILi112EEENS7_ILi192EEEEEELi192ENS_10bfloat16_tEfNS_4arch4Sm90ELb1ELb0ELb1ELb0ELb0ELb0ELb0ELb1ELb1ELb1ELb0ELb0EEENS1_21CollectiveEpilogueFwdINS6_IJSA_SC_SB_EEES9_SE_SG_Li256ELb0ELb1ELb0ELb0EEENS1_30DynamicPersistentTileSchedulerILi256ELi128ELb0ELb1ELb1EEEEEEEEEvNT_6ParamsE:
        /* <DEDUP_REMOVED lines=17> */
.L_x_2254:
[----:B------:R-:W-:Y:S05]  /*0110*/  BSYNC B0 ;  /* 0x0000000000007941 */ /* 0x000fea0003800000 */
.L_x_2253:
        /* <DEDUP_REMOVED lines=40> */
.L_x_2255:
        /* <DEDUP_REMOVED lines=22> */
.L_x_2256:
        /* <DEDUP_REMOVED lines=18> */
.L_x_2257:
        /* <DEDUP_REMOVED lines=22> */
.L_x_2258:
        /* <DEDUP_REMOVED lines=22> */
.L_x_2259:
[----:B0-----:R-:W-:Y:S01]  /*08e0*/  ISETP.NE.AND P0, PT, R2, RZ, PT ;  /* 0x000000ff0200720c */ /* 0x001fe20003f05270 */
[----:B------:R-:W-:Y:S01]  /*08f0*/  IMAD.MOV.U32 R2, RZ, RZ, 0x1 ;  /* 0x00000001ff027424 */ /* 0x000fe200078e00ff */
[----:B------:R-:W-:-:S04]  /*0900*/  NOP ;  /* 0x0000000000007918 */ /* 0x000fc80000000000 */
[----:B------:R-:W-:-:S05]  /*0910*/  SEL R2, R2, 0x2, !P0 ;  /* 0x0000000202027807 */ /* 0x000fca0004000000 */
[----:B------:R0:W-:Y:S01]  /*0920*/  STL [R1+0x30], R2 ;  /* 0x0000300201007387 */ /* 0x0001e20000100800 */
[----:B-123--:R-:W-:Y:S06]  /*0930*/  BAR.SYNC.DEFER_BLOCKING 0x0 ;  /* 0x0000000000007b1d */ /* 0x00efec0000010000 */
[----:B------:R-:W-:Y:S05]  /*0940*/  @!P0 BRA `(.L_x_2260) ;  /* 0x0000011800548947 */ /* 0x000fea0003800000 */
.L_x_2261:
        /* <DEDUP_REMOVED lines=10> */
[----:B------:R-:W2:Y:S01]  /*09f0*/  LDL.LU R12, [R1+0x30] ;  /* 0x00003000010c7983 */ /* 0x000ea20000300800 */
[----:B0-----:R-:W0:Y:S02]  /*0a00*/  S2R R2, SR_TID.X ;  /* 0x0000000000027919 */ /* 0x001e240000002100 */
[----:B0-----:R-:W-:-:S05]  /*0a10*/  VIADD R217, R2, 0xffffff80 ;  /* 0xffffff8002d97836 */ /* 0x001fca0000000000 */
[----:B------:R-:W-:-:S04]  /*0a20*/  SHF.R.S32.HI R0, RZ, 0x1f, R217 ;  /* 0x0000001fff007819 */ /* 0x000fc800000114d9 */
[CC--:B------:R-:W-:Y:S02]  /*0a30*/  LEA.HI R2, R0.reuse, R217.reuse, RZ, 0x7 ;  /* 0x000000d900027211 */ /* 0x0c0fe400078f38ff */
[-C--:B------:R-:W-:Y:S02]  /*0a40*/  LEA.HI R3, R0, R217.reuse, RZ, 0x4 ;  /* 0x000000d900037211 */ /* 0x080fe400078f20ff */
[----:B------:R-:W-:Y:S02]  /*0a50*/  LOP3.LUT R210, R2, 0xffffff80, RZ, 0xc0, !PT ;  /* 0xffffff8002d27812 */ /* 0x000fe400078ec0ff */
[----:B------:R-:W-:Y:S02]  /*0a60*/  LEA.HI R4, R0, R217, RZ, 0x5 ;  /* 0x000000d900047211 */ /* 0x000fe400078f28ff */
[----:B------:R-:W-:Y:S01]  /*0a70*/  SHF.R.S32.HI R6, RZ, 0x4, R3 ;  /* 0x00000004ff067819 */ /* 0x000fe20000011403 */
[----:B------:R-:W-:Y:S02]  /*0a80*/  IMAD.IADD R210, R217, 0x1, -R210 ;  /* 0x00000001d9d27824 */ /* 0x000fe400078e0ad2 */
[----:B------:R-:W-:Y:S01]  /*0a90*/  IMAD.SHL.U32 R5, R4, 0x20, RZ ;  /* 0x0000002004057824 */ /* 0x000fe200078e00ff */
[----:B------:R-:W-:-:S02]  /*0aa0*/  LOP3.LUT R4, R3, 0x3fffff0, RZ, 0xc0, !PT ;  /* 0x03fffff003047812 */ /* 0x000fc400078ec0ff */
[----:B------:R-:W-:Y:S02]  /*0ab0*/  SHF.R.S32.HI R7, RZ, 0x1f, R210 ;  /* 0x0000001fff077819 */ /* 0x000fe400000114d2 */
[----:B------:R-:W-:Y:S02]  /*0ac0*/  LEA.HI R3, R3, R6, RZ, 0x1 ;  /* 0x0000000603037211 */ /* 0x000fe400078f08ff */
[----:B------:R-:W-:Y:S02]  /*0ad0*/  LEA.HI R8, R7, R210, RZ, 0x2 ;  /* 0x000000d207087211 */ /* 0x000fe400078f10ff */
[----:B------:R-:W-:Y:S02]  /*0ae0*/  LOP3.LUT R3, R3, 0x1ffffffe, RZ, 0xc0, !PT ;  /* 0x1ffffffe03037812 */ /* 0x000fe400078ec0ff */
[----:B------:R-:W-:Y:S02]  /*0af0*/  LEA.HI R11, R0, R217, RZ, 0x2 ;  /* 0x000000d9000b7211 */ /* 0x000fe400078f10ff */
[--C-:B------:R-:W-:Y:S01]  /*0b00*/  SHF.R.S32.HI R9, RZ, 0x2, R8.reuse ;  /* 0x00000002ff097819 */ /* 0x100fe20000011408 */
[----:B------:R-:W-:Y:S01]  /*0b10*/  IMAD.IADD R3, R6, 0x1, -R3 ;  /* 0x0000000106037824 */ /* 0x000fe200078e0a03 */
[----:B------:R-:W-:-:S02]  /*0b20*/  SHF.R.S32.HI R10, RZ, 0x1f, R8 ;  /* 0x0000001fff0a7819 */ /* 0x000fc40000011408 */
[----:B------:R-:W-:Y:S02]  /*0b30*/  LOP3.LUT R6, R11, 0xfffffffc, RZ, 0xc0, !PT ;  /* 0xfffffffc0b067812 */ /* 0x000fe400078ec0ff */
[----:B------:R-:W-:Y:S02]  /*0b40*/  LEA.HI R0, R0, R217, RZ, 0x3 ;  /* 0x000000d900007211 */ /* 0x000fe400078f18ff */
[----:B------:R-:W-:Y:S02]  /*0b50*/  LEA.HI R10, R10, R9, RZ, 0x3 ;  /* 0x000000090a0a7211 */ /* 0x000fe400078f18ff */
[----:B------:R-:W-:Y:S01]  /*0b60*/  SHF.R.S32.HI R211, RZ, 0x7, R2 ;  /* 0x00000007ffd37819 */ /* 0x000fe20000011402 */
[----:B------:R-:W-:Y:S01]  /*0b70*/  IMAD.IADD R4, R217, 0x1, -R4 ;  /* 0x00000001d9047824 */ /* 0x000fe200078e0a04 */
[----:B------:R-:W-:Y:S01]  /*0b80*/  LOP3.LUT R5, R5, 0xfffffc00, RZ, 0xc0, !PT ;  /* 0xfffffc0005057812 */ /* 0x000fe200078ec0ff */
[----:B------:R-:W-:Y:S01]  /*0b90*/  IMAD.IADD R6, R217, 0x1, -R6 ;  /* 0x00000001d9067824 */ /* 0x000fe200078e0a06 */
[----:B------:R-:W-:-:S02]  /*0ba0*/  LOP3.LUT R206, R0, 0xfffffff8, RZ, 0xc0, !PT ;  /* 0xfffffff800ce7812 */ /* 0x000fc400078ec0ff */
[----:B------:R-:W-:Y:S02]  /*0bb0*/  LOP3.LUT R10, R10, 0xfffffff8, RZ, 0xc0, !PT ;  /* 0xfffffff80a0a7812 */ /* 0x000fe400078ec0ff */
[----:B------:R-:W-:Y:S02]  /*0bc0*/  LEA.HI R7, R7, R210, RZ, 0x5 ;  /* 0x000000d207077211 */ /* 0x000fe400078f28ff */
[----:B------:R-:W-:Y:S01]  /*0bd0*/  LEA.HI R2, R2, R211, RZ, 0x1 ;  /* 0x000000d302027211 */ /* 0x000fe200078f08ff */
[----:B------:R-:W-:Y:S01]  /*0be0*/  IMAD R4, R4, 0x40, R5 ;  /* 0x0000004004047824 */ /* 0x000fe200078e0205 */
[----:B------:R-:W-:Y:S01]  /*0bf0*/  SHF.R.S32.HI R7, RZ, 0x5, R7 ;  /* 0x00000005ff077819 */ /* 0x000fe20000011407 */
[----:B------:R-:W-:Y:S01]  /*0c00*/  IMAD.IADD R206, R217, 0x1, -R206 ;  /* 0x00000001d9ce7824 */ /* 0x000fe200078e0ace */
[----:B------:R-:W-:Y:S01]  /*0c10*/  LEA.HI R5, R6, R6, RZ, 0x1 ;  /* 0x0000000606057211 */ /* 0x000fe200078f08ff */
[----:B------:R-:W-:Y:S01]  /*0c20*/  IMAD.IADD R10, R9, 0x1, -R10 ;  /* 0x00000001090a7824 */ /* 0x000fe200078e0a0a */
[----:B------:R-:W-:Y:S01]  /*0c30*/  LOP3.LUT R2, R2, 0x3fffffe, RZ, 0xc0, !PT ;  /* 0x03fffffe02027812 */ /* 0x000fe200078ec0ff */
[----:B------:R-:W-:Y:S01]  /*0c40*/  IMAD.SHL.U32 R16, R206, 0x8, RZ ;  /* 0x00000008ce107824 */ /* 0x000fe200078e00ff */
[----:B------:R-:W-:Y:S01]  /*0c50*/  LOP3.LUT R5, R5, 0x1ffffffe, RZ, 0xc0, !PT ;  /* 0x1ffffffe05057812 */ /* 0x000fe200078ec0ff */
[----:B------:R-:W-:-:S02]  /*0c60*/  IMAD R7, R7, 0x10, R10 ;  /* 0x0000001007077824 */ /* 0x000fc400078e020a */
[----:B------:R-:W-:Y:S01]  /*0c70*/  IMAD.IADD R2, R211, 0x1, -R2 ;  /* 0x00000001d3027824 */ /* 0x000fe200078e0a02 */
[----:B------:R-:W-:Y:S01]  /*0c80*/  LOP3.LUT R19, R8, 0x7ffffffc, RZ, 0xc0, !PT ;  /* 0x7ffffffc08137812 */ /* 0x000fe200078ec0ff */
[C---:B------:R-:W-:Y:S02]  /*0c90*/  VIADD R23, R16.reuse, 0x40 ;  /* 0x0000004010177836 */ /* 0x040fe40000000000 */
[----:B------:R-:W-:Y:S02]  /*0ca0*/  VIADD R204, R16, 0x80 ;  /* 0x0000008010cc7836 */ /* 0x000fe40000000000 */
[----:B------:R-:W-:Y:S02]  /*0cb0*/  IMAD.IADD R5, R6, 0x1, -R5 ;  /* 0x0000000106057824 */ /* 0x000fe400078e0a05 */
[----:B------:R-:W-:Y:S01]  /*0cc0*/  IMAD R212, R2, 0x40, R7 ;  /* 0x0000004002d47824 */ /* 0x000fe200078e0207 */
[----:B------:R-:W-:Y:S01]  /*0cd0*/  LEA R213, R3, R4, 0x3 ;  /* 0x0000000403d57211 */ /* 0x000fe200078e18ff */
[----:B------:R-:W-:Y:S01]  /*0ce0*/  IMAD.U32 R52, RZ, RZ, UR4 ;  /* 0x00000004ff347e24 */ /* 0x000fe2000f8e00ff */
[----:B------:R-:W-:Y:S01]  /*0cf0*/  SHF.R.S32.HI R208, RZ, 0x3, R0 ;  /* 0x00000003ffd07819 */ /* 0x000fe20000011400 */
[----:B------:R-:W-:Y:S01]  /*0d00*/  IMAD.MOV.U32 R209, RZ, RZ, RZ ;  /* 0x000000ffffd17224 */ /* 0x000fe200078e00ff */
[----:B------:R-:W-:Y:S01]  /*0d10*/  SHF.R.S32.HI R216, RZ, 0x1f, R16 ;  /* 0x0000001fffd87819 */ /* 0x000fe20000011410 */
[----:B------:R-:W-:Y:S01]  /*0d20*/  IMAD.IADD R19, R210, 0x1, -R19 ;  /* 0x00000001d2137824 */ /* 0x000fe200078e0a13 */
[----:B------:R-:W-:Y:S01]  /*0d30*/  SHF.R.S32.HI R215, RZ, 0x1f, R23 ;  /* 0x0000001fffd77819 */ /* 0x000fe20000011417 */
[----:B------:R-:W-:Y:S01]  /*0d40*/  IMAD R22, R5, 0x8, R212 ;  /* 0x0000000805167824 */ /* 0x000fe200078e02d4 */
[----:B------:R-:W-:Y:S01]  /*0d50*/  SHF.R.S32.HI R214, RZ, 0x1f, R204 ;  /* 0x0000001fffd67819 */ /* 0x000fe200000114cc */
[----:B------:R-:W-:Y:S01]  /*0d60*/  UMOV UR39, URZ ;  /* 0x0000003f00277c82 */ /* 0x000fe20008000000 */
[----:B------:R-:W-:Y:S01]  /*0d70*/  UMOV UR36, URZ ;  /* 0x0000003f00247c82 */ /* 0x000fe20008000000 */
[----:B--2---:R-:W-:-:S07]  /*0d80*/  LOP3.LUT R18, R12, 0x1, RZ, 0xfc, !PT ;  /* 0x000000010c127812 */ /* 0x004fce00078efcff */
.L_x_2312:
[----:B0-23--:R-:W0:Y:S01]  /*0d90*/  LDC R3, c[0x0][0xc60] ;  /* 0x00031800ff037b82 */ /* 0x00de220000000800 */
[----:B------:R-:W-:Y:S01]  /*0da0*/  IMAD.MOV.U32 R0, RZ, RZ, R52 ;  /* 0x000000ffff007224 */ /* 0x000fe200078e0034 */
[----:B------:R-:W-:Y:S01]  /*0db0*/  ULDC UR4, c[0x0][0xc78] ;  /* 0x00031e0000047ab9 */ /* 0x000fe20000000800 */
[----:B0-----:R-:W-:-:S13]  /*0dc0*/  ISETP.NE.AND P0, PT, R3, 0x1, PT ;  /* 0x000000010300780c */ /* 0x001fda0003f05270 */
[----:B------:R-:W0:Y:S08]  /*0dd0*/  @P0 LDC R5, c[0x0][0xc64] ;  /* 0x00031900ff050b82 */ /* 0x000e300000000800 */
[----:B------:R-:W1:Y:S01]  /*0de0*/  @P0 LDC R7, c[0x0][0xc68] ;  /* 0x00031a00ff070b82 */ /* 0x000e620000000800 */
[----:B0-----:R-:W-:-:S05]  /*0df0*/  @P0 IMAD.HI.U32 R2, R52, R5, RZ ;  /* 0x0000000534020227 */ /* 0x001fca00078e00ff */
[----:B-1----:R-:W-:-:S04]  /*0e00*/  @P0 SHF.R.U32.HI R0, RZ, R7, R2 ;  /* 0x00000007ff000219 */ /* 0x002fc80000011602 */
[----:B------:R-:W-:Y:S01]  /*0e10*/  ISETP.GE.AND P0, PT, R0, UR4, PT ;  /* 0x0000000400007c0c */ /* 0x000fe2000bf06270 */
[----:B------:R-:W-:-:S04]  /*0e20*/  IMAD.MOV R2, RZ, RZ, -R0 ;  /* 0x000000ffff027224 */ /* 0x000fc800078e0a00 */
[----:B------:R-:W-:-:S08]  /*0e30*/  IMAD R13, R3, R2, R52 ;  /* 0x00000002030d7224 */ /* 0x000fd000078e0234 */
[----:B----4-:R-:W-:Y:S05]  /*0e40*/  @!P0 BRA `(.L_x_2262) ;  /* 0x0000000000208947 */ /* 0x010fea0003800000 */
[----:B------:R-:W0:Y:S01]  /*0e50*/  LDC R3, c[0x0][0xc6c] ;  /* 0x00031b00ff037b82 */ /* 0x000e220000000800 */
[----:B------:R-:W-:Y:S02]  /*0e60*/  MOV R2, R13 ;  /* 0x0000000d00027202 */ /* 0x000fe40000000f00 */
[----:B0-----:R-:W-:-:S13]  /*0e70*/  ISETP.NE.AND P0, PT, R3, 0x1, PT ;  /* 0x000000010300780c */ /* 0x001fda0003f05270 */
[----:B------:R-:W0:Y:S02]  /*0e80*/  @P0 LDC.64 R4, c[0x0][0xc70] ;  /* 0x00031c00ff040b82 */ /* 0x000e240000000a00 */
[----:B0-----:R-:W-:-:S05]  /*0e90*/  @P0 IMAD.HI.U32 R4, R13, R4, RZ ;  /* 0x000000040d040227 */ /* 0x001fca00078e00ff */
[----:B------:R-:W-:-:S05]  /*0ea0*/  @P0 SHF.R.U32.HI R2, RZ, R5, R4 ;  /* 0x00000005ff020219 */ /* 0x000fca0000011604 */
[----:B------:R-:W-:Y:S01]  /*0eb0*/  IMAD R3, R2, R3, RZ ;  /* 0x0000000302037224 */ /* 0x000fe200078e02ff */
[----:B------:R-:W-:Y:S06]  /*0ec0*/  BRA `(.L_x_2263) ;  /* 0x00000000001c7947 */ /* 0x000fec0003800000 */
.L_x_2262:
[----:B------:R-:W0:Y:S01]  /*0ed0*/  LDC R3, c[0x0][0xc54] ;  /* 0x00031500ff037b82 */ /* 0x000e220000000800 */
[----:B------:R-:W-:Y:S01]  /*0ee0*/  IMAD.MOV.U32 R2, RZ, RZ, R13 ;  /* 0x000000ffff027224 */ /* 0x000fe200078e000d */
[----:B0-----:R-:W-:-:S13]  /*0ef0*/  ISETP.NE.AND P0, PT, R3, 0x1, PT ;  /* 0x000000010300780c */ /* 0x001fda0003f05270 */
[----:B------:R-:W0:Y:S02]  /*0f00*/  @P0 LDC.64 R4, c[0x0][0xc58] ;  /* 0x00031600ff040b82 */ /* 0x000e240000000a00 */
[----:B0-----:R-:W-:-:S05]  /*0f10*/  @P0 IMAD.HI.U32 R4, R13, R4, RZ ;  /* 0x000000040d040227 */ /* 0x001fca00078e00ff */
[----:B------:R-:W-:-:S05]  /*0f20*/  @P0 SHF.R.U32.HI R2, RZ, R5, R4 ;  /* 0x00000005ff020219 */ /* 0x000fca0000011604 */
[----:B------:R-:W-:-:S07]  /*0f30*/  IMAD R3, R2, R3, RZ ;  /* 0x0000000302037224 */ /* 0x000fce00078e02ff */
.L_x_2263:
[----:B------:R-:W0:Y:S01]  /*0f40*/  LDC R4, c[0x0][0x448] ;  /* 0x00011200ff047b82 */ /* 0x000e220000000800 */
[----:B------:R-:W-:Y:S01]  /*0f50*/  LOP3.LUT R2, RZ, R2, RZ, 0x33, !PT ;  /* 0x00000002ff027212 */ /* 0x000fe200078e33ff */
[----:B------:R-:W-:Y:S01]  /*0f60*/  ULDC UR4, c[0x0][0xc3c] ;  /* 0x00030f0000047ab9 */ /* 0x000fe20000000800 */
[----:B------:R-:W-:Y:S01]  /*0f70*/  ULDC.64 UR6, c[0x0][0x418] ;  /* 0x0001060000067ab9 */ /* 0x000fe20000000a00 */
[----:B------:R-:W-:Y:S01]  /*0f80*/  ULDC UR61, c[0x0][0x424] ;  /* 0x00010900003d7ab9 */ /* 0x000fe20000000800 */
[----:B------:R-:W-:Y:S01]  /*0f90*/  UISETP.NE.U32.AND UP0, UPT, UR6, URZ, UPT ;  /* 0x0000003f0600728c */ /* 0x000fe2000bf05070 */
[----:B------:R-:W-:Y:S01]  /*0fa0*/  VIADD R2, R2, UR4 ;  /* 0x0000000402027c36 */ /* 0x000fe20008000000 */
[----:B------:R-:W-:Y:S01]  /*0fb0*/  ULDC UR4, c[0x0][0x288] ;  /* 0x0000a20000047ab9 */ /* 0x000fe20000000800 */
[----:B------:R-:W1:Y:S01]  /*0fc0*/  LDC R207, c[0x0][0xc48] ;  /* 0x00031200ffcf7b82 */ /* 0x000e620000000800 */
[----:B------:R-:W-:Y:S01]  /*0fd0*/  UISETP.NE.AND.EX UP0, UPT, UR7, URZ, UPT, UP0 ;  /* 0x0000003f0700728c */ /* 0x000fe2000bf05300 */
[----:B------:R-:W-:Y:S01]  /*0fe0*/  IMAD.SHL.U32 R17, R2, 0x80, RZ ;  /* 0x0000008002117824 */ /* 0x000fe200078e00ff */
[----:B------:R-:W-:Y:S01]  /*0ff0*/  UIADD3 UR4, -UR4, 0x70, URZ ;  /* 0x0000007004047890 */ /* 0x000fe2000fffe13f */
[----:B------:R-:W-:Y:S01]  /*1000*/  IMAD.IADD R3, R13, 0x1, -R3 ;  /* 0x000000010d037824 */ /* 0x000fe200078e0a03 */
[----:B------:R-:W-:Y:S01]  /*1010*/  USEL UR61, UR61, 0x1, UP0 ;  /* 0x000000013d3d7887 */ /* 0x000fe20008000000 */
[----:B------:R-:W-:Y:S01]  /*1020*/  VIADD R2, R17, 0x7f ;  /* 0x0000007f11027836 */ /* 0x000fe20000000000 */
[----:B------:R-:W-:Y:S01]  /*1030*/  ULDC UR5, c[0x0][0x2f0] ;  /* 0x0000bc0000057ab9 */ /* 0x000fe20000000800 */
[----:B------:R-:W-:Y:S01]  /*1040*/  ULDC UR6, c[0x0][0xc54] ;  /* 0x0003150000067ab9 */ /* 0x000fe20000000800 */
[----:B------:R-:W-:Y:S01]  /*1050*/  UIMAD UR4, UR61, UR5, UR4 ;  /* 0x000000053d0472a4 */ /* 0x000fe2000f8e0204 */
[----:B------:R-:W-:Y:S01]  /*1060*/  IMAD R6, R0, UR6, R3 ;  /* 0x0000000600067c24 */ /* 0x000fe2000f8e0203 */
[----:B------:R-:W-:Y:S01]  /*1070*/  UIMAD UR5, UR61, UR5, 0x6f ;  /* 0x0000006f3d0574a4 */ /* 0x000fe2000f8e0205 */
[----:B------:R-:W-:-:S02]  /*1080*/  CS2R R118, SRZ ;  /* 0x0000000000767805 */ /* 0x000fc4000001ff00 */
[----:B------:R-:W-:Y:S01]  /*1090*/  CS2R R116, SRZ ;  /* 0x0000000000747805 */ /* 0x000fe2000001ff00 */
[----:B------:R-:W-:Y:S01]  /*10a0*/  IMAD.MOV.U32 R205, RZ, RZ, R6 ;  /* 0x000000ffffcd7224 */ /* 0x000fe200078e0006 */
[----:B------:R-:W-:Y:S02]  /*10b0*/  CS2R R114, SRZ ;  /* 0x0000000000727805 */ /* 0x000fe4000001ff00 */
[----:B0-----:R-:W-:Y:S02]  /*10c0*/  ISETP.NE.AND P1, PT, R4, 0x1, PT ;  /* 0x000000010400780c */ /* 0x001fe40003f25270 */
[----:B------:R-:W-:Y:S01]  /*10d0*/  CS2R R112, SRZ ;  /* 0x0000000000707805 */ /* 0x000fe2000001ff00 */
[----:B------:R-:W-:Y:S01]  /*10e0*/  IMAD.MOV.U32 R102, RZ, RZ, RZ ;  /* 0x000000ffff667224 */ /* 0x000fe200078e00ff */
[----:B------:R-:W-:Y:S02]  /*10f0*/  CS2R R106, SRZ ;  /* 0x00000000006a7805 */ /* 0x000fe4000001ff00 */
[----:B------:R-:W-:Y:S01]  /*1100*/  CS2R R108, SRZ ;  /* 0x00000000006c7805 */ /* 0x000fe2000001ff00 */
[----:B------:R-:W-:Y:S01]  /*1110*/  IMAD.MOV.U32 R95, RZ, RZ, RZ ;  /* 0x000000ffff5f7224 */ /* 0x000fe200078e00ff */
[----:B------:R-:W-:-:S02]  /*1120*/  CS2R R104, SRZ ;  /* 0x0000000000687805 */ /* 0x000fc4000001ff00 */
[----:B------:R-:W-:Y:S02]  /*1130*/  CS2R R126, SRZ ;  /* 0x00000000007e7805 */ /* 0x000fe4000001ff00 */
[----:B-1----:R-:W-:Y:S02]  /*1140*/  ISETP.NE.AND P0, PT, R207, 0x1, PT ;  /* 0x00000001cf00780c */ /* 0x002fe40003f05270 */
[----:B------:R-:W-:Y:S02]  /*1150*/  CS2R R98, SRZ ;  /* 0x0000000000627805 */ /* 0x000fe4000001ff00 */
[----:B------:R-:W-:Y:S02]  /*1160*/  CS2R R100, SRZ ;  /* 0x0000000000647805 */ /* 0x000fe4000001ff00 */
[----:B------:R-:W-:Y:S02]  /*1170*/  CS2R R96, SRZ ;  /* 0x0000000000607805 */ /* 0x000fe4000001ff00 */
[----:B------:R-:W-:Y:S01]  /*1180*/  CS2R R128, SRZ ;  /* 0x0000000000807805 */ /* 0x000fe2000001ff00 */
[----:B------:R-:W0:Y:S01]  /*1190*/  @P1 LDC R9, c[0x0][0x44c] ;  /* 0x00011300ff091b82 */ /* 0x000e220000000800 */
[----:B------:R-:W-:-:S02]  /*11a0*/  CS2R R124, SRZ ;  /* 0x00000000007c7805 */ /* 0x000fc4000001ff00 */
[----:B------:R-:W-:Y:S02]  /*11b0*/  CS2R R92, SRZ ;  /* 0x00000000005c7805 */ /* 0x000fe4000001ff00 */
[----:B------:R-:W-:Y:S02]  /*11c0*/  CS2R R88, SRZ ;  /* 0x0000000000587805 */ /* 0x000fe4000001ff00 */
[----:B------:R-:W-:Y:S02]  /*11d0*/  CS2R R132, SRZ ;  /* 0x0000000000847805 */ /* 0x000fe4000001ff00 */
[----:B------:R-:W-:Y:S02]  /*11e0*/  CS2R R122, SRZ ;  /* 0x00000000007a7805 */ /* 0x000fe4000001ff00 */
[----:B------:R-:W-:Y:S02]  /*11f0*/  CS2R R84, SRZ ;  /* 0x0000000000547805 */ /* 0x000fe4000001ff00 */
[----:B------:R-:W-:Y:S01]  /*1200*/  CS2R R130, SRZ ;  /* 0x0000000000827805 */ /* 0x000fe2000001ff00 */
[----:B------:R-:W1:Y:S01]  /*1210*/  @P1 LDC R11, c[0x0][0x450] ;  /* 0x00011400ff0b1b82 */ /* 0x000e620000000800 */
[----:B------:R-:W-:-:S02]  /*1220*/  CS2R R120, SRZ ;  /* 0x0000000000787805 */ /* 0x000fc4000001ff00 */
[----:B------:R-:W-:Y:S02]  /*1230*/  CS2R R80, SRZ ;  /* 0x0000000000507805 */ /* 0x000fe4000001ff00 */
[----:B------:R-:W-:Y:S02]  /*1240*/  CS2R R138, SRZ ;  /* 0x00000000008a7805 */ /* 0x000fe4000001ff00 */
[----:B------:R-:W-:Y:S02]  /*1250*/  CS2R R76, SRZ ;  /* 0x00000000004c7805 */ /* 0x000fe4000001ff00 */
[----:B------:R-:W-:Y:S02]  /*1260*/  CS2R R140, SRZ ;  /* 0x00000000008c7805 */ /* 0x000fe4000001ff00 */
[----:B------:R-:W-:Y:S02]  /*1270*/  CS2R R72, SRZ ;  /* 0x0000000000487805 */ /* 0x000fe4000001ff00 */
[----:B------:R-:W-:Y:S01]  /*1280*/  CS2R R134, SRZ ;  /* 0x0000000000867805 */ /* 0x000fe2000001ff00 */
[----:B------:R-:W2:Y:S01]  /*1290*/  @P0 LDC R5, c[0x0][0xc4c] ;  /* 0x00031300ff050b82 */ /* 0x000ea20000000800 */
[----:B------:R-:W-:-:S02]  /*12a0*/  CS2R R68, SRZ ;  /* 0x0000000000447805 */ /* 0x000fc4000001ff00 */
[----:B------:R-:W-:Y:S02]  /*12b0*/  CS2R R144, SRZ ;  /* 0x0000000000907805 */ /* 0x000fe4000001ff00 */
[----:B------:R-:W-:Y:S02]  /*12c0*/  CS2R R64, SRZ ;  /* 0x0000000000407805 */ /* 0x000fe4000001ff00 */
[----:B------:R-:W-:Y:S02]  /*12d0*/  CS2R R136, SRZ ;  /* 0x0000000000887805 */ /* 0x000fe4000001ff00 */
[----:B------:R-:W-:Y:S02]  /*12e0*/  CS2R R60, SRZ ;  /* 0x00000000003c7805 */ /* 0x000fe4000001ff00 */
[----:B------:R-:W-:Y:S02]  /*12f0*/  CS2R R142, SRZ ;  /* 0x00000000008e7805 */ /* 0x000fe4000001ff00 */
[----:B------:R-:W-:Y:S01]  /*1300*/  CS2R R56, SRZ ;  /* 0x0000000000387805 */ /* 0x000fe2000001ff00 */
[----:B0-----:R-:W-:Y:S01]  /*1310*/  @P1 IMAD.HI.U32 R4, R2, R9, RZ ;  /* 0x0000000902041227 */ /* 0x001fe200078e00ff */
[----:B------:R-:W0:Y:S01]  /*1320*/  @P0 LDC R7, c[0x0][0xc50] ;  /* 0x00031400ff070b82 */ /* 0x000e220000000800 */
[----:B------:R-:W-:-:S02]  /*1330*/  CS2R R146, SRZ ;  /* 0x0000000000927805 */ /* 0x000fc4000001ff00 */
[----:B------:R-:W-:Y:S02]  /*1340*/  MOV R53, RZ ;  /* 0x000000ff00357202 */ /* 0x000fe40000000f00 */
[----:B------:R-:W-:Y:S02]  /*1350*/  CS2R R14, SRZ ;  /* 0x00000000000e7805 */ /* 0x000fe4000001ff00 */
[----:B------:R-:W-:Y:S02]  /*1360*/  CS2R R152, SRZ ;  /* 0x0000000000987805 */ /* 0x000fe4000001ff00 */
[----:B------:R-:W-:Y:S01]  /*1370*/  CS2R R12, SRZ ;  /* 0x00000000000c7805 */ /* 0x000fe2000001ff00 */
[----:B------:R-:W-:Y:S01]  /*1380*/  IMAD.MOV.U32 R154, RZ, RZ, RZ ;  /* 0x000000ffff9a7224 */ /* 0x000fe200078e00ff */
[----:B-1----:R-:W-:Y:S02]  /*1390*/  @P1 SHF.R.U32.HI R2, RZ, R11, R4 ;  /* 0x0000000bff021219 */ /* 0x002fe40000011604 */
[----:B------:R-:W-:-:S02]  /*13a0*/  CS2R R10, SRZ ;  /* 0x00000000000a7805 */ /* 0x000fc4000001ff00 */
[----:B------:R-:W-:Y:S02]  /*13b0*/  CS2R R150, SRZ ;  /* 0x0000000000967805 */ /* 0x000fe4000001ff00 */
[----:B------:R-:W-:Y:S02]  /*13c0*/  CS2R R148, SRZ ;  /* 0x0000000000947805 */ /* 0x000fe4000001ff00 */
[----:B------:R-:W-:Y:S01]  /*13d0*/  CS2R R8, SRZ ;  /* 0x0000000000087805 */ /* 0x000fe2000001ff00 */
[----:B------:R-:W-:Y:S01]  /*13e0*/  VIADD R3, R2, UR4 ;  /* 0x0000000402037c36 */ /* 0x000fe20008000000 */
[----:B------:R-:W-:Y:S01]  /*13f0*/  UMOV UR4, URZ ;  /* 0x0000003f00047c82 */ /* 0x000fe20008000000 */
[----:B------:R-:W-:Y:S01]  /*1400*/  IMAD.MOV.U32 R2, RZ, RZ, RZ ;  /* 0x000000ffff027224 */ /* 0x000fe200078e00ff */
[----:B------:R-:W-:Y:S01]  /*1410*/  UIMAD.WIDE UR4, UR5, -0x6db6db6d, UR4 ;  /* 0x92492493050478a5 */ /* 0x000fe2000f8e0204 */
[----:B--2---:R-:W-:Y:S01]  /*1420*/  @P0 IMAD.HI.U32 R0, R6, R5, RZ ;  /* 0x0000000506000227 */ /* 0x004fe200078e00ff */
[----:B------:R-:W-:-:S02]  /*1430*/  CS2R R4, SRZ ;  /* 0x0000000000047805 */ /* 0x000fc4000001ff00 */
[----:B------:R-:W-:Y:S01]  /*1440*/  USHF.R.U32.HI UR4, URZ, 0x1f, UR5 ;  /* 0x0000001f3f047899 */ /* 0x000fe20008011605 */
[----:B------:R-:W-:-:S03]  /*1450*/  IMAD.HI R2, R3, -0x6db6db6d, R2 ;  /* 0x9249249303027827 */ /* 0x000fc600078e0202 */
[----:B------:R-:W-:Y:S01]  /*1460*/  ULEA.HI.SX32 UR4, UR5, UR4, 0x1a ;  /* 0x0000000405047291 */ /* 0x000fe2000f8fd23f */
[----:B0-----:R-:W-:Y:S01]  /*1470*/  @P0 SHF.R.U32.HI R205, RZ, R7, R0 ;  /* 0x00000007ffcd0219 */ /* 0x001fe20000011600 */
[----:B------:R-:W-:Y:S01]  /*1480*/  IMAD.MOV.U32 R156, RZ, RZ, RZ ;  /* 0x000000ffff9c7224 */ /* 0x000fe200078e00ff */
[----:B------:R-:W-:Y:S01]  /*1490*/  SHF.R.U32.HI R3, RZ, 0x1f, R2 ;  /* 0x0000001fff037819 */ /* 0x000fe20000011602 */
[----:B------:R-:W-:Y:S01]  /*14a0*/  IMAD.MOV.U32 R158, RZ, RZ, RZ ;  /* 0x000000ffff9e7224 */ /* 0x000fe200078e00ff */
[----:B------:R-:W-:Y:S01]  /*14b0*/  PLOP3.LUT P0, PT, PT, PT, PT, 0x80, 0x0 ;  /* 0x000000000000781c */ /* 0x000fe20003f0f070 */
[----:B------:R-:W-:Y:S01]  /*14c0*/  IMAD.MOV R0, RZ, RZ, -R205 ;  /* 0x000000ffff007224 */ /* 0x000fe200078e0acd */
[----:B------:R-:W-:Y:S02]  /*14d0*/  LEA.HI.SX32 R82, R2, R3, 0x1a ;  /* 0x0000000302527211 */ /* 0x000fe400078fd2ff */
[----:B------:R-:W-:Y:S01]  /*14e0*/  CS2R R2, SRZ ;  /* 0x0000000000027805 */ /* 0x000fe2000001ff00 */
[----:B------:R-:W-:Y:S01]  /*14f0*/  IMAD.MOV.U32 R33, RZ, RZ, RZ ;  /* 0x000000ffff217224 */ /* 0x000fe200078e00ff */
[----:B------:R-:W-:Y:S01]  /*1500*/  VIMNMX R82, R82, UR4, PT ;  /* 0x0000000452527c48 */ /* 0x000fe2000bfe0100 */
[----:B------:R-:W-:Y:S01]  /*1510*/  IMAD R207, R207, R0, R6 ;  /* 0x00000000cfcf7224 */ /* 0x000fe200078e0206 */
[----:B------:R-:W-:Y:S01]  /*1520*/  CS2R R6, SRZ ;  /* 0x0000000000067805 */ /* 0x000fe2000001ff00 */
[----:B------:R-:W-:Y:S01]  /*1530*/  IMAD.MOV.U32 R0, RZ, RZ, RZ ;  /* 0x000000ffff007224 */ /* 0x000fe200078e00ff */
[----:B------:R-:W-:Y:S01]  /*1540*/  ISETP.GE.AND P1, PT, R82, 0x1, PT ;  /* 0x000000015200780c */ /* 0x000fe20003f26270 */
[----:B------:R-:W-:-:S02]  /*1550*/  IMAD.MOV.U32 R160, RZ, RZ, RZ ;  /* 0x000000ffffa07224 */ /* 0x000fc400078e00ff */
[----:B------:R-:W-:-:S10]  /*1560*/  IMAD.MOV.U32 R37, RZ, RZ, RZ ;  /* 0x000000ffff257224 */ /* 0x000fd400078e00ff */
[----:B------:R-:W-:Y:S05]  /*1570*/  @!P1 BRA `(.L_x_2264) ;  /* 0x000000e800849947 */ /* 0x000fea0003800000 */
        /* <DEDUP_REMOVED lines=23> */
[----:B------:R-:W-:Y:S01]  /*16f0*/  MOV R8, 0x70 ;  /* 0x0000007000087802 */ /* 0x000fe20000000f00 */
[----:B------:R-:W-:Y:S02]  /*1700*/  IMAD.U32 R6, RZ, RZ, UR4 ;  /* 0x00000004ff067e24 */ /* 0x000fe4000f8e00ff */
[----:B------:R-:W-:-:S02]  /*1710*/  IMAD.U32 R7, RZ, RZ, UR5 ;  /* 0x00000005ff077e24 */ /* 0x000fc4000f8e00ff */
[----:B------:R-:W-:Y:S02]  /*1720*/  IMAD.U32 R11, RZ, RZ, UR7 ;  /* 0x00000007ff0b7e24 */ /* 0x000fe4000f8e00ff */
[----:B------:R-:W-:Y:S02]  /*1730*/  IMAD.MOV.U32 R12, RZ, RZ, 0x1 ;  /* 0x00000001ff0c7424 */ /* 0x000fe400078e00ff */
[----:B0-----:R-:W-:-:S07]  /*1740*/  IMAD.MOV.U32 R13, RZ, RZ, RZ ;  /* 0x000000ffff0d7224 */ /* 0x001fce00078e00ff */
[----:B------:R-:W-:-:S07]  /*1750*/  LEPC R20, `(.L_x_2265) ;  /* 0x000000001014794e */ /* 0x000fce0000000000 */
[----:B-1----:R-:W-:Y:S05]  /*1760*/  CALL.ABS.NOINC R2 ;  /* 0x0000000002007343 */ /* 0x002fea0003c00000 */
.L_x_2265:
[----:B------:R-:W-:Y:S02]  /*1770*/  LEA.HI R0, R209, R209, RZ, 0x1 ;  /* 0x000000d1d1007211 */ /* 0x000fe400078f08ff */
[----:B------:R-:W-:Y:S02]  /*1780*/  ISETP.NE.AND P0, PT, R18, 0x3, PT ;  /* 0x000000031200780c */ /* 0x000fe40003f05270 */
[----:B------:R-:W-:-:S05]  /*1790*/  LOP3.LUT R0, R0, 0xfffffffe, RZ, 0xc0, !PT ;  /* 0xfffffffe00007812 */ /* 0x000fca00078ec0ff */
[----:B------:R-:W-:-:S05]  /*17a0*/  IMAD.IADD R0, R209, 0x1, -R0 ;  /* 0x00000001d1007824 */ /* 0x000fca00078e0a00 */
[----:B------:R-:W-:-:S04]  /*17b0*/  SHF.L.U32 R0, R0, 0x1f, RZ ;  /* 0x0000001f00007819 */ /* 0x000fc800000006ff */
[----:B------:R-:W0:Y:S02]  /*17c0*/  SYNCS.PHASECHK.TRANS64.TRYWAIT P1, [UR37+0x36800], R0 ;  /* 0x03680000ff0075a7 */ /* 0x000e240008020165 */
[----:B0-----:R-:W-:Y:S05]  /*17d0*/  @!P1 BRA `(.L_x_2266) ;  /* 0x00000158002c9947 */ /* 0x001fea0003800000 */
.L_x_2420:
[----:B------:R-:W-:Y:S05]  /*17e0*/  @!P0 BRA `(.L_x_2267) ;  /* 0x0000000000048947 */ /* 0x000fea0003800000 */
[----:B------:R-:W-:Y:S01]  /*17f0*/  BPT.TRAP 0x1 ;  /* 0x000000040000795c */ /* 0x000fe20000300000 */
.L_x_2267:
[----:B0-----:R-:W-:Y:S02]  /*1800*/  IMAD.U32 R0, RZ, RZ, UR36 ;  /* 0x00000024ff007e24 */ /* 0x001fe4000f8e00ff */
[----:B------:R-:W-:-:S03]  /*1810*/  IMAD.U32 R3, RZ, RZ, UR39 ;  /* 0x00000027ff037e24 */ /* 0x000fc6000f8e00ff */
[----:B------:R-:W-:Y:S02]  /*1820*/  LEA R0, R0, UR37, 0x3 ;  /* 0x0000002500007c11 */ /* 0x000fe4000f8e18ff */
[----:B------:R-:W-:-:S04]  /*1830*/  SHF.L.U32 R3, R3, 0x1f, RZ ;  /* 0x0000001f03037819 */ /* 0x000fc800000006ff */
[----:B------:R0:W1:Y:S01]  /*1840*/  SYNCS.PHASECHK.TRANS64.TRYWAIT P2, [R0+URZ+0x36830], R3 ;  /* 0x03683003000075a7 */ /* 0x000062000804017f */
[----:B------:R-:W-:Y:S05]  /*1850*/  @!P0 BRA `(.L_x_2268) ;  /* 0x0000000000048947 */ /* 0x000fea0003800000 */
[----:B------:R-:W-:Y:S01]  /*1860*/  BPT.TRAP 0x1 ;  /* 0x000000040000795c */ /* 0x000fe20000300000 */
.L_x_2268:
[----:B------:R-:W2:Y:S02]  /*1870*/  S2R R2, SR_TID.X ;  /* 0x0000000000027919 */ /* 0x000ea40000002100 */
[----:B--2---:R-:W-:Y:S01]  /*1880*/  LOP3.LUT P1, RZ, R2, 0x7f, RZ, 0xc0, !PT ;  /* 0x0000007f02ff7812 */ /* 0x004fe2000782c0ff */
[----:B-1----:R-:W-:-:S12]  /*1890*/  @P2 BRA `(.L_x_2269) ;  /* 0x0000000000082947 */ /* 0x002fd80003800000 */
[----:B------:R-:W1:Y:S02]  /*18a0*/  SYNCS.PHASECHK.TRANS64.TRYWAIT P2, [R0+URZ+0x36830], R3 ;  /* 0x03683003000075a7 */ /* 0x000e64000804017f */
[----:B-1----:R-:W-:Y:S05]  /*18b0*/  @!P2 BRA `(.L_x_2270) ;  /* 0x00000158000ca947 */ /* 0x002fea0003800000 */
.L_x_2269:
        /* <DEDUP_REMOVED lines=17> */
[----:B------:R-:W-:Y:S01]  /*19d0*/  UIMAD UR4, UR36, 0xa80, UR60 ;  /* 0x00000a80240478a4 */ /* 0x000fe2000f8e023c */
[----:B------:R-:W-:Y:S01]  /*19e0*/  MOV R5, UR56 ;  /* 0x0000003800057c02 */ /* 0x000fe20008000f00 */
[----:B------:R-:W-:Y:S01]  /*19f0*/  UMOV UR16, UR56 ;  /* 0x0000003800107c82 */ /* 0x000fe20008000000 */
[----:B------:R-:W-:Y:S01]  /*1a00*/  UMOV UR17, UR57 ;  /* 0x0000003900117c82 */ /* 0x000fe20008000000 */
[----:B------:R-:W-:Y:S01]  /*1a10*/  UIADD3 UR22, UR4, 0x80, URZ ;  /* 0x0000008004167890 */ /* 0x000fe2000fffe03f */
[----:B01----:R-:W-:Y:S01]  /*1a20*/  @!P1 VIADD R0, R0, 0x36840 ;  /* 0x0003684000009836 */ /* 0x003fe20000000000 */
[----:B------:R-:W-:Y:S01]  /*1a30*/  UIADD3 UR18, UR4, 0x100, URZ ;  /* 0x0000010004127890 */ /* 0x000fe2000fffe03f */
[----:B------:R-:W-:Y:S01]  /*1a40*/  CS2R R118, SRZ ;  /* 0x0000000000767805 */ /* 0x000fe2000001ff00 */
[----:B------:R-:W-:Y:S01]  /*1a50*/  UMOV UR58, UR4 ;  /* 0x00000004003a7c82 */ /* 0x000fe20008000000 */
[----:B------:R-:W-:Y:S01]  /*1a60*/  UMOV UR19, 0x40000040 ;  /* 0x4000004000137882 */ /* 0x000fe20000000000 */
[----:B------:R-:W-:Y:S01]  /*1a70*/  HGMMA.64x16x16.F32.BF16 R72, gdesc[UR56], RZ, !UPT, gsb0 ;  /* 0x00200000384879f0 */ /* 0x000fe2000c0018ff */
[----:B------:R-:W-:Y:S01]  /*1a80*/  UIADD3 UR14, UR4, 0x180, URZ ;  /* 0x00000180040e7890 */ /* 0x000fe2000fffe03f */
[----:B------:R-:W-:Y:S01]  /*1a90*/  @!P1 PRMT R0, RZ, 0x654, R0 ;  /* 0x00000654ff009816 */ /* 0x000fe20000000000 */
[----:B------:R-:W-:Y:S01]  /*1aa0*/  UMOV UR12, UR56 ;  /* 0x00000038000c7c82 */ /* 0x000fe20008000000 */
[----:B------:R-:W-:Y:S01]  /*1ab0*/  UMOV UR13, UR57 ;  /* 0x00000039000d7c82 */ /* 0x000fe20008000000 */
[----:B------:R-:W-:Y:S01]  /*1ac0*/  UMOV UR15, 0x40000040 ;  /* 0x40000040000f7882 */ /* 0x000fe20000000000 */
[----:B------:R-:W-:Y:S01]  /*1ad0*/  UIADD3 UR10, UR4, 0x200, URZ ;  /* 0x00000200040a7890 */ /* 0x000fe2000fffe03f */
[----:B------:R-:W-:Y:S01]  /*1ae0*/  CS2R R116, SRZ ;  /* 0x0000000000747805 */ /* 0x000fe2000001ff00 */
[----:B------:R-:W-:Y:S01]  /*1af0*/  UMOV UR8, UR56 ;  /* 0x0000003800087c82 */ /* 0x000fe20008000000 */
[----:B------:R-:W-:Y:S01]  /*1b00*/  UMOV UR9, UR57 ;  /* 0x0000003900097c82 */ /* 0x000fe20008000000 */
[----:B------:R-:W-:Y:S01]  /*1b10*/  UMOV UR11, 0x40000040 ;  /* 0x40000040000b7882 */ /* 0x000fe20000000000 */
[----:B------:R-:W-:Y:S01]  /*1b20*/  UIADD3 UR58, UR4, 0x280, URZ ;  /* 0x00000280043a7890 */ /* 0x000fe2000fffe03f */
[----:B------:R-:W-:Y:S01]  /*1b30*/  CS2R R114, SRZ ;  /* 0x0000000000727805 */ /* 0x000fe2000001ff00 */
[----:B------:R-:W-:Y:S01]  /*1b40*/  UMOV UR59, 0x40000040 ;  /* 0x40000040003b7882 */ /* 0x000fe20000000000 */
[----:B------:R-:W-:Y:S01]  /*1b50*/  UIADD3 UR6, UR4, 0x300, URZ ;  /* 0x0000030004067890 */ /* 0x000fe2000fffe03f */
[----:B------:R-:W-:Y:S01]  /*1b60*/  CS2R R112, SRZ ;  /* 0x0000000000707805 */ /* 0x000fe2000001ff00 */
[----:B------:R-:W-:Y:S01]  /*1b70*/  UIADD3 UR7, UR5, 0x2, URZ ;  /* 0x0000000205077890 */ /* 0x000fe2000fffe03f */
[----:B------:R-:W-:Y:S01]  /*1b80*/  CS2R R110, SRZ ;  /* 0x00000000006e7805 */ /* 0x000fe2000001ff00 */
        /* <DEDUP_REMOVED lines=15> */
[----:B------:R-:W-:-:S02]  /*1c80*/  WARPGROUP.DEPBAR.LE gsb0, 0x0 ;  /* 0x00008000000079c5 */ /* 0x000fc40000010000 */
        /* <DEDUP_REMOVED lines=29> */
[----:B------:R-:W-:-:S07]  /*1e60*/  UIADD3 UR7, UR4, 0x780, URZ ;  /* 0x0000078004077890 */ /* 0x000fce000fffe03f */
[----:B------:R-:W-:Y:S01]  /*1e70*/  UMOV UR38, UR7 ;  /* 0x0000000700267c82 */ /* 0x000fe20008000000 */
        /* <DEDUP_REMOVED lines=428> */
[----:B------:R-:W0:Y:S01]  /*3940*/  LDC R2, c[0x0][0x448] ;  /* 0x00011200ff027b82 */ /* 0x000e220000000800 */
[----:B------:R-:W-:Y:S01]  /*3950*/  R2UR UR12, R3 ;  /* 0x00000000030c72ca */ /* 0x000fe200000e0000 */
[----:B------:R-:W-:Y:S01]  /*3960*/  IMAD.IADD R3, R22, 0x1, R17 ;  /* 0x0000000116037824 */ /* 0x000fe200078e0211 */
[----:B0-----:R-:W-:-:S05]  /*3970*/  ISETP.NE.AND P2, PT, R2, 0x1, PT ;  /* 0x000000010200780c */ /* 0x001fca0003f45270 */
[----:B------:R-:W0:Y:S01]  /*3980*/  LDC R2, c[0x0][0x2f0] ;  /* 0x0000bc00ff027b82 */ /* 0x000e220000000800 */
        /* <DEDUP_REMOVED lines=9> */
[----:B------:R-:W1:Y:S01]  /*3a20*/  @P2 LDC R6, c[0x0][0x44c] ;  /* 0x00011300ff062b82 */ /* 0x000e620000000800 */
[----:B------:R-:W-:Y:S02]  /*3a30*/  R2UR UR37, R7 ;  /* 0x00000000072572ca */ /* 0x000fe400000e0000 */
[----:B------:R-:W-:Y:S01]  /*3a40*/  R2UR UR36, R8 ;  /* 0x00000000082472ca */ /* 0x000fe200000e0000 */
[----:B-1----:R-:W-:Y:S01]  /*3a50*/  @P2 IMAD.HI.U32 R5, R3, R6, RZ ;  /* 0x0000000603052227 */ /* 0x002fe200078e00ff */
        /* <DEDUP_REMOVED lines=32> */
[----:B------:R-:W1:Y:S01]  /*3c60*/  MUFU.TANH R74, R74 ;  /* 0x0000004a004a7308 */ /* 0x000e620000002400 */
[----:B------:R-:W-:Y:S01]  /*3c70*/  UMOV UR55, 0x40000040 ;  /* 0x4000004000377882 */ /* 0x000fe20000000000 */
[----:B------:R-:W-:Y:S01]  /*3c80*/  FMUL.FTZ R9, R76, UR10 ;  /* 0x0000000a4c097c20 */ /* 0x000fe20008410000 */
[----:B------:R-:W-:Y:S01]  /*3c90*/  FMUL.FTZ R7, R73, UR10 ;  /* 0x0000000a49077c20 */ /* 0x000fe20008410000 */
[----:B------:R-:W-:-:S04]  /*3ca0*/  FMUL.FTZ R8, R77, UR10 ;  /* 0x0000000a4d087c20 */ /* 0x000fc80008410000 */
[----:B------:R-:W-:Y:S08]  /*3cb0*/  MUFU.TANH R75, R75 ;  /* 0x0000004b004b7308 */ /* 0x000ff00000002400 */
[----:B------:R-:W2:Y:S08]  /*3cc0*/  MUFU.TANH R78, R78 ;  /* 0x0000004e004e7308 */ /* 0x000eb00000002400 */
[----:B------:R-:W3:Y:S08]  /*3cd0*/  MUFU.TANH R79, R79 ;  /* 0x0000004f004f7308 */ /* 0x000ef00000002400 */
        /* <DEDUP_REMOVED lines=12> */
[----:B------:R-:W4:Y:S01]  /*3da0*/  MUFU.TANH R72, R66 ;  /* 0x0000004200487308 */ /* 0x000f220000002400 */
[----:B------:R-:W-:Y:S01]  /*3db0*/  UMOV UR55, 0x40000040 ;  /* 0x4000004000377882 */ /* 0x000fe20000000000 */
[----:B------:R-:W-:Y:S01]  /*3dc0*/  FMUL.FTZ R13, R68, UR10 ;  /* 0x0000000a440d7c20 */ /* 0x000fe20008410000 */
[----:B------:R-:W-:Y:S01]  /*3dd0*/  FMUL.FTZ R10, R65, UR10 ;  /* 0x0000000a410a7c20 */ /* 0x000fe20008410000 */
[----:B------:R-:W-:-:S04]  /*3de0*/  FMUL.FTZ R12, R69, UR10 ;  /* 0x0000000a450c7c20 */ /* 0x000fc80008410000 */
[----:B------:R-:W5:Y:S08]  /*3df0*/  MUFU.TANH R67, R67 ;  /* 0x0000004300437308 */ /* 0x000f700000002400 */
[----:B------:R-:W5:Y:S08]  /*3e00*/  MUFU.TANH R76, R70 ;  /* 0x00000046004c7308 */ /* 0x000f700000002400 */
[----:B------:R-:W5:Y:S08]  /*3e10*/  MUFU.TANH R71, R71 ;  /* 0x0000004700477308 */ /* 0x000f700000002400 */
[----:B------:R-:W-:Y:S08]  /*3e20*/  MUFU.TANH R8, R8 ;  /* 0x0000000800087308 */ /* 0x000ff00000002400 */
[----:B------:R-:W-:Y:S08]  /*3e30*/  MUFU.TANH R11, R11 ;  /* 0x0000000b000b7308 */ /* 0x000ff00000002400 */
[----:B------:R-:W-:Y:S01]  /*3e40*/  MUFU.TANH R10, R10 ;  /* 0x0000000a000a7308 */ /* 0x000fe20000002400 */
[----:B------:R-:W-:-:S02]  /*3e50*/  WARPGROUP.DEPBAR.LE gsb0, 0x0 ;  /* 0x00008000000079c5 */ /* 0x000fc40000010000 */
[----:B------:R-:W-:Y:S01]  /*3e60*/  WARPGROUP.ARRIVE ;  /* 0x00000000000079c5 */ /* 0x000fe20000000000 */
[----:B------:R-:W-:Y:S01]  /*3e70*/  FMUL.FTZ R15, R56, UR10 ;  /* 0x0000000a380f7c20 */ /* 0x000fe20008410000 */
[----:B------:R-:W-:Y:S01]  /*3e80*/  FMUL.FTZ R14, R57, UR10 ;  /* 0x0000000a390e7c20 */ /* 0x000fe20008410000 */
[----:B------:R-:W0:Y:S01]  /*3e90*/  @P2 LDC R56, c[0x0][0x450] ;  /* 0x00011400ff382b82 */ /* 0x000e220000000800 */
[----:B------:R-:W-:Y:S02]  /*3ea0*/  IMAD.MOV.U32 R57, RZ, RZ, R3 ;  /* 0x000000ffff397224 */ /* 0x000fe400078e0003 */
[----:B------:R-:W-:Y:S01]  /*3eb0*/  FMUL.FTZ R59, R59, UR10 ;  /* 0x0000000a3b3b7c20 */ /* 0x000fe20008410000 */
[----:B------:R-:W-:Y:S01]  /*3ec0*/  HGMMA.64x16x16.F32.BF16 R48, gdesc[UR52], R48, gsb0 ;  /* 0x00200000343079f0 */ /* 0x000fe20008001830 */
[----:B------:R-:W-:Y:S01]  /*3ed0*/  UIADD3 UR54, UR4, 0x906, URZ ;  /* 0x0000090604367890 */ /* 0x000fe2000fffe03f */
[----:B------:R-:W-:Y:S01]  /*3ee0*/  FMUL.FTZ R20, R61, UR10 ;  /* 0x0000000a3d147c20 */ /* 0x000fe20008410000 */
[----:B------:R-:W-:Y:S01]  /*3ef0*/  UMOV UR55, 0x40000040 ;  /* 0x4000004000377882 */ /* 0x000fe20000000000 */
[----:B------:R1:W-:Y:S01]  /*3f00*/  MUFU.TANH R86, R59 ;  /* 0x0000003b00567308 */ /* 0x0003e20000002400 */
[----:B------:R-:W2:Y:S01]  /*3f10*/  LDC R3, c[0x0][0x288] ;  /* 0x0000a200ff037b82 */ /* 0x000ea20000000800 */
[----:B------:R-:W-:Y:S01]  /*3f20*/  FMUL.FTZ R58, R58, UR10 ;  /* 0x0000000a3a3a7c20 */ /* 0x000fe20008410000 */
[----:B------:R-:W-:Y:S01]  /*3f30*/  FMUL.FTZ R62, R62, UR10 ;  /* 0x0000000a3e3e7c20 */ /* 0x000fe20008410000 */
[----:B------:R-:W-:Y:S01]  /*3f40*/  FMUL.FTZ R63, R63, UR10 ;  /* 0x0000000a3f3f7c20 */ /* 0x000fe20008410000 */
[----:B------:R-:W-:-:S03]  /*3f50*/  FMUL.FTZ R21, R60, UR10 ;  /* 0x0000000a3c157c20 */ /* 0x000fc60008410000 */
[----:B------:R-:W5:Y:S08]  /*3f60*/  MUFU.TANH R58, R58 ;  /* 0x0000003a003a7308 */ /* 0x000f700000002400 */
[----:B------:R-:W5:Y:S01]  /*3f70*/  MUFU.TANH R62, R62 ;  /* 0x0000003e003e7308 */ /* 0x000f620000002400 */
[----:B0-----:R-:W-:Y:S01]  /*3f80*/  @P2 SHF.R.U32.HI R57, RZ, R56, R5 ;  /* 0x00000038ff392219 */ /* 0x001fe20000011605 */
[----:B------:R-:W-:-:S04]  /*3f90*/  IMAD R5, R82, -0x70, RZ ;  /* 0xffffff9052057824 */ /* 0x000fc800078e02ff */
[----:B------:R-:W2:Y:S01]  /*3fa0*/  SHFL.IDX PT, R56, R57, 0x1, 0x1c1f ;  /* 0x003c1f0039387f89 */ /* 0x000ea200000e0000 */
[----:B------:R-:W-:Y:S01]  /*3fb0*/  VIADD R6, R5, 0x71 ;  /* 0x0000007105067836 */ /* 0x000fe20000000000 */
[----:B------:R-:W0:Y:S01]  /*3fc0*/  MUFU.TANH R63, R63 ;  /* 0x0000003f003f7308 */ /* 0x000e220000002400 */
[C---:B------:R-:W-:Y:S01]  /*3fd0*/  IMAD R5, R2.reuse, UR61, R5 ;  /* 0x0000003d02057c24 */ /* 0x040fe2000f8e0205 */
[----:B------:R-:W0:Y:S01]  /*3fe0*/  SHFL.IDX PT, R57, R57, RZ, 0x1c1f ;  /* 0x001c1fff39397589 */ /* 0x000e2200000e0000 */
[----:B-1----:R-:W-:Y:S02]  /*3ff0*/  IMAD R59, R19, -0x2, R6 ;  /* 0xfffffffe133b7824 */ /* 0x002fe400078e0206 */
[----:B------:R-:W-:Y:S02]  /*4000*/  VIADD R6, R5, 0x70 ;  /* 0x0000007005067836 */ /* 0x000fe40000000000 */
[----:B------:R-:W-:Y:S01]  /*4010*/  IMAD R64, R2, UR61, R59 ;  /* 0x0000003d02407c24 */ /* 0x000fe2000f8e023b */
[----:B------:R-:W-:Y:S01]  /*4020*/  MUFU.TANH R13, R13 ;  /* 0x0000000d000d7308 */ /* 0x000fe20000002400 */
[----:B------:R-:W-:-:S07]  /*4030*/  IMAD R59, R19, -0x2, R6 ;  /* 0xfffffffe133b7824 */ /* 0x000fce00078e0206 */
[----:B------:R-:W-:Y:S01]  /*4040*/  MUFU.TANH R12, R12 ;  /* 0x0000000c000c7308 */ /* 0x000fe20000002400 */
[----:B--2---:R-:W-:Y:S01]  /*4050*/  IADD3 R56, R56, -R3, R64 ;  /* 0x8000000338387210 */ /* 0x004fe20007ffe040 */
[--C-:B------:R-:W-:Y:S01]  /*4060*/  IMAD.IADD R64, R64, 0x1, -R3.reuse ;  /* 0x0000000140407824 */ /* 0x100fe200078e0a03 */
[----:B------:R-:W-:Y:S02]  /*4070*/  WARPGROUP.DEPBAR.LE gsb0, 0x0 ;  /* 0x00008000000079c5 */ /* 0x000fe40000010000 */
[----:B------:R-:W-:Y:S01]  /*4080*/  WARPGROUP.ARRIVE ;  /* 0x00000000000079c5 */ /* 0x000fe20000000000 */
[----:B------:R-:W-:Y:S01]  /*4090*/  VIMNMX R6, R59, R56, PT ;  /* 0x000000383b067248 */ /* 0x000fe20003fe0100 */
[----:B------:R-:W-:Y:S01]  /*40a0*/  FMUL.FTZ R51, R51, UR10 ;  /* 0x0000000a33337c20 */ /* 0x000fe20008410000 */
[----:B------:R-:W-:Y:S01]  /*40b0*/  FMUL.FTZ R50, R50, UR10 ;  /* 0x0000000a32327c20 */ /* 0x000fe20008410000 */
[----:B------:R-:W-:Y:S01]  /*40c0*/  FMUL.FTZ R54, R54, UR10 ;  /* 0x0000000a36367c20 */ /* 0x000fe20008410000 */
[C---:B------:R-:W-:Y:S01]  /*40d0*/  ISETP.GT.AND P5, PT, R6.reuse, RZ, PT ;  /* 0x000000ff0600720c */ /* 0x040fe20003fa4270 */
[----:B------:R-:W-:Y:S01]  /*40e0*/  HGMMA.64x16x16.F32.BF16 R40, gdesc[UR52], R40, gsb0 ;  /* 0x00200000342879f0 */ /* 0x000fe20008001828 */
[----:B------:R-:W-:Y:S01]  /*40f0*/  UIADD3 UR54, UR4, 0x986, URZ ;  /* 0x0000098604367890 */ /* 0x000fe2000fffe03f */
[C---:B------:R-:W-:Y:S01]  /*4100*/  ISETP.GT.AND P6, PT, R6.reuse, 0x1, PT ;  /* 0x000000010600780c */ /* 0x040fe20003fc4270 */
[----:B------:R-:W-:Y:S01]  /*4110*/  UMOV UR55, 0x40000040 ;  /* 0x4000004000377882 */ /* 0x000fe20000000000 */
[----:B------:R1:W-:Y:S01]  /*4120*/  MUFU.TANH R61, R51 ;  /* 0x00000033003d7308 */ /* 0x0003e20000002400 */
[----:B------:R-:W-:Y:S01]  /*4130*/  ISETP.GT.AND P4, PT, R6, 0x8, PT ;  /* 0x000000080600780c */ /* 0x000fe20003f84270 */
[----:B------:R-:W-:Y:S01]  /*4140*/  UMOV UR4, UR52 ;  /* 0x0000003400047c82 */ /* 0x000fe20008000000 */
[----:B------:R-:W-:Y:S01]  /*4150*/  FSEL R66, R74, -INF , P5 ;  /* 0xff8000004a427808 */ /* 0x000fe20002800000 */
[----:B------:R-:W-:Y:S01]  /*4160*/  FMUL.FTZ R55, R55, UR10 ;  /* 0x0000000a37377c20 */ /* 0x000fe20008410000 */
[----:B------:R-:W-:Y:S01]  /*4170*/  ISETP.GT.AND P3, PT, R6, 0x9, PT ;  /* 0x000000090600780c */ /* 0x000fe20003f64270 */
[----:B------:R-:W-:Y:S01]  /*4180*/  FMUL.FTZ R52, R52, UR10 ;  /* 0x0000000a34347c20 */ /* 0x000fe20008410000 */
[----:B------:R-:W-:Y:S01]  /*4190*/  FSEL R68, R78, -INF , P4 ;  /* 0xff8000004e447808 */ /* 0x000fe20002000000 */
[----:B------:R-:W2:Y:S01]  /*41a0*/  MUFU.TANH R50, R50 ;  /* 0x0000003200327308 */ /* 0x000ea20000002400 */
[----:B-1----:R-:W-:Y:S01]  /*41b0*/  FSEL R51, R75, -INF , P6 ;  /* 0xff8000004b337808 */ /* 0x002fe20003000000 */
[----:B------:R-:W-:Y:S01]  /*41c0*/  FMUL.FTZ R48, R48, UR10 ;  /* 0x0000000a30307c20 */ /* 0x000fe20008410000 */
[----:B------:R-:W-:Y:S01]  /*41d0*/  ISETP.GT.AND P5, PT, R6, 0x10, PT ;  /* 0x000000100600780c */ /* 0x000fe20003fa4270 */
[----:B------:R-:W-:Y:S01]  /*41e0*/  FMUL.FTZ R49, R49, UR10 ;  /* 0x0000000a31317c20 */ /* 0x000fe20008410000 */
[----:B------:R-:W-:Y:S01]  /*41f0*/  FMNMX.FTZ R5, R66, R51, !PT ;  /* 0x0000003342057209 */ /* 0x000fe20007810000 */
[----:B------:R-:W-:Y:S01]  /*4200*/  FMUL.FTZ R53, R53, UR10 ;  /* 0x0000000a35357c20 */ /* 0x000fe20008410000 */
[----:B---3--:R-:W-:Y:S01]  /*4210*/  FSEL R70, R79, -INF , P3 ;  /* 0xff8000004f467808 */ /* 0x008fe20001800000 */
[----:B------:R-:W-:Y:S01]  /*4220*/  MUFU.TANH R54, R54 ;  /* 0x0000003600367308 */ /* 0x000fe20000002400 */
[----:B------:R-:W-:Y:S01]  /*4230*/  FMNMX.FTZ R5, R68, R5, !PT ;  /* 0x0000000544057209 */ /* 0x000fe20007810000 */
[----:B------:R-:W-:Y:S01]  /*4240*/  IMAD R3, R2, UR61, -R3 ;  /* 0x0000003d02037c24 */ /* 0x000fe2000f8e0a03 */
[----:B------:R-:W-:-:S02]  /*4250*/  ISETP.GT.AND P3, PT, R6, 0x11, PT ;  /* 0x000000110600780c */ /* 0x000fc40003f64270 */
[----:B----4-:R-:W-:Y:S02]  /*4260*/  FSEL R72, R72, -INF , P5 ;  /* 0xff80000048487808 */ /* 0x010fe40002800000 */
[----:B------:R-:W-:Y:S01]  /*4270*/  FMNMX.FTZ R5, R70, R5, !PT ;  /* 0x0000000546057209 */ /* 0x000fe20007810000 */
[----:B------:R-:W1:Y:S01]  /*4280*/  MUFU.TANH R55, R55 ;  /* 0x0000003700377308 */ /* 0x000e620000002400 */
[----:B------:R-:W-:Y:S02]  /*4290*/  ISETP.GT.AND P4, PT, R6, 0x18, PT ;  /* 0x000000180600780c */ /* 0x000fe40003f84270 */
[----:B-----5:R-:W-:Y:S02]  /*42a0*/  FSEL R74, R67, -INF , P3 ;  /* 0xff800000434a7808 */ /* 0x020fe40001800000 */
[----:B------:R-:W-:Y:S02]  /*42b0*/  FMNMX.FTZ R5, R72, R5, !PT ;  /* 0x0000000548057209 */ /* 0x000fe40007810000 */
[----:B------:R-:W-:Y:S01]  /*42c0*/  ISETP.GT.AND P3, PT, R6, 0x19, PT ;  /* 0x000000190600780c */ /* 0x000fe20003f64270 */
[----:B------:R-:W-:Y:S01]  /*42d0*/  MUFU.TANH R15, R15 ;  /* 0x0000000f000f7308 */ /* 0x000fe20000002400 */
[----:B------:R-:W-:-:S02]  /*42e0*/  FSEL R76, R76, -INF , P4 ;  /* 0xff8000004c4c7808 */ /* 0x000fc40002000000 */
[----:B------:R-:W-:Y:S02]  /*42f0*/  FMNMX.FTZ R5, R74, R5, !PT ;  /* 0x000000054a057209 */ /* 0x000fe40007810000 */
[----:B------:R-:W-:Y:S02]  /*4300*/  ISETP.GT.AND P4, PT, R6, 0x20, PT ;  /* 0x000000200600780c */ /* 0x000fe40003f84270 */
[----:B------:R-:W-:Y:S01]  /*4310*/  FSEL R78, R71, -INF , P3 ;  /* 0xff800000474e7808 */ /* 0x000fe20001800000 */
[----:B------:R-:W-:Y:S01]  /*4320*/  MUFU.TANH R14, R14 ;  /* 0x0000000e000e7308 */ /* 0x000fe20000002400 */
[----:B------:R-:W-:Y:S02]  /*4330*/  FMNMX.FTZ R5, R76, R5, !PT ;  /* 0x000000054c057209 */ /* 0x000fe40007810000 */
[----:B------:R-:W-:Y:S02]  /*4340*/  ISETP.GT.AND P3, PT, R6, 0x21, PT ;  /* 0x000000210600780c */ /* 0x000fe40003f64270 */
[----:B------:R-:W-:-:S02]  /*4350*/  FSEL R80, R58, -INF , P4 ;  /* 0xff8000003a507808 */ /* 0x000fc40002000000 */
[----:B------:R-:W-:Y:S01]  /*4360*/  FMNMX.FTZ R5, R78, R5, !PT ;  /* 0x000000054e057209 */ /* 0x000fe20007810000 */
[----:B------:R-:W-:Y:S02]  /*4370*/  WARPGROUP.DEPBAR.LE gsb0, 0x0 ;  /* 0x00008000000079c5 */ /* 0x000fe40000010000 */
[----:B------:R-:W-:Y:S01]  /*4380*/  WARPGROUP.ARRIVE ;  /* 0x00000000000079c5 */ /* 0x000fe20000000000 */
[----:B------:R-:W-:Y:S01]  /*4390*/  ISETP.GT.AND P4, PT, R6, 0x28, PT ;  /* 0x000000280600780c */ /* 0x000fe20003f84270 */
[----:B------:R-:W-:Y:S01]  /*43a0*/  FMUL.FTZ R43, R43, UR10 ;  /* 0x0000000a2b2b7c20 */ /* 0x000fe20008410000 */
[----:B------:R-:W-:Y:S01]  /*43b0*/  FSEL R86, R86, -INF , P3 ;  /* 0xff80000056567808 */ /* 0x000fe20001800000 */
[----:B------:R-:W-:Y:S01]  /*43c0*/  FMUL.FTZ R42, R42, UR10 ;  /* 0x0000000a2a2a7c20 */ /* 0x000fe20008410000 */
[----:B------:R-:W-:Y:S01]  /*43d0*/  FMNMX.FTZ R5, R80, R5, !PT ;  /* 0x0000000550057209 */ /* 0x000fe20007810000 */
[----:B------:R-:W-:Y:S01]  /*43e0*/  HGMMA.64x16x16.F32.BF16 R32, gdesc[UR52], R32, gsb0 ;  /* 0x00200000342079f0 */ /* 0x000fe20008001820 */
[----:B------:R-:W-:Y:S01]  /*43f0*/  ISETP.GT.AND P3, PT, R6, 0x29, PT ;  /* 0x000000290600780c */ /* 0x000fe20003f64270 */
[----:B------:R3:W-:Y:S01]  /*4400*/  MUFU.TANH R56, R43 ;  /* 0x0000002b00387308 */ /* 0x0007e20000002400 */
[----:B------:R-:W-:Y:S01]  /*4410*/  FSEL R90, R62, -INF , P4 ;  /* 0xff8000003e5a7808 */ /* 0x000fe20002000000 */
[----:B------:R-:W-:Y:S01]  /*4420*/  FMUL.FTZ R46, R46, UR10 ;  /* 0x0000000a2e2e7c20 */ /* 0x000fe20008410000 */
[----:B------:R-:W-:Y:S01]  /*4430*/  FMNMX.FTZ R5, R86, R5, !PT ;  /* 0x0000000556057209 */ /* 0x000fe20007810000 */
[----:B------:R-:W-:Y:S01]  /*4440*/  FMUL.FTZ R47, R47, UR10 ;  /* 0x0000000a2f2f7c20 */ /* 0x000fe20008410000 */
[----:B------:R-:W-:Y:S01]  /*4450*/  ISETP.GT.AND P4, PT, R6, 0x30, PT ;  /* 0x000000300600780c */ /* 0x000fe20003f84270 */
[----:B------:R-:W-:Y:S01]  /*4460*/  FMUL.FTZ R40, R40, UR10 ;  /* 0x0000000a28287c20 */ /* 0x000fe20008410000 */
[----:B0-----:R-:W-:Y:S01]  /*4470*/  FSEL R94, R63, -INF , P3 ;  /* 0xff8000003f5e7808 */ /* 0x001fe20001800000 */
[----:B------:R-:W0:Y:S01]  /*4480*/  MUFU.TANH R42, R42 ;  /* 0x0000002a002a7308 */ /* 0x000e220000002400 */
[----:B---3--:R-:W-:Y:S01]  /*4490*/  FMNMX.FTZ R43, R90, R5, !PT ;  /* 0x000000055a2b7209 */ /* 0x008fe20007810000 */
[----:B------:R-:W-:Y:S01]  /*44a0*/  FMUL.FTZ R44, R44, UR10 ;  /* 0x0000000a2c2c7c20 */ /* 0x000fe20008410000 */
[----:B------:R-:W-:Y:S01]  /*44b0*/  ISETP.GT.AND P3, PT, R6, 0x31, PT ;  /* 0x000000310600780c */ /* 0x000fe20003f64270 */
[----:B------:R-:W-:Y:S01]  /*44c0*/  FMUL.FTZ R41, R41, UR10 ;  /* 0x0000000a29297c20 */ /* 0x000fe20008410000 */
[----:B--2---:R-:W-:Y:S01]  /*44d0*/  FSEL R60, R50, -INF , P4 ;  /* 0xff800000323c7808 */ /* 0x004fe20002000000 */
[----:B------:R-:W-:Y:S01]  /*44e0*/  FMUL.FTZ R45, R45, UR10 ;  /* 0x0000000a2d2d7c20 */ /* 0x000fe20008410000 */
[----:B------:R-:W-:Y:S01]  /*44f0*/  FMNMX.FTZ R43, R94, R43, !PT ;  /* 0x0000002b5e2b7209 */ /* 0x000fe20007810000 */
[----:B------:R-:W2:Y:S01]  /*4500*/  MUFU.TANH R46, R46 ;  /* 0x0000002e002e7308 */ /* 0x000ea20000002400 */
[----:B------:R-:W-:-:S02]  /*4510*/  ISETP.GT.AND P4, PT, R6, 0x38, PT ;  /* 0x000000380600780c */ /* 0x000fc40003f84270 */
[----:B------:R-:W-:Y:S02]  /*4520*/  FSEL R50, R61, -INF , P3 ;  /* 0xff8000003d327808 */ /* 0x000fe40001800000 */
[----:B------:R-:W-:Y:S02]  /*4530*/  FMNMX.FTZ R43, R60, R43, !PT ;  /* 0x0000002b3c2b7209 */ /* 0x000fe40007810000 */
[----:B------:R-:W-:Y:S01]  /*4540*/  ISETP.GT.AND P3, PT, R6, 0x39, PT ;  /* 0x000000390600780c */ /* 0x000fe20003f64270 */
[----:B------:R-:W3:Y:S01]  /*4550*/  MUFU.TANH R47, R47 ;  /* 0x0000002f002f7308 */ /* 0x000ee20000002400 */
[----:B------:R-:W-:Y:S02]  /*4560*/  FMNMX.FTZ R43, R50, R43, !PT ;  /* 0x0000002b322b7209 */ /* 0x000fe40007810000 */
[----:B------:R-:W-:-:S04]  /*4570*/  VIADDMNMX R57, R57, R64, R59, PT ;  /* 0x0000004039397246 */ /* 0x000fc8000380013b */
[----:B------:R-:W-:Y:S01]  /*4580*/  ISETP.GT.AND P5, PT, R57, 0x8, PT ;  /* 0x000000083900780c */ /* 0x000fe20003fa4270 */
[----:B------:R-:W-:Y:S08]  /*4590*/  MUFU.TANH R21, R21 ;  /* 0x0000001500157308 */ /* 0x000ff00000002400 */
[----:B------:R-:W-:Y:S08]  /*45a0*/  MUFU.TANH R84, R44 ;  /* 0x0000002c00547308 */ /* 0x000ff00000002400 */
[----:B------:R-:W-:Y:S01]  /*45b0*/  MUFU.TANH R20, R20 ;  /* 0x0000001400147308 */ /* 0x000fe20000002400 */
[----:B------:R-:W-:-:S02]  /*45c0*/  WARPGROUP.DEPBAR.LE gsb0, 0x0 ;  /* 0x00008000000079c5 */ /* 0x000fc40000010000 */
[----:B------:R-:W-:Y:S01]  /*45d0*/  WARPGROUP.ARRIVE ;  /* 0x00000000000079c5 */ /* 0x000fe20000000000 */
[----:B------:R-:W-:Y:S01]  /*45e0*/  FMUL.FTZ R34, R34, UR10 ;  /* 0x0000000a22227c20 */ /* 0x000fe20008410000 */
[----:B------:R-:W-:Y:S01]  /*45f0*/  FMUL.FTZ R5, R38, UR10 ;  /* 0x0000000a26057c20 */ /* 0x000fe20008410000 */
[----:B-1----:R-:W-:Y:S01]  /*4600*/  FSEL R38, R55, -INF , P3 ;  /* 0xff80000037267808 */ /* 0x002fe20001800000 */
[----:B------:R-:W-:Y:S01]  /*4610*/  FMUL.FTZ R35, R35, UR10 ;  /* 0x0000000a23237c20 */ /* 0x000fe20008410000 */
[----:B------:R1:W4:Y:S01]  /*4620*/  MUFU.TANH R58, R34 ;  /* 0x00000022003a7308 */ /* 0x0003220000002400 */
[----:B------:R-:W-:Y:S01]  /*4630*/  HGMMA.64x16x16.F32.BF16 R24, gdesc[UR4], R24, gsb0 ;  /* 0x00200000041879f0 */ /* 0x000fe20008001818 */
[----:B------:R-:W-:Y:S01]  /*4640*/  ISETP.GT.AND P3, PT, R6, 0x41, PT ;  /* 0x000000410600780c */ /* 0x000fe20003f64270 */
[----:B------:R-:W-:Y:S01]  /*4650*/  FMUL.FTZ R39, R39, UR10 ;  /* 0x0000000a27277c20 */ /* 0x000fe20008410000 */
[----:B------:R-:W-:Y:S01]  /*4660*/  ULDC UR4, c[0x0][0x988] ;  /* 0x0002620000047ab9 */ /* 0x000fe20000000800 */
[----:B------:R-:W-:Y:S01]  /*4670*/  FMUL.FTZ R32, R32, UR10 ;  /* 0x0000000a20207c20 */ /* 0x000fe20008410000 */
[----:B------:R-:W-:Y:S01]  /*4680*/  FMUL.FTZ R36, R36, UR10 ;  /* 0x0000000a24247c20 */ /* 0x000fe20008410000 */
[----:B------:R-:W-:Y:S01]  /*4690*/  FMUL.FTZ R33, R33, UR10 ;  /* 0x0000000a21217c20 */ /* 0x000fe20008410000 */
[----:B------:R5:W-:Y:S01]  /*46a0*/  MUFU.TANH R62, R5 ;  /* 0x00000005003e7308 */ /* 0x000be20000002400 */
[----:B-1----:R-:W-:Y:S01]  /*46b0*/  FSEL R34, R54, -INF , P4 ;  /* 0xff80000036227808 */ /* 0x002fe20002000000 */
[----:B------:R-:W-:Y:S01]  /*46c0*/  FMUL.FTZ R37, R37, UR10 ;  /* 0x0000000a25257c20 */ /* 0x000fe20008410000 */
[----:B------:R-:W-:-:S02]  /*46d0*/  ISETP.GT.AND P4, PT, R6, 0x40, PT ;  /* 0x000000400600780c */ /* 0x000fc40003f84270 */
[----:B------:R-:W-:-:S03]  /*46e0*/  FMNMX.FTZ R43, R34, R43, !PT ;  /* 0x0000002b222b7209 */ /* 0x000fc60007810000 */
[----:B------:R-:W1:Y:S01]  /*46f0*/  MUFU.TANH R35, R35 ;  /* 0x0000002300237308 */ /* 0x000e620000002400 */
[----:B------:R-:W-:-:S07]  /*4700*/  FMNMX.FTZ R43, R38, R43, !PT ;  /* 0x0000002b262b7209 */ /* 0x000fce0007810000 */
[----:B------:R-:W1:Y:S08]  /*4710*/  MUFU.TANH R39, R39 ;  /* 0x0000002700277308 */ /* 0x000e700000002400 */
[----:B------:R-:W-:Y:S08]  /*4720*/  MUFU.TANH R88, R32 ;  /* 0x0000002000587308 */ /* 0x000ff00000002400 */
[----:B------:R-:W-:Y:S08]  /*4730*/  MUFU.TANH R92, R36 ;  /* 0x00000024005c7308 */ /* 0x000ff00000002400 */
[----:B------:R-:W-:Y:S01]  /*4740*/  MUFU.TANH R48, R48 ;  /* 0x0000003000307308 */ /* 0x000fe20000002400 */
[----:B------:R-:W-:-:S02]  /*4750*/  WARPGROUP.DEPBAR.LE gsb0, 0x0 ;  /* 0x00008000000079c5 */ /* 0x000fc40000010000 */
[----:B-----5:R-:W-:Y:S01]  /*4760*/  FMUL.FTZ R5, R26, UR10 ;  /* 0x0000000a1a057c20 */ /* 0x020fe20008410000 */
[----:B0-----:R-:W-:Y:S01]  /*4770*/  FSEL R26, R42, -INF , P4 ;  /* 0xff8000002a1a7808 */ /* 0x001fe20002000000 */
[----:B------:R-:W-:Y:S01]  /*4780*/  FMUL.FTZ R27, R27, UR10 ;  /* 0x0000000a1b1b7c20 */ /* 0x000fe20008410000 */
[----:B------:R-:W-:Y:S02]  /*4790*/  ISETP.GT.AND P4, PT, R6, 0x48, PT ;  /* 0x000000480600780c */ /* 0x000fe40003f84270 */
[----:B------:R0:W5:Y:S01]  /*47a0*/  MUFU.TANH R100, R5 ;  /* 0x0000000500647308 */ /* 0x0001620000002400 */
[----:B------:R-:W-:Y:S01]  /*47b0*/  FSEL R42, R56, -INF , P3 ;  /* 0xff800000382a7808 */ /* 0x000fe20001800000 */
[----:B------:R-:W-:Y:S01]  /*47c0*/  FMUL.FTZ R31, R31, UR10 ;  /* 0x0000000a1f1f7c20 */ /* 0x000fe20008410000 */
[----:B------:R-:W-:Y:S01]  /*47d0*/  FMNMX.FTZ R43, R26, R43, !PT ;  /* 0x0000002b1a2b7209 */ /* 0x000fe20007810000 */
[----:B------:R-:W-:Y:S01]  /*47e0*/  FMUL.FTZ R24, R24, UR10 ;  /* 0x0000000a18187c20 */ /* 0x000fe20008410000 */
[----:B------:R-:W-:Y:S01]  /*47f0*/  ISETP.GT.AND P3, PT, R6, 0x49, PT ;  /* 0x000000490600780c */ /* 0x000fe20003f64270 */
[----:B------:R-:W-:Y:S01]  /*4800*/  FMUL.FTZ R25, R25, UR10 ;  /* 0x0000000a19197c20 */ /* 0x000fe20008410000 */
[----:B--2---:R-:W-:Y:S01]  /*4810*/  FSEL R46, R46, -INF , P4 ;  /* 0xff8000002e2e7808 */ /* 0x004fe20002000000 */
[----:B------:R-:W2:Y:S01]  /*4820*/  MUFU.TANH R27, R27 ;  /* 0x0000001b001b7308 */ /* 0x000ea20000002400 */
[----:B------:R-:W-:Y:S01]  /*4830*/  FMNMX.FTZ R43, R42, R43, !PT ;  /* 0x0000002b2a2b7209 */ /* 0x000fe20007810000 */
[----:B0-----:R-:W-:Y:S01]  /*4840*/  FMUL.FTZ R5, R30, UR10 ;  /* 0x0000000a1e057c20 */ /* 0x001fe20008410000 */
[----:B------:R-:W-:Y:S01]  /*4850*/  ISETP.GT.AND P4, PT, R6, 0x50, PT ;  /* 0x000000500600780c */ /* 0x000fe20003f84270 */
[----:B------:R-:W-:Y:S01]  /*4860*/  FMUL.FTZ R28, R28, UR10 ;  /* 0x0000000a1c1c7c20 */ /* 0x000fe20008410000 */
[----:B---3--:R-:W-:Y:S01]  /*4870*/  FSEL R56, R47, -INF , P3 ;  /* 0xff8000002f387808 */ /* 0x008fe20001800000 */
[----:B------:R-:W-:Y:S01]  /*4880*/  FMUL.FTZ R29, R29, UR10 ;  /* 0x0000000a1d1d7c20 */ /* 0x000fe20008410000 */
[----:B------:R-:W-:Y:S01]  /*4890*/  FMNMX.FTZ R43, R46, R43, !PT ;  /* 0x0000002b2e2b7209 */ /* 0x000fe20007810000 */
[----:B------:R-:W0:Y:S01]  /*48a0*/  MUFU.TANH R5, R5 ;  /* 0x0000000500057308 */ /* 0x000e220000002400 */
[----:B------:R-:W-:Y:S01]  /*48b0*/  ISETP.GT.AND P3, PT, R6, 0x51, PT ;  /* 0x000000510600780c */ /* 0x000fe20003f64270 */
[----:B------:R3:W-:Y:S01]  /*48c0*/  @!P1 SYNCS.ARRIVE.TRANS64.RED.A1T0 RZ, [R0+URZ], RZ ;  /* 0x000000ff00ff99a7 */ /* 0x0007e2000810043f */
[----:B----4-:R-:W-:-:S02]  /*48d0*/  FSEL R54, R58, -INF , P4 ;  /* 0xff8000003a367808 */ /* 0x010fc40002000000 */
[----:B------:R-:W-:Y:S02]  /*48e0*/  FMNMX.FTZ R43, R56, R43, !PT ;  /* 0x0000002b382b7209 */ /* 0x000fe40007810000 */
[----:B------:R-:W-:Y:S01]  /*48f0*/  ISETP.GT.AND P4, PT, R6, 0x58, PT ;  /* 0x000000580600780c */ /* 0x000fe20003f84270 */
[----:B------:R-:W4:Y:S01]  /*4900*/  MUFU.TANH R31, R31 ;  /* 0x0000001f001f7308 */ /* 0x000f220000002400 */
[----:B-1----:R-:W-:Y:S02]  /*4910*/  FSEL R30, R35, -INF , P3 ;  /* 0xff800000231e7808 */ /* 0x002fe40001800000 */
[----:B------:R-:W-:Y:S02]  /*4920*/  FMNMX.FTZ R43, R54, R43, !PT ;  /* 0x0000002b362b7209 */ /* 0x000fe40007810000 */
[----:B------:R-:W-:Y:S02]  /*4930*/  ISETP.GT.AND P3, PT, R6, 0x59, PT ;  /* 0x000000590600780c */ /* 0x000fe40003f64270 */
[----:B------:R-:W-:Y:S01]  /*4940*/  FSEL R58, R62, -INF , P4 ;  /* 0xff8000003e3a7808 */ /* 0x000fe20002000000 */
[----:B------:R-:W-:Y:S01]  /*4950*/  MUFU.TANH R96, R24 ;  /* 0x0000001800607308 */ /* 0x000fe20000002400 */
[----:B------:R-:W-:-:S02]  /*4960*/  FMNMX.FTZ R43, R30, R43, !PT ;  /* 0x0000002b1e2b7209 */ /* 0x000fc40007810000 */
[----:B------:R-:W-:Y:S02]  /*4970*/  ISETP.GT.AND P4, PT, R6, 0x60, PT ;  /* 0x000000600600780c */ /* 0x000fe40003f84270 */
[----:B------:R-:W-:Y:S02]  /*4980*/  FSEL R62, R39, -INF , P3 ;  /* 0xff800000273e7808 */ /* 0x000fe40001800000 */
[----:B------:R-:W-:Y:S01]  /*4990*/  FMNMX.FTZ R43, R58, R43, !PT ;  /* 0x0000002b3a2b7209 */ /* 0x000fe20007810000 */
[----:B------:R1:W-:Y:S01]  /*49a0*/  MUFU.TANH R39, R25 ;  /* 0x0000001900277308 */ /* 0x0003e20000002400 */
[----:B------:R-:W-:Y:S02]  /*49b0*/  ISETP.GT.AND P3, PT, R6, 0x61, PT ;  /* 0x000000610600780c */ /* 0x000fe40003f64270 */
[----:B-----5:R-:W-:Y:S02]  /*49c0*/  FSEL R100, R100, -INF , P4 ;  /* 0xff80000064647808 */ /* 0x020fe40002000000 */
[----:B------:R-:W-:-:S02]  /*49d0*/  FMNMX.FTZ R43, R62, R43, !PT ;  /* 0x0000002b3e2b7209 */ /* 0x000fc40007810000 */
[----:B------:R-:W-:Y:S01]  /*49e0*/  ISETP.GT.AND P4, PT, R6, 0x68, PT ;  /* 0x000000680600780c */ /* 0x000fe20003f84270 */
[----:B------:R5:W-:Y:S01]  /*49f0*/  MUFU.TANH R98, R28 ;  /* 0x0000001c00627308 */ /* 0x000be20000002400 */
[----:B--2---:R-:W-:Y:S02]  /*4a00*/  FSEL R102, R27, -INF , P3 ;  /* 0xff8000001b667808 */ /* 0x004fe40001800000 */
[----:B------:R-:W-:Y:S02]  /*4a10*/  FMNMX.FTZ R43, R100, R43, !PT ;  /* 0x0000002b642b7209 */ /* 0x000fe40007810000 */
[----:B------:R-:W-:Y:S02]  /*4a20*/  ISETP.GT.AND P3, PT, R6, 0x69, PT ;  /* 0x000000690600780c */ /* 0x000fe40003f64270 */
[----:B0-----:R-:W-:Y:S01]  /*4a30*/  FSEL R104, R5, -INF , P4 ;  /* 0xff80000005687808 */ /* 0x001fe20002000000 */
[----:B------:R-:W-:Y:S01]  /*4a40*/  MUFU.TANH R35, R52 ;  /* 0x0000003400237308 */ /* 0x000fe20000002400 */
[----:B------:R-:W-:-:S02]  /*4a50*/  FMNMX.FTZ R43, R102, R43, !PT ;  /* 0x0000002b662b7209 */ /* 0x000fc40007810000 */
[----:B----4-:R-:W-:Y:S02]  /*4a60*/  FSEL R106, R31, -INF , P3 ;  /* 0xff8000001f6a7808 */ /* 0x010fe40001800000 */
[----:B------:R-:W-:Y:S02]  /*4a70*/  FMNMX.FTZ R43, R104, R43, !PT ;  /* 0x0000002b682b7209 */ /* 0x000fe40007810000 */
[----:B------:R-:W-:Y:S01]  /*4a80*/  ISETP.GT.AND P4, PT, R57, 0x1, PT ;  /* 0x000000013900780c */ /* 0x000fe20003f84270 */
[----:B------:R0:W-:Y:S01]  /*4a90*/  MUFU.TANH R31, R40 ;  /* 0x00000028001f7308 */ /* 0x0001e20000002400 */
[----:B------:R-:W-:Y:S02]  /*4aa0*/  FMNMX.FTZ R43, R106, R43, !PT ;  /* 0x0000002b6a2b7209 */ /* 0x000fe40007810000 */
[----:B-1----:R-:W-:Y:S02]  /*4ab0*/  FSEL R25, R7, -INF , P4 ;  /* 0xff80000007197808 */ /* 0x002fe40002000000 */
[----:B-----5:R-:W-:Y:S01]  /*4ac0*/  FSEL R28, R9, -INF , P5 ;  /* 0xff800000091c7808 */ /* 0x020fe20002800000 */
[----:B------:R-:W1:Y:S01]  /*4ad0*/  SHFL.BFLY PT, R6, R43, 0x2, 0x1f ;  /* 0x0c401f002b067f89 */ /* 0x000e6200000e0000 */
[----:B------:R-:W-:Y:S01]  /*4ae0*/  ISETP.GT.AND P4, PT, R57, 0x10, PT ;  /* 0x000000103900780c */ /* 0x000fe20003f84270 */
[----:B------:R-:W2:Y:S03]  /*4af0*/  MUFU.TANH R49, R49 ;  /* 0x0000003100317308 */ /* 0x000ea60000002400 */
[----:B------:R-:W-:-:S02]  /*4b00*/  FSEL R36, R11, -INF , P4 ;  /* 0xff8000000b247808 */ /* 0x000fc40002000000 */
[----:B------:R-:W-:-:S03]  /*4b10*/  ISETP.GT.AND P4, PT, R57, 0x18, PT ;  /* 0x000000183900780c */ /* 0x000fc60003f84270 */
[----:B------:R-:W4:Y:S01]  /*4b20*/  MUFU.TANH R53, R53 ;  /* 0x0000003500357308 */ /* 0x000f220000002400 */
[----:B------:R-:W-:Y:S02]  /*4b30*/  FSEL R44, R13, -INF , P4 ;  /* 0xff8000000d2c7808 */ /* 0x000fe40002000000 */
[----:B------:R-:W-:-:S04]  /*4b40*/  ISETP.GT.AND P4, PT, R57, 0x20, PT ;  /* 0x000000203900780c */ /* 0x000fc80003f84270 */
[----:B------:R-:W-:Y:S01]  /*4b50*/  FSEL R64, R15, -INF , P4 ;  /* 0xff8000000f407808 */ /* 0x000fe20002000000 */
[----:B------:R-:W5:Y:S01]  /*4b60*/  MUFU.TANH R41, R41 ;  /* 0x0000002900297308 */ /* 0x000f620000002400 */
[----:B------:R-:W-:Y:S02]  /*4b70*/  ISETP.GT.AND P4, PT, R57, 0x28, PT ;  /* 0x000000283900780c */ /* 0x000fe40003f84270 */
[----:B-1----:R-:W-:-:S05]  /*4b80*/  FMNMX.FTZ R6, R43, R6, !PT ;  /* 0x000000062b067209 */ /* 0x002fca0007810000 */
[----:B------:R-:W1:Y:S01]  /*4b90*/  MUFU.TANH R45, R45 ;  /* 0x0000002d002d7308 */ /* 0x000e620000002400 */
[----:B------:R-:W3:Y:S07]  /*4ba0*/  SHFL.BFLY PT, R5, R6, 0x1, 0x1f ;  /* 0x0c201f0006057f89 */ /* 0x000eee00000e0000 */
[----:B------:R-:W-:Y:S08]  /*4bb0*/  MUFU.TANH R33, R33 ;  /* 0x0000002100217308 */ /* 0x000ff00000002400 */
[----:B------:R-:W-:Y:S08]  /*4bc0*/  MUFU.TANH R37, R37 ;  /* 0x0000002500257308 */ /* 0x000ff00000002400 */
[----:B------:R-:W-:Y:S01]  /*4bd0*/  MUFU.TANH R29, R29 ;  /* 0x0000001d001d7308 */ /* 0x000fe20000002400 */
[----:B---3--:R-:W-:Y:S01]  /*4be0*/  FMNMX.FTZ R6, R6, R5, !PT ;  /* 0x0000000506067209 */ /* 0x008fe20007810000 */
[----:B------:R-:W-:-:S03]  /*4bf0*/  IMAD.U32 R5, RZ, RZ, UR4 ;  /* 0x00000004ff057e24 */ /* 0x000fc6000f8e00ff */
[C---:B------:R-:W-:Y:S01]  /*4c00*/  FSETP.NEU.FTZ.AND P3, PT, R6.reuse, -INF , PT ;  /* 0xff8000000600780b */ /* 0x040fe20003f7d000 */
[----:B------:R-:W-:-:S05]  /*4c10*/  FMUL.FTZ R27, R6, R5 ;  /* 0x00000005061b7220 */ /* 0x000fca0000410000 */
[----:B------:R-:W-:Y:S02]  /*4c20*/  FSEL R27, R27, RZ, P3 ;  /* 0x000000ff1b1b7208 */ /* 0x000fe40001800000 */
[----:B------:R-:W-:-:S03]  /*4c30*/  ISETP.GT.AND P3, PT, R57, RZ, PT ;  /* 0x000000ff3900720c */ /* 0x000fc60003f64270 */
[-CC-:B------:R-:W-:Y:S01]  /*4c40*/  FFMA.FTZ R201, R66, R5.reuse, -R27.reuse ;  /* 0x0000000542c97223 */ /* 0x180fe2000001081b */
[----:B------:R-:W-:Y:S01]  /*4c50*/  FSEL R24, R4, -INF , P3 ;  /* 0xff80000004187808 */ /* 0x000fe20001800000 */
[-CC-:B------:R-:W-:Y:S01]  /*4c60*/  FFMA.FTZ R203, R68, R5.reuse, -R27.reuse ;  /* 0x0000000544cb7223 */ /* 0x180fe2000001081b */
[C---:B------:R-:W-:Y:S01]  /*4c70*/  ISETP.GT.AND P3, PT, R57.reuse, 0x9, PT ;  /* 0x000000093900780c */ /* 0x040fe20003f64270 */
[--C-:B------:R-:W-:Y:S01]  /*4c80*/  FFMA.FTZ R197, R72, R5, -R27.reuse ;  /* 0x0000000548c57223 */ /* 0x100fe2000001081b */
[----:B------:R-:W-:Y:S01]  /*4c90*/  FMNMX.FTZ R7, R24, R25, !PT ;  /* 0x0000001918077209 */ /* 0x000fe20007810000 */
[-CC-:B------:R-:W-:Y:S01]  /*4ca0*/  FFMA.FTZ R199, R76, R5.reuse, -R27.reuse ;  /* 0x000000054cc77223 */ /* 0x180fe2000001081b */
[----:B------:R-:W-:Y:S01]  /*4cb0*/  FSEL R32, R8, -INF , P3 ;  /* 0xff80000008207808 */ /* 0x000fe20001800000 */
[--C-:B------:R-:W-:Y:S01]  /*4cc0*/  FFMA.FTZ R8, R70, R5, -R27.reuse ;  /* 0x0000000546087223 */ /* 0x100fe2000001081b */
[----:B------:R-:W-:Y:S01]  /*4cd0*/  FMNMX.FTZ R7, R28, R7, !PT ;  /* 0x000000071c077209 */ /* 0x000fe20007810000 */
[-CC-:B------:R-:W-:Y:S01]  /*4ce0*/  FFMA.FTZ R193, R80, R5.reuse, -R27.reuse ;  /* 0x0000000550c17223 */ /* 0x180fe2000001081b */
[C---:B------:R-:W-:Y:S01]  /*4cf0*/  ISETP.GT.AND P3, PT, R57.reuse, 0x11, PT ;  /* 0x000000113900780c */ /* 0x040fe20003f64270 */
[--C-:B------:R-:W-:Y:S01]  /*4d00*/  FFMA.FTZ R195, R90, R5, -R27.reuse ;  /* 0x000000055ac37223 */ /* 0x100fe2000001081b */
[----:B------:R-:W-:Y:S01]  /*4d10*/  FMNMX.FTZ R7, R32, R7, !PT ;  /* 0x0000000720077209 */ /* 0x000fe20007810000 */
[-CC-:B------:R-:W-:Y:S01]  /*4d20*/  FFMA.FTZ R189, R60, R5.reuse, -R27.reuse ;  /* 0x000000053cbd7223 */ /* 0x180fe2000001081b */
[----:B0-----:R-:W-:Y:S01]  /*4d30*/  FSEL R40, R10, -INF , P3 ;  /* 0xff8000000a287808 */ /* 0x001fe20001800000 */
[--C-:B------:R-:W-:Y:S01]  /*4d40*/  FFMA.FTZ R10, R74, R5, -R27.reuse ;  /* 0x000000054a0a7223 */ /* 0x100fe2000001081b */
[----:B------:R-:W-:Y:S01]  /*4d50*/  FMNMX.FTZ R7, R36, R7, !PT ;  /* 0x0000000724077209 */ /* 0x000fe20007810000 */
[-CC-:B------:R-:W-:Y:S01]  /*4d60*/  FFMA.FTZ R9, R50, R5.reuse, -R27.reuse ;  /* 0x0000000532097223 */ /* 0x180fe2000001081b */
[----:B------:R-:W-:Y:S01]  /*4d70*/  ISETP.GT.AND P3, PT, R57, 0x19, PT ;  /* 0x000000193900780c */ /* 0x000fe20003f64270 */
[--C-:B------:R-:W-:Y:S01]  /*4d80*/  FFMA.FTZ R11, R34, R5, -R27.reuse ;  /* 0x00000005220b7223 */ /* 0x100fe2000001081b */
[----:B------:R-:W-:Y:S01]  /*4d90*/  FMNMX.FTZ R7, R40, R7, !PT ;  /* 0x0000000728077209 */ /* 0x000fe20007810000 */
[----:B------:R-:W-:Y:S01]  /*4da0*/  MUFU.EX2 R108, R9 ;  /* 0x00000009006c7308 */ /* 0x000fe20000000800 */
[----:B------:R-:W-:Y:S01]  /*4db0*/  FSEL R52, R12, -INF , P3 ;  /* 0xff8000000c347808 */ /* 0x000fe20001800000 */
[--C-:B------:R-:W-:Y:S01]  /*4dc0*/  FFMA.FTZ R12, R78, R5, -R27.reuse ;  /* 0x000000054e0c7223 */ /* 0x100fe2000001081b */
[----:B------:R-:W-:Y:S01]  /*4dd0*/  FMNMX.FTZ R7, R44, R7, !PT ;  /* 0x000000072c077209 */ /* 0x000fe20007810000 */
[-CC-:B------:R-:W-:Y:S01]  /*4de0*/  FFMA.FTZ R4, R51, R5.reuse, -R27.reuse ;  /* 0x0000000533047223 */ /* 0x180fe2000001081b */
[C---:B------:R-:W-:Y:S01]  /*4df0*/  ISETP.GT.AND P3, PT, R57.reuse, 0x21, PT ;  /* 0x000000213900780c */ /* 0x040fe20003f64270 */
[--C-:B------:R-:W-:Y:S01]  /*4e00*/  FFMA.FTZ R30, R30, R5, -R27.reuse ;  /* 0x000000051e1e7223 */ /* 0x100fe2000001081b */
[----:B------:R-:W-:Y:S01]  /*4e10*/  FMNMX.FTZ R7, R52, R7, !PT ;  /* 0x0000000734077209 */ /* 0x000fe20007810000 */
[----:B------:R-:W-:Y:S01]  /*4e20*/  MUFU.EX2 R201, R201 ;  /* 0x000000c900c97308 */ /* 0x000fe20000000800 */
[----:B------:R-:W-:Y:S01]  /*4e30*/  FSEL R66, R14, -INF , P3 ;  /* 0xff8000000e427808 */ /* 0x000fe20001800000 */
[--C-:B------:R-:W-:Y:S01]  /*4e40*/  FFMA.FTZ R14, R86, R5, -R27.reuse ;  /* 0x00000005560e7223 */ /* 0x100fe2000001081b */
[----:B------:R-:W-:Y:S01]  /*4e50*/  FMNMX.FTZ R7, R64, R7, !PT ;  /* 0x0000000740077209 */ /* 0x000fe20007810000 */
[-CC-:B------:R-:W-:Y:S01]  /*4e60*/  FFMA.FTZ R38, R38, R5.reuse, -R27.reuse ;  /* 0x0000000526267223 */ /* 0x180fe2000001081b */
[----:B------:R-:W-:Y:S01]  /*4e70*/  ISETP.GT.AND P3, PT, R57, 0x29, PT ;  /* 0x000000293900780c */ /* 0x000fe20003f64270 */
[--C-:B------:R-:W-:Y:S01]  /*4e80*/  FFMA.FTZ R26, R26, R5, -R27.reuse ;  /* 0x000000051a1a7223 */ /* 0x100fe2000001081b */
[----:B------:R-:W-:Y:S01]  /*4e90*/  FSEL R68, R21, -INF , P4 ;  /* 0xff80000015447808 */ /* 0x000fe20002000000 */
[----:B------:R-:W0:Y:S01]  /*4ea0*/  MUFU.EX2 R4, R4 ;  /* 0x0000000400047308 */ /* 0x000e220000000800 */
[----:B------:R-:W-:Y:S01]  /*4eb0*/  FMNMX.FTZ R7, R66, R7, !PT ;  /* 0x0000000742077209 */ /* 0x000fe20007810000 */
[-CC-:B------:R-:W-:Y:S01]  /*4ec0*/  FFMA.FTZ R42, R42, R5.reuse, -R27.reuse ;  /* 0x000000052a2a7223 */ /* 0x180fe2000001081b */
[C---:B------:R-:W-:Y:S01]  /*4ed0*/  ISETP.GT.AND P4, PT, R57.reuse, 0x30, PT ;  /* 0x000000303900780c */ /* 0x040fe20003f84270 */
[-CC-:B------:R-:W-:Y:S01]  /*4ee0*/  FFMA.FTZ R46, R46, R5.reuse, -R27.reuse ;  /* 0x000000052e2e7223 */ /* 0x180fe2000001081b */
[----:B------:R-:W-:Y:S01]  /*4ef0*/  FSEL R70, R20, -INF , P3 ;  /* 0xff80000014467808 */ /* 0x000fe20001800000 */
[--C-:B------:R-:W-:Y:S01]  /*4f00*/  FFMA.FTZ R20, R94, R5, -R27.reuse ;  /* 0x000000055e147223 */ /* 0x100fe2000001081b */
[----:B------:R-:W-:Y:S01]  /*4f10*/  FMNMX.FTZ R7, R68, R7, !PT ;  /* 0x0000000744077209 */ /* 0x000fe20007810000 */
[----:B------:R-:W3:Y:S01]  /*4f20*/  MUFU.EX2 R203, R203 ;  /* 0x000000cb00cb7308 */ /* 0x000ee20000000800 */
[C---:B------:R-:W-:Y:S01]  /*4f30*/  ISETP.GT.AND P3, PT, R57.reuse, 0x31, PT ;  /* 0x000000313900780c */ /* 0x040fe20003f64270 */
[-CC-:B------:R-:W-:Y:S01]  /*4f40*/  FFMA.FTZ R56, R56, R5.reuse, -R27.reuse ;  /* 0x0000000538387223 */ /* 0x180fe2000001081b */
[----:B------:R-:W-:Y:S01]  /*4f50*/  FSEL R48, R48, -INF , P4 ;  /* 0xff80000030307808 */ /* 0x000fe20002000000 */
[--C-:B------:R-:W-:Y:S01]  /*4f60*/  FFMA.FTZ R54, R54, R5, -R27.reuse ;  /* 0x0000000536367223 */ /* 0x100fe2000001081b */
[----:B------:R-:W-:Y:S01]  /*4f70*/  FMNMX.FTZ R7, R70, R7, !PT ;  /* 0x0000000746077209 */ /* 0x000fe20007810000 */
[-CC-:B------:R-:W-:Y:S01]  /*4f80*/  FFMA.FTZ R58, R58, R5.reuse, -R27.reuse ;  /* 0x000000053a3a7223 */ /* 0x180fe2000001081b */
[----:B------:R-:W-:Y:S01]  /*4f90*/  ISETP.GT.AND P4, PT, R57, 0x38, PT ;  /* 0x000000383900780c */ /* 0x000fe20003f84270 */
[----:B------:R-:W-:Y:S01]  /*4fa0*/  MUFU.EX2 R191, R11 ;  /* 0x0000000b00bf7308 */ /* 0x000fe20000000800 */
[----:B--2---:R-:W-:Y:S01]  /*4fb0*/  FSEL R72, R49, -INF , P3 ;  /* 0xff80000031487808 */ /* 0x004fe20001800000 */
[--C-:B------:R-:W-:Y:S01]  /*4fc0*/  FFMA.FTZ R62, R62, R5, -R27.reuse ;  /* 0x000000053e3e7223 */ /* 0x100fe2000001081b */
[----:B------:R-:W-:Y:S01]  /*4fd0*/  FMNMX.FTZ R7, R48, R7, !PT ;  /* 0x0000000730077209 */ /* 0x000fe20007810000 */
[-CC-:B------:R-:W-:Y:S01]  /*4fe0*/  FFMA.FTZ R100, R100, R5.reuse, -R27.reuse ;  /* 0x0000000564647223 */ /* 0x180fe2000001081b */
[----:B------:R-:W-:Y:S01]  /*4ff0*/  ISETP.GT.AND P3, PT, R57, 0x39, PT ;  /* 0x000000393900780c */ /* 0x000fe20003f64270 */
[--C-:B------:R-:W-:Y:S01]  /*5000*/  FFMA.FTZ R102, R102, R5, -R27.reuse ;  /* 0x0000000566667223 */ /* 0x100fe2000001081b */
[----:B------:R-:W-:Y:S01]  /*5010*/  FSEL R74, R35, -INF , P4 ;  /* 0xff800000234a7808 */ /* 0x000fe20002000000 */
[----:B------:R-:W2:Y:S01]  /*5020*/  MUFU.EX2 R8, R8 ;  /* 0x0000000800087308 */ /* 0x000ea20000000800 */
[----:B------:R-:W-:Y:S01]  /*5030*/  FMNMX.FTZ R7, R72, R7, !PT ;  /* 0x0000000748077209 */ /* 0x000fe20007810000 */
[----:B------:R-:W2:Y:S01]  /*5040*/  @P2 LDC R35, c[0x0][0x450] ;  /* 0x00011400ff232b82 */ /* 0x000ea20000000800 */
[----:B------:R-:W-:Y:S01]  /*5050*/  ISETP.GT.AND P4, PT, R57, 0x40, PT ;  /* 0x000000403900780c */ /* 0x000fe20003f84270 */
[-CC-:B------:R-:W-:Y:S01]  /*5060*/  FFMA.FTZ R104, R104, R5.reuse, -R27.reuse ;  /* 0x0000000568687223 */ /* 0x180fe2000001081b */
[----:B----4-:R-:W-:Y:S01]  /*5070*/  FSEL R76, R53, -INF , P3 ;  /* 0xff800000354c7808 */ /* 0x010fe20001800000 */
[----:B------:R-:W-:Y:S01]  /*5080*/  FFMA.FTZ R27, R106, R5, -R27 ;  /* 0x000000056a1b7223 */ /* 0x000fe2000001081b */
[----:B------:R-:W-:Y:S01]  /*5090*/  FMNMX.FTZ R7, R74, R7, !PT ;  /* 0x000000074a077209 */ /* 0x000fe20007810000 */
[----:B------:R-:W4:Y:S01]  /*50a0*/  MUFU.EX2 R197, R197 ;  /* 0x000000c500c57308 */ /* 0x000f220000000800 */
[----:B------:R-:W-:-:S02]  /*50b0*/  ISETP.GT.AND P3, PT, R57, 0x41, PT ;  /* 0x000000413900780c */ /* 0x000fc40003f64270 */
[----:B------:R-:W-:Y:S02]  /*50c0*/  CS2R R106, SRZ ;  /* 0x00000000006a7805 */ /* 0x000fe4000001ff00 */
[----:B------:R-:W-:Y:S02]  /*50d0*/  FSEL R78, R31, -INF , P4 ;  /* 0xff8000001f4e7808 */ /* 0x000fe40002000000 */
[----:B------:R-:W-:Y:S02]  /*50e0*/  FMNMX.FTZ R7, R76, R7, !PT ;  /* 0x000000074c077209 */ /* 0x000fe40007810000 */
[----:B------:R-:W-:Y:S01]  /*50f0*/  ISETP.GT.AND P4, PT, R57, 0x48, PT ;  /* 0x000000483900780c */ /* 0x000fe20003f84270 */
[----:B------:R-:W4:Y:S01]  /*5100*/  MUFU.EX2 R10, R10 ;  /* 0x0000000a000a7308 */ /* 0x000f220000000800 */
[----:B-----5:R-:W-:Y:S02]  /*5110*/  FSEL R80, R41, -INF , P3 ;  /* 0xff80000029507808 */ /* 0x020fe40001800000 */
[----:B------:R-:W-:-:S02]  /*5120*/  FMNMX.FTZ R7, R78, R7, !PT ;  /* 0x000000074e077209 */ /* 0x000fc40007810000 */
[C---:B------:R-:W-:Y:S02]  /*5130*/  ISETP.GT.AND P3, PT, R57.reuse, 0x49, PT ;  /* 0x000000493900780c */ /* 0x040fe40003f64270 */
[----:B------:R-:W-:Y:S01]  /*5140*/  FSEL R84, R84, -INF , P4 ;  /* 0xff80000054547808 */ /* 0x000fe20002000000 */
[----:B------:R0:W-:Y:S01]  /*5150*/  MUFU.EX2 R181, R30 ;  /* 0x0000001e00b57308 */ /* 0x0001e20000000800 */
[----:B------:R-:W-:Y:S02]  /*5160*/  FMNMX.FTZ R7, R80, R7, !PT ;  /* 0x0000000750077209 */ /* 0x000fe40007810000 */
[----:B------:R-:W-:Y:S02]  /*5170*/  ISETP.GT.AND P4, PT, R57, 0x50, PT ;  /* 0x000000503900780c */ /* 0x000fe40003f84270 */
[----:B-1----:R-:W-:Y:S02]  /*5180*/  FSEL R86, R45, -INF , P3 ;  /* 0xff8000002d567808 */ /* 0x002fe40001800000 */
[----:B------:R-:W-:Y:S01]  /*5190*/  FMNMX.FTZ R7, R84, R7, !PT ;  /* 0x0000000754077209 */ /* 0x000fe20007810000 */
[----:B------:R-:W-:Y:S01]  /*51a0*/  MUFU.EX2 R199, R199 ;  /* 0x000000c700c77308 */ /* 0x000fe20000000800 */
[----:B------:R-:W-:Y:S01]  /*51b0*/  ISETP.GT.AND P3, PT, R57, 0x51, PT ;  /* 0x000000513900780c */ /* 0x000fe20003f64270 */
[----:B0-----:R-:W-:Y:S01]  /*51c0*/  FADD.FTZ R30, R201, R4 ;  /* 0x00000004c91e7221 */ /* 0x001fe20000010000 */
[----:B------:R-:W-:-:S02]  /*51d0*/  FSEL R88, R88, -INF , P4 ;  /* 0xff80000058587808 */ /* 0x000fc40002000000 */
[----:B------:R-:W-:Y:S01]  /*51e0*/  FMNMX.FTZ R7, R86, R7, !PT ;  /* 0x0000000756077209 */ /* 0x000fe20007810000 */
[----:B---3--:R-:W-:Y:S01]  /*51f0*/  FADD.FTZ R31, R203, R30 ;  /* 0x0000001ecb1f7221 */ /* 0x008fe20000010000 */
[----:B------:R-:W-:Y:S01]  /*5200*/  ISETP.GT.AND P4, PT, R57, 0x58, PT ;  /* 0x000000583900780c */ /* 0x000fe20003f84270 */
[----:B------:R-:W-:Y:S01]  /*5210*/  MUFU.EX2 R12, R12 ;  /* 0x0000000c000c7308 */ /* 0x000fe20000000800 */
[----:B------:R-:W-:Y:S01]  /*5220*/  FSEL R90, R33, -INF , P3 ;  /* 0xff800000215a7808 */ /* 0x000fe20001800000 */
[----:B--2---:R-:W-:Y:S01]  /*5230*/  FADD.FTZ R30, R8, R31 ;  /* 0x0000001f081e7221 */ /* 0x004fe20000010000 */
[----:B------:R-:W-:Y:S02]  /*5240*/  FMNMX.FTZ R7, R88, R7, !PT ;  /* 0x0000000758077209 */ /* 0x000fe40007810000 */
[----:B------:R-:W-:Y:S01]  /*5250*/  ISETP.GT.AND P3, PT, R57, 0x59, PT ;  /* 0x000000593900780c */ /* 0x000fe20003f64270 */
[----:B----4-:R-:W-:Y:S01]  /*5260*/  FADD.FTZ R33, R197, R30 ;  /* 0x0000001ec5217221 */ /* 0x010fe20000010000 */
[----:B------:R-:W-:Y:S01]  /*5270*/  FSEL R92, R92, -INF , P4 ;  /* 0xff8000005c5c7808 */ /* 0x000fe20002000000 */
[----:B------:R-:W-:Y:S01]  /*5280*/  MUFU.EX2 R193, R193 ;  /* 0x000000c100c17308 */ /* 0x000fe20000000800 */
[----:B------:R-:W-:Y:S01]  /*5290*/  FMNMX.FTZ R7, R90, R7, !PT ;  /* 0x000000075a077209 */ /* 0x000fe20007810000 */
[----:B------:R-:W-:Y:S01]  /*52a0*/  FADD.FTZ R2, R10, R33 ;  /* 0x000000210a027221 */ /* 0x000fe20000010000 */
[----:B------:R-:W-:Y:S01]  /*52b0*/  ISETP.GT.AND P4, PT, R57, 0x60, PT ;  /* 0x000000603900780c */ /* 0x000fe20003f84270 */
[----:B------:R-:W-:Y:S01]  /*52c0*/  IMAD.MOV.U32 R30, RZ, RZ, R17 ;  /* 0x000000ffff1e7224 */ /* 0x000fe200078e0011 */
[----:B------:R-:W-:-:S02]  /*52d0*/  FSEL R94, R37, -INF , P3 ;  /* 0xff800000255e7808 */ /* 0x000fc40001800000 */
[----:B------:R-:W-:Y:S01]  /*52e0*/  FMNMX.FTZ R7, R92, R7, !PT ;  /* 0x000000075c077209 */ /* 0x000fe20007810000 */
[----:B------:R-:W-:Y:S01]  /*52f0*/  MUFU.EX2 R14, R14 ;  /* 0x0000000e000e7308 */ /* 0x000fe20000000800 */
[C---:B------:R-:W-:Y:S02]  /*5300*/  ISETP.GT.AND P3, PT, R57.reuse, 0x61, PT ;  /* 0x000000613900780c */ /* 0x040fe40003f64270 */
[----:B------:R-:W-:Y:S02]  /*5310*/  FSEL R96, R96, -INF , P4 ;  /* 0xff80000060607808 */ /* 0x000fe40002000000 */
[----:B------:R-:W-:Y:S02]  /*5320*/  FMNMX.FTZ R7, R94, R7, !PT ;  /* 0x000000075e077209 */ /* 0x000fe40007810000 */
[----:B------:R-:W-:Y:S01]  /*5330*/  ISETP.GT.AND P4, PT, R57, 0x68, PT ;  /* 0x000000683900780c */ /* 0x000fe20003f84270 */
[----:B------:R-:W-:Y:S01]  /*5340*/  MUFU.EX2 R195, R195 ;  /* 0x000000c300c37308 */ /* 0x000fe20000000800 */
[----:B------:R-:W-:-:S02]  /*5350*/  FSEL R60, R39, -INF , P3 ;  /* 0xff800000273c7808 */ /* 0x000fc40001800000 */
[----:B------:R-:W-:Y:S02]  /*5360*/  FMNMX.FTZ R7, R96, R7, !PT ;  /* 0x0000000760077209 */ /* 0x000fe40007810000 */
[----:B------:R-:W-:Y:S02]  /*5370*/  ISETP.GT.AND P3, PT, R57, 0x69, PT ;  /* 0x000000693900780c */ /* 0x000fe40003f64270 */
[----:B------:R-:W-:Y:S01]  /*5380*/  FSEL R98, R98, -INF , P4 ;  /* 0xff80000062627808 */ /* 0x000fe20002000000 */
[----:B------:R-:W-:Y:S01]  /*5390*/  MUFU.EX2 R20, R20 ;  /* 0x0000001400147308 */ /* 0x000fe20000000800 */
[----:B------:R-:W-:Y:S02]  /*53a0*/  FMNMX.FTZ R7, R60, R7, !PT ;  /* 0x000000073c077209 */ /* 0x000fe40007810000 */
[----:B------:R-:W-:Y:S02]  /*53b0*/  FSEL R50, R29, -INF , P3 ;  /* 0xff8000001d327808 */ /* 0x000fe40001800000 */
[----:B------:R-:W-:-:S02]  /*53c0*/  FMNMX.FTZ R7, R98, R7, !PT ;  /* 0x0000000762077209 */ /* 0x000fc40007810000 */
[----:B------:R-:W-:Y:S01]  /*53d0*/  F2FP.BF16.F32.PACK_AB R201, R4, R201 ;  /* 0x000000c904c9723e */ /* 0x000fe200000010ff */
[----:B------:R-:W-:Y:S01]  /*53e0*/  MUFU.EX2 R189, R189 ;  /* 0x000000bd00bd7308 */ /* 0x000fe20000000800 */
[----:B------:R-:W-:Y:S02]  /*53f0*/  FMNMX.FTZ R7, R50, R7, !PT ;  /* 0x0000000732077209 */ /* 0x000fe40007810000 */
[----:B------:R-:W-:Y:S01]  /*5400*/  F2FP.BF16.F32.PACK_AB R203, R8, R203 ;  /* 0x000000cb08cb723e */ /* 0x000fe200000010ff */
[----:B------:R-:W-:Y:S01]  /*5410*/  VIADD R8, R82, 0xfffffffe ;  /* 0xfffffffe52087836 */ /* 0x000fe20000000000 */
[----:B------:R-:W-:Y:S01]  /*5420*/  F2FP.BF16.F32.PACK_AB R197, R10, R197 ;  /* 0x000000c50ac5723e */ /* 0x000fe200000010ff */
[----:B------:R-:W0:Y:S01]  /*5430*/  SHFL.BFLY PT, R34, R7, 0x2, 0x1f ;  /* 0x0c401f0007227f89 */ /* 0x000e2200000e0000 */
[----:B------:R-:W-:Y:S01]  /*5440*/  CS2R R82, SRZ ;  /* 0x0000000000527805 */ /* 0x000fe2000001ff00 */
[----:B------:R-:W-:Y:S08]  /*5450*/  MUFU.EX2 R179, R27 ;  /* 0x0000001b00b37308 */ /* 0x000ff00000000800 */
[----:B------:R-:W-:Y:S08]  /*5460*/  MUFU.EX2 R38, R38 ;  /* 0x0000002600267308 */ /* 0x000ff00000000800 */
[----:B------:R-:W-:Y:S01]  /*5470*/  MUFU.EX2 R26, R26 ;  /* 0x0000001a001a7308 */ /* 0x000fe20000000800 */
[----:B0-----:R-:W-:-:S07]  /*5480*/  FMNMX.FTZ R34, R7, R34, !PT ;  /* 0x0000002207227209 */ /* 0x001fce0007810000 */
[----:B------:R0:W-:Y:S01]  /*5490*/  MUFU.EX2 R185, R42 ;  /* 0x0000002a00b97308 */ /* 0x0001e20000000800 */
[----:B------:R-:W1:Y:S07]  /*54a0*/  SHFL.BFLY PT, R7, R34, 0x1, 0x1f ;  /* 0x0c201f0022077f89 */ /* 0x000e6e00000e0000 */
[----:B------:R-:W-:Y:S01]  /*54b0*/  MUFU.EX2 R46, R46 ;  /* 0x0000002e002e7308 */ /* 0x000fe20000000800 */
[----:B0-----:R-:W-:-:S07]  /*54c0*/  CS2R R42, SRZ ;  /* 0x00000000002a7805 */ /* 0x001fce000001ff00 */
[----:B------:R0:W-:Y:S08]  /*54d0*/  MUFU.EX2 R187, R56 ;  /* 0x0000003800bb7308 */ /* 0x0001f00000000800 */
[----:B------:R-:W-:Y:S01]  /*54e0*/  MUFU.EX2 R54, R54 ;  /* 0x0000003600367308 */ /* 0x000fe20000000800 */
[----:B0-----:R-:W-:Y:S02]  /*54f0*/  CS2R R56, SRZ ;  /* 0x0000000000387805 */ /* 0x001fe4000001ff00 */
[----:B-1----:R-:W-:-:S04]  /*5500*/  FMNMX.FTZ R7, R34, R7, !PT ;  /* 0x0000000722077209 */ /* 0x002fc80007810000 */
[C---:B------:R-:W-:Y:S01]  /*5510*/  FSETP.NEU.FTZ.AND P3, PT, R7.reuse, -INF , PT ;  /* 0xff8000000700780b */ /* 0x040fe20003f7d000 */
[----:B------:R-:W-:Y:S01]  /*5520*/  FMUL.FTZ R9, R7, R5 ;  /* 0x0000000507097220 */ /* 0x000fe20000410000 */
[----:B------:R-:W-:Y:S04]  /*5530*/  MUFU.EX2 R58, R58 ;  /* 0x0000003a003a7308 */ /* 0x000fe80000000800 */
[----:B------:R-:W-:-:S04]  /*5540*/  FSEL R9, R9, RZ, P3 ;  /* 0x000000ff09097208 */ /* 0x000fc80001800000 */
        /* <DEDUP_REMOVED lines=17> */
[----:B0-----:R-:W0:Y:S01]  /*5660*/  @P2 LDC R32, c[0x0][0x44c] ;  /* 0x00011300ff202b82 */ /* 0x001e220000000800 */
        /* <DEDUP_REMOVED lines=15> */
[----:B------:R-:W-:Y:S01]  /*5760*/  FFMA.FTZ R50, R50, R5, -R9 ;  /* 0x0000000532327223 */ /* 0x000fe20000010809 */
[----:B------:R-:W-:-:S06]  /*5770*/  CS2R R62, SRZ ;  /* 0x00000000003e7805 */ /* 0x000fcc000001ff00 */
[----:B------:R-:W3:Y:S01]  /*5780*/  MUFU.EX2 R36, R36 ;  /* 0x0000002400247308 */ /* 0x000ee20000000800 */
[----:B0-----:R-:W-:-:S04]  /*5790*/  @P2 IMAD.HI.U32 R32, R17, R32, RZ ;  /* 0x0000002011202227 */ /* 0x001fc800078e00ff */
[----:B-1----:R-:W-:Y:S01]  /*57a0*/  FADD.FTZ R33, R24, R25 ;  /* 0x0000001918217221 */ /* 0x002fe20000010000 */
[----:B------:R-:W-:Y:S02]  /*57b0*/  F2FP.BF16.F32.PACK_AB R200, R25, R24 ;  /* 0x0000001819c8723e */ /* 0x000fe400000010ff */
[----:B------:R-:W-:Y:S01]  /*57c0*/  @P2 SHF.R.U32.HI R30, RZ, R35, R32 ;  /* 0x00000023ff1e2219 */ /* 0x000fe20000011620 */
[----:B------:R-:W-:Y:S01]  /*57d0*/  FADD.FTZ R35, R199, R2 ;  /* 0x00000002c7237221 */ /* 0x000fe20000010000 */
[----:B------:R-:W0:Y:S01]  /*57e0*/  MUFU.EX2 R13, R40 ;  /* 0x00000028000d7308 */ /* 0x000e220000000800 */
[----:B--2---:R-:W-:Y:S01]  /*57f0*/  FADD.FTZ R2, R28, R33 ;  /* 0x000000211c027221 */ /* 0x004fe20000010000 */
[----:B------:R-:W-:Y:S01]  /*5800*/  IADD3 R3, R3, R30, RZ ;  /* 0x0000001e03037210 */ /* 0x000fe20007ffe0ff */
[C---:B------:R-:W-:Y:S01]  /*5810*/  FADD.FTZ R30, R12.reuse, R35 ;  /* 0x000000230c1e7221 */ /* 0x040fe20000010000 */
[C---:B------:R-:W-:Y:S01]  /*5820*/  F2FP.BF16.F32.PACK_AB R202, R11.reuse, R28 ;  /* 0x0000001c0bca723e */ /* 0x040fe200000010ff */
[----:B------:R-:W-:Y:S01]  /*5830*/  FADD.FTZ R35, R11, R2 ;  /* 0x000000020b237221 */ /* 0x000fe20000010000 */
[----:B------:R-:W-:Y:S01]  /*5840*/  F2FP.BF16.F32.PACK_AB R199, R12, R199 ;  /* 0x000000c70cc7723e */ /* 0x000fe200000010ff */
[----:B------:R-:W-:Y:S01]  /*5850*/  FADD.FTZ R37, R193, R30 ;  /* 0x0000001ec1257221 */ /* 0x000fe20000010000 */
[----:B------:R-:W1:Y:S01]  /*5860*/  MUFU.EX2 R44, R44 ;  /* 0x0000002c002c7308 */ /* 0x000e620000000800 */
[----:B---3--:R-:W-:Y:S01]  /*5870*/  FADD.FTZ R2, R36, R35 ;  /* 0x0000002324027221 */ /* 0x008fe20000010000 */
[C---:B------:R-:W-:Y:S01]  /*5880*/  F2FP.BF16.F32.PACK_AB R193, R14.reuse, R193 ;  /* 0x000000c10ec1723e */ /* 0x040fe200000010ff */
[----:B------:R-:W-:-:S04]  /*5890*/  FADD.FTZ R30, R14, R37 ;  /* 0x000000250e1e7221 */ /* 0x000fc80000010000 */
[----:B------:R-:W-:Y:S01]  /*58a0*/  FADD.FTZ R37, R195, R30 ;  /* 0x0000001ec3257221 */ /* 0x000fe20000010000 */
[----:B------:R2:W3:Y:S01]  /*58b0*/  MUFU.EX2 R15, R52 ;  /* 0x00000034000f7308 */ /* 0x0004e20000000800 */
[C---:B0-----:R-:W-:Y:S01]  /*58c0*/  FADD.FTZ R35, R13.reuse, R2 ;  /* 0x000000020d237221 */ /* 0x041fe20000010000 */
[----:B------:R-:W-:Y:S02]  /*58d0*/  IMAD.MOV.U32 R2, RZ, RZ, RZ ;  /* 0x000000ffff027224 */ /* 0x000fe400078e00ff */
[----:B------:R-:W-:Y:S01]  /*58e0*/  FADD.FTZ R30, R20, R37 ;  /* 0x00000025141e7221 */ /* 0x000fe20000010000 */
[----:B------:R-:W-:Y:S01]  /*58f0*/  F2FP.BF16.F32.PACK_AB R196, R13, R36 ;  /* 0x000000240dc4723e */ /* 0x000fe200000010ff */
[----:B------:R-:W-:-:S04]  /*5900*/  IMAD.HI R32, R3, -0x6db6db6d, R2 ;  /* 0x9249249303207827 */ /* 0x000fc800078e0202 */
[----:B------:R-:W-:Y:S01]  /*5910*/  FADD.FTZ R37, R189, R30 ;  /* 0x0000001ebd257221 */ /* 0x000fe20000010000 */
[----:B------:R-:W0:Y:S01]  /*5920*/  MUFU.EX2 R64, R64 ;  /* 0x0000004000407308 */ /* 0x000e220000000800 */
[----:B-1----:R-:W-:Y:S01]  /*5930*/  FADD.FTZ R0, R44, R35 ;  /* 0x000000232c007221 */ /* 0x002fe20000010000 */
[C---:B------:R-:W-:Y:S01]  /*5940*/  F2FP.BF16.F32.PACK_AB R189, R108.reuse, R189 ;  /* 0x000000bd6cbd723e */ /* 0x040fe200000010ff */
[----:B------:R-:W-:Y:S01]  /*5950*/  FADD.FTZ R2, R108, R37 ;  /* 0x000000256c027221 */ /* 0x000fe20000010000 */
[----:B------:R-:W-:Y:S02]  /*5960*/  F2FP.BF16.F32.PACK_AB R195, R20, R195 ;  /* 0x000000c314c3723e */ /* 0x000fe400000010ff */
[----:B------:R-:W-:Y:S02]  /*5970*/  CS2R R108, SRZ ;  /* 0x00000000006c7805 */ /* 0x000fe4000001ff00 */
[----:B--2---:R-:W-:Y:S01]  /*5980*/  CS2R R52, SRZ ;  /* 0x0000000000347805 */ /* 0x004fe2000001ff00 */
[----:B------:R-:W-:Y:S01]  /*5990*/  FADD.FTZ R37, R191, R2 ;  /* 0x00000002bf257221 */ /* 0x000fe20000010000 */
[----:B------:R1:W2:Y:S01]  /*59a0*/  MUFU.EX2 R21, R66 ;  /* 0x0000004200157308 */ /* 0x0002a20000000800 */
[C---:B---3--:R-:W-:Y:S01]  /*59b0*/  FADD.FTZ R3, R15.reuse, R0 ;  /* 0x000000000f037221 */ /* 0x048fe20000010000 */
[C---:B------:R-:W-:Y:S01]  /*59c0*/  F2FP.BF16.F32.PACK_AB R191, R38.reuse, R191 ;  /* 0x000000bf26bf723e */ /* 0x040fe200000010ff */
[----:B------:R-:W-:Y:S01]  /*59d0*/  FADD.FTZ R39, R38, R37 ;  /* 0x0000002526277221 */ /* 0x000fe20000010000 */
[----:B------:R-:W-:-:S02]  /*59e0*/  F2FP.BF16.F32.PACK_AB R198, R15, R44 ;  /* 0x0000002c0fc6723e */ /* 0x000fc400000010ff */
[----:B------:R-:W-:Y:S01]  /*59f0*/  CS2R R44, SRZ ;  /* 0x00000000002c7805 */ /* 0x000fe2000001ff00 */
[----:B------:R-:W-:Y:S01]  /*5a00*/  FADD.FTZ R2, R26, R39 ;  /* 0x000000271a027221 */ /* 0x000fe20000010000 */
[----:B------:R-:W3:Y:S01]  /*5a10*/  MUFU.EX2 R68, R68 ;  /* 0x0000004400447308 */ /* 0x000ee20000000800 */
[----:B0-----:R-:W-:Y:S01]  /*5a20*/  FADD.FTZ R0, R64, R3 ;  /* 0x0000000340007221 */ /* 0x001fe20000010000 */
[----:B------:R-:W-:Y:S01]  /*5a30*/  SHF.R.U32.HI R39, RZ, 0x1f, R32 ;  /* 0x0000001fff277819 */ /* 0x000fe20000011620 */
[C---:B------:R-:W-:Y:S01]  /*5a40*/  FADD.FTZ R9, R185.reuse, R2 ;  /* 0x00000002b9097221 */ /* 0x040fe20000010000 */
[----:B------:R-:W-:Y:S02]  /*5a50*/  F2FP.BF16.F32.PACK_AB R185, R185, R26 ;  /* 0x0000001ab9b9723e */ /* 0x000fe400000010ff */
[----:B-1----:R-:W-:Y:S02]  /*5a60*/  CS2R R66, SRZ ;  /* 0x0000000000427805 */ /* 0x002fe4000001ff00 */
[----:B------:R-:W-:Y:S01]  /*5a70*/  LEA.HI.SX32 R32, R32, R39, 0x1a ;  /* 0x0000002720207211 */ /* 0x000fe200078fd2ff */
[----:B------:R-:W-:Y:S01]  /*5a80*/  FADD.FTZ R2, R46, R9 ;  /* 0x000000092e027221 */ /* 0x000fe20000010000 */
[----:B------:R0:W1:Y:S01]  /*5a90*/  MUFU.EX2 R27, R70 ;  /* 0x00000046001b7308 */ /* 0x0000620000000800 */
[C---:B--2---:R-:W-:Y:S01]  /*5aa0*/  FADD.FTZ R3, R21.reuse, R0 ;  /* 0x0000000015037221 */ /* 0x044fe20000010000 */
[----:B------:R-:W-:Y:S01]  /*5ab0*/  F2FP.BF16.F32.PACK_AB R192, R21, R64 ;  /* 0x0000004015c0723e */ /* 0x000fe200000010ff */
[C---:B------:R-:W-:Y:S01]  /*5ac0*/  FADD.FTZ R39, R187.reuse, R2 ;  /* 0x00000002bb277221 */ /* 0x040fe20000010000 */
[----:B------:R-:W-:-:S02]  /*5ad0*/  F2FP.BF16.F32.PACK_AB R187, R187, R46 ;  /* 0x0000002ebbbb723e */ /* 0x000fc400000010ff */
[----:B------:R-:W-:Y:S02]  /*5ae0*/  CS2R R64, SRZ ;  /* 0x0000000000407805 */ /* 0x000fe4000001ff00 */
[----:B------:R-:W-:Y:S01]  /*5af0*/  CS2R R46, SRZ ;  /* 0x00000000002e7805 */ /* 0x000fe2000001ff00 */
[----:B------:R-:W-:Y:S01]  /*5b00*/  FADD.FTZ R2, R54, R39 ;  /* 0x0000002736027221 */ /* 0x000fe20000010000 */
[----:B------:R-:W2:Y:S01]  /*5b10*/  MUFU.EX2 R48, R48 ;  /* 0x0000003000307308 */ /* 0x000ea20000000800 */
[----:B---3--:R-:W-:Y:S01]  /*5b20*/  FADD.FTZ R0, R68, R3 ;  /* 0x0000000344007221 */ /* 0x008fe20000010000 */
[----:B0-----:R-:W-:Y:S01]  /*5b30*/  CS2R R70, SRZ ;  /* 0x0000000000467805 */ /* 0x001fe2000001ff00 */
[C---:B------:R-:W-:Y:S01]  /*5b40*/  FADD.FTZ R39, R181.reuse, R2 ;  /* 0x00000002b5277221 */ /* 0x040fe20000010000 */
[----:B------:R-:W-:Y:S02]  /*5b50*/  F2FP.BF16.F32.PACK_AB R181, R181, R54 ;  /* 0x00000036b5b5723e */ /* 0x000fe400000010ff */
[----:B------:R-:W-:Y:S01]  /*5b60*/  CS2R R54, SRZ ;  /* 0x0000000000367805 */ /* 0x000fe2000001ff00 */
[----:B------:R-:W-:Y:S01]  /*5b70*/  FADD.FTZ R2, R58, R39 ;  /* 0x000000273a027221 */ /* 0x000fe20000010000 */
[----:B------:R0:W3:Y:S01]  /*5b80*/  MUFU.EX2 R29, R72 ;  /* 0x00000048001d7308 */ /* 0x0000e20000000800 */
[C---:B-1----:R-:W-:Y:S01]  /*5b90*/  FADD.FTZ R3, R27.reuse, R0 ;  /* 0x000000001b037221 */ /* 0x042fe20000010000 */
[----:B------:R-:W-:Y:S01]  /*5ba0*/  F2FP.BF16.F32.PACK_AB R194, R27, R68 ;  /* 0x000000441bc2723e */ /* 0x000fe200000010ff */
[C---:B------:R-:W-:Y:S01]  /*5bb0*/  FADD.FTZ R41, R183.reuse, R2 ;  /* 0x00000002b7297221 */ /* 0x040fe20000010000 */
[----:B------:R-:W-:-:S02]  /*5bc0*/  F2FP.BF16.F32.PACK_AB R183, R183, R58 ;  /* 0x0000003ab7b7723e */ /* 0x000fc400000010ff */
[----:B------:R-:W-:Y:S02]  /*5bd0*/  CS2R R68, SRZ ;  /* 0x0000000000447805 */ /* 0x000fe4000001ff00 */
[----:B------:R-:W-:Y:S02]  /*5be0*/  CS2R R58, SRZ ;  /* 0x00000000003a7805 */ /* 0x000fe4000001ff00 */
[----:B------:R-:W-:Y:S01]  /*5bf0*/  CS2R R26, SRZ ;  /* 0x00000000001a7805 */ /* 0x000fe2000001ff00 */
[----:B------:R-:W1:Y:S01]  /*5c00*/  MUFU.EX2 R74, R74 ;  /* 0x0000004a004a7308 */ /* 0x000e620000000800 */
[----:B--2---:R-:W-:Y:S01]  /*5c10*/  FADD.FTZ R0, R48, R3 ;  /* 0x0000000330007221 */ /* 0x004fe20000010000 */
[----:B0-----:R-:W-:-:S06]  /*5c20*/  CS2R R72, SRZ ;  /* 0x0000000000487805 */ /* 0x001fcc000001ff00 */
[----:B------:R0:W2:Y:S01]  /*5c30*/  MUFU.EX2 R31, R76 ;  /* 0x0000004c001f7308 */ /* 0x0000a20000000800 */
[C---:B---3--:R-:W-:Y:S01]  /*5c40*/  FADD.FTZ R3, R29.reuse, R0 ;  /* 0x000000001d037221 */ /* 0x048fe20000010000 */
[----:B------:R-:W-:Y:S02]  /*5c50*/  F2FP.BF16.F32.PACK_AB R188, R29, R48 ;  /* 0x000000301dbc723e */ /* 0x000fe400000010ff */
[----:B------:R-:W-:Y:S02]  /*5c60*/  CS2R R48, SRZ ;  /* 0x0000000000307805 */ /* 0x000fe4000001ff00 */
[----:B------:R-:W-:Y:S02]  /*5c70*/  CS2R R28, SRZ ;  /* 0x00000000001c7805 */ /* 0x000fe4000001ff00 */
[----:B------:R-:W3:Y:S01]  /*5c80*/  MUFU.EX2 R78, R78 ;  /* 0x0000004e004e7308 */ /* 0x000ee20000000800 */
[----:B-1----:R-:W-:Y:S01]  /*5c90*/  FADD.FTZ R0, R74, R3 ;  /* 0x000000034a007221 */ /* 0x002fe20000010000 */
[----:B0-----:R-:W-:-:S06]  /*5ca0*/  CS2R R76, SRZ ;  /* 0x00000000004c7805 */ /* 0x001fcc000001ff00 */
[----:B------:R0:W1:Y:S01]  /*5cb0*/  MUFU.EX2 R33, R80 ;  /* 0x0000005000217308 */ /* 0x0000620000000800 */
[C---:B--2---:R-:W-:Y:S01]  /*5cc0*/  FADD.FTZ R3, R31.reuse, R0 ;  /* 0x000000001f037221 */ /* 0x044fe20000010000 */
[----:B------:R-:W-:Y:S02]  /*5cd0*/  F2FP.BF16.F32.PACK_AB R190, R31, R74 ;  /* 0x0000004a1fbe723e */ /* 0x000fe400000010ff */
[----:B------:R-:W-:Y:S02]  /*5ce0*/  CS2R R74, SRZ ;  /* 0x00000000004a7805 */ /* 0x000fe4000001ff00 */
[----:B------:R-:W-:Y:S02]  /*5cf0*/  CS2R R30, SRZ ;  /* 0x00000000001e7805 */ /* 0x000fe4000001ff00 */
[----:B------:R-:W2:Y:S01]  /*5d00*/  MUFU.EX2 R84, R84 ;  /* 0x0000005400547308 */ /* 0x000ea20000000800 */
[----:B---3--:R-:W-:Y:S01]  /*5d10*/  FADD.FTZ R0, R78, R3 ;  /* 0x000000034e007221 */ /* 0x008fe20000010000 */
[----:B0-----:R-:W-:-:S06]  /*5d20*/  CS2R R80, SRZ ;  /* 0x0000000000507805 */ /* 0x001fcc000001ff00 */
[----:B------:R0:W3:Y:S01]  /*5d30*/  MUFU.EX2 R35, R86 ;  /* 0x0000005600237308 */ /* 0x0000e20000000800 */
[C---:B-1----:R-:W-:Y:S01]  /*5d40*/  FADD.FTZ R3, R33.reuse, R0 ;  /* 0x0000000021037221 */ /* 0x042fe20000010000 */
[----:B------:R-:W-:Y:S02]  /*5d50*/  F2FP.BF16.F32.PACK_AB R184, R33, R78 ;  /* 0x0000004e21b8723e */ /* 0x000fe400000010ff */
[----:B------:R-:W-:-:S04]  /*5d60*/  CS2R R78, SRZ ;  /* 0x00000000004e7805 */ /* 0x000fc8000001ff00 */
[----:B------:R-:W1:Y:S01]  /*5d70*/  MUFU.EX2 R88, R88 ;  /* 0x0000005800587308 */ /* 0x000e620000000800 */
[----:B--2---:R-:W-:Y:S01]  /*5d80*/  FADD.FTZ R0, R84, R3 ;  /* 0x0000000354007221 */ /* 0x004fe20000010000 */
[----:B0-----:R-:W-:-:S06]  /*5d90*/  CS2R R86, SRZ ;  /* 0x0000000000567805 */ /* 0x001fcc000001ff00 */
[----:B------:R-:W0:Y:S01]  /*5da0*/  MUFU.EX2 R100, R100 ;  /* 0x0000006400647308 */ /* 0x000e220000000800 */
[C---:B---3--:R-:W-:Y:S01]  /*5db0*/  FADD.FTZ R3, R35.reuse, R0 ;  /* 0x0000000023037221 */ /* 0x048fe20000010000 */
[----:B------:R-:W-:Y:S02]  /*5dc0*/  F2FP.BF16.F32.PACK_AB R186, R35, R84 ;  /* 0x0000005423ba723e */ /* 0x000fe400000010ff */
[----:B------:R-:W-:Y:S02]  /*5dd0*/  CS2R R84, SRZ ;  /* 0x0000000000547805 */ /* 0x000fe4000001ff00 */
[----:B------:R-:W-:Y:S02]  /*5de0*/  CS2R R34, SRZ ;  /* 0x0000000000227805 */ /* 0x000fe4000001ff00 */
[----:B------:R2:W3:Y:S01]  /*5df0*/  MUFU.EX2 R37, R90 ;  /* 0x0000005a00257308 */ /* 0x0004e20000000800 */
[----:B-1----:R-:W-:-:S07]  /*5e00*/  FADD.FTZ R0, R88, R3 ;  /* 0x0000000358007221 */ /* 0x002fce0000010000 */
[----:B------:R1:W4:Y:S01]  /*5e10*/  MUFU.EX2 R177, R102 ;  /* 0x0000006600b17308 */ /* 0x0003220000000800 */
[----:B0-----:R-:W-:Y:S01]  /*5e20*/  FADD.FTZ R2, R100, R41 ;  /* 0x0000002964027221 */ /* 0x001fe20000010000 */
[----:B--2---:R-:W-:-:S06]  /*5e30*/  CS2R R90, SRZ ;  /* 0x00000000005a7805 */ /* 0x004fcc000001ff00 */
[----:B------:R-:W0:Y:S01]  /*5e40*/  MUFU.EX2 R92, R92 ;  /* 0x0000005c005c7308 */ /* 0x000e220000000800 */
[C---:B---3--:R-:W-:Y:S01]  /*5e50*/  FADD.FTZ R3, R37.reuse, R0 ;  /* 0x0000000025037221 */ /* 0x048fe20000010000 */
[----:B------:R-:W-:Y:S02]  /*5e60*/  F2FP.BF16.F32.PACK_AB R180, R37, R88 ;  /* 0x0000005825b4723e */ /* 0x000fe400000010ff */
[----:B-1----:R-:W-:Y:S02]  /*5e70*/  CS2R R102, SRZ ;  /* 0x0000000000667805 */ /* 0x002fe4000001ff00 */
[----:B------:R-:W-:Y:S02]  /*5e80*/  CS2R R88, SRZ ;  /* 0x0000000000587805 */ /* 0x000fe4000001ff00 */
[----:B------:R-:W-:Y:S01]  /*5e90*/  CS2R R36, SRZ ;  /* 0x0000000000247805 */ /* 0x000fe2000001ff00 */
        /* <DEDUP_REMOVED lines=8> */
[----:B--2---:R-:W-:-:S03]  /*5f20*/  CS2R R94, SRZ ;  /* 0x00000000005e7805 */ /* 0x004fc6000001ff00 */
[C---:B------:R-:W-:Y:S01]  /*5f30*/  FADD.FTZ R3, R179.reuse, R2 ;  /* 0x00000002b3037221 */ /* 0x040fe20000010000 */
[----:B------:R-:W-:Y:S01]  /*5f40*/  F2FP.BF16.F32.PACK_AB R179, R179, R104 ;  /* 0x00000068b3b3723e */ /* 0x000fe200000010ff */
[----:B------:R-:W-:Y:S01]  /*5f50*/  IMAD.MOV.U32 R2, RZ, RZ, 0x3f800000 ;  /* 0x3f800000ff027424 */ /* 0x000fe200078e00ff */
[----:B------:R1:W2:Y:S01]  /*5f60*/  MUFU.EX2 R39, R60 ;  /* 0x0000003c00277308 */ /* 0x0002a20000000800 */
[C---:B---3--:R-:W-:Y:S01]  /*5f70*/  FADD.FTZ R41, R9.reuse, R0 ;  /* 0x0000000009297221 */ /* 0x048fe20000010000 */
[----:B------:R-:W-:Y:S02]  /*5f80*/  F2FP.BF16.F32.PACK_AB R182, R9, R92 ;  /* 0x0000005c09b6723e */ /* 0x000fe400000010ff */
[----:B------:R-:W-:Y:S02]  /*5f90*/  CS2R R104, SRZ ;  /* 0x0000000000687805 */ /* 0x000fe4000001ff00 */
[----:B------:R-:W-:Y:S02]  /*5fa0*/  CS2R R92, SRZ ;  /* 0x00000000005c7805 */ /* 0x000fe4000001ff00 */
[----:B------:R-:W3:Y:S01]  /*5fb0*/  MUFU.EX2 R98, R98 ;  /* 0x0000006200627308 */ /* 0x000ee20000000800 */
[----:B0-----:R-:W-:Y:S01]  /*5fc0*/  FADD.FTZ R0, R96, R41 ;  /* 0x0000002960007221 */ /* 0x001fe20000010000 */
[----:B-1----:R-:W-:-:S02]  /*5fd0*/  CS2R R60, SRZ ;  /* 0x00000000003c7805 */ /* 0x002fc4000001ff00 */
[----:B------:R-:W-:-:S04]  /*5fe0*/  CS2R R40, SRZ ;  /* 0x0000000000287805 */ /* 0x000fc8000001ff00 */
[----:B------:R0:W1:Y:S01]  /*5ff0*/  MUFU.EX2 R25, R50 ;  /* 0x0000003200197308 */ /* 0x0000620000000800 */
[C---:B--2---:R-:W-:Y:S01]  /*6000*/  FADD.FTZ R11, R39.reuse, R0 ;  /* 0x00000000270b7221 */ /* 0x044fe20000010000 */
[----:B------:R-:W-:Y:S01]  /*6010*/  F2FP.BF16.F32.PACK_AB R176, R39, R96 ;  /* 0x0000006027b0723e */ /* 0x000fe200000010ff */
[----:B------:R-:W-:Y:S01]  /*6020*/  IMAD.MOV.U32 R0, RZ, RZ, 0x3f800000 ;  /* 0x3f800000ff007424 */ /* 0x000fe200078e00ff */
[----:B------:R-:W-:Y:S02]  /*6030*/  CS2R R96, SRZ ;  /* 0x0000000000607805 */ /* 0x000fe4000001ff00 */
[----:B------:R-:W-:Y:S01]  /*6040*/  CS2R R38, SRZ ;  /* 0x0000000000267805 */ /* 0x000fe2000001ff00 */
[----:B---3--:R-:W-:Y:S01]  /*6050*/  FADD.FTZ R4, R98, R11 ;  /* 0x0000000b62047221 */ /* 0x008fe20000010000 */
[----:B------:R-:W-:Y:S02]  /*6060*/  VIMNMX R11, RZ, R32, !PT ;  /* 0x00000020ff0b7248 */ /* 0x000fe40007fe0100 */
[----:B0-----:R-:W-:-:S02]  /*6070*/  CS2R R50, SRZ ;  /* 0x0000000000327805 */ /* 0x001fc4000001ff00 */
[----:B------:R-:W-:Y:S02]  /*6080*/  CS2R R32, SRZ ;  /* 0x0000000000207805 */ /* 0x000fe4000001ff00 */
[----:B------:R-:W-:Y:S01]  /*6090*/  ISETP.GE.AND P3, PT, R8, R11, PT ;  /* 0x0000000b0800720c */ /* 0x000fe20003f66270 */
[C---:B-1----:R-:W-:Y:S01]  /*60a0*/  FADD.FTZ R4, R25.reuse, R4 ;  /* 0x0000000419047221 */ /* 0x042fe20000010000 */
[----:B------:R-:W-:Y:S02]  /*60b0*/  F2FP.BF16.F32.PACK_AB R178, R25, R98 ;  /* 0x0000006219b2723e */ /* 0x000fe400000010ff */
[----:B------:R-:W-:Y:S02]  /*60c0*/  CS2R R98, SRZ ;  /* 0x0000000000627805 */ /* 0x000fe4000001ff00 */
[----:B------:R-:W-:-:S07]  /*60d0*/  CS2R R24, SRZ ;  /* 0x0000000000187805 */ /* 0x000fce000001ff00 */
[----:B------:R-:W-:Y:S05]  /*60e0*/  @!P3 BRA `(.L_x_2271) ;  /* 0x0000004800b8b947 */ /* 0x000fea0003800000 */
[----:B------:R-:W-:Y:S01]  /*60f0*/  IMAD.MOV.U32 R9, RZ, RZ, R6 ;  /* 0x000000ffff097224 */ /* 0x000fe200078e0006 */
[----:B------:R-:W-:Y:S01]  /*6100*/  UMOV UR38, UR39 ;  /* 0x0000002700267c82 */ /* 0x000fe20008000000 */
[----:B------:R-:W-:Y:S01]  /*6110*/  IMAD.MOV.U32 R10, RZ, RZ, R7 ;  /* 0x000000ffff0a7224 */ /* 0x000fe200078e0007 */
[----:B------:R-:W-:Y:S01]  /*6120*/  UMOV UR6, UR36 ;  /* 0x0000002400067c82 */ /* 0x000fe20008000000 */
[----:B------:R-:W-:Y:S01]  /*6130*/  IMAD.MOV.U32 R2, RZ, RZ, 0x3f800000 ;  /* 0x3f800000ff027424 */ /* 0x000fe200078e00ff */
[----:B------:R-:W-:Y:S01]  /*6140*/  ULDC UR5, c[0x0][0x9d8] ;  /* 0x0002760000057ab9 */ /* 0x000fe20000000800 */
[----:B------:R-:W-:-:S07]  /*6150*/  IMAD.MOV.U32 R119, RZ, RZ, RZ ;  /* 0x000000ffff777224 */ /* 0x000fce00078e00ff */
.L_x_2280:
[----:B------:R-:W-:-:S04]  /*6160*/  UIADD3 UR4, UR6, 0x1, URZ ;  /* 0x0000000106047890 */ /* 0x000fc8000fffe03f */
[----:B------:R-:W-:-:S04]  /*6170*/  UISETP.NE.AND UP0, UPT, UR4, 0x2, UPT ;  /* 0x000000020400788c */ /* 0x000fc8000bf05270 */
[----:B------:R-:W-:Y:S02]  /*6180*/  USEL UR39, URZ, 0x1, UP0 ;  /* 0x000000013f277887 */ /* 0x000fe40008000000 */
[----:B------:R-:W-:Y:S02]  /*6190*/  USEL UR36, UR4, URZ, UP0 ;  /* 0x0000003f04247287 */ /* 0x000fe40008000000 */
[----:B------:R-:W-:Y:S01]  /*61a0*/  ULOP3.LUT UR39, UR38, UR39, URZ, 0x3c, !UPT ;  /* 0x0000002726277292 */ /* 0x000fe2000f8e3c3f */
[----:B------:R-:W-:Y:S11]  /*61b0*/  @!P0 BRA `(.L_x_2272) ;  /* 0x0000000000048947 */ /* 0x000ff60003800000 */
[----:B------:R-:W-:Y:S01]  /*61c0*/  BPT.TRAP 0x1 ;  /* 0x000000040000795c */ /* 0x000fe20000300000 */
.L_x_2272:
[----:B------:R-:W-:Y:S01]  /*61d0*/  ULEA UR7, UR36, UR37, 0x3 ;  /* 0x0000002524077291 */ /* 0x000fe2000f8e183f */
[----:B------:R-:W-:-:S05]  /*61e0*/  IMAD.U32 R5, RZ, RZ, UR39 ;  /* 0x00000027ff057e24 */ /* 0x000fca000f8e00ff */
[----:B------:R-:W-:-:S04]  /*61f0*/  SHF.L.U32 R5, R5, 0x1f, RZ ;  /* 0x0000001f05057819 */ /* 0x000fc800000006ff */
[----:B------:R0:W1:Y:S01]  /*6200*/  SYNCS.PHASECHK.TRANS64.TRYWAIT P3, [UR7+0x36830], R5 ;  /* 0x03683005ff0075a7 */ /* 0x0000620008060147 */
[----:B------:R-:W-:Y:S05]  /*6210*/  @!P0 BRA `(.L_x_2273) ;  /* 0x0000000000048947 */ /* 0x000fea0003800000 */
[----:B------:R-:W-:Y:S01]  /*6220*/  BPT.TRAP 0x1 ;  /* 0x000000040000795c */ /* 0x000fe20000300000 */
.L_x_2273:
[----:B-1----:R-:W-:Y:S05]  /*6230*/  @P3 BRA `(.L_x_2274) ;  /* 0x0000000000083947 */ /* 0x002fea0003800000 */
[----:B------:R-:W1:Y:S02]  /*6240*/  SYNCS.PHASECHK.TRANS64.TRYWAIT P3, [UR7+0x36830], R5 ;  /* 0x03683005ff0075a7 */ /* 0x000e640008060147 */
[----:B-1----:R-:W-:Y:S05]  /*6250*/  @!P3 BRA `(.L_x_2275) ;  /* 0x0000010c00b8b947 */ /* 0x002fea0003800000 */
.L_x_2274:
[----:B------:R-:W-:Y:S01]  /*6260*/  UIMAD UR4, UR36, 0xa80, UR60 ;  /* 0x00000a80240478a4 */ /* 0x000fe2000f8e023c */
[----:B------:R-:W-:Y:S01]  /*6270*/  WARPGROUP.ARRIVE ;  /* 0x00000000000079c5 */ /* 0x000fe20000000000 */
[----:B------:R-:W-:Y:S01]  /*6280*/  UMOV UR59, 0x40000040 ;  /* 0x40000040003b7882 */ /* 0x000fe20000000000 */
[----:B------:R-:W-:Y:S01]  /*6290*/  UMOV UR19, 0x40000040 ;  /* 0x4000004000137882 */ /* 0x000fe20000000000 */
        /* <DEDUP_REMOVED lines=587> */
.L_x_2276:
[----:B------:R-:W-:Y:S01]  /*8750*/  ULEA UR10, UR6, UR37, 0x3 ;  /* 0x00000025060a7291 */ /* 0x000fe2000f8e183f */
[----:B------:R-:W-:-:S05]  /*8760*/  IMAD.U32 R0, RZ, RZ, UR38 ;  /* 0x00000026ff007e24 */ /* 0x000fca000f8e00ff */
[----:B------:R-:W-:-:S04]  /*8770*/  SHF.L.U32 R0, R0, 0x1f, RZ ;  /* 0x0000001f00007819 */ /* 0x000fc800000006ff */
[----:B------:R2:W3:Y:S01]  /*8780*/  SYNCS.PHASECHK.TRANS64.TRYWAIT P3, [UR10+0x36850], R0 ;  /* 0x03685000ff0075a7 */ /* 0x0004e2000806014a */
[----:B------:R-:W-:Y:S05]  /*8790*/  @!P0 BRA `(.L_x_2277) ;  /* 0x0000000000048947 */ /* 0x000fea0003800000 */
[----:B------:R-:W-:Y:S01]  /*87a0*/  BPT.TRAP 0x1 ;  /* 0x000000040000795c */ /* 0x000fe20000300000 */
.L_x_2277:
[----:B---3--:R-:W-:Y:S05]  /*87b0*/  @P3 BRA `(.L_x_2278) ;  /* 0x0000000000083947 */ /* 0x008fea0003800000 */
[----:B------:R-:W3:Y:S02]  /*87c0*/  SYNCS.PHASECHK.TRANS64.TRYWAIT P3, [UR10+0x36850], R0 ;  /* 0x03685000ff0075a7 */ /* 0x000ee4000806014a */
[----:B---3--:R-:W-:Y:S05]  /*87d0*/  @!P3 BRA `(.L_x_2279) ;  /* 0x000000e80070b947 */ /* 0x008fea0003800000 */
.L_x_2278:
[----:B------:R-:W-:Y:S01]  /*87e0*/  UIADD3 UR4, UR37, 0x400, URZ ;  /* 0x0000040025047890 */ /* 0x000fe2000fffe03f */
[----:B------:R-:W-:Y:S01]  /*87f0*/  WARPGROUP.ARRIVE ;  /* 0x00000000000079c5 */ /* 0x000fe20000000000 */
[----:B------:R-:W-:Y:S01]  /*8800*/  UMOV UR15, 0x40000040 ;  /* 0x40000040000f7882 */ /* 0x000fe20000000000 */
[----:B------:R-:W-:Y:S01]  /*8810*/  FMUL.FTZ R15, R165, UR5 ;  /* 0x00000005a50f7c20 */ /* 0x000fe20008410000 */
[----:B------:R-:W-:Y:S01]  /*8820*/  USHF.R.U32.HI UR4, URZ, 0x4, UR4 ;  /* 0x000000043f047899 */ /* 0x000fe20008011604 */
[----:B------:R-:W3:Y:S01]  /*8830*/  @P2 LDC R165, c[0x0][0x450] ;  /* 0x00011400ffa52b82 */ /* 0x000ee20000000800 */
[----:B------:R-:W-:Y:S01]  /*8840*/  FMUL.FTZ R14, R161, UR5 ;  /* 0x00000005a10e7c20 */ /* 0x000fe20008410000 */
[----:B------:R-:W-:Y:S01]  /*8850*/  IMAD.IADD R161, R22, 0x1, R17 ;  /* 0x0000000116a17824 */ /* 0x000fe200078e0211 */
[----:B------:R-:W-:Y:S01]  /*8860*/  ULOP3.LUT UR4, UR4, 0x3fff, URZ, 0xc0, !UPT ;  /* 0x00003fff04047892 */ /* 0x000fe2000f8ec03f */
[----:B------:R-:W-:Y:S01]  /*8870*/  FMUL.FTZ R13, R160, UR5 ;  /* 0x00000005a00d7c20 */ /* 0x000fe20008410000 */
[----:B------:R-:W-:Y:S01]  /*8880*/  FMUL.FTZ R160, R152, UR5 ;  /* 0x0000000598a07c20 */ /* 0x000fe20008410000 */
[----:B------:R-:W-:Y:S01]  /*8890*/  FMUL.FTZ R152, R159, UR5 ;  /* 0x000000059f987c20 */ /* 0x000fe20008410000 */
[----:B------:R-:W-:Y:S01]  /*88a0*/  ULOP3.LUT UR4, UR4, 0x3800000, URZ, 0xfc, !UPT ;  /* 0x0380000004047892 */ /* 0x000fe2000f8efc3f */
[----:B------:R-:W4:Y:S01]  /*88b0*/  LDC R159, c[0x0][0x2f0] ;  /* 0x0000bc00ff9f7b82 */ /* 0x000f220000000800 */
[----:B------:R-:W-:Y:S01]  /*88c0*/  FMUL.FTZ R20, R164, UR5 ;  /* 0x00000005a4147c20 */ /* 0x000fe20008410000 */
[----:B------:R-:W-:Y:S01]  /*88d0*/  FMUL.FTZ R164, R146, UR5 ;  /* 0x0000000592a47c20 */ /* 0x000fe20008410000 */
[----:B------:R-:W-:Y:S01]  /*88e0*/  UIMAD UR4, UR6, 0xa80, UR4 ;  /* 0x00000a80060478a4 */ /* 0x000fe2000f8e0204 */
[----:B------:R-:W-:Y:S01]  /*88f0*/  FMUL.FTZ R21, R153, UR5 ;  /* 0x0000000599157c20 */ /* 0x000fe20008410000 */
[----:B------:R-:W-:Y:S01]  /*8900*/  FMUL.FTZ R153, R157, UR5 ;  /* 0x000000059d997c20 */ /* 0x000fe20008410000 */
[----:B------:R-:W-:Y:S01]  /*8910*/  FMUL.FTZ R157, R144, UR5 ;  /* 0x00000005909d7c20 */ /* 0x000fe20008410000 */
[----:B------:R-:W-:Y:S01]  /*8920*/  UIADD3 UR6, UR4, 0x80, URZ ;  /* 0x0000008004067890 */ /* 0x000fe2000fffe03f */
[----:B01----:R-:W-:Y:S01]  /*8930*/  FMUL.FTZ R5, R174, UR5 ;  /* 0x00000005ae057c20 */ /* 0x003fe20008410000 */
[----:B------:R-:W-:Y:S01]  /*8940*/  FMUL.FTZ R6, R175, UR5 ;  /* 0x00000005af067c20 */ /* 0x000fe20008410000 */
[----:B------:R-:W-:Y:S01]  /*8950*/  UMOV UR14, UR4 ;  /* 0x00000004000e7c82 */ /* 0x000fe20008000000 */
[----:B------:R-:W-:Y:S01]  /*8960*/  ULDC UR11, c[0x0][0x288] ;  /* 0x0000a200000b7ab9 */ /* 0x000fe20000000800 */
[----:B------:R-:W-:Y:S01]  /*8970*/  HGMMA.64x192x16.F32.BF16 R24, R200, gdesc[UR12].tnspB, R24, gsb0 ;  /* 0x42e0000cc8187df0 */ /* 0x000fe20008001818 */
[----:B------:R-:W-:Y:S01]  /*8980*/  UMOV UR15, 0x40000040 ;  /* 0x40000040000f7882 */ /* 0x000fe20000000000 */
[----:B------:R-:W-:Y:S01]  /*8990*/  UMOV UR14, UR6 ;  /* 0x00000006000e7c82 */ /* 0x000fe20008000000 */
[----:B------:R-:W-:Y:S01]  /*89a0*/  UIADD3 UR6, UR4, 0x100, URZ ;  /* 0x0000010004067890 */ /* 0x000fe2000fffe03f */
[----:B------:R-:W-:Y:S01]  /*89b0*/  MUFU.TANH R5, R5 ;  /* 0x0000000500057308 */ /* 0x000fe20000002400 */
[----:B------:R-:W-:Y:S01]  /*89c0*/  FMUL.FTZ R162, R162, UR5 ;  /* 0x00000005a2a27c20 */ /* 0x000fe20008410000 */
[----:B------:R-:W-:Y:S01]  /*89d0*/  FMUL.FTZ R163, R163, UR5 ;  /* 0x00000005a3a37c20 */ /* 0x000fe20008410000 */
[----:B------:R-:W-:Y:S01]  /*89e0*/  FMUL.FTZ R174, R166, UR5 ;  /* 0x00000005a6ae7c20 */ /* 0x000fe20008410000 */
[----:B------:R-:W-:Y:S01]  /*89f0*/  FMUL.FTZ R12, R172, UR5 ;  /* 0x00000005ac0c7c20 */ /* 0x000fe20008410000 */
[----:B------:R-:W-:Y:S01]  /*8a00*/  FMUL.FTZ R172, R167, UR5 ;  /* 0x00000005a7ac7c20 */ /* 0x000fe20008410000 */
[----:B--2---:R-:W-:Y:S01]  /*8a10*/  FMUL.FTZ R0, R168, UR5 ;  /* 0x00000005a8007c20 */ /* 0x004fe20008410000 */
[----:B------:R-:W-:Y:S01]  /*8a20*/  FMUL.FTZ R168, R155, UR5 ;  /* 0x000000059ba87c20 */ /* 0x000fe20008410000 */
        /* <DEDUP_REMOVED lines=30> */
[----:B------:R-:W-:-:S02]  /*8c10*/  UMOV UR38, UR39 ;  /* 0x0000002700267c82 */ /* 0x000fc40008000000 */
        /* <DEDUP_REMOVED lines=54> */
[----:B------:R-:W0:Y:S02]  /*8f80*/  @P2 LDC R154, c[0x0][0x44c] ;  /* 0x00011300ff9a2b82 */ /* 0x000e240000000800 */
[----:B------:R-:W-:Y:S01]  /*8f90*/  HGMMA.64x192x16.F32.BF16 R24, R192, gdesc[UR12].tnspB, R24, gsb0 ;  /* 0x42e0000cc0187df0 */ /* 0x000fe20008001818 */
[----:B------:R-:W-:Y:S01]  /*8fa0*/  UMOV UR14, UR6 ;  /* 0x00000006000e7c82 */ /* 0x000fe20008000000 */
[----:B------:R-:W-:Y:S01]  /*8fb0*/  UMOV UR15, 0x40000040 ;  /* 0x40000040000f7882 */ /* 0x000fe20000000000 */
[----:B------:R-:W1:Y:S01]  /*8fc0*/  MUFU.TANH R198, R198 ;  /* 0x000000c600c67308 */ /* 0x000e620000002400 */
[----:B------:R-:W-:-:S07]  /*8fd0*/  UIADD3 UR6, UR4, 0x200, URZ ;  /* 0x0000020004067890 */ /* 0x000fce000fffe03f */
[----:B------:R-:W2:Y:S08]  /*8fe0*/  MUFU.TANH R196, R196 ;  /* 0x000000c400c47308 */ /* 0x000eb00000002400 */
[----:B------:R-:W5:Y:S01]  /*8ff0*/  MUFU.TANH R170, R170 ;  /* 0x000000aa00aa7308 */ /* 0x000f620000002400 */
[----:B0-----:R-:W-:-:S05]  /*9000*/  @P2 IMAD.HI.U32 R154, R161, R154, RZ ;  /* 0x0000009aa19a2227 */ /* 0x001fca00078e00ff */
[----:B---3--:R-:W-:Y:S01]  /*9010*/  @P2 SHF.R.U32.HI R161, RZ, R165, R154 ;  /* 0x000000a5ffa12219 */ /* 0x008fe2000001169a */
[----:B------:R-:W-:Y:S01]  /*9020*/  FMUL.FTZ R154, R151, UR5 ;  /* 0x00000005979a7c20 */ /* 0x000fe20008410000 */
[----:B------:R-:W-:-:S03]  /*9030*/  MOV R165, 0xffffff90 ;  /* 0xffffff9000a57802 */ /* 0x000fc60000000f00 */
[----:B------:R-:W0:Y:S02]  /*9040*/  SHFL.IDX PT, R146, R161, 0x1, 0x1c1f ;  /* 0x003c1f00a1927f89 */ /* 0x000e2400000e0000 */
[----:B------:R-:W-:Y:S01]  /*9050*/  IMAD R144, R8, R165, 0x1 ;  /* 0x0000000108907424 */ /* 0x000fe200078e02a5 */
[----:B------:R-:W3:Y:S01]  /*9060*/  MUFU.TANH R154, R154 ;  /* 0x0000009a009a7308 */ /* 0x000ee20000002400 */
[----:B------:R-:W5:Y:S02]  /*9070*/  SHFL.IDX PT, R128, R161, RZ, 0x1c1f ;  /* 0x001c1fffa1807589 */ /* 0x000f6400000e0000 */
[----:B------:R-:W-:-:S04]  /*9080*/  IMAD R144, R19, -0x2, R144 ;  /* 0xfffffffe13907824 */ /* 0x000fc800078e0290 */
[----:B----4-:R-:W-:-:S05]  /*9090*/  IMAD R159, R159, UR61, R144 ;  /* 0x0000003d9f9f7c24 */ /* 0x010fca000f8e0290 */
[----:B0-----:R-:W-:-:S04]  /*90a0*/  IADD3 R151, R146, -UR11, R159 ;  /* 0x8000000b92977c10 */ /* 0x001fc8000fffe09f */
[C---:B------:R-:W-:Y:S02]  /*90b0*/  ISETP.GT.AND P3, PT, R151.reuse, RZ, PT ;  /* 0x000000ff9700720c */ /* 0x040fe40003f64270 */
[C---:B------:R-:W-:Y:S02]  /*90c0*/  ISETP.GT.AND P4, PT, R151.reuse, 0x1, PT ;  /* 0x000000019700780c */ /* 0x040fe40003f84270 */
[----:B-1----:R-:W-:Y:S02]  /*90d0*/  FSEL R198, R198, -INF , P3 ;  /* 0xff800000c6c67808 */ /* 0x002fe40001800000 */
[----:B------:R-:W-:Y:S02]  /*90e0*/  ISETP.GT.AND P3, PT, R151, 0x8, PT ;  /* 0x000000089700780c */ /* 0x000fe40003f64270 */
[----:B--2---:R-:W-:Y:S02]  /*90f0*/  FSEL R196, R196, -INF , P4 ;  /* 0xff800000c4c47808 */ /* 0x004fe40002000000 */
[----:B------:R-:W-:-:S02]  /*9100*/  FMNMX.FTZ R165, R198, R9, !PT ;  /* 0x00000009c6a57209 */ /* 0x000fc40007810000 */
[----:B------:R-:W-:Y:S02]  /*9110*/  ISETP.GT.AND P4, PT, R151, 0x9, PT ;  /* 0x000000099700780c */ /* 0x000fe40003f84270 */
[----:B------:R-:W-:Y:S02]  /*9120*/  FMNMX.FTZ R165, R196, R165, !PT ;  /* 0x000000a5c4a57209 */ /* 0x000fe40007810000 */
[----:B-----5:R-:W-:-:S04]  /*9130*/  IADD3 R159, R128, -UR11, R159 ;  /* 0x8000000b809f7c10 */ /* 0x020fc8000fffe09f */
[----:B------:R-:W-:-:S04]  /*9140*/  ISETP.GT.AND P5, PT, R159, 0x1, PT ;  /* 0x000000019f00780c */ /* 0x000fc80003fa4270 */
[----:B------:R-:W-:Y:S02]  /*9150*/  FSEL R2, R2, -INF , P5 ;  /* 0xff80000002027808 */ /* 0x000fe40002800000 */
[----:B------:R-:W-:-:S04]  /*9160*/  ISETP.GT.AND P5, PT, R159, 0x9, PT ;  /* 0x000000099f00780c */ /* 0x000fc80003fa4270 */
[----:B------:R-:W-:Y:S02]  /*9170*/  FSEL R120, R7, -INF , P5 ;  /* 0xff80000007787808 */ /* 0x000fe40002800000 */
[----:B------:R-:W-:-:S04]  /*9180*/  ISETP.GT.AND P5, PT, R159, 0x11, PT ;  /* 0x000000119f00780c */ /* 0x000fc80003fa4270 */
[----:B------:R-:W-:Y:S02]  /*9190*/  FSEL R14, R14, -INF , P5 ;  /* 0xff8000000e0e7808 */ /* 0x000fe40002800000 */
[----:B------:R-:W-:Y:S01]  /*91a0*/  ISETP.GT.AND P5, PT, R159, 0x19, PT ;  /* 0x000000199f00780c */ /* 0x000fe20003fa4270 */
[----:B------:R-:W-:Y:S02]  /*91b0*/  WARPGROUP.DEPBAR.LE gsb0, 0x0 ;  /* 0x00008000000079c5 */ /* 0x000fe40000010000 */
[----:B------:R-:W-:Y:S01]  /*91c0*/  WARPGROUP.ARRIVE ;  /* 0x00000000000079c5 */ /* 0x000fe20000000000 */
[----:B------:R-:W-:Y:S02]  /*91d0*/  FSEL R194, R5, -INF , P3 ;  /* 0xff80000005c27808 */ /* 0x000fe40001800000 */
[C---:B------:R-:W-:Y:S01]  /*91e0*/  ISETP.GT.AND P3, PT, R151.reuse, 0x10, PT ;  /* 0x000000109700780c */ /* 0x040fe20003f64270 */
[----:B------:R-:W0:Y:S01]  /*91f0*/  MUFU.TANH R5, R122 ;  /* 0x0000007a00057308 */ /* 0x000e220000002400 */
[----:B------:R-:W-:Y:S01]  /*9200*/  FSEL R192, R6, -INF , P4 ;  /* 0xff80000006c07808 */ /* 0x000fe20002000000 */
[----:B------:R-:W-:Y:S01]  /*9210*/  HGMMA.64x192x16.F32.BF16 R24, R188, gdesc[UR12].tnspB, R24, gsb0 ;  /* 0x42e0000cbc187df0 */ /* 0x000fe20008001818 */
[----:B------:R-:W-:Y:S01]  /*9220*/  FMNMX.FTZ R165, R194, R165, !PT ;  /* 0x000000a5c2a57209 */ /* 0x000fe20007810000 */
[----:B------:R-:W-:Y:S01]  /*9230*/  UMOV UR14, UR6 ;  /* 0x00000006000e7c82 */ /* 0x000fe20008000000 */
[----:B------:R-:W-:Y:S01]  /*9240*/  ISETP.GT.AND P4, PT, R151, 0x11, PT ;  /* 0x000000119700780c */ /* 0x000fe20003f84270 */
[----:B------:R-:W-:Y:S01]  /*9250*/  UMOV UR15, 0x40000040 ;  /* 0x40000040000f7882 */ /* 0x000fe20000000000 */
[----:B------:R-:W-:Y:S01]  /*9260*/  FMNMX.FTZ R165, R192, R165, !PT ;  /* 0x000000a5c0a57209 */ /* 0x000fe20007810000 */
[----:B------:R1:W2:Y:S01]  /*9270*/  MUFU.TANH R6, R123 ;  /* 0x0000007b00067308 */ /* 0x0002a20000002400 */
[----:B------:R-:W-:-:S02]  /*9280*/  UIADD3 UR6, UR4, 0x280, URZ ;  /* 0x0000028004067890 */ /* 0x000fc4000fffe03f */
[----:B------:R-:W-:Y:S01]  /*9290*/  UIADD3 UR4, UR4, 0x300, URZ ;  /* 0x0000030004047890 */ /* 0x000fe2000fffe03f */
[----:B-1----:R-:W-:-:S06]  /*92a0*/  FMUL.FTZ R123, R149, UR5 ;  /* 0x00000005957b7c20 */ /* 0x002fcc0008410000 */
[----:B------:R-:W-:Y:S01]  /*92b0*/  MUFU.TANH R123, R123 ;  /* 0x0000007b007b7308 */ /* 0x000fe20000002400 */
[----:B------:R-:W-:Y:S02]  /*92c0*/  WARPGROUP.DEPBAR.LE gsb0, 0x0 ;  /* 0x00008000000079c5 */ /* 0x000fe40000010000 */
[----:B------:R-:W-:Y:S01]  /*92d0*/  FSEL R190, R162, -INF , P3 ;  /* 0xff800000a2be7808 */ /* 0x000fe20001800000 */
[----:B------:R-:W-:Y:S01]  /*92e0*/  WARPGROUP.ARRIVE ;  /* 0x00000000000079c5 */ /* 0x000fe20000000000 */
[----:B------:R-:W-:Y:S02]  /*92f0*/  ISETP.GT.AND P3, PT, R151, 0x18, PT ;  /* 0x000000189700780c */ /* 0x000fe40003f64270 */
[----:B------:R-:W-:Y:S02]  /*9300*/  FSEL R188, R163, -INF , P4 ;  /* 0xff800000a3bc7808 */ /* 0x000fe40002000000 */
[----:B------:R-:W-:Y:S01]  /*9310*/  FMNMX.FTZ R165, R190, R165, !PT ;  /* 0x000000a5bea57209 */ /* 0x000fe20007810000 */
[----:B------:R-:W-:Y:S01]  /*9320*/  HGMMA.64x192x16.F32.BF16 R24, R184, gdesc[UR12].tnspB, R24, gsb0 ;  /* 0x42e0000cb8187df0 */ /* 0x000fe20008001818 */
[C---:B------:R-:W-:Y:S01]  /*9330*/  ISETP.GT.AND P4, PT, R151.reuse, 0x19, PT ;  /* 0x000000199700780c */ /* 0x040fe20003f84270 */
[----:B------:R-:W-:Y:S01]  /*9340*/  UMOV UR14, UR6 ;  /* 0x00000006000e7c82 */ /* 0x000fe20008000000 */
[----:B------:R-:W-:Y:S01]  /*9350*/  FSEL R174, R174, -INF , P3 ;  /* 0xff800000aeae7808 */ /* 0x000fe20001800000 */
[----:B------:R-:W-:Y:S01]  /*9360*/  UMOV UR15, 0x40000040 ;  /* 0x40000040000f7882 */ /* 0x000fe20000000000 */
[----:B------:R-:W-:Y:S01]  /*9370*/  FMNMX.FTZ R165, R188, R165, !PT ;  /* 0x000000a5bca57209 */ /* 0x000fe20007810000 */
[----:B------:R-:W-:Y:S01]  /*9380*/  UMOV UR6, UR4 ;  /* 0x0000000400067c82 */ /* 0x000fe20008000000 */
[----:B------:R-:W-:-:S02]  /*9390*/  ISETP.GT.AND P3, PT, R151, 0x20, PT ;  /* 0x000000209700780c */ /* 0x000fc40003f64270 */
[----:B------:R-:W-:Y:S02]  /*93a0*/  FSEL R172, R172, -INF , P4 ;  /* 0xff800000acac7808 */ /* 0x000fe40002000000 */
[----:B------:R-:W-:Y:S02]  /*93b0*/  FMNMX.FTZ R165, R174, R165, !PT ;  /* 0x000000a5aea57209 */ /* 0x000fe40007810000 */
[C---:B------:R-:W-:Y:S02]  /*93c0*/  ISETP.GT.AND P4, PT, R151.reuse, 0x21, PT ;  /* 0x000000219700780c */ /* 0x040fe40003f84270 */
[----:B------:R-:W-:Y:S02]  /*93d0*/  FSEL R170, R170, -INF , P3 ;  /* 0xff800000aaaa7808 */ /* 0x000fe40001800000 */
[----:B------:R-:W-:Y:S02]  /*93e0*/  FMNMX.FTZ R165, R172, R165, !PT ;  /* 0x000000a5aca57209 */ /* 0x000fe40007810000 */
        /* <DEDUP_REMOVED lines=19> */
[----:B---3--:R-:W-:Y:S02]  /*9520*/  FSEL R154, R154, -INF , P4 ;  /* 0xff8000009a9a7808 */ /* 0x008fe40002000000 */
        /* <DEDUP_REMOVED lines=18> */
[----:B------:R-:W-:Y:S01]  /*9650*/  FMNMX.FTZ R165, R142, R165, !PT ;  /* 0x000000a58ea57209 */ /* 0x000fe20007810000 */
[----:B------:R1:W3:Y:S01]  /*9660*/  MUFU.TANH R131, R127 ;  /* 0x0000007f00837308 */ /* 0x0002e20000002400 */
[C---:B------:R-:W-:Y:S02]  /*9670*/  ISETP.GT.AND P4, PT, R151.reuse, 0x59, PT ;  /* 0x000000599700780c */ /* 0x040fe40003f84270 */
[----:B------:R-:W-:Y:S02]  /*9680*/  FSEL R138, R134, -INF , P3 ;  /* 0xff800000868a7808 */ /* 0x000fe40001800000 */
[----:B------:R-:W-:Y:S02]  /*9690*/  FMNMX.FTZ R165, R122, R165, !PT ;  /* 0x000000a57aa57209 */ /* 0x000fe40007810000 */
[----:B------:R-:W-:-:S02]  /*96a0*/  ISETP.GT.AND P3, PT, R151, 0x60, PT ;  /* 0x000000609700780c */ /* 0x000fc40003f64270 */
[----:B------:R-:W-:Y:S01]  /*96b0*/  FSEL R144, R135, -INF , P4 ;  /* 0xff80000087907808 */ /* 0x000fe20002000000 */
[----:B-1----:R-:W-:Y:S01]  /*96c0*/  FMUL.FTZ R127, R136, UR5 ;  /* 0x00000005887f7c20 */ /* 0x002fe20008410000 */
[----:B------:R-:W-:Y:S01]  /*96d0*/  FMNMX.FTZ R165, R138, R165, !PT ;  /* 0x000000a58aa57209 */ /* 0x000fe20007810000 */
[----:B------:R-:W-:Y:S01]  /*96e0*/  FMUL.FTZ R135, R121, UR5 ;  /* 0x0000000579877c20 */ /* 0x000fe20008410000 */
[----:B------:R-:W-:Y:S02]  /*96f0*/  ISETP.GT.AND P4, PT, R151, 0x61, PT ;  /* 0x000000619700780c */ /* 0x000fe40003f84270 */
[----:B0-----:R-:W-:Y:S01]  /*9700*/  FSEL R130, R5, -INF , P3 ;  /* 0xff80000005827808 */ /* 0x001fe20001800000 */
[----:B------:R-:W0:Y:S01]  /*9710*/  MUFU.TANH R127, R127 ;  /* 0x0000007f007f7308 */ /* 0x000e220000002400 */
[----:B------:R-:W-:Y:S01]  /*9720*/  FMNMX.FTZ R165, R144, R165, !PT ;  /* 0x000000a590a57209 */ /* 0x000fe20007810000 */
[----:B------:R-:W1:Y:S01]  /*9730*/  LDC R5, c[0x0][0x988] ;  /* 0x00026200ff057b82 */ /* 0x000e620000000800 */
[----:B------:R-:W-:-:S02]  /*9740*/  ISETP.GT.AND P3, PT, R151, 0x68, PT ;  /* 0x000000689700780c */ /* 0x000fc40003f64270 */
[----:B--2---:R-:W-:Y:S02]  /*9750*/  FSEL R134, R6, -INF , P4 ;  /* 0xff80000006867808 */ /* 0x004fe40002000000 */
[----:B------:R-:W-:Y:S01]  /*9760*/  FMNMX.FTZ R165, R130, R165, !PT ;  /* 0x000000a582a57209 */ /* 0x000fe20007810000 */
[----:B------:R-:W-:Y:S01]  /*9770*/  MUFU.TANH R135, R135 ;  /* 0x0000008700877308 */ /* 0x000fe20000002400 */
[----:B------:R-:W-:Y:S02]  /*9780*/  ISETP.GT.AND P4, PT, R151, 0x69, PT ;  /* 0x000000699700780c */ /* 0x000fe40003f84270 */
[----:B------:R-:W-:Y:S02]  /*9790*/  FSEL R136, R126, -INF , P3 ;  /* 0xff8000007e887808 */ /* 0x000fe40001800000 */
[----:B------:R-:W-:Y:S02]  /*97a0*/  FMNMX.FTZ R165, R134, R165, !PT ;  /* 0x000000a586a57209 */ /* 0x000fe40007810000 */
[----:B---3--:R-:W-:Y:S01]  /*97b0*/  FSEL R126, R131, -INF , P4 ;  /* 0xff800000837e7808 */ /* 0x008fe20002000000 */
[----:B------:R-:W-:Y:S01]  /*97c0*/  FMUL.FTZ R131, R140, UR5 ;  /* 0x000000058c837c20 */ /* 0x000fe20008410000 */
[----:B------:R-:W-:-:S02]  /*97d0*/  FMNMX.FTZ R165, R136, R165, !PT ;  /* 0x000000a588a57209 */ /* 0x000fc40007810000 */
[C---:B------:R-:W-:Y:S02]  /*97e0*/  ISETP.GT.AND P4, PT, R159.reuse, RZ, PT ;  /* 0x000000ff9f00720c */ /* 0x040fe40003f84270 */
[----:B------:R-:W-:Y:S01]  /*97f0*/  FMNMX.FTZ R165, R126, R165, !PT ;  /* 0x000000a57ea57209 */ /* 0x000fe20007810000 */
[----:B------:R-:W2:Y:S01]  /*9800*/  MUFU.TANH R131, R131 ;  /* 0x0000008300837308 */ /* 0x000ea20000002400 */
[----:B------:R-:W-:Y:S02]  /*9810*/  FSEL R0, R0, -INF , P4 ;  /* 0xff80000000007808 */ /* 0x000fe40002000000 */
[----:B------:R-:W-:Y:S01]  /*9820*/  ISETP.GT.AND P4, PT, R159, 0x8, PT ;  /* 0x000000089f00780c */ /* 0x000fe20003f84270 */
[----:B------:R-:W3:Y:S01]  /*9830*/  SHFL.BFLY PT, R6, R165, 0x2, 0x1f ;  /* 0x0c401f00a5067f89 */ /* 0x000ee200000e0000 */
[----:B------:R-:W-:Y:S02]  /*9840*/  FSEL R140, R15, -INF , P5 ;  /* 0xff8000000f8c7808 */ /* 0x000fe40002800000 */
[----:B------:R-:W-:-:S02]  /*9850*/  FSEL R12, R12, -INF , P4 ;  /* 0xff8000000c0c7808 */ /* 0x000fc40002000000 */
[C---:B------:R-:W-:Y:S02]  /*9860*/  ISETP.GT.AND P4, PT, R159.reuse, 0x10, PT ;  /* 0x000000109f00780c */ /* 0x040fe40003f84270 */
[----:B------:R-:W-:Y:S02]  /*9870*/  ISETP.GT.AND P5, PT, R159, 0x21, PT ;  /* 0x000000219f00780c */ /* 0x000fe40003fa4270 */
[----:B------:R-:W-:Y:S02]  /*9880*/  FSEL R128, R13, -INF , P4 ;  /* 0xff8000000d807808 */ /* 0x000fe40002000000 */
[----:B------:R-:W-:-:S04]  /*9890*/  ISETP.GT.AND P4, PT, R159, 0x18, PT ;  /* 0x000000189f00780c */ /* 0x000fc80003f84270 */
[----:B------:R-:W-:Y:S02]  /*98a0*/  FSEL R132, R20, -INF , P4 ;  /* 0xff80000014847808 */ /* 0x000fe40002000000 */
[----:B------:R-:W-:-:S04]  /*98b0*/  ISETP.GT.AND P4, PT, R159, 0x20, PT ;  /* 0x000000209f00780c */ /* 0x000fc80003f84270 */
[----:B------:R-:W-:Y:S02]  /*98c0*/  FSEL R160, R160, -INF , P4 ;  /* 0xff800000a0a07808 */ /* 0x000fe40002000000 */
[----:B------:R-:W-:Y:S02]  /*98d0*/  ISETP.GT.AND P4, PT, R159, 0x28, PT ;  /* 0x000000289f00780c */ /* 0x000fe40003f84270 */
[----:B---3--:R-:W-:-:S05]  /*98e0*/  FMNMX.FTZ R6, R165, R6, !PT ;  /* 0x00000006a5067209 */ /* 0x008fca0007810000 */
[----:B------:R-:W3:Y:S02]  /*98f0*/  SHFL.BFLY PT, R139, R6, 0x1, 0x1f ;  /* 0x0c201f00068b7f89 */ /* 0x000ee400000e0000 */
[----:B---3--:R-:W-:Y:S02]  /*9900*/  FMNMX.FTZ R6, R6, R139, !PT ;  /* 0x0000008b06067209 */ /* 0x008fe40007810000 */
[----:B------:R-:W-:Y:S02]  /*9910*/  FMNMX.FTZ R139, R0, R10, !PT ;  /* 0x0000000a008b7209 */ /* 0x000fe40007810000 */
[C---:B------:R-:W-:Y:S01]  /*9920*/  FSETP.NEU.FTZ.AND P3, PT, R6.reuse, -INF , PT ;  /* 0xff8000000600780b */ /* 0x040fe20003f7d000 */
[----:B-1----:R-:W-:Y:S01]  /*9930*/  FMUL.FTZ R121, R6, R5 ;  /* 0x0000000506797220 */ /* 0x002fe20000410000 */
[----:B------:R-:W-:-:S04]  /*9940*/  FMNMX.FTZ R139, R2, R139, !PT ;  /* 0x0000008b028b7209 */ /* 0x000fc80007810000 */
[----:B------:R-:W-:Y:S02]  /*9950*/  FMNMX.FTZ R139, R12, R139, !PT ;  /* 0x0000008b0c8b7209 */ /* 0x000fe40007810000 */
[----:B------:R-:W-:Y:S02]  /*9960*/  FSEL R121, R121, RZ, P3 ;  /* 0x000000ff79797208 */ /* 0x000fe40001800000 */
[----:B------:R-:W-:Y:S01]  /*9970*/  FMNMX.FTZ R139, R120, R139, !PT ;  /* 0x0000008b788b7209 */ /* 0x000fe20007810000 */
[----:B------:R-:W-:Y:S02]  /*9980*/  WARPGROUP.DEPBAR.LE gsb0, 0x0 ;  /* 0x00008000000079c5 */ /* 0x000fe40000010000 */
[----:B------:R-:W-:Y:S01]  /*9990*/  FSEL R184, R21, -INF , P5 ;  /* 0xff80000015b87808 */ /* 0x000fe20002800000 */
[--C-:B------:R-:W-:Y:S01]  /*99a0*/  FFMA.FTZ R197, R190, R5, -R121.reuse ;  /* 0x00000005bec57223 */ /* 0x100fe20000010879 */
[----:B------:R-:W-:Y:S01]  /*99b0*/  FMNMX.FTZ R139, R128, R139, !PT ;  /* 0x0000008b808b7209 */ /* 0x000fe20007810000 */
[-CC-:B------:R-:W-:Y:S01]  /*99c0*/  FFMA.FTZ R20, R192, R5.reuse, -R121.reuse ;  /* 0x00000005c0147223 */ /* 0x180fe20000010879 */
[----:B------:R-:W-:Y:S01]  /*99d0*/  ISETP.GT.AND P5, PT, R159, 0x29, PT ;  /* 0x000000299f00780c */ /* 0x000fe20003fa4270 */
[--C-:B------:R-:W-:Y:S01]  /*99e0*/  FFMA.FTZ R186, R188, R5, -R121.reuse ;  /* 0x00000005bcba7223 */ /* 0x100fe20000010879 */
[----:B------:R-:W-:Y:S01]  /*99f0*/  FMNMX.FTZ R139, R14, R139, !PT ;  /* 0x0000008b0e8b7209 */ /* 0x000fe20007810000 */
[-CC-:B------:R-:W-:Y:S01]  /*9a00*/  FFMA.FTZ R203, R194, R5.reuse, -R121.reuse ;  /* 0x00000005c2cb7223 */ /* 0x180fe20000010879 */
[----:B------:R-:W-:Y:S01]  /*9a10*/  FSEL R190, R155, -INF , P4 ;  /* 0xff8000009bbe7808 */ /* 0x000fe20002000000 */
[--C-:B------:R-:W-:Y:S01]  /*9a20*/  FFMA.FTZ R124, R196, R5, -R121.reuse ;  /* 0x00000005c47c7223 */ /* 0x100fe20000010879 */
[----:B------:R-:W-:Y:S01]  /*9a30*/  FMNMX.FTZ R139, R132, R139, !PT ;  /* 0x0000008b848b7209 */ /* 0x000fe20007810000 */
[----:B------:R-:W-:Y:S01]  /*9a40*/  WARPGROUP.ARRIVE ;  /* 0x00000000000079c5 */ /* 0x000fe20000000000 */
[----:B------:R-:W-:Y:S01]  /*9a50*/  ISETP.GT.AND P4, PT, R159, 0x30, PT ;  /* 0x000000309f00780c */ /* 0x000fe20003f84270 */
[--C-:B------:R-:W-:Y:S01]  /*9a60*/  FFMA.FTZ R199, R174, R5, -R121.reuse ;  /* 0x00000005aec77223 */ /* 0x100fe20000010879 */
[----:B------:R-:W-:Y:S01]  /*9a70*/  FMNMX.FTZ R139, R140, R139, !PT ;  /* 0x0000008b8c8b7209 */ /* 0x000fe20007810000 */
[--C-:B------:R-:W-:Y:S01]  /*9a80*/  FFMA.FTZ R201, R198, R5, -R121.reuse ;  /* 0x00000005c6c97223 */ /* 0x100fe20000010879 */
[----:B------:R-:W-:Y:S01]  /*9a90*/  FSEL R192, R153, -INF , P5 ;  /* 0xff80000099c07808 */ /* 0x000fe20002800000 */
[----:B------:R-:W-:Y:S01]  /*9aa0*/  HGMMA.64x192x16.F32.BF16 R24, R180, gdesc[UR12].tnspB, R24, gsb0 ;  /* 0x42e0000cb4187df0 */ /* 0x000fe20008001818 */
        /* <DEDUP_REMOVED lines=17> */
[----:B------:R-:W-:Y:S01]  /*9bc0*/  IMAD.U32 R136, RZ, RZ, UR10 ;  /* 0x0000000aff887e24 */ /* 0x000fe2000f8e00ff */
[----:B------:R-:W-:Y:S01]  /*9bd0*/  ISETP.GT.AND P5, PT, R159, 0x39, PT ;  /* 0x000000399f00780c */ /* 0x000fe20003fa4270 */
[--C-:B------:R-:W-:Y:S01]  /*9be0*/  FFMA.FTZ R172, R172, R5, -R121.reuse ;  /* 0x00000005acac7223 */ /* 0x100fe20000010879 */
[----:B------:R-:W-:Y:S01]  /*9bf0*/  FSEL R196, R147, -INF , P4 ;  /* 0xff80000093c47808 */ /* 0x000fe20002000000 */
[----:B------:R-:W-:Y:S01]  /*9c00*/  MUFU.EX2 R124, R124 ;  /* 0x0000007c007c7308 */ /* 0x000fe20000000800 */
[----:B------:R-:W-:Y:S01]  /*9c10*/  FMNMX.FTZ R139, R194, R139, !PT ;  /* 0x0000008bc28b7209 */ /* 0x000fe20007810000 */
[-CC-:B------:R-:W-:Y:S01]  /*9c20*/  FFMA.FTZ R168, R168, R5.reuse, -R121.reuse ;  /* 0x00000005a8a87223 */ /* 0x180fe20000010879 */
[----:B------:R-:W-:Y:S01]  /*9c30*/  ISETP.GT.AND P4, PT, R159, 0x40, PT ;  /* 0x000000409f00780c */ /* 0x000fe20003f84270 */
[-CC-:B------:R-:W-:Y:S01]  /*9c40*/  FFMA.FTZ R162, R162, R5.reuse, -R121.reuse ;  /* 0x00000005a2a27223 */ /* 0x180fe20000010879 */
[----:B------:R-:W-:Y:S01]  /*9c50*/  FSEL R174, R123, -INF , P5 ;  /* 0xff8000007bae7808 */ /* 0x000fe20002800000 */
[--C-:B------:R-:W-:Y:S01]  /*9c60*/  FFMA.FTZ R158, R158, R5, -R121.reuse ;  /* 0x000000059e9e7223 */ /* 0x100fe20000010879 */
[----:B------:R-:W-:Y:S01]  /*9c70*/  FMNMX.FTZ R139, R196, R139, !PT ;  /* 0x0000008bc48b7209 */ /* 0x000fe20007810000 */
[----:B------:R-:W-:Y:S01]  /*9c80*/  MUFU.EX2 R203, R203 ;  /* 0x000000cb00cb7308 */ /* 0x000fe20000000800 */
[----:B------:R-:W-:Y:S01]  /*9c90*/  ISETP.GT.AND P5, PT, R159, 0x41, PT ;  /* 0x000000419f00780c */ /* 0x000fe20003fa4270 */
[-CC-:B------:R-:W-:Y:S01]  /*9ca0*/  FFMA.FTZ R154, R154, R5.reuse, -R121.reuse ;  /* 0x000000059a9a7223 */ /* 0x180fe20000010879 */
[----:B0-----:R-:W-:Y:S01]  /*9cb0*/  FSEL R198, R127, -INF , P4 ;  /* 0xff8000007fc67808 */ /* 0x001fe20002000000 */
[--C-:B------:R-:W-:Y:S01]  /*9cc0*/  FFMA.FTZ R185, R152, R5, -R121.reuse ;  /* 0x0000000598b97223 */ /* 0x100fe20000010879 */
[----:B------:R-:W-:Y:S01]  /*9cd0*/  FMNMX.FTZ R139, R174, R139, !PT ;  /* 0x0000008bae8b7209 */ /* 0x000fe20007810000 */
[-CC-:B------:R-:W-:Y:S01]  /*9ce0*/  FFMA.FTZ R150, R150, R5.reuse, -R121.reuse ;  /* 0x0000000596967223 */ /* 0x180fe20000010879 */
[C---:B------:R-:W-:Y:S01]  /*9cf0*/  ISETP.GT.AND P4, PT, R159.reuse, 0x48, PT ;  /* 0x000000489f00780c */ /* 0x040fe20003f84270 */
[----:B------:R-:W-:Y:S01]  /*9d00*/  MUFU.EX2 R20, R20 ;  /* 0x0000001400147308 */ /* 0x000fe20000000800 */
[----:B------:R-:W-:Y:S01]  /*9d10*/  FSEL R200, R200, -INF , P5 ;  /* 0xff800000c8c87808 */ /* 0x000fe20002800000 */
[--C-:B------:R-:W-:Y:S01]  /*9d20*/  FFMA.FTZ R187, R148, R5, -R121.reuse ;  /* 0x0000000594bb7223 */ /* 0x100fe20000010879 */
[----:B------:R-:W-:Y:S01]  /*9d30*/  FMNMX.FTZ R139, R198, R139, !PT ;  /* 0x0000008bc68b7209 */ /* 0x000fe20007810000 */
[-CC-:B------:R-:W-:Y:S01]  /*9d40*/  FFMA.FTZ R146, R146, R5.reuse, -R121.reuse ;  /* 0x0000000592927223 */ /* 0x180fe20000010879 */
[----:B------:R-:W-:Y:S01]  /*9d50*/  ISETP.GT.AND P5, PT, R159, 0x49, PT ;  /* 0x000000499f00780c */ /* 0x000fe20003fa4270 */
[--C-:B------:R-:W-:Y:S01]  /*9d60*/  FFMA.FTZ R13, R142, R5, -R121.reuse ;  /* 0x000000058e0d7223 */ /* 0x100fe20000010879 */
[----:B--2---:R-:W-:Y:S01]  /*9d70*/  FSEL R170, R131, -INF , P4 ;  /* 0xff80000083aa7808 */ /* 0x004fe20002000000 */
[----:B------:R-:W-:Y:S01]  /*9d80*/  MUFU.EX2 R197, R197 ;  /* 0x000000c500c57308 */ /* 0x000fe20000000800 */
[----:B------:R-:W-:Y:S01]  /*9d90*/  FMNMX.FTZ R139, R200, R139, !PT ;  /* 0x0000008bc88b7209 */ /* 0x000fe20007810000 */
[----:B------:R-:W-:Y:S01]  /*9da0*/  FFMA.FTZ R122, R122, R5, -R121 ;  /* 0x000000057a7a7223 */ /* 0x000fe20000010879 */
[----:B------:R-:W-:-:S02]  /*9db0*/  ISETP.GT.AND P4, PT, R159, 0x50, PT ;  /* 0x000000509f00780c */ /* 0x000fc40003f84270 */
[----:B------:R-:W-:Y:S02]  /*9dc0*/  FSEL R202, R202, -INF , P5 ;  /* 0xff800000caca7808 */ /* 0x000fe40002800000 */
        /* <DEDUP_REMOVED lines=13> */
[----:B------:R-:W-:Y:S02]  /*9ea0*/  ISETP.GT.AND P4, PT, R159, 0x60, PT ;  /* 0x000000609f00780c */ /* 0x000fe40003f84270 */
[----:B------:R-:W-:-:S02]  /*9eb0*/  FSEL R222, R222, -INF , P5 ;  /* 0xff800000dede7808 */ /* 0x000fc40002800000 */
[----:B------:R-:W-:Y:S01]  /*9ec0*/  FMNMX.FTZ R139, R166, R139, !PT ;  /* 0x0000008ba68b7209 */ /* 0x000fe20007810000 */
[----:B------:R-:W-:Y:S01]  /*9ed0*/  MUFU.EX2 R193, R193 ;  /* 0x000000c100c17308 */ /* 0x000fe20000000800 */
[----:B------:R-:W-:Y:S02]  /*9ee0*/  ISETP.GT.AND P5, PT, R159, 0x61, PT ;  /* 0x000000619f00780c */ /* 0x000fe40003fa4270 */
        /* <DEDUP_REMOVED lines=11> */
[----:B------:R-:W-:-:S03]  /*9fa0*/  FMNMX.FTZ R139, R164, R139, !PT ;  /* 0x0000008ba48b7209 */ /* 0x000fc60007810000 */
[----:B------:R-:W-:Y:S01]  /*9fb0*/  MUFU.EX2 R162, R162 ;  /* 0x000000a200a27308 */ /* 0x000fe20000000800 */
[----:B------:R-:W-:-:S05]  /*9fc0*/  FMNMX.FTZ R139, R228, R139, !PT ;  /* 0x0000008be48b7209 */ /* 0x000fca0007810000 */
[----:B------:R-:W0:Y:S02]  /*9fd0*/  SHFL.BFLY PT, R156, R139, 0x2, 0x1f ;  /* 0x0c401f008b9c7f89 */ /* 0x000e2400000e0000 */
        /* <DEDUP_REMOVED lines=9> */
[----:B0-----:R-:W-:-:S04]  /*a070*/  FMNMX.FTZ R7, R156, R7, !PT ;  /* 0x000000079c077209 */ /* 0x001fc80007810000 */
[C---:B------:R-:W-:Y:S01]  /*a080*/  FSETP.NEU.FTZ.AND P4, PT, R7.reuse, -INF , PT ;  /* 0xff8000000700780b */ /* 0x040fe20003f9d000 */
[----:B------:R-:W-:Y:S02]  /*a090*/  FMUL.FTZ R123, R7, R5 ;  /* 0x00000005077b7220 */ /* 0x000fe40000410000 */
[----:B------:R-:W-:Y:S03]  /*a0a0*/  MUFU.EX2 R146, R146 ;  /* 0x0000009200927308 */ /* 0x000fe60000000800 */
[----:B------:R-:W-:-:S05]  /*a0b0*/  FSEL R123, R123, RZ, P4 ;  /* 0x000000ff7b7b7208 */ /* 0x000fca0002000000 */
[----:B------:R-:W-:Y:S01]  /*a0c0*/  MUFU.EX2 R13, R13 ;  /* 0x0000000d000d7308 */ /* 0x000fe20000000800 */
[-CC-:B------:R-:W-:Y:S01]  /*a0d0*/  FFMA.FTZ R125, R0, R5.reuse, -R123.reuse ;  /* 0x00000005007d7223 */ /* 0x180fe2000001087b */
[----:B------:R-:W-:Y:S01]  /*a0e0*/  FSEL R0, R6, RZ, P3 ;  /* 0x000000ff06007208 */ /* 0x000fe20001800000 */
[-CC-:B------:R-:W-:Y:S01]  /*a0f0*/  FFMA.FTZ R134, R2, R5.reuse, -R123.reuse ;  /* 0x0000000502867223 */ /* 0x180fe2000001087b */
[-CC-:B------:R-:W-:Y:S01]  /*a100*/  FFMA.FTZ R12, R12, R5.reuse, -R123.reuse ;  /* 0x000000050c0c7223 */ /* 0x180fe2000001087b */
[-CC-:B------:R-:W-:Y:S01]  /*a110*/  FFMA.FTZ R127, R120, R5.reuse, -R123.reuse ;  /* 0x00000005787f7223 */ /* 0x180fe2000001087b */
[-C--:B------:R-:W-:Y:S01]  /*a120*/  FFMA.FTZ R120, R128, R5.reuse, -R123 ;  /* 0x0000000580787223 */ /* 0x080fe2000001087b */
[----:B------:R-:W-:Y:S01]  /*a130*/  FADD.FTZ R0, -R0, R9 ;  /* 0x0000000900007221 */ /* 0x000fe20000010100 */
[----:B------:R-:W-:Y:S01]  /*a140*/  FSEL R9, R7, RZ, P4 ;  /* 0x000000ff07097208 */ /* 0x000fe20002000000 */
[----:B------:R-:W-:Y:S01]  /*a150*/  MUFU.EX2 R125, R125 ;  /* 0x0000007d007d7308 */ /* 0x000fe20000000800 */
[-CC-:B------:R-:W-:Y:S01]  /*a160*/  FFMA.FTZ R129, R14, R5.reuse, -R123.reuse ;  /* 0x000000050e817223 */ /* 0x180fe2000001087b */
[-C--:B------:R-:W-:Y:S01]  /*a170*/  FMUL.FTZ R2, R0, R5.reuse ;  /* 0x0000000500027220 */ /* 0x080fe20000410000 */
[-CC-:B------:R-:W-:Y:S01]  /*a180*/  FFMA.FTZ R14, R132, R5.reuse, -R123.reuse ;  /* 0x00000005840e7223 */ /* 0x180fe2000001087b */
[----:B------:R-:W-:Y:S01]  /*a190*/  FADD.FTZ R0, -R9, R10 ;  /* 0x0000000a09007221 */ /* 0x000fe20000010100 */
[----:B------:R-:W-:Y:S01]  /*a1a0*/  IMAD.U32 R10, RZ, RZ, UR7 ;  /* 0x00000007ff0a7e24 */ /* 0x000fe2000f8e00ff */
[----:B------:R-:W-:Y:S01]  /*a1b0*/  UMOV UR7, 0x40000040 ;  /* 0x4000004000077882 */ /* 0x000fe20000000000 */
[-C--:B------:R-:W-:Y:S01]  /*a1c0*/  FFMA.FTZ R131, R140, R5.reuse, -R123 ;  /* 0x000000058c837223 */ /* 0x080fe2000001087b */
[----:B------:R-:W-:Y:S01]  /*a1d0*/  FMUL.FTZ R0, R0, R5 ;  /* 0x0000000500007220 */ /* 0x000fe20000410000 */
[----:B------:R-:W0:Y:S01]  /*a1e0*/  MUFU.EX2 R2, R2 ;  /* 0x0000000200027308 */ /* 0x000e220000000800 */
[----:B------:R-:W-:-:S02]  /*a1f0*/  @!P1 VIADD R10, R10, 0x36840 ;  /* 0x000368400a0a9836 */ /* 0x000fc40000000000 */
[-CC-:B------:R-:W-:Y:S01]  /*a200*/  FFMA.FTZ R128, R160, R5.reuse, -R123.reuse ;  /* 0x00000005a0807223 */ /* 0x180fe2000001087b */
[-CC-:B------:R-:W-:Y:S01]  /*a210*/  FFMA.FTZ R133, R184, R5.reuse, -R123.reuse ;  /* 0x00000005b8857223 */ /* 0x180fe2000001087b */
[-CC-:B------:R-:W-:Y:S01]  /*a220*/  FFMA.FTZ R132, R190, R5.reuse, -R123.reuse ;  /* 0x00000005be847223 */ /* 0x180fe2000001087b */
[-CC-:B------:R-:W-:Y:S01]  /*a230*/  FFMA.FTZ R135, R192, R5.reuse, -R123.reuse ;  /* 0x00000005c0877223 */ /* 0x180fe2000001087b */
[----:B------:R-:W-:Y:S01]  /*a240*/  @!P1 PRMT R10, RZ, 0x654, R10 ;  /* 0x00000654ff0a9816 */ /* 0x000fe2000000000a */
[-CC-:B------:R-:W-:Y:S01]  /*a250*/  FFMA.FTZ R188, R188, R5.reuse, -R123.reuse ;  /* 0x00000005bcbc7223 */ /* 0x180fe2000001087b */
[----:B------:R-:W1:Y:S01]  /*a260*/  MUFU.EX2 R0, R0 ;  /* 0x0000000000007308 */ /* 0x000e620000000800 */
[-CC-:B------:R-:W-:Y:S01]  /*a270*/  FFMA.FTZ R137, R194, R5.reuse, -R123.reuse ;  /* 0x00000005c2897223 */ /* 0x180fe2000001087b */
[-CC-:B------:R-:W-:Y:S01]  /*a280*/  FFMA.FTZ R190, R196, R5.reuse, -R123.reuse ;  /* 0x00000005c4be7223 */ /* 0x180fe2000001087b */
[-CC-:B------:R-:W-:Y:S01]  /*a290*/  FFMA.FTZ R9, R174, R5.reuse, -R123.reuse ;  /* 0x00000005ae097223 */ /* 0x180fe2000001087b */
[----:B------:R-:W-:Y:S01]  /*a2a0*/  FFMA.FTZ R184, R198, R5, -R123 ;  /* 0x00000005c6b87223 */ /* 0x000fe2000001087b */
[----:B------:R-:W-:-:S02]  /*a2b0*/  WARPGROUP.DEPBAR.LE gsb0, 0x0 ;  /* 0x00008000000079c5 */ /* 0x000fc40000010000 */
[----:B------:R-:W-:Y:S01]  /*a2c0*/  WARPGROUP.ARRIVE ;  /* 0x00000000000079c5 */ /* 0x000fe20000000000 */
[----:B------:R-:W2:Y:S01]  /*a2d0*/  MUFU.EX2 R134, R134 ;  /* 0x0000008600867308 */ /* 0x000ea20000000800 */
[----:B0-----:R-:W-:Y:S01]  /*a2e0*/  FFMA.FTZ R141, R2, R3, R201 ;  /* 0x00000003028d7223 */ /* 0x001fe200000100c9 */
[-CC-:B------:R-:W-:Y:S01]  /*a2f0*/  FFMA.FTZ R183, R138, R5.reuse, -R121.reuse ;  /* 0x000000058ab77223 */ /* 0x180fe20000010879 */
[-CC-:B------:R-:W-:Y:S01]  /*a300*/  FFMA.FTZ R138, R144, R5.reuse, -R121.reuse ;  /* 0x00000005908a7223 */ /* 0x180fe20000010879 */
[----:B------:R-:W-:Y:S01]  /*a310*/  FFMA.FTZ R121, R126, R5, -R121 ;  /* 0x000000057e797223 */ /* 0x000fe20000010879 */
[----:B------:R-:W-:Y:S01]  /*a320*/  HGMMA.64x192x16.F32.BF16 R24, R176, gdesc[UR4].tnspB, R24, gsb0 ;  /* 0x42e00004b0187df0 */ /* 0x000fe20008001818 */
[----:B------:R-:W-:Y:S01]  /*a330*/  F2FP.BF16.F32.PACK_AB R201, R124, R201 ;  /* 0x000000c97cc9723e */ /* 0x000fe200000010ff */
[-C--:B------:R-:W-:Y:S01]  /*a340*/  FFMA.FTZ R200, R200, R5.reuse, -R123 ;  /* 0x00000005c8c87223 */ /* 0x080fe2000001087b */
[----:B------:R-:W-:Y:S01]  /*a350*/  MUFU.EX2 R12, R12 ;  /* 0x0000000c000c7308 */ /* 0x000fe20000000800 */
[----:B-1----:R-:W-:Y:S01]  /*a360*/  FFMA.FTZ R139, R0, R4, R125 ;  /* 0x00000004008b7223 */ /* 0x002fe2000001007d */
[-CC-:B------:R-:W-:Y:S01]  /*a370*/  FFMA.FTZ R180, R218, R5.reuse, -R123.reuse ;  /* 0x00000005dab47223 */ /* 0x180fe2000001087b */
[-CC-:B------:R-:W-:Y:S01]  /*a380*/  FFMA.FTZ R220, R220, R5.reuse, -R123.reuse ;  /* 0x00000005dcdc7223 */ /* 0x180fe2000001087b */
[-CC-:B------:R-:W-:Y:S01]  /*a390*/  FFMA.FTZ R166, R166, R5.reuse, -R123.reuse ;  /* 0x00000005a6a67223 */ /* 0x180fe2000001087b */
[-CC-:B------:R-:W-:Y:S01]  /*a3a0*/  FFMA.FTZ R222, R222, R5.reuse, -R123.reuse ;  /* 0x00000005dede7223 */ /* 0x180fe2000001087b */
[-CC-:B------:R-:W-:Y:S01]  /*a3b0*/  FFMA.FTZ R224, R224, R5.reuse, -R123.reuse ;  /* 0x00000005e0e07223 */ /* 0x180fe2000001087b */
[-C--:B------:R-:W-:Y:S01]  /*a3c0*/  FFMA.FTZ R226, R226, R5.reuse, -R123 ;  /* 0x00000005e2e27223 */ /* 0x080fe2000001087b */
[----:B------:R-:W-:Y:S01]  /*a3d0*/  MUFU.EX2 R127, R127 ;  /* 0x0000007f007f7308 */ /* 0x000fe20000000800 */
[----:B--2---:R-:W-:Y:S01]  /*a3e0*/  FADD.FTZ R139, R134, R139 ;  /* 0x0000008b868b7221 */ /* 0x004fe20000010000 */
[----:B------:R-:W-:Y:S01]  /*a3f0*/  FFMA.FTZ R164, R164, R5, -R123 ;  /* 0x00000005a4a47223 */ /* 0x000fe2000001087b */
[C---:B------:R-:W-:Y:S01]  /*a400*/  ISETP.GT.AND P3, PT, R8.reuse, R11, PT ;  /* 0x0000000b0800720c */ /* 0x040fe20003f64270 */
[----:B------:R-:W-:Y:S01]  /*a410*/  UMOV UR6, UR36 ;  /* 0x0000002400067c82 */ /* 0x000fe20008000000 */
[----:B------:R-:W-:-:S03]  /*a420*/  VIADD R8, R8, 0xffffffff ;  /* 0xffffffff08087836 */ /* 0x000fc60000000000 */
        /* <DEDUP_REMOVED lines=8> */
[----:B------:R-:W-:Y:S08]  /*a4b0*/  MUFU.EX2 R132, R132 ;  /* 0x0000008400847308 */ /* 0x000ff00000000800 */
[----:B------:R-:W1:Y:S01]  /*a4c0*/  MUFU.EX2 R135, R135 ;  /* 0x0000008700877308 */ /* 0x000e620000000800 */
[----:B0-----:R-:W-:-:S07]  /*a4d0*/  F2FP.BF16.F32.PACK_AB R192, R133, R128 ;  /* 0x0000008085c0723e */ /* 0x001fce00000010ff */
[----:B------:R-:W-:Y:S08]  /*a4e0*/  MUFU.EX2 R188, R188 ;  /* 0x000000bc00bc7308 */ /* 0x000ff00000000800 */
[----:B------:R-:W-:Y:S01]  /*a4f0*/  MUFU.EX2 R137, R137 ;  /* 0x0000008900897308 */ /* 0x000fe20000000800 */
[----:B-1----:R-:W-:-:S07]  /*a500*/  F2FP.BF16.F32.PACK_AB R194, R135, R132 ;  /* 0x0000008487c2723e */ /* 0x002fce00000010ff */
[----:B------:R-:W-:Y:S08]  /*a510*/  MUFU.EX2 R190, R190 ;  /* 0x000000be00be7308 */ /* 0x000ff00000000800 */
[----:B------:R-:W-:Y:S08]  /*a520*/  MUFU.EX2 R9, R9 ;  /* 0x0000000900097308 */ /* 0x000ff00000000800 */
[----:B------:R0:W-:Y:S08]  /*a530*/  MUFU.EX2 R3, R200 ;  /* 0x000000c800037308 */ /* 0x0001f00000000800 */
[----:B------:R-:W-:Y:S01]  /*a540*/  MUFU.EX2 R184, R184 ;  /* 0x000000b800b87308 */ /* 0x000fe20000000800 */
[----:B0-----:R-:W-:-:S07]  /*a550*/  F2FP.BF16.F32.PACK_AB R200, R134, R125 ;  /* 0x0000007d86c8723e */ /* 0x001fce00000010ff */
        /* <DEDUP_REMOVED lines=10> */
[----:B------:R-:W-:Y:S01]  /*a600*/  MUFU.EX2 R226, R226 ;  /* 0x000000e200e27308 */ /* 0x000fe20000000800 */
[----:B------:R-:W-:-:S02]  /*a610*/  WARPGROUP.DEPBAR.LE gsb0, 0x0 ;  /* 0x00008000000079c5 */ /* 0x000fc40000010000 */
[----:B------:R1:W-:Y:S05]  /*a620*/  @!P1 SYNCS.ARRIVE.TRANS64.RED.A1T0 RZ, [R10+URZ], RZ ;  /* 0x000000ff0aff99a7 */ /* 0x0003ea000810043f */
[----:B------:R-:W-:Y:S01]  /*a630*/  MUFU.EX2 R176, R224 ;  /* 0x000000e000b07308 */ /* 0x000fe20000000800 */
[----:B0-----:R-:W-:Y:S01]  /*a640*/  F2FP.BF16.F32.PACK_AB R177, R130, R15 ;  /* 0x0000000f82b1723e */ /* 0x001fe200000010ff */
[----:B-1----:R-:W-:Y:S02]  /*a650*/  @!P1 VIADD R10, R136, 0x36860 ;  /* 0x00036860880a9836 */ /* 0x002fe40000000000 */
[----:B------:R-:W-:-:S04]  /*a660*/  FADD.FTZ R136, R12, R139 ;  /* 0x0000008b0c887221 */ /* 0x000fc80000010000 */
[----:B------:R-:W-:Y:S01]  /*a670*/  MUFU.EX2 R21, R21 ;  /* 0x0000001500157308 */ /* 0x000fe20000000800 */
[----:B------:R-:W-:Y:S01]  /*a680*/  @!P1 PRMT R4, RZ, 0x654, R10 ;  /* 0x00000654ff049816 */ /* 0x000fe2000000000a */
[----:B------:R-:W-:Y:S01]  /*a690*/  FADD.FTZ R10, R124, R141 ;  /* 0x0000008d7c0a7221 */ /* 0x000fe20000010000 */
[----:B------:R-:W-:Y:S02]  /*a6a0*/  FADD.FTZ R141, R127, R136 ;  /* 0x000000887f8d7221 */ /* 0x000fe40000010000 */
[----:B------:R0:W-:Y:S01]  /*a6b0*/  @!P1 SYNCS.ARRIVE.TRANS64.RED.A1T0 RZ, [R4+URZ], RZ ;  /* 0x000000ff04ff99a7 */ /* 0x0001e2000810043f */
[----:B------:R-:W-:Y:S01]  /*a6c0*/  FADD.FTZ R139, R203, R10 ;  /* 0x0000000acb8b7221 */ /* 0x000fe20000010000 */
[----:B------:R-:W-:Y:S01]  /*a6d0*/  FADD.FTZ R126, R120, R141 ;  /* 0x0000008d787e7221 */ /* 0x000fe20000010000 */
[C---:B------:R-:W-:Y:S01]  /*a6e0*/  F2FP.BF16.F32.PACK_AB R203, R20.reuse, R203 ;  /* 0x000000cb14cb723e */ /* 0x040fe200000010ff */
[----:B------:R-:W-:Y:S01]  /*a6f0*/  MUFU.EX2 R164, R164 ;  /* 0x000000a400a47308 */ /* 0x000fe20000000800 */
[----:B------:R-:W-:Y:S01]  /*a700*/  FADD.FTZ R10, R20, R139 ;  /* 0x0000008b140a7221 */ /* 0x000fe20000010000 */
[----:B------:R-:W-:Y:S01]  /*a710*/  FADD.FTZ R143, R129, R126 ;  /* 0x0000007e818f7221 */ /* 0x000fe20000010000 */
[-CC-:B------:R-:W-:Y:S01]  /*a720*/  FFMA.FTZ R139, R202, R5.reuse, -R123.reuse ;  /* 0x00000005ca8b7223 */ /* 0x180fe2000001087b */
[-C--:B0-----:R-:W-:Y:S01]  /*a730*/  FFMA.FTZ R4, R170, R5.reuse, -R123 ;  /* 0x00000005aa047223 */ /* 0x081fe2000001087b */
[----:B------:R-:W-:Y:S01]  /*a740*/  FADD.FTZ R141, R197, R10 ;  /* 0x0000000ac58d7221 */ /* 0x000fe20000010000 */
[----:B------:R-:W-:Y:S01]  /*a750*/  FADD.FTZ R126, R14, R143 ;  /* 0x0000008f0e7e7221 */ /* 0x000fe20000010000 */
[----:B------:R-:W-:Y:S01]  /*a760*/  F2FP.BF16.F32.PACK_AB R202, R127, R12 ;  /* 0x0000000c7fca723e */ /* 0x000fe200000010ff */
[----:B------:R-:W-:Y:S01]  /*a770*/  FFMA.FTZ R123, R228, R5, -R123 ;  /* 0x00000005e47b7223 */ /* 0x000fe2000001087b */
[C---:B------:R-:W-:Y:S01]  /*a780*/  FADD.FTZ R10, R186.reuse, R141 ;  /* 0x0000008dba0a7221 */ /* 0x040fe20000010000 */
        /* <DEDUP_REMOVED lines=8> */
[----:B------:R-:W0:Y:S02]  /*a810*/  MUFU.EX2 R139, R139 ;  /* 0x0000008b008b7308 */ /* 0x000e240000000800 */
[----:B------:R-:W-:Y:S01]  /*a820*/  FADD.FTZ R141, R193, R10 ;  /* 0x0000000ac18d7221 */ /* 0x000fe20000010000 */
[----:B------:R-:W-:Y:S01]  /*a830*/  FADD.FTZ R124, R132, R143 ;  /* 0x0000008f847c7221 */ /* 0x000fe20000010000 */
[C---:B------:R-:W-:Y:S02]  /*a840*/  F2FP.BF16.F32.PACK_AB R193, R168.reuse, R193 ;  /* 0x000000c1a8c1723e */ /* 0x040fe400000010ff */
[----:B------:R-:W-:Y:S01]  /*a850*/  FADD.FTZ R10, R168, R141 ;  /* 0x0000008da80a7221 */ /* 0x000fe20000010000 */
[----:B------:R-:W-:Y:S01]  /*a860*/  FADD.FTZ R143, R135, R124 ;  /* 0x0000007c878f7221 */ /* 0x000fe20000010000 */
[----:B------:R-:W1:Y:S02]  /*a870*/  MUFU.EX2 R123, R123 ;  /* 0x0000007b007b7308 */ /* 0x000e640000000800 */
        /* <DEDUP_REMOVED lines=10> */
[----:B------:R-:W-:Y:S01]  /*a920*/  FADD.FTZ R127, R9, R12 ;  /* 0x0000000c097f7221 */ /* 0x000fe20000010000 */
[----:B0-----:R-:W-:-:S02]  /*a930*/  F2FP.BF16.F32.PACK_AB R186, R139, R4 ;  /* 0x000000048bba723e */ /* 0x001fc400000010ff */
[----:B------:R-:W-:Y:S01]  /*a940*/  FADD.FTZ R125, R191, R10 ;  /* 0x0000000abf7d7221 */ /* 0x000fe20000010000 */
[----:B------:R-:W-:Y:S01]  /*a950*/  FADD.FTZ R12, R184, R127 ;  /* 0x0000007fb80c7221 */ /* 0x000fe20000010000 */
[C---:B------:R-:W-:Y:S02]  /*a960*/  F2FP.BF16.F32.PACK_AB R184, R3.reuse, R184 ;  /* 0x000000b803b8723e */ /* 0x040fe400000010ff */
[----:B------:R-:W-:Y:S01]  /*a970*/  FADD.FTZ R10, R154, R125 ;  /* 0x0000007d9a0a7221 */ /* 0x000fe20000010000 */
[----:B------:R-:W-:Y:S01]  /*a980*/  FADD.FTZ R127, R3, R12 ;  /* 0x0000000c037f7221 */ /* 0x000fe20000010000 */
[----:B------:R-:W-:Y:S02]  /*a990*/  F2FP.BF16.F32.PACK_AB R189, R158, R189 ;  /* 0x000000bd9ebd723e */ /* 0x000fe400000010ff */
[----:B------:R-:W-:Y:S01]  /*a9a0*/  FADD.FTZ R125, R185, R10 ;  /* 0x0000000ab97d7221 */ /* 0x000fe20000010000 */
[----:B------:R-:W-:Y:S01]  /*a9b0*/  FADD.FTZ R12, R4, R127 ;  /* 0x0000007f040c7221 */ /* 0x000fe20000010000 */
[----:B------:R-:W-:-:S02]  /*a9c0*/  F2FP.BF16.F32.PACK_AB R191, R154, R191 ;  /* 0x000000bf9abf723e */ /* 0x000fc400000010ff */
[C---:B------:R-:W-:Y:S01]  /*a9d0*/  FADD.FTZ R10, R150.reuse, R125 ;  /* 0x0000007d960a7221 */ /* 0x040fe20000010000 */
        /* <DEDUP_REMOVED lines=10> */
[----:B-1----:R-:W-:Y:S02]  /*aa80*/  F2FP.BF16.F32.PACK_AB R178, R123, R164 ;  /* 0x000000a47bb2723e */ /* 0x002fe400000010ff */
[----:B------:R-:W-:Y:S01]  /*aa90*/  FADD.FTZ R10, R122, R3 ;  /* 0x000000037a0a7221 */ /* 0x000fe20000010000 */
[C---:B------:R-:W-:Y:S01]  /*aaa0*/  FADD.FTZ R9, R182.reuse, R9 ;  /* 0x00000009b6097221 */ /* 0x040fe20000010000 */
[----:B------:R-:W-:Y:S02]  /*aab0*/  F2FP.BF16.F32.PACK_AB R182, R182, R166 ;  /* 0x000000a6b6b6723e */ /* 0x000fe400000010ff */
[----:B------:R-:W-:Y:S01]  /*aac0*/  FADD.FTZ R3, R183, R10 ;  /* 0x0000000ab7037221 */ /* 0x000fe20000010000 */
[----:B------:R-:W-:Y:S01]  /*aad0*/  FADD.FTZ R9, R176, R9 ;  /* 0x00000009b0097221 */ /* 0x000fe20000010000 */
[----:B------:R-:W0:Y:S01]  /*aae0*/  MUFU.EX2 R10, R121 ;  /* 0x00000079000a7308 */ /* 0x000e220000000800 */
[C---:B------:R-:W-:Y:S01]  /*aaf0*/  F2FP.BF16.F32.PACK_AB R183, R138.reuse, R183 ;  /* 0x000000b78ab7723e */ /* 0x040fe200000010ff */
[----:B------:R-:W-:Y:S01]  /*ab00*/  FADD.FTZ R4, R138, R3 ;  /* 0x000000038a047221 */ /* 0x000fe20000010000 */
[C---:B------:R-:W-:Y:S01]  /*ab10*/  FADD.FTZ R9, R226.reuse, R9 ;  /* 0x00000009e2097221 */ /* 0x040fe20000010000 */
[----:B------:R-:W-:-:S02]  /*ab20*/  F2FP.BF16.F32.PACK_AB R176, R226, R176 ;  /* 0x000000b0e2b0723e */ /* 0x000fc400000010ff */
[----:B------:R-:W-:Y:S01]  /*ab30*/  FADD.FTZ R3, R15, R4 ;  /* 0x000000040f037221 */ /* 0x000fe20000010000 */
[----:B------:R-:W-:-:S03]  /*ab40*/  FADD.FTZ R9, R164, R9 ;  /* 0x00000009a4097221 */ /* 0x000fc60000010000 */
[----:B------:R-:W-:-:S04]  /*ab50*/  FADD.FTZ R4, R130, R3 ;  /* 0x0000000382047221 */ /* 0x000fc80000010000 */
[----:B------:R-:W-:Y:S01]  /*ab60*/  FADD.FTZ R3, R21, R4 ;  /* 0x0000000415037221 */ /* 0x000fe20000010000 */
[----:B------:R-:W-:Y:S01]  /*ab70*/  FADD.FTZ R4, R123, R9 ;  /* 0x000000097b047221 */ /* 0x000fe20000010000 */
[----:B------:R-:W-:Y:S01]  /*ab80*/  IMAD.MOV.U32 R9, RZ, RZ, R6 ;  /* 0x000000ffff097224 */ /* 0x000fe200078e0006 */
[C---:B0-----:R-:W-:Y:S01]  /*ab90*/  F2FP.BF16.F32.PACK_AB R179, R10.reuse, R21 ;  /* 0x000000150ab3723e */ /* 0x041fe200000010ff */
[----:B------:R-:W-:Y:S01]  /*aba0*/  FADD.FTZ R3, R10, R3 ;  /* 0x000000030a037221 */ /* 0x000fe20000010000 */
[----:B------:R-:W-:Y:S01]  /*abb0*/  IMAD.MOV.U32 R10, RZ, RZ, R7 ;  /* 0x000000ffff0a7224 */ /* 0x000fe200078e0007 */
[----:B------:R-:W-:Y:S06]  /*abc0*/  @P3 BRA `(.L_x_2280) ;  /* 0xffffffb400643947 */ /* 0x000fec000383ffff */
.L_x_2271:
[----:B------:R-:W-:-:S13]  /*abd0*/  ISETP.GE.AND P2, PT, R8, RZ, PT ;  /* 0x000000ff0800720c */ /* 0x000fda0003f46270 */
[----:B------:R-:W-:Y:S05]  /*abe0*/  @!P2 BRA `(.L_x_2281) ;  /* 0x00000040008ca947 */ /* 0x000fea0003800000 */
[----:B------:R-:W-:Y:S01]  /*abf0*/  IMAD.MOV.U32 R9, RZ, RZ, R6 ;  /* 0x000000ffff097224 */ /* 0x000fe200078e0006 */
[----:B------:R-:W-:Y:S01]  /*ac00*/  UMOV UR7, UR39 ;  /* 0x0000002700077c82 */ /* 0x000fe20008000000 */
[----:B------:R-:W-:Y:S01]  /*ac10*/  IMAD.MOV.U32 R10, RZ, RZ, R7 ;  /* 0x000000ffff0a7224 */ /* 0x000fe200078e0007 */
[----:B------:R-:W-:Y:S01]  /*ac20*/  UMOV UR6, UR36 ;  /* 0x0000002400067c82 */ /* 0x000fe20008000000 */
[----:B------:R-:W-:-:S05]  /*ac30*/  ULDC UR5, c[0x0][0x9d8] ;  /* 0x0002760000057ab9 */ /* 0x000fca0000000800 */
.L_x_2290:
[----:B------:R-:W-:-:S04]  /*ac40*/  UIADD3 UR36, UR6, 0x1, URZ ;  /* 0x0000000106247890 */ /* 0x000fc8000fffe03f */
[----:B------:R-:W-:-:S04]  /*ac50*/  UISETP.NE.AND UP0, UPT, UR36, 0x2, UPT ;  /* 0x000000022400788c */ /* 0x000fc8000bf05270 */
[----:B------:R-:W-:Y:S02]  /*ac60*/  USEL UR39, URZ, 0x1, UP0 ;  /* 0x000000013f277887 */ /* 0x000fe40008000000 */
[----:B------:R-:W-:Y:S02]  /*ac70*/  USEL UR36, UR36, URZ, UP0 ;  /* 0x0000003f24247287 */ /* 0x000fe40008000000 */
[----:B------:R-:W-:Y:S01]  /*ac80*/  ULOP3.LUT UR39, UR7, UR39, URZ, 0x3c, !UPT ;  /* 0x0000002707277292 */ /* 0x000fe2000f8e3c3f */
[----:B------:R-:W-:Y:S11]  /*ac90*/  @!P0 BRA `(.L_x_2282) ;  /* 0x0000000000048947 */ /* 0x000ff60003800000 */
[----:B------:R-:W-:Y:S01]  /*aca0*/  BPT.TRAP 0x1 ;  /* 0x000000040000795c */ /* 0x000fe20000300000 */
.L_x_2282:
[----:B------:R-:W-:Y:S01]  /*acb0*/  ULEA UR4, UR36, UR37, 0x3 ;  /* 0x0000002524047291 */ /* 0x000fe2000f8e183f */
[----:B------:R-:W-:-:S05]  /*acc0*/  IMAD.U32 R5, RZ, RZ, UR39 ;  /* 0x00000027ff057e24 */ /* 0x000fca000f8e00ff */
[----:B------:R-:W-:-:S04]  /*acd0*/  SHF.L.U32 R5, R5, 0x1f, RZ ;  /* 0x0000001f05057819 */ /* 0x000fc800000006ff */
[----:B------:R0:W1:Y:S01]  /*ace0*/  SYNCS.PHASECHK.TRANS64.TRYWAIT P2, [UR4+0x36830], R5 ;  /* 0x03683005ff0075a7 */ /* 0x0000620008040144 */
[----:B------:R-:W-:Y:S05]  /*acf0*/  @!P0 BRA `(.L_x_2283) ;  /* 0x0000000000048947 */ /* 0x000fea0003800000 */
[----:B------:R-:W-:Y:S01]  /*ad00*/  BPT.TRAP 0x1 ;  /* 0x000000040000795c */ /* 0x000fe20000300000 */
.L_x_2283:
[----:B-1----:R-:W-:Y:S05]  /*ad10*/  @P2 BRA `(.L_x_2284) ;  /* 0x0000000000082947 */ /* 0x002fea0003800000 */
[----:B------:R-:W1:Y:S02]  /*ad20*/  SYNCS.PHASECHK.TRANS64.TRYWAIT P2, [UR4+0x36830], R5 ;  /* 0x03683005ff0075a7 */ /* 0x000e640008040144 */
[----:B-1----:R-:W-:Y:S05]  /*ad30*/  @!P2 BRA `(.L_x_2285) ;  /* 0x000000c40030a947 */ /* 0x002fea0003800000 */
.L_x_2284:
        /* <DEDUP_REMOVED lines=591> */
.L_x_2286:
[----:B------:R-:W-:Y:S01]  /*d230*/  ULEA UR10, UR6, UR37, 0x3 ;  /* 0x00000025060a7291 */ /* 0x000fe2000f8e183f */
[----:B------:R-:W-:-:S05]  /*d240*/  IMAD.U32 R0, RZ, RZ, UR7 ;  /* 0x00000007ff007e24 */ /* 0x000fca000f8e00ff */
[----:B------:R-:W-:-:S04]  /*d250*/  SHF.L.U32 R0, R0, 0x1f, RZ ;  /* 0x0000001f00007819 */ /* 0x000fc800000006ff */
[----:B------:R2:W3:Y:S01]  /*d260*/  SYNCS.PHASECHK.TRANS64.TRYWAIT P2, [UR10+0x36850], R0 ;  /* 0x03685000ff0075a7 */ /* 0x0004e2000804014a */
[----:B------:R-:W-:Y:S05]  /*d270*/  @!P0 BRA `(.L_x_2287) ;  /* 0x0000000000048947 */ /* 0x000fea0003800000 */
[----:B------:R-:W-:Y:S01]  /*d280*/  BPT.TRAP 0x1 ;  /* 0x000000040000795c */ /* 0x000fe20000300000 */
.L_x_2287:
[----:B---3--:R-:W-:Y:S05]  /*d290*/  @P2 BRA `(.L_x_2288) ;  /* 0x0000000000082947 */ /* 0x008fea0003800000 */
[----:B------:R-:W3:Y:S02]  /*d2a0*/  SYNCS.PHASECHK.TRANS64.TRYWAIT P2, [UR10+0x36850], R0 ;  /* 0x03685000ff0075a7 */ /* 0x000ee4000804014a */
[----:B---3--:R-:W-:Y:S05]  /*d2b0*/  @!P2 BRA `(.L_x_2289) ;  /* 0x0000009c00e8a947 */ /* 0x008fea0003800000 */
.L_x_2288:
[----:B------:R-:W-:Y:S01]  /*d2c0*/  UIADD3 UR4, UR37, 0x400, URZ ;  /* 0x0000040025047890 */ /* 0x000fe2000fffe03f */
[----:B------:R-:W-:Y:S01]  /*d2d0*/  WARPGROUP.ARRIVE ;  /* 0x00000000000079c5 */ /* 0x000fe20000000000 */
[----:B------:R-:W-:Y:S01]  /*d2e0*/  UMOV UR7, 0x40000040 ;  /* 0x4000004000077882 */ /* 0x000fe20000000000 */
[----:B------:R-:W-:Y:S01]  /*d2f0*/  FMUL.FTZ R2, R168, UR5 ;  /* 0x00000005a8027c20 */ /* 0x000fe20008410000 */
        /* <DEDUP_REMOVED lines=23> */
[----:B------:R-:W3:Y:S01]  /*d470*/  MUFU.TANH R168, R168 ;  /* 0x000000a800a87308 */ /* 0x000ee20000002400 */
[----:B------:R-:W-:Y:S01]  /*d480*/  UMOV UR7, 0x40000040 ;  /* 0x4000004000077882 */ /* 0x000fe20000000000 */
[----:B0-----:R-:W-:Y:S01]  /*d490*/  FMNMX.FTZ R5, R2, R10, !PT ;  /* 0x0000000a02057209 */ /* 0x001fe20007810000 */
[----:B------:R-:W-:Y:S01]  /*d4a0*/  FMUL.FTZ R140, R140, UR5 ;  /* 0x000000058c8c7c20 */ /* 0x000fe20008410000 */
[----:B------:R-:W-:Y:S01]  /*d4b0*/  FMUL.FTZ R228, R141, UR5 ;  /* 0x000000058de47c20 */ /* 0x000fe20008410000 */
[----:B------:R-:W-:Y:S01]  /*d4c0*/  FMUL.FTZ R232, R128, UR5 ;  /* 0x0000000580e87c20 */ /* 0x000fe20008410000 */
[----:B------:R-:W-:Y:S01]  /*d4d0*/  FMUL.FTZ R14, R171, UR5 ;  /* 0x00000005ab0e7c20 */ /* 0x000fe20008410000 */
[----:B-1----:R-:W-:Y:S01]  /*d4e0*/  FMNMX.FTZ R5, R6, R5, !PT ;  /* 0x0000000506057209 */ /* 0x002fe20007810000 */
        /* <DEDUP_REMOVED lines=9> */
[----:B---3--:R-:W-:Y:S01]  /*d580*/  FMNMX.FTZ R5, R168, R5, !PT ;  /* 0x00000005a8057209 */ /* 0x008fe20007810000 */
        /* <DEDUP_REMOVED lines=21> */
[----:B------:R-:W-:Y:S01]  /*d6e0*/  VIADD R8, R8, 0xffffffff ;  /* 0xffffffff08087836 */ /* 0x000fe20000000000 */
[----:B------:R-:W-:Y:S08]  /*d6f0*/  MUFU.TANH R220, R220 ;  /* 0x000000dc00dc7308 */ /* 0x000ff00000002400 */
        /* <DEDUP_REMOVED lines=60> */
[----:B------:R-:W-:Y:S01]  /*dac0*/  UIADD3 UR6, UR4, 0x180, URZ ;  /* 0x0000018004067890 */ /* 0x000fe2000fffe03f */
[----:B------:R-:W0:Y:S01]  /*dad0*/  MUFU.TANH R196, R196 ;  /* 0x000000c400c47308 */ /* 0x000e220000002400 */
[----:B------:R-:W-:-:S07]  /*dae0*/  UMOV UR7, 0x40000040 ;  /* 0x4000004000077882 */ /* 0x000fce0000000000 */
[----:B------:R-:W1:Y:S08]  /*daf0*/  MUFU.TANH R198, R198 ;  /* 0x000000c600c67308 */ /* 0x000e700000002400 */
[----:B------:R-:W3:Y:S01]  /*db00*/  MUFU.TANH R164, R164 ;  /* 0x000000a400a47308 */ /* 0x000ee20000002400 */
[----:B0-----:R-:W-:-:S07]  /*db10*/  FMNMX.FTZ R5, R196, R5, !PT ;  /* 0x00000005c4057209 */ /* 0x001fce0007810000 */
[----:B------:R-:W0:Y:S01]  /*db20*/  MUFU.TANH R166, R166 ;  /* 0x000000a600a67308 */ /* 0x000e220000002400 */
[----:B-1----:R-:W-:-:S04]  /*db30*/  FMNMX.FTZ R5, R198, R5, !PT ;  /* 0x00000005c6057209 */ /* 0x002fc80007810000 */
[----:B------:R-:W-:-:S04]  /*db40*/  FMNMX.FTZ R5, R200, R5, !PT ;  /* 0x00000005c8057209 */ /* 0x000fc80007810000 */
[----:B------:R-:W-:Y:S02]  /*db50*/  FMNMX.FTZ R5, R202, R5, !PT ;  /* 0x00000005ca057209 */ /* 0x000fe40007810000 */
[----:B---3--:R-:W-:Y:S02]  /*db60*/  FMNMX.FTZ R121, R164, R121, !PT ;  /* 0x00000079a4797209 */ /* 0x008fe40007810000 */
        /* <DEDUP_REMOVED lines=38> */
[----:B--2---:R-:W-:-:S04]  /*ddd0*/  FMNMX.FTZ R0, R120, R5, !PT ;  /* 0x0000000578007209 */ /* 0x004fc80007810000 */
        /* <DEDUP_REMOVED lines=31> */
[----:B------:R-:W-:Y:S08]  /*dfd0*/  MUFU.EX2 R0, R0 ;  /* 0x0000000000007308 */ /* 0x000ff00000000800 */
[----:B------:R-:W0:Y:S08]  /*dfe0*/  MUFU.EX2 R10, R10 ;  /* 0x0000000a000a7308 */ /* 0x000e300000000800 */
[----:B------:R-:W-:Y:S01]  /*dff0*/  MUFU.EX2 R21, R21 ;  /* 0x0000001500157308 */ /* 0x000fe20000000800 */
[----:B------:R-:W-:-:S02]  /*e000*/  WARPGROUP.DEPBAR.LE gsb0, 0x0 ;  /* 0x00008000000079c5 */ /* 0x000fc40000010000 */
[----:B------:R-:W-:Y:S01]  /*e010*/  WARPGROUP.ARRIVE ;  /* 0x00000000000079c5 */ /* 0x000fe20000000000 */
[----:B------:R-:W-:Y:S01]  /*e020*/  FMUL.FTZ R188, R139, UR5 ;  /* 0x000000058bbc7c20 */ /* 0x000fe20008410000 */
[----:B------:R-:W-:Y:S01]  /*e030*/  FMUL.FTZ R190, R143, UR5 ;  /* 0x000000058fbe7c20 */ /* 0x000fe20008410000 */
[----:B------:R-:W-:Y:S02]  /*e040*/  FFMA.FTZ R143, R136, R5, -R149 ;  /* 0x00000005888f7223 */ /* 0x000fe40000010895 */
[----:B------:R-:W1:Y:S01]  /*e050*/  MUFU.EX2 R135, R135 ;  /* 0x0000008700877308 */ /* 0x000e620000000800 */
[----:B0-----:R-:W-:Y:S01]  /*e060*/  F2FP.BF16.F32.PACK_AB R200, R10, R15 ;  /* 0x0000000f0ac8723e */ /* 0x001fe200000010ff */
[----:B------:R-:W-:Y:S01]  /*e070*/  HGMMA.64x192x16.F32.BF16 R24, R184, gdesc[UR4].tnspB, R24, gsb0 ;  /* 0x42e00004b8187df0 */ /* 0x000fe20008001818 */
[----:B------:R-:W-:Y:S01]  /*e080*/  UIADD3 UR6, UR4, 0x280, URZ ;  /* 0x0000028004067890 */ /* 0x000fe2000fffe03f */
[----:B------:R-:W-:Y:S01]  /*e090*/  UMOV UR7, 0x40000040 ;  /* 0x4000004000077882 */ /* 0x000fe20000000000 */
[----:B------:R-:W-:-:S03]  /*e0a0*/  UIADD3 UR4, UR4, 0x300, URZ ;  /* 0x0000030004047890 */ /* 0x000fc6000fffe03f */
[----:B------:R-:W0:Y:S08]  /*e0b0*/  MUFU.TANH R188, R188 ;  /* 0x000000bc00bc7308 */ /* 0x000e300000002400 */
[----:B------:R-:W2:Y:S01]  /*e0c0*/  MUFU.TANH R190, R190 ;  /* 0x000000be00be7308 */ /* 0x000ea20000002400 */
[----:B-1----:R-:W-:-:S07]  /*e0d0*/  F2FP.BF16.F32.PACK_AB R202, R135, R21 ;  /* 0x0000001587ca723e */ /* 0x002fce00000010ff */
[----:B------:R-:W-:Y:S01]  /*e0e0*/  MUFU.EX2 R137, R137 ;  /* 0x0000008900897308 */ /* 0x000fe20000000800 */
[----:B0-----:R-:W-:-:S04]  /*e0f0*/  FMNMX.FTZ R121, R188, R121, !PT ;  /* 0x00000079bc797209 */ /* 0x001fc80007810000 */
        /* <DEDUP_REMOVED lines=31> */
[--C-:B------:R-:W-:Y:S01]  /*e2f0*/  FFMA.FTZ R186, R140, R5, -R149.reuse ;  /* 0x000000058cba7223 */ /* 0x100fe20000010895 */
[----:B-1----:R-:W-:Y:S01]  /*e300*/  FMNMX.FTZ R140, R2, R139, !PT ;  /* 0x0000008b028c7209 */ /* 0x002fe20007810000 */
[-CC-:B------:R-:W-:Y:S01]  /*e310*/  FFMA.FTZ R184, R230, R5.reuse, -R149.reuse ;  /* 0x00000005e6b87223 */ /* 0x180fe20000010895 */
[----:B------:R-:W-:Y:S02]  /*e320*/  FFMA.FTZ R139, R132, R5, -R149 ;  /* 0x00000005848b7223 */ /* 0x000fe40000010895 */
[----:B------:R-:W-:Y:S01]  /*e330*/  HGMMA.64x192x16.F32.BF16 R24, R180, gdesc[UR4].tnspB, R24, gsb0 ;  /* 0x42e00004b4187df0 */ /* 0x000fe20008001818 */
[----:B------:R-:W-:Y:S01]  /*e340*/  UMOV UR6, UR4 ;  /* 0x0000000400067c82 */ /* 0x000fe20008000000 */
[----:B------:R-:W-:Y:S01]  /*e350*/  UMOV UR7, 0x40000040 ;  /* 0x4000004000077882 */ /* 0x000fe20000000000 */
[----:B------:R-:W0:Y:S01]  /*e360*/  SHFL.BFLY PT, R151, R140, 0x1, 0x1f ;  /* 0x0c201f008c977f89 */ /* 0x000e2200000e0000 */
[----:B------:R-:W-:Y:S08]  /*e370*/  MUFU.EX2 R184, R184 ;  /* 0x000000b800b87308 */ /* 0x000ff00000000800 */
[----:B------:R-:W-:Y:S08]  /*e380*/  MUFU.EX2 R186, R186 ;  /* 0x000000ba00ba7308 */ /* 0x000ff00000000800 */
[----:B------:R-:W-:Y:S01]  /*e390*/  MUFU.EX2 R139, R139 ;  /* 0x0000008b008b7308 */ /* 0x000fe20000000800 */
[----:B0-----:R-:W-:-:S05]  /*e3a0*/  FMNMX.FTZ R6, R140, R151, !PT ;  /* 0x000000978c067209 */ /* 0x001fca0007810000 */
[----:B------:R-:W-:-:S04]  /*e3b0*/  FADD.FTZ R2, -R6, R9 ;  /* 0x0000000906027221 */ /* 0x000fc80000010100 */
[----:B------:R-:W-:-:S06]  /*e3c0*/  FMUL.FTZ R2, R2, R5 ;  /* 0x0000000502027220 */ /* 0x000fcc0000410000 */
[----:B------:R-:W-:Y:S01]  /*e3d0*/  MUFU.EX2 R2, R2 ;  /* 0x0000000200027308 */ /* 0x000fe20000000800 */
[----:B------:R-:W-:Y:S02]  /*e3e0*/  WARPGROUP.DEPBAR.LE gsb0, 0x0 ;  /* 0x00008000000079c5 */ /* 0x000fe40000010000 */
[----:B------:R-:W-:Y:S01]  /*e3f0*/  WARPGROUP.ARRIVE ;  /* 0x00000000000079c5 */ /* 0x000fe20000000000 */
[-CC-:B------:R-:W-:Y:S01]  /*e400*/  FFMA.FTZ R182, R128, R5.reuse, -R149.reuse ;  /* 0x0000000580b67223 */ /* 0x180fe20000010895 */
[-CC-:B------:R-:W-:Y:S01]  /*e410*/  FFMA.FTZ R180, R232, R5.reuse, -R149.reuse ;  /* 0x00000005e8b47223 */ /* 0x180fe20000010895 */
[-CC-:B------:R-:W-:Y:S01]  /*e420*/  FFMA.FTZ R128, R147, R5.reuse, -R149.reuse ;  /* 0x0000000593807223 */ /* 0x180fe20000010895 */
[-C--:B------:R-:W-:Y:S01]  /*e430*/  FFMA.FTZ R149, R145, R5.reuse, -R149 ;  /* 0x0000000591957223 */ /* 0x080fe20000010895 */
[-C--:B------:R-:W-:Y:S01]  /*e440*/  FMUL.FTZ R145, R6, R5.reuse ;  /* 0x0000000506917220 */ /* 0x080fe20000410000 */
[----:B------:R-:W-:Y:S01]  /*e450*/  HGMMA.64x192x16.F32.BF16 R24, R176, gdesc[UR4].tnspB, R24, gsb0 ;  /* 0x42e00004b0187df0 */ /* 0x000fe20008001818 */
[----:B------:R-:W-:Y:S01]  /*e460*/  IMAD.U32 R147, RZ, RZ, UR10 ;  /* 0x0000000aff937e24 */ /* 0x000fe2000f8e00ff */
[----:B------:R-:W-:Y:S01]  /*e470*/  MUFU.EX2 R9, R149 ;  /* 0x0000009500097308 */ /* 0x000fe20000000800 */
[-CC-:B------:R-:W-:Y:S01]  /*e480*/  FFMA.FTZ R189, R144, R5.reuse, -R145.reuse ;  /* 0x0000000590bd7223 */ /* 0x180fe20000010891 */
[-CC-:B------:R-:W-:Y:S01]  /*e490*/  FFMA.FTZ R201, R12, R5.reuse, -R145.reuse ;  /* 0x000000050cc97223 */ /* 0x180fe20000010891 */
[-CC-:B------:R-:W-:Y:S01]  /*e4a0*/  FFMA.FTZ R144, R146, R5.reuse, -R145.reuse ;  /* 0x0000000592907223 */ /* 0x180fe20000010891 */
[----:B------:R-:W-:Y:S01]  /*e4b0*/  MOV R146, UR36 ;  /* 0x0000002400927c02 */ /* 0x000fe20008000f00 */
[-CC-:B------:R-:W-:Y:S01]  /*e4c0*/  FFMA.FTZ R12, R14, R5.reuse, -R145.reuse ;  /* 0x000000050e0c7223 */ /* 0x180fe20000010891 */
[-CC-:B------:R-:W-:Y:S01]  /*e4d0*/  FFMA.FTZ R203, R20, R5.reuse, -R145.reuse ;  /* 0x0000000514cb7223 */ /* 0x180fe20000010891 */
[-CC-:B------:R-:W-:Y:S01]  /*e4e0*/  FFMA.FTZ R14, R172, R5.reuse, -R145.reuse ;  /* 0x00000005ac0e7223 */ /* 0x180fe20000010891 */
[----:B------:R-:W-:Y:S01]  /*e4f0*/  @!P1 LEA R146, R146, UR37, 0x3 ;  /* 0x0000002592929c11 */ /* 0x000fe2000f8e18ff */
[----:B------:R-:W0:Y:S01]  /*e500*/  MUFU.EX2 R201, R201 ;  /* 0x000000c900c97308 */ /* 0x000e220000000800 */
[-CC-:B------:R-:W-:Y:S01]  /*e510*/  FFMA.FTZ R197, R160, R5.reuse, -R145.reuse ;  /* 0x00000005a0c57223 */ /* 0x180fe20000010891 */
[-CC-:B------:R-:W-:Y:S01]  /*e520*/  FFMA.FTZ R20, R162, R5.reuse, -R145.reuse ;  /* 0x00000005a2147223 */ /* 0x180fe20000010891 */
[----:B------:R-:W-:Y:S01]  /*e530*/  FFMA.FTZ R199, R164, R5, -R145 ;  /* 0x00000005a4c77223 */ /* 0x000fe20000010891 */
[----:B------:R-:W-:-:S02]  /*e540*/  @!P1 VIADD R146, R146, 0x36840 ;  /* 0x0003684092929836 */ /* 0x000fc40000000000 */
[-CC-:B------:R-:W-:Y:S01]  /*e550*/  FFMA.FTZ R185, R138, R5.reuse, -R145.reuse ;  /* 0x000000058ab97223 */ /* 0x180fe20000010891 */
[-CC-:B------:R-:W-:Y:S01]  /*e560*/  FFMA.FTZ R132, R166, R5.reuse, -R145.reuse ;  /* 0x00000005a6847223 */ /* 0x180fe20000010891 */
[-CC-:B------:R-:W-:Y:S01]  /*e570*/  FFMA.FTZ R193, R152, R5.reuse, -R145.reuse ;  /* 0x0000000598c17223 */ /* 0x180fe20000010891 */
[----:B------:R-:W1:Y:S01]  /*e580*/  MUFU.EX2 R12, R12 ;  /* 0x0000000c000c7308 */ /* 0x000e620000000800 */
[----:B------:R-:W-:Y:S01]  /*e590*/  @!P1 PRMT R146, RZ, 0x654, R146 ;  /* 0x00000654ff929816 */ /* 0x000fe20000000092 */
[-CC-:B------:R-:W-:Y:S01]  /*e5a0*/  FFMA.FTZ R136, R154, R5.reuse, -R145.reuse ;  /* 0x000000059a887223 */ /* 0x180fe20000010891 */
[-CC-:B------:R-:W-:Y:S01]  /*e5b0*/  FFMA.FTZ R195, R156, R5.reuse, -R145.reuse ;  /* 0x000000059cc37223 */ /* 0x180fe20000010891 */
        /* <DEDUP_REMOVED lines=9> */
[-CC-:B------:R-:W-:Y:S01]  /*e650*/  FFMA.FTZ R134, R134, R5.reuse, -R145.reuse ;  /* 0x0000000586867223 */ /* 0x180fe20000010891 */
[-CC-:B------:R-:W-:Y:S01]  /*e660*/  FFMA.FTZ R236, R236, R5.reuse, -R145.reuse ;  /* 0x00000005ecec7223 */ /* 0x180fe20000010891 */
[----:B------:R-:W-:Y:S01]  /*e670*/  FFMA.FTZ R11, R11, R5, -R145 ;  /* 0x000000050b0b7223 */ /* 0x000fe20000010891 */
[----:B------:R-:W0:Y:S01]  /*e680*/  MUFU.EX2 R14, R14 ;  /* 0x0000000e000e7308 */ /* 0x000e220000000800 */
[C---:B-1----:R-:W-:Y:S01]  /*e690*/  FADD.FTZ R138, R12.reuse, R3 ;  /* 0x000000030c8a7221 */ /* 0x042fe20000010000 */
[----:B------:R-:W-:Y:S01]  /*e6a0*/  F2FP.BF16.F32.PACK_AB R201, R12, R201 ;  /* 0x000000c90cc9723e */ /* 0x000fe200000010ff */
[-CC-:B------:R-:W-:Y:S01]  /*e6b0*/  FFMA.FTZ R126, R126, R5.reuse, -R145.reuse ;  /* 0x000000057e7e7223 */ /* 0x180fe20000010891 */
[----:B------:R-:W-:Y:S01]  /*e6c0*/  FFMA.FTZ R13, R13, R5, -R145 ;  /* 0x000000050d0d7223 */ /* 0x000fe20000010891 */
[----:B------:R-:W-:Y:S01]  /*e6d0*/  UMOV UR7, UR39 ;  /* 0x0000002700077c82 */ /* 0x000fe20008000000 */
[----:B------:R-:W-:-:S02]  /*e6e0*/  UMOV UR6, UR36 ;  /* 0x0000002400067c82 */ /* 0x000fc40008000000 */
[----:B------:R-:W1:Y:S01]  /*e6f0*/  MUFU.EX2 R197, R197 ;  /* 0x000000c500c57308 */ /* 0x000e620000000800 */
[----:B--2---:R-:W-:-:S07]  /*e700*/  FADD.FTZ R3, R203, R138 ;  /* 0x0000008acb037221 */ /* 0x004fce0000010000 */
[----:B------:R-:W2:Y:S01]  /*e710*/  MUFU.EX2 R20, R20 ;  /* 0x0000001400147308 */ /* 0x000ea20000000800 */
[C---:B0-----:R-:W-:Y:S01]  /*e720*/  FADD.FTZ R138, R14.reuse, R3 ;  /* 0x000000030e8a7221 */ /* 0x041fe20000010000 */
[----:B------:R-:W-:-:S06]  /*e730*/  F2FP.BF16.F32.PACK_AB R203, R14, R203 ;  /* 0x000000cb0ecb723e */ /* 0x000fcc00000010ff */
        /* <DEDUP_REMOVED lines=20> */
[----:B------:R0:W-:Y:S01]  /*e880*/  @!P1 SYNCS.ARRIVE.TRANS64.RED.A1T0 RZ, [R146+URZ], RZ ;  /* 0x000000ff92ff99a7 */ /* 0x0001e2000810043f */
[----:B------:R-:W-:-:S04]  /*e890*/  F2FP.BF16.F32.PACK_AB R176, R141, R120 ;  /* 0x000000788db0723e */ /* 0x000fc800000010ff */
[----:B------:R-:W3:Y:S01]  /*e8a0*/  MUFU.EX2 R128, R128 ;  /* 0x0000008000807308 */ /* 0x000ee20000000800 */
[----:B0-----:R-:W-:Y:S02]  /*e8b0*/  @!P1 VIADD R146, R147, 0x36860 ;  /* 0x0003686093929836 */ /* 0x001fe40000000000 */
[----:B------:R-:W-:-:S05]  /*e8c0*/  FFMA.FTZ R147, R0, R4, R15 ;  /* 0x0000000400937223 */ /* 0x000fca000001000f */
[----:B------:R-:W-:Y:S01]  /*e8d0*/  MUFU.EX2 R179, R126 ;  /* 0x0000007e00b37308 */ /* 0x000fe20000000800 */
[----:B------:R-:W-:Y:S01]  /*e8e0*/  @!P1 PRMT R146, RZ, 0x654, R146 ;  /* 0x00000654ff929816 */ /* 0x000fe20000000092 */
[----:B------:R-:W-:Y:S01]  /*e8f0*/  FADD.FTZ R4, R10, R147 ;  /* 0x000000930a047221 */ /* 0x000fe20000010000 */
[----:B-1----:R-:W-:Y:S01]  /*e900*/  FADD.FTZ R147, R197, R138 ;  /* 0x0000008ac5937221 */ /* 0x002fe20000010000 */
[C---:B--2---:R-:W-:Y:S01]  /*e910*/  F2FP.BF16.F32.PACK_AB R197, R20.reuse, R197 ;  /* 0x000000c514c5723e */ /* 0x044fe200000010ff */
[----:B------:R0:W-:Y:S02]  /*e920*/  @!P1 SYNCS.ARRIVE.TRANS64.RED.A1T0 RZ, [R146+URZ], RZ ;  /* 0x000000ff92ff99a7 */ /* 0x0001e4000810043f */
[----:B------:R-:W-:Y:S01]  /*e930*/  FADD.FTZ R130, R20, R147 ;  /* 0x0000009314827221 */ /* 0x000fe20000010000 */
[----:B------:R-:W-:Y:S01]  /*e940*/  MUFU.EX2 R13, R13 ;  /* 0x0000000d000d7308 */ /* 0x000fe20000000800 */
[----:B---3--:R-:W-:Y:S02]  /*e950*/  F2FP.BF16.F32.PACK_AB R178, R9, R128 ;  /* 0x0000008009b2723e */ /* 0x008fe400000010ff */
[----:B------:R-:W-:Y:S01]  /*e960*/  FADD.FTZ R147, R199, R130 ;  /* 0x00000082c7937221 */ /* 0x000fe20000010000 */
[----:B------:R-:W-:Y:S01]  /*e970*/  F2FP.BF16.F32.PACK_AB R199, R132, R199 ;  /* 0x000000c784c7723e */ /* 0x000fe200000010ff */
[----:B0-----:R-:W-:Y:S01]  /*e980*/  FADD.FTZ R146, R21, R4 ;  /* 0x0000000415927221 */ /* 0x001fe20000010000 */
[----:B------:R-:W-:Y:S01]  /*e990*/  FFMA.FTZ R4, R188, R5, -R145 ;  /* 0x00000005bc047223 */ /* 0x000fe20000010891 */
[----:B------:R-:W-:Y:S01]  /*e9a0*/  FADD.FTZ R130, R132, R147 ;  /* 0x0000009384827221 */ /* 0x000fe20000010000 */
[----:B------:R-:W-:Y:S01]  /*e9b0*/  F2FP.BF16.F32.PACK_AB R188, R168, R123 ;  /* 0x0000007ba8bc723e */ /* 0x000fe200000010ff */
[----:B------:R-:W-:-:S02]  /*e9c0*/  FADD.FTZ R146, R135, R146 ;  /* 0x0000009287927221 */ /* 0x000fc40000010000 */
[----:B------:R-:W-:Y:S01]  /*e9d0*/  FADD.FTZ R149, R193, R130 ;  /* 0x00000082c1957221 */ /* 0x000fe20000010000 */
[----:B------:R-:W0:Y:S01]  /*e9e0*/  MUFU.EX2 R4, R4 ;  /* 0x0000000400047308 */ /* 0x000e220000000800 */
[----:B------:R-:W-:Y:S01]  /*e9f0*/  FADD.FTZ R3, R137, R146 ;  /* 0x0000009289037221 */ /* 0x000fe20000010000 */
[C---:B------:R-:W-:Y:S01]  /*ea00*/  F2FP.BF16.F32.PACK_AB R193, R136.reuse, R193 ;  /* 0x000000c188c1723e */ /* 0x040fe200000010ff */
[----:B------:R-:W-:Y:S02]  /*ea10*/  FADD.FTZ R130, R136, R149 ;  /* 0x0000009588827221 */ /* 0x000fe40000010000 */
[C---:B------:R-:W-:Y:S01]  /*ea20*/  FADD.FTZ R3, R196.reuse, R3 ;  /* 0x00000003c4037221 */ /* 0x040fe20000010000 */
[----:B------:R-:W-:Y:S01]  /*ea30*/  F2FP.BF16.F32.PACK_AB R196, R196, R137 ;  /* 0x00000089c4c4723e */ /* 0x000fe200000010ff */
[----:B------:R-:W-:Y:S01]  /*ea40*/  FADD.FTZ R15, R195, R130 ;  /* 0x00000082c30f7221 */ /* 0x000fe20000010000 */
[----:B------:R-:W-:Y:S01]  /*ea50*/  F2FP.BF16.F32.PACK_AB R195, R140, R195 ;  /* 0x000000c38cc3723e */ /* 0x000fe200000010ff */
[----:B------:R-:W-:Y:S01]  /*ea60*/  FADD.FTZ R138, R198, R3 ;  /* 0x00000003c68a7221 */ /* 0x000fe20000010000 */
[----:B------:R-:W-:Y:S01]  /*ea70*/  FFMA.FTZ R3, R122, R5, -R145 ;  /* 0x000000057a037223 */ /* 0x000fe20000010891 */
[----:B------:R-:W-:Y:S01]  /*ea80*/  FADD.FTZ R130, R140, R15 ;  /* 0x0000000f8c827221 */ /* 0x000fe20000010000 */
[----:B------:R1:W2:Y:S01]  /*ea90*/  MUFU.EX2 R122, R190 ;  /* 0x000000be007a7308 */ /* 0x0002a20000000800 */
[C---:B------:R-:W-:Y:S01]  /*eaa0*/  FADD.FTZ R138, R127.reuse, R138 ;  /* 0x0000008a7f8a7221 */ /* 0x040fe20000010000 */
[----:B------:R-:W-:Y:S01]  /*eab0*/  F2FP.BF16.F32.PACK_AB R198, R127, R198 ;  /* 0x000000c67fc6723e */ /* 0x000fe200000010ff */
[----:B------:R-:W-:Y:S01]  /*eac0*/  FADD.FTZ R21, R189, R130 ;  /* 0x00000082bd157221 */ /* 0x000fe20000010000 */
[----:B------:R-:W-:Y:S01]  /*ead0*/  F2FP.BF16.F32.PACK_AB R189, R144, R189 ;  /* 0x000000bd90bd723e */ /* 0x000fe200000010ff */
[----:B------:R-:W-:-:S02]  /*eae0*/  FADD.FTZ R147, R125, R138 ;  /* 0x0000008a7d937221 */ /* 0x000fc40000010000 */
[----:B------:R-:W-:Y:S01]  /*eaf0*/  FADD.FTZ R12, R144, R21 ;  /* 0x00000015900c7221 */ /* 0x000fe20000010000 */
[----:B------:R3:W4:Y:S01]  /*eb00*/  MUFU.EX2 R177, R3 ;  /* 0x0000000300b17308 */ /* 0x0007220000000800 */
[----:B------:R-:W-:Y:S01]  /*eb10*/  FADD.FTZ R147, R174, R147 ;  /* 0x00000093ae937221 */ /* 0x000fe20000010000 */
[----:B-1----:R-:W-:Y:S01]  /*eb20*/  F2FP.BF16.F32.PACK_AB R190, R170, R121 ;  /* 0x00000079aabe723e */ /* 0x002fe200000010ff */
[----:B------:R-:W-:Y:S01]  /*eb30*/  FADD.FTZ R21, R191, R12 ;  /* 0x0000000cbf157221 */ /* 0x000fe20000010000 */
[----:B------:R-:W-:Y:S01]  /*eb40*/  F2FP.BF16.F32.PACK_AB R191, R124, R191 ;  /* 0x000000bf7cbf723e */ /* 0x000fe200000010ff */
[----:B------:R-:W-:Y:S01]  /*eb50*/  FADD.FTZ R10, R194, R147 ;  /* 0x00000093c20a7221 */ /* 0x000fe20000010000 */
[----:B------:R-:W-:-:S03]  /*eb60*/  F2FP.BF16.F32.PACK_AB R194, R129, R194 ;  /* 0x000000c281c2723e */ /* 0x000fc600000010ff */
[----:B------:R-:W-:-:S04]  /*eb70*/  FADD.FTZ R10, R129, R10 ;  /* 0x0000000a810a7221 */ /* 0x000fc80000010000 */
[----:B------:R-:W-:-:S04]  /*eb80*/  FADD.FTZ R15, R123, R10 ;  /* 0x0000000a7b0f7221 */ /* 0x000fc80000010000 */
[----:B------:R-:W-:-:S04]  /*eb90*/  FADD.FTZ R10, R168, R15 ;  /* 0x0000000fa80a7221 */ /* 0x000fc80000010000 */
[----:B------:R-:W-:Y:S01]  /*eba0*/  FADD.FTZ R15, R121, R10 ;  /* 0x0000000a790f7221 */ /* 0x000fe20000010000 */
[----:B------:R-:W-:-:S03]  /*ebb0*/  FADD.FTZ R10, R124, R21 ;  /* 0x000000157c0a7221 */ /* 0x000fc60000010000 */
[----:B------:R-:W-:-:S04]  /*ebc0*/  FADD.FTZ R15, R170, R15 ;  /* 0x0000000faa0f7221 */ /* 0x000fc80000010000 */
[----:B------:R-:W-:Y:S01]  /*ebd0*/  FADD.FTZ R12, R184, R15 ;  /* 0x0000000fb80c7221 */ /* 0x000fe20000010000 */
[----:B------:R-:W-:Y:S01]  /*ebe0*/  FADD.FTZ R15, R185, R10 ;  /* 0x0000000ab90f7221 */ /* 0x000fe20000010000 */
[C---:B0-----:R-:W-:Y:S02]  /*ebf0*/  F2FP.BF16.F32.PACK_AB R185, R4.reuse, R185 ;  /* 0x000000b904b9723e */ /* 0x041fe400000010ff */
        /* <DEDUP_REMOVED lines=31> */
[----:B------:R-:W-:Y:S02]  /*edf0*/  IMAD.MOV.U32 R9, RZ, RZ, R6 ;  /* 0x000000ffff097224 */ /* 0x000fe400078e0006 */
[----:B------:R-:W-:Y:S01]  /*ee00*/  IMAD.MOV.U32 R10, RZ, RZ, R7 ;  /* 0x000000ffff0a7224 */ /* 0x000fe200078e0007 */
[----:B------:R-:W-:Y:S06]  /*ee10*/  @P2 BRA `(.L_x_2290) ;  /* 0xffffffbc00882947 */ /* 0x000fec000383ffff */
.L_x_2281:
        /* <DEDUP_REMOVED lines=99> */
.L_x_2291:
[----:B------:R-:W-:Y:S01]  /*f450*/  ULEA UR5, UR36, UR37, 0x3 ;  /* 0x0000002524057291 */ /* 0x000fe2000f8e183f */
[----:B------:R-:W-:-:S05]  /*f460*/  IMAD.U32 R0, RZ, RZ, UR39 ;  /* 0x00000027ff007e24 */ /* 0x000fca000f8e00ff */
[----:B------:R-:W-:-:S04]  /*f470*/  SHF.L.U32 R0, R0, 0x1f, RZ ;  /* 0x0000001f00007819 */ /* 0x000fc800000006ff */
[----:B------:R0:W1:Y:S01]  /*f480*/  SYNCS.PHASECHK.TRANS64.TRYWAIT P2, [UR5+0x36850], R0 ;  /* 0x03685000ff0075a7 */ /* 0x0000620008040145 */
[----:B------:R-:W-:Y:S05]  /*f490*/  @!P0 BRA `(.L_x_2292) ;  /* 0x0000000000048947 */ /* 0x000fea0003800000 */
[----:B------:R-:W-:Y:S01]  /*f4a0*/  BPT.TRAP 0x1 ;  /* 0x000000040000795c */ /* 0x000fe20000300000 */
.L_x_2292:
[----:B-1----:R-:W-:Y:S05]  /*f4b0*/  @P2 BRA `(.L_x_2293) ;  /* 0x0000000000082947 */ /* 0x002fea0003800000 */
[----:B------:R-:W1:Y:S02]  /*f4c0*/  SYNCS.PHASECHK.TRANS64.TRYWAIT P0, [UR5+0x36850], R0 ;  /* 0x03685000ff0075a7 */ /* 0x000e640008000145 */
[----:B-1----:R-:W-:Y:S05]  /*f4d0*/  @!P0 BRA `(.L_x_2294) ;  /* 0x0000007c00788947 */ /* 0x002fea0003800000 */
.L_x_2293:
[----:B------:R-:W-:Y:S01]  /*f4e0*/  UIADD3 UR37, UR37, 0x400, URZ ;  /* 0x0000040025257890 */ /* 0x000fe2000fffe03f */
[----:B------:R-:W-:Y:S01]  /*f4f0*/  WARPGROUP.ARRIVE ;  /* 0x00000000000079c5 */ /* 0x000fe20000000000 */
[----:B------:R-:W-:Y:S01]  /*f500*/  UMOV UR7, 0x40000040 ;  /* 0x4000004000077882 */ /* 0x000fe20000000000 */
[----:B-1----:R-:W1:Y:S01]  /*f510*/  SHFL.BFLY PT, R9, R4, 0x2, 0x1f ;  /* 0x0c401f0004097f89 */ /* 0x002e6200000e0000 */
[----:B------:R-:W-:Y:S01]  /*f520*/  USHF.R.U32.HI UR37, URZ, 0x4, UR37 ;  /* 0x000000043f257899 */ /* 0x000fe20008011625 */
[----:B------:R-:W-:Y:S02]  /*f530*/  CS2R R20, SRZ ;  /* 0x0000000000147805 */ /* 0x000fe4000001ff00 */
[----:B------:R-:W-:Y:S01]  /*f540*/  IADD3 R209, R209, 0x1, RZ ;  /* 0x00000001d1d17810 */ /* 0x000fe20007ffe0ff */
[----:B0-----:R-:W0:Y:S01]  /*f550*/  SHFL.BFLY PT, R0, R3, 0x2, 0x1f ;  /* 0x0c401f0003007f89 */ /* 0x001e2200000e0000 */
[----:B------:R-:W-:-:S04]  /*f560*/  ULOP3.LUT UR37, UR37, 0x3fff, URZ, 0xc0, !UPT ;  /* 0x00003fff25257892 */ /* 0x000fc8000f8ec03f */
[----:B------:R-:W-:-:S04]  /*f570*/  ULOP3.LUT UR4, UR37, 0x3800000, URZ, 0xfc, !UPT ;  /* 0x0380000025047892 */ /* 0x000fc8000f8efc3f */
[----:B------:R-:W-:Y:S02]  /*f580*/  UIMAD UR4, UR36, 0xa80, UR4 ;  /* 0x00000a80240478a4 */ /* 0x000fe4000f8e0204 */
[----:B------:R-:W-:-:S04]  /*f590*/  UIADD3 UR36, UR36, 0x1, URZ ;  /* 0x0000000124247890 */ /* 0x000fc8000fffe03f */
[----:B------:R-:W-:Y:S01]  /*f5a0*/  UISETP.NE.AND UP0, UPT, UR36, 0x2, UPT ;  /* 0x000000022400788c */ /* 0x000fe2000bf05270 */
[----:B------:R-:W-:Y:S02]  /*f5b0*/  UMOV UR6, UR4 ;  /* 0x0000000400067c82 */ /* 0x000fe40008000000 */
[----:B------:R-:W-:Y:S01]  /*f5c0*/  HGMMA.64x192x16.F32.BF16 R24, R200, gdesc[UR4].tnspB, R24, gsb0 ;  /* 0x42e00004c8187df0 */ /* 0x000fe20008001818 */
[----:B------:R-:W-:Y:S01]  /*f5d0*/  UIADD3 UR6, UR4, 0x80, URZ ;  /* 0x0000008004067890 */ /* 0x000fe2000fffe03f */
[----:B-1----:R-:W-:Y:S01]  /*f5e0*/  FADD.FTZ R9, R9, R4 ;  /* 0x0000000409097221 */ /* 0x002fe20000010000 */
[----:B------:R-:W-:Y:S01]  /*f5f0*/  UMOV UR7, 0x40000040 ;  /* 0x4000004000077882 */ /* 0x000fe20000000000 */
[----:B------:R-:W-:Y:S01]  /*f600*/  USEL UR36, UR36, URZ, UP0 ;  /* 0x0000003f24247287 */ /* 0x000fe20008000000 */
[----:B0-----:R-:W-:Y:S02]  /*f610*/  FADD.FTZ R2, R0, R3 ;  /* 0x0000000300027221 */ /* 0x001fe40000010000 */
[----:B------:R-:W0:Y:S04]  /*f620*/  SHFL.BFLY PT, R0, R9, 0x1, 0x1f ;  /* 0x0c201f0009007f89 */ /* 0x000e2800000e0000 */
[----:B------:R-:W1:Y:S01]  /*f630*/  SHFL.BFLY PT, R11, R2, 0x1, 0x1f ;  /* 0x0c201f00020b7f89 */ /* 0x000e6200000e0000 */
[----:B0-----:R-:W-:Y:S01]  /*f640*/  FADD.FTZ R12, R9, R0 ;  /* 0x00000000090c7221 */ /* 0x001fe20000010000 */
[----:B------:R-:W-:-:S02]  /*f650*/  IMAD.U32 R9, RZ, RZ, UR5 ;  /* 0x00000005ff097e24 */ /* 0x000fc4000f8e00ff */
[----:B------:R-:W-:Y:S02]  /*f660*/  IMAD.MOV.U32 R0, RZ, RZ, -0x800000 ;  /* 0xff800000ff007424 */ /* 0x000fe400078e00ff */
[----:B-1----:R-:W-:Y:S01]  /*f670*/  FADD.FTZ R11, R2, R11 ;  /* 0x0000000b020b7221 */ /* 0x002fe20000010000 */
[----:B------:R-:W-:Y:S01]  /*f680*/  FSETP.NE.FTZ.AND P0, PT, R12, RZ, PT ;  /* 0x000000ff0c00720b */ /* 0x000fe20003f15000 */
[----:B------:R-:W-:-:S03]  /*f690*/  IMAD.MOV.U32 R2, RZ, RZ, -0x800000 ;  /* 0xff800000ff027424 */ /* 0x000fc600078e00ff */
[----:B------:R-:W-:-:S09]  /*f6a0*/  FSETP.NE.FTZ.AND P2, PT, R11, RZ, PT ;  /* 0x000000ff0b00720b */ /* 0x000fd20003f55000 */
[----:B------:R-:W0:Y:S01]  /*f6b0*/  @P0 MUFU.LG2 R8, R12 ;  /* 0x0000000c00080308 */ /* 0x000e220000000c00 */
[----:B------:R-:W-:-:S03]  /*f6c0*/  @P0 FMUL.FTZ R4, R5, 0.69314718246459960938 ;  /* 0x3f31721805040820 */ /* 0x000fc60000410000 */
[----:B------:R-:W-:-:S04]  /*f6d0*/  @P2 FMUL.FTZ R14, R5, 0.69314718246459960938 ;  /* 0x3f317218050e2820 */ /* 0x000fc80000410000 */
[----:B------:R-:W1:Y:S08]  /*f6e0*/  @P2 MUFU.LG2 R10, R11 ;  /* 0x0000000b000a2308 */ /* 0x000e700000000c00 */
[----:B------:R-:W2:Y:S01]  /*f6f0*/  @P2 MUFU.RCP R21, R11 ;  /* 0x0000000b00152308 */ /* 0x000ea20000001000 */
[----:B0-----:R-:W-:Y:S01]  /*f700*/  @P0 FMUL.FTZ R3, R8, 0.69314718246459960938 ;  /* 0x3f31721808030820 */ /* 0x001fe20000410000 */
[----:B------:R-:W-:-:S03]  /*f710*/  @!P1 VIADD R8, R9, 0x36860 ;  /* 0x0003686009089836 */ /* 0x000fc60000000000 */
[----:B------:R-:W-:Y:S02]  /*f720*/  @P0 FFMA.FTZ R2, R4, R7, R3 ;  /* 0x0000000704020223 */ /* 0x000fe40000010003 */
[----:B------:R-:W-:Y:S01]  /*f730*/  @!P1 PRMT R121, RZ, 0x654, R8 ;  /* 0x00000654ff799816 */ /* 0x000fe20000000008 */
        /* <DEDUP_REMOVED lines=37> */
[-C--:B------:R-:W-:Y:S01]  /*f990*/  FMUL.FTZ R127, R99, R21.reuse ;  /* 0x00000015637f7220 */ /* 0x080fe20000410000 */
[-C--:B0-----:R-:W-:Y:S01]  /*f9a0*/  FMUL.FTZ R122, R33, R20.reuse ;  /* 0x00000014217a7220 */ /* 0x081fe20000410000 */
[-C--:B------:R-:W-:Y:S01]  /*f9b0*/  FMUL.FTZ R120, R37, R20.reuse ;  /* 0x0000001425787220 */ /* 0x080fe20000410000 */
        /* <DEDUP_REMOVED lines=93> */
.L_x_2264:
[----:B------:R-:W0:Y:S01]  /*ff90*/  S2R R21, SR_CgaCtaId ;  /* 0x0000000000157919 */ /* 0x000e220000008800 */
[----:B------:R-:W-:Y:S01]  /*ffa0*/  MOV R90, 0x400 ;  /* 0x00000400005a7802 */ /* 0x000fe20000000f00 */
[----:B------:R-:W-:Y:S01]  /*ffb0*/  BSSY B0, `(.L_x_2295) ;  /* 0x000022a000007945 */ /* 0x000fe20003800000 */
[----:B------:R-:W-:Y:S02]  /*ffc0*/  BAR.SYNC.DEFER_BLOCKING 0x5, 0x180 ;  /* 0x0146000000007b1d */ /* 0x000fe40000010000 */
[----:B0-----:R-:W-:-:S05]  /*ffd0*/  LEA R90, R21, R90, 0x18 ;  /* 0x0000005a155a7211 */ /* 0x001fca00078ec0ff */
[----:B------:R0:W1:Y:S01]  /*ffe0*/  LDS R52, [R90+0x368d0] ;  /* 0x0368d0005a347984 */ /* 0x0000620000000800 */
[----:B------:R-:W-:Y:S06]  /*fff0*/  BAR.ARV 0x4, 0x180 ;  /* 0x0106000000007b1d */ /* 0x000fec0000002000 */
[----:B------:R-:W-:Y:S05]  /*10000*/  @P0 BRA `(.L_x_2296) ;  /* 0x0000001400fc0947 */ /* 0x000fea0003800000 */
[----:B------:R-:W2:Y:S01]  /*10010*/  S2R R21, SR_SWINHI ;  /* 0x0000000000157919 */ /* 0x000ea20000002f00 */
[----:B------:R-:W-:Y:S01]  /*10020*/  SHF.R.S32.HI R91, RZ, 0x1f, R207 ;  /* 0x0000001fff5b7819 */ /* 0x000fe200000114cf */
[----:B------:R-:W-:Y:S01]  /*10030*/  ULDC.64 UR4, c[0x0][0xb90] ;  /* 0x0002e40000047ab9 */ /* 0x000fe20000000a00 */
[----:B------:R-:W3:Y:S01]  /*10040*/  LDC R94, c[0x0][0xbe8] ;  /* 0x0002fa00ff5e7b82 */ /* 0x000ee20000000800 */
[----:B------:R-:W-:Y:S01]  /*10050*/  IMAD.WIDE.U32 R24, R207, UR4, RZ ;  /* 0x00000004cf187c25 */ /* 0x000fe2000f8e00ff */
[----:B------:R-:W-:Y:S01]  /*10060*/  F2FP.BF16.F32.PACK_AB R6, R7, R6 ;  /* 0x000000060706723e */ /* 0x000fe200000010ff */
[----:B------:R-:W-:Y:S01]  /*10070*/  ULDC UR6, c[0x0][0xa88] ;  /* 0x0002a20000067ab9 */ /* 0x000fe20000000800 */
[----:B------:R-:W-:Y:S01]  /*10080*/  F2FP.BF16.F32.PACK_AB R7, R158, R33 ;  /* 0x000000219e07723e */ /* 0x000fe200000010ff */
[----:B------:R-:W-:Y:S01]  /*10090*/  IMAD R20, R91, UR4, RZ ;  /* 0x000000045b147c24 */ /* 0x000fe2000f8e02ff */
[----:B------:R-:W-:Y:S01]  /*100a0*/  F2FP.BF16.F32.PACK_AB R4, R5, R4 ;  /* 0x000000040504723e */ /* 0x000fe200000010ff */
[----:B------:R-:W-:Y:S01]  /*100b0*/  ULDC.64 UR8, c[0x0][0x208] ;  /* 0x0000820000087ab9 */ /* 0x000fe20000000a00 */
[----:B------:R-:W-:Y:S01]  /*100c0*/  F2FP.BF16.F32.PACK_AB R5, R160, R37 ;  /* 0x00000025a005723e */ /* 0x000fe200000010ff */
[----:B------:R-:W-:Y:S01]  /*100d0*/  IMAD R29, R207, UR5, R20 ;  /* 0x00000005cf1d7c24 */ /* 0x000fe2000f8e0214 */
[----:B------:R-:W-:Y:S01]  /*100e0*/  F2FP.BF16.F32.PACK_AB R14, R53, R14 ;  /* 0x0000000e350e723e */ /* 0x000fe200000010ff */
[----:B------:R-:W-:Y:S01]  /*100f0*/  ULDC.64 UR4, c[0x0][0xb98] ;  /* 0x0002e60000047ab9 */ /* 0x000fe20000000a00 */
[----:B------:R-:W-:Y:S01]  /*10100*/  F2FP.BF16.F32.PACK_AB R10, R11, R10 ;  /* 0x0000000a0b0a723e */ /* 0x000fe200000010ff */
[----:B------:R-:W-:Y:S01]  /*10110*/  IMAD.IADD R25, R25, 0x1, R29 ;  /* 0x0000000119197824 */ /* 0x000fe200078e021d */
        /* <DEDUP_REMOVED lines=8> */
[----:B------:R-:W-:Y:S02]  /*101a0*/  MOV R48, R90 ;  /* 0x0000005a00307202 */ /* 0x000fe40000000f00 */
[----:B--2---:R-:W-:Y:S01]  /*101b0*/  MOV R49, R21 ;  /* 0x0000001500317202 */ /* 0x004fe20000000f00 */
[----:B------:R-:W-:Y:S01]  /*101c0*/  IMAD R21, R208, 0x40, R16 ;  /* 0x00000040d0157824 */ /* 0x000fe200078e0210 */
[----:B------:R-:W-:Y:S02]  /*101d0*/  F2FP.BF16.F32.PACK_AB R98, R101, R100 ;  /* 0x000000646562723e */ /* 0x000fe400000010ff */
[----:B------:R-:W-:Y:S01]  /*101e0*/  F2FP.BF16.F32.PACK_AB R99, R126, R99 ;  /* 0x000000637e63723e */ /* 0x000fe200000010ff */
[----:B------:R-:W-:Y:S01]  /*101f0*/  IMAD.WIDE R46, R213, 0x2, R48 ;  /* 0x00000002d52e7825 */ /* 0x000fe200078e0230 */
[----:B------:R-:W-:-:S02]  /*10200*/  F2FP.BF16.F32.PACK_AB R105, R95, R106 ;  /* 0x0000006a5f69723e */ /* 0x000fc400000010ff */
[----:B------:R-:W-:Y:S01]  /*10210*/  F2FP.BF16.F32.PACK_AB R112, R113, R112 ;  /* 0x000000707170723e */ /* 0x000fe200000010ff */
[----:B------:R-:W-:Y:S01]  /*10220*/  IMAD.WIDE R48, R21, 0x2, R48 ;  /* 0x0000000215307825 */ /* 0x000fe200078e0230 */
[C---:B------:R-:W-:Y:S02]  /*10230*/  IADD3 R27, P5, R46.reuse, 0x8060, RZ ;  /* 0x000080602e1b7810 */ /* 0x040fe40007fbe0ff */
[C---:B------:R-:W-:Y:S02]  /*10240*/  LOP3.LUT R21, R46.reuse, 0x380, RZ, 0xc0, !PT ;  /* 0x000003802e157812 */ /* 0x040fe400078ec0ff */
[----:B------:R-:W-:Y:S02]  /*10250*/  LOP3.LUT R26, R27, 0x380, RZ, 0xc0, !PT ;  /* 0x000003801b1a7812 */ /* 0x000fe400078ec0ff */
        /* <DEDUP_REMOVED lines=11> */
[----:B------:R-:W-:Y:S01]  /*10310*/  LOP3.LUT R32, R45, 0x380, RZ, 0xc0, !PT ;  /* 0x000003802d207812 */ /* 0x000fe200078ec0ff */
[----:B------:R-:W-:Y:S01]  /*10320*/  IMAD.X R63, RZ, RZ, R47, P2 ;  /* 0x000000ffff3f7224 */ /* 0x000fe200010e062f */
[----:B------:R-:W-:-:S02]  /*10330*/  LOP3.LUT R20, R43, 0x380, RZ, 0xc0, !PT ;  /* 0x000003802b147812 */ /* 0x000fc400078ec0ff */
        /* <DEDUP_REMOVED lines=8> */
[----:B------:R-:W-:Y:S01]  /*103c0*/  IADD3 R31, P1, R46, 0x40, RZ ;  /* 0x000000402e1f7810 */ /* 0x000fe20007f3e0ff */
[----:B------:R-:W-:Y:S01]  /*103d0*/  IMAD.X R79, RZ, RZ, R47, P6 ;  /* 0x000000ffff4f7224 */ /* 0x000fe200030e062f */
[----:B------:R-:W-:-:S02]  /*103e0*/  LOP3.LUT R46, R21, R46, RZ, 0x3c, !PT ;  /* 0x0000002e152e7212 */ /* 0x000fc400078e3cff */
[----:B------:R-:W-:Y:S01]  /*103f0*/  LOP3.LUT R21, R30, 0x380, RZ, 0xc0, !PT ;  /* 0x000003801e157812 */ /* 0x000fe200078ec0ff */
[----:B------:R-:W-:Y:S01]  /*10400*/  IMAD.X R87, RZ, RZ, R47, P1 ;  /* 0x000000ffff577224 */ /* 0x000fe200008e062f */
[----:B------:R-:W-:Y:S02]  /*10410*/  SHF.R.U64 R32, R32, 0x3, RZ ;  /* 0x0000000320207819 */ /* 0x000fe400000012ff */
[----:B------:R-:W-:Y:S02]  /*10420*/  SHF.R.U64 R20, R20, 0x3, RZ ;  /* 0x0000000314147819 */ /* 0x000fe400000012ff */
[----:B------:R-:W-:Y:S02]  /*10430*/  SHF.R.U64 R21, R21, 0x3, RZ ;  /* 0x0000000315157819 */ /* 0x000fe400000012ff */
[----:B------:R-:W-:Y:S02]  /*10440*/  LOP3.LUT R54, R32, R45, RZ, 0x3c, !PT ;  /* 0x0000002d20367212 */ /* 0x000fe400078e3cff */
[----:B------:R-:W-:-:S02]  /*10450*/  LOP3.LUT R62, R20, R43, RZ, 0x3c, !PT ;  /* 0x0000002b143e7212 */ /* 0x000fc400078e3cff */
[----:B------:R-:W-:Y:S02]  /*10460*/  LOP3.LUT R20, R29, 0x380, RZ, 0xc0, !PT ;  /* 0x000003801d147812 */ /* 0x000fe400078ec0ff */
[----:B------:R-:W-:Y:S02]  /*10470*/  LOP3.LUT R32, R41, 0x380, RZ, 0xc0, !PT ;  /* 0x0000038029207812 */ /* 0x000fe400078ec0ff */
[----:B------:R-:W-:Y:S02]  /*10480*/  LOP3.LUT R58, R21, R30, RZ, 0x3c, !PT ;  /* 0x0000001e153a7212 */ /* 0x000fe400078e3cff */
[----:B------:R-:W-:Y:S02]  /*10490*/  LOP3.LUT R21, R28, 0x380, RZ, 0xc0, !PT ;  /* 0x000003801c157812 */ /* 0x000fe400078ec0ff */
[----:B------:R-:W-:Y:S02]  /*104a0*/  SHF.R.U64 R20, R20, 0x3, RZ ;  /* 0x0000000314147819 */ /* 0x000fe400000012ff */
[----:B------:R-:W-:-:S02]  /*104b0*/  SHF.R.U64 R32, R32, 0x3, RZ ;  /* 0x0000000320207819 */ /* 0x000fc400000012ff */
[----:B------:R-:W-:Y:S02]  /*104c0*/  SHF.R.U64 R21, R21, 0x3, RZ ;  /* 0x0000000315157819 */ /* 0x000fe400000012ff */
[----:B------:R-:W-:Y:S02]  /*104d0*/  LOP3.LUT R66, R20, R29, RZ, 0x3c, !PT ;  /* 0x0000001d14427212 */ /* 0x000fe400078e3cff */
[----:B------:R-:W-:Y:S02]  /*104e0*/  LOP3.LUT R70, R32, R41, RZ, 0x3c, !PT ;  /* 0x0000002920467212 */ /* 0x000fe400078e3cff */
[----:B------:R-:W-:Y:S02]  /*104f0*/  IADD3 R29, P5, R48, 0x2000, RZ ;  /* 0x00002000301d7810 */ /* 0x000fe40007fbe0ff */
[----:B------:R-:W-:Y:S02]  /*10500*/  LOP3.LUT R32, R35, 0x380, RZ, 0xc0, !PT ;  /* 0x0000038023207812 */ /* 0x000fe400078ec0ff */
[----:B------:R-:W-:-:S02]  /*10510*/  LOP3.LUT R78, R21, R28, RZ, 0x3c, !PT ;  /* 0x0000001c154e7212 */ /* 0x000fc400078e3cff */
[----:B------:R-:W-:Y:S02]  /*10520*/  LOP3.LUT R34, R103, 0x380, RZ, 0xc0, !PT ;  /* 0x0000038067227812 */ /* 0x000fe400078ec0ff */
[----:B------:R-:W-:Y:S02]  /*10530*/  LOP3.LUT R28, R29, 0x380, RZ, 0xc0, !PT ;  /* 0x000003801d1c7812 */ /* 0x000fe400078ec0ff */
[----:B------:R-:W-:Y:S02]  /*10540*/  SHF.R.U64 R32, R32, 0x3, RZ ;  /* 0x0000000320207819 */ /* 0x000fe400000012ff */
[----:B------:R-:W-:Y:S02]  /*10550*/  IADD3.X R83, RZ, R47, RZ, P0, !PT ;  /* 0x0000002fff537210 */ /* 0x000fe400007fe4ff */
[----:B------:R-:W-:Y:S02]  /*10560*/  SHF.R.U64 R34, R34, 0x3, RZ ;  /* 0x0000000322227819 */ /* 0x000fe400000012ff */
[----:B------:R-:W-:-:S02]  /*10570*/  SHF.R.U64 R28, R28, 0x3, RZ ;  /* 0x000000031c1c7819 */ /* 0x000fc400000012ff */
[----:B------:R-:W-:Y:S02]  /*10580*/  LOP3.LUT R82, R32, R35, RZ, 0x3c, !PT ;  /* 0x0000002320527212 */ /* 0x000fe400078e3cff */
[----:B------:R-:W-:Y:S02]  /*10590*/  IADD3 R35, P0, R48, 0x5000, RZ ;  /* 0x0000500030237810 */ /* 0x000fe40007f1e0ff */
[----:B------:R-:W-:Y:S02]  /*105a0*/  LOP3.LUT R50, R34, R103, RZ, 0x3c, !PT ;  /* 0x0000006722327212 */ /* 0x000fe400078e3cff */
[----:B------:R-:W-:Y:S02]  /*105b0*/  LOP3.LUT R28, R28, R29, RZ, 0x3c, !PT ;  /* 0x0000001d1c1c7212 */ /* 0x000fe400078e3cff */
[----:B------:R-:W-:Y:S02]  /*105c0*/  IADD3 R29, P1, R48, 0x4000, RZ ;  /* 0x00004000301d7810 */ /* 0x000fe40007f3e0ff */
[----:B------:R-:W-:-:S02]  /*105d0*/  LOP3.LUT R34, R35, 0x380, RZ, 0xc0, !PT ;  /* 0x0000038023227812 */ /* 0x000fc400078ec0ff */
[----:B------:R-:W-:Y:S01]  /*105e0*/  MOV R111, R46 ;  /* 0x0000002e006f7202 */ /* 0x000fe20000000f00 */
[--C-:B------:R-:W-:Y:S01]  /*105f0*/  IMAD.X R33, RZ, RZ, R49.reuse, P1 ;  /* 0x000000ffff217224 */ /* 0x100fe200008e0631 */
[----:B------:R-:W-:Y:S01]  /*10600*/  SHF.R.U64 R34, R34, 0x3, RZ ;  /* 0x0000000322227819 */ /* 0x000fe200000012ff */
[----:B------:R-:W-:Y:S01]  /*10610*/  BAR.SYNC.DEFER_BLOCKING 0x1, 0x100 ;  /* 0x0044000000007b1d */ /* 0x000fe20000010000 */
[----:B---3--:R-:W-:Y:S02]  /*10620*/  ISETP.NE.AND P1, PT, R94, 0x1, PT ;  /* 0x000000015e00780c */ /* 0x008fe40003f25270 */
[----:B------:R-:W-:Y:S01]  /*10630*/  LOP3.LUT R34, R34, R35, RZ, 0x3c, !PT ;  /* 0x0000002322227212 */ /* 0x000fe200078e3cff */
[----:B------:R-:W-:Y:S01]  /*10640*/  IMAD.X R35, RZ, RZ, R49, P0 ;  /* 0x000000ffff237224 */ /* 0x000fe200000e0631 */
[----:B------:R-:W-:Y:S02]  /*10650*/  IADD3 R103, P0, R48, 0xb000, RZ ;  /* 0x0000b00030677810 */ /* 0x000fe40007f1e0ff */
[----:B------:R-:W-:-:S02]  /*10660*/  LOP3.LUT R30, R39, 0x380, RZ, 0xc0, !PT ;  /* 0x00000380271e7812 */ /* 0x000fc400078ec0ff */
[----:B------:R-:W-:Y:S02]  /*10670*/  LOP3.LUT R46, R103, 0x380, RZ, 0xc0, !PT ;  /* 0x00000380672e7812 */ /* 0x000fe400078ec0ff */
[----:B------:R-:W-:Y:S01]  /*10680*/  MOV R110, R50 ;  /* 0x00000032006e7202 */ /* 0x000fe20000000f00 */
[----:B------:R-:W-:Y:S01]  /*10690*/  IMAD.IADD R50, R22, 0x1, R17 ;  /* 0x0000000116327824 */ /* 0x000fe200078e0211 */
[----:B------:R-:W-:Y:S01]  /*106a0*/  SHF.R.U64 R46, R46, 0x3, RZ ;  /* 0x000000032e2e7819 */ /* 0x000fe200000012ff */
[----:B------:R-:W2:Y:S01]  /*106b0*/  @P1 LDC R155, c[0x0][0xbec] ;  /* 0x0002fb00ff9b1b82 */ /* 0x000ea20000000800 */
[----:B------:R-:W-:Y:S02]  /*106c0*/  SHF.R.U64 R30, R30, 0x3, RZ ;  /* 0x000000031e1e7819 */ /* 0x000fe400000012ff */
[----:B------:R-:W-:Y:S02]  /*106d0*/  LOP3.LUT R46, R46, R103, RZ, 0x3c, !PT ;  /* 0x000000672e2e7212 */ /* 0x000fe400078e3cff */
[----:B------:R-:W-:-:S02]  /*106e0*/  MOV R103, R26 ;  /* 0x0000001a00677202 */ /* 0x000fc40000000f00 */
[----:B------:R-:W-:Y:S01]  /*106f0*/  LOP3.LUT R74, R30, R39, RZ, 0x3c, !PT ;  /* 0x000000271e4a7212 */ /* 0x000fe200078e3cff */
[----:B------:R-:W3:Y:S01]  /*10700*/  @P1 LDC R27, c[0x0][0xbf0] ;  /* 0x0002fc00ff1b1b82 */ /* 0x000ee20000000800 */
[----:B------:R-:W-:Y:S01]  /*10710*/  LOP3.LUT R30, R31, 0x380, RZ, 0xc0, !PT ;  /* 0x000003801f1e7812 */ /* 0x000fe200078ec0ff */
[----:B------:R2:W-:Y:S01]  /*10720*/  STSM.16.M88.4 [R111], R4 ;  /* 0x000000046f007844 */ /* 0x0005e20000000200 */
[----:B------:R-:W-:Y:S01]  /*10730*/  MOV R54, R54 ;  /* 0x0000003600367202 */ /* 0x000fe20000000f00 */
[----:B------:R-:W-:Y:S01]  /*10740*/  IMAD.MOV.U32 R55, RZ, RZ, R50 ;  /* 0x000000ffff377224 */ /* 0x000fe200078e0032 */
[----:B------:R-:W-:Y:S02]  /*10750*/  SHF.R.U64 R30, R30, 0x3, RZ ;  /* 0x000000031e1e7819 */ /* 0x000fe400000012ff */
[----:B------:R-:W-:Y:S02]  /*10760*/  MOV R66, R66 ;  /* 0x0000004200427202 */ /* 0x000fe40000000f00 */
[----:B------:R-:W-:-:S02]  /*10770*/  LOP3.LUT R86, R30, R31, RZ, 0x3c, !PT ;  /* 0x0000001f1e567212 */ /* 0x000fc400078e3cff */
[----:B------:R-:W-:Y:S02]  /*10780*/  MOV R82, R82 ;  /* 0x0000005200527202 */ /* 0x000fe40000000f00 */
[----:B------:R-:W-:Y:S02]  /*10790*/  MOV R86, R86 ;  /* 0x0000005600567202 */ /* 0x000fe40000000f00 */
[----:B------:R-:W-:Y:S02]  /*107a0*/  IADD3 R21, P4, R48, 0x1000, RZ ;  /* 0x0000100030157810 */ /* 0x000fe40007f9e0ff */
[----:B------:R-:W-:Y:S01]  /*107b0*/  MOV R58, R58 ;  /* 0x0000003a003a7202 */ /* 0x000fe20000000f00 */
[----:B--2---:R-:W-:Y:S01]  /*107c0*/  @P1 IMAD.HI.U32 R4, R50, R155, RZ ;  /* 0x0000009b32041227 */ /* 0x004fe200078e00ff */
[----:B------:R-:W-:Y:S02]  /*107d0*/  F2FP.BF16.F32.PACK_AB R6, R120, R3 ;  /* 0x000000037806723e */ /* 0x000fe400000010ff */
[----:B------:R-:W-:-:S02]  /*107e0*/  SHF.R.S32.HI R3, RZ, 0x1f, R205 ;  /* 0x0000001fff037819 */ /* 0x000fc400000114cd */
[----:B------:R-:W-:Y:S02]  /*107f0*/  F2FP.BF16.F32.PACK_AB R5, R153, R150 ;  /* 0x000000969905723e */ /* 0x000fe400000010ff */
[----:B---3--:R-:W-:Y:S01]  /*10800*/  @P1 SHF.R.U32.HI R55, RZ, R27, R4 ;  /* 0x0000001bff371219 */ /* 0x008fe20000011604 */
[----:B------:R-:W-:Y:S01]  /*10810*/  IMAD R26, R3, UR4, RZ ;  /* 0x00000004031a7c24 */ /* 0x000fe2000f8e02ff */
[----:B------:R-:W-:Y:S02]  /*10820*/  F2FP.BF16.F32.PACK_AB R4, R122, R9 ;  /* 0x000000097a04723e */ /* 0x000fe400000010ff */
[----:B------:R-:W-:Y:S01]  /*10830*/  F2FP.BF16.F32.PACK_AB R7, R156, R149 ;  /* 0x000000959c07723e */ /* 0x000fe200000010ff */
[----:B------:R-:W-:Y:S01]  /*10840*/  IMAD.MOV R53, RZ, RZ, -R55 ;  /* 0x000000ffff357224 */ /* 0x000fe200078e0a37 */
[----:B------:R-:W-:Y:S01]  /*10850*/  F2FP.BF16.F32.PACK_AB R9, R151, R148 ;  /* 0x000000949709723e */ /* 0x000fe200000010ff */
[C---:B------:R-:W-:Y:S01]  /*10860*/  IMAD R59, R205.reuse, UR5, R26 ;  /* 0x00000005cd3b7c24 */ /* 0x040fe2000f8e021a */
[----:B------:R-:W-:Y:S01]  /*10870*/  IADD3.X R47, RZ, R49, RZ, P0, !PT ;  /* 0x00000031ff2f7210 */ /* 0x000fe200007fe4ff */
[----:B------:R-:W-:Y:S01]  /*10880*/  IMAD R53, R94, R53, R50 ;  /* 0x000000355e357224 */ /* 0x000fe200078e0232 */
[----:B------:R-:W-:Y:S01]  /*10890*/  STSM.16.M88.4 [R66], R4 ;  /* 0x0000000442007844 */ /* 0x000fe20000000200 */
[----:B------:R-:W-:Y:S01]  /*108a0*/  IMAD.WIDE.U32 R50, R205, UR4, R24 ;  /* 0x00000004cd327c25 */ /* 0x000fe2000f8e0018 */
[----:B------:R-:W-:Y:S01]  /*108b0*/  IADD3 R39, P3, R48, 0x7000, RZ ;  /* 0x0000700030277810 */ /* 0x000fe20007f7e0ff */
[----:B------:R-:W-:Y:S01]  /*108c0*/  ULDC.64 UR4, c[0x0][0xb88] ;  /* 0x0002e20000047ab9 */ /* 0x000fe20000000a00 */
[----:B------:R2:W-:Y:S01]  /*108d0*/  STSM.16.M88.4 [R86], R8 ;  /* 0x0000000856007844 */ /* 0x0005e20000000200 */
[----:B------:R-:W-:-:S02]  /*108e0*/  LOP3.LUT R20, R21, 0x380, RZ, 0xc0, !PT ;  /* 0x0000038015147812 */ /* 0x000fc400078ec0ff */
[----:B------:R-:W-:Y:S01]  /*108f0*/  LOP3.LUT R38, R39, 0x380, RZ, 0xc0, !PT ;  /* 0x0000038027267812 */ /* 0x000fe200078ec0ff */
[----:B------:R3:W-:Y:S01]  /*10900*/  STSM.16.M88.4 [R82], R12 ;  /* 0x0000000c52007844 */ /* 0x0007e20000000200 */
[----:B------:R-:W-:Y:S02]  /*10910*/  SHF.R.U64 R20, R20, 0x3, RZ ;  /* 0x0000000314147819 */ /* 0x000fe400000012ff */
[----:B------:R-:W-:Y:S02]  /*10920*/  MOV R78, R78 ;  /* 0x0000004e004e7202 */ /* 0x000fe40000000f00 */
[----:B------:R-:W-:Y:S02]  /*10930*/  F2FP.BF16.F32.PACK_AB R24, R57, R56 ;  /* 0x000000383918723e */ /* 0x000fe400000010ff */
[----:B------:R-:W-:Y:S02]  /*10940*/  F2FP.BF16.F32.PACK_AB R25, R142, R137 ;  /* 0x000000898e19723e */ /* 0x000fe400000010ff */
[----:B------:R-:W-:-:S02]  /*10950*/  F2FP.BF16.F32.PACK_AB R26, R61, R60 ;  /* 0x0000003c3d1a723e */ /* 0x000fc400000010ff */
[----:B------:R-:W-:Y:S02]  /*10960*/  F2FP.BF16.F32.PACK_AB R27, R141, R136 ;  /* 0x000000888d1b723e */ /* 0x000fe400000010ff */
[----:B--2---:R-:W-:Y:S02]  /*10970*/  SHF.R.S32.HI R9, RZ, 0x1f, R55 ;  /* 0x0000001fff097819 */ /* 0x004fe40000011437 */
[----:B------:R-:W-:Y:S01]  /*10980*/  SHF.R.S32.HI R8, RZ, 0x1f, R53 ;  /* 0x0000001fff087819 */ /* 0x000fe20000011435 */
[----:B---3--:R-:W-:Y:S01]  /*10990*/  IMAD.IADD R14, R212, 0x1, R17 ;  /* 0x00000001d40e7824 */ /* 0x008fe200078e0211 */
[----:B------:R-:W-:Y:S01]  /*109a0*/  IADD3 R12, P0, R55, R50, RZ ;  /* 0x00000032370c7210 */ /* 0x000fe20007f1e0ff */
[----:B------:R2:W-:Y:S01]  /*109b0*/  STSM.16.M88.4 [R78], R24 ;  /* 0x000000184e007844 */ /* 0x0005e20000000200 */
[----:B------:R-:W-:Y:S01]  /*109c0*/  MOV R74, R74 ;  /* 0x0000004a004a7202 */ /* 0x000fe20000000f00 */
[----:B------:R-:W-:Y:S01]  /*109d0*/  IMAD R8, R8, UR4, RZ ;  /* 0x0000000408087c24 */ /* 0x000fe2000f8e02ff */
[----:B------:R-:W-:Y:S01]  /*109e0*/  IADD3.X R13, R9, R51, R59, P0, !PT ;  /* 0x00000033090d7210 */ /* 0x000fe200007fe43b */
[----:B------:R-:W3:Y:S01]  /*109f0*/  @P1 LDC R55, c[0x0][0xbec] ;  /* 0x0002fb00ff371b82 */ /* 0x000ee20000000800 */
[----:B------:R-:W-:Y:S01]  /*10a00*/  F2FP.BF16.F32.PACK_AB R4, R65, R64 ;  /* 0x000000404104723e */ /* 0x000fe200000010ff */
[C---:B------:R-:W-:Y:S01]  /*10a10*/  IMAD R15, R53.reuse, UR5, R8 ;  /* 0x00000005350f7c24 */ /* 0x040fe2000f8e0208 */
[----:B------:R-:W-:Y:S01]  /*10a20*/  F2FP.BF16.F32.PACK_AB R5, R144, R135 ;  /* 0x000000879005723e */ /* 0x000fe200000010ff */
[----:B------:R-:W-:Y:S01]  /*10a30*/  IMAD.WIDE.U32 R12, R53, UR4, R12 ;  /* 0x00000004350c7c25 */ /* 0x000fe2000f8e000c */
[----:B------:R-:W-:Y:S01]  /*10a40*/  F2FP.BF16.F32.PACK_AB R6, R69, R68 ;  /* 0x000000444506723e */ /* 0x000fe200000010ff */
[----:B------:R-:W-:Y:S01]  /*10a50*/  ULDC.64 UR4, c[0x0][0xb50] ;  /* 0x0002d40000047ab9 */ /* 0x000fe20000000a00 */
[----:B------:R-:W-:Y:S01]  /*10a60*/  F2FP.BF16.F32.PACK_AB R7, R139, R134 ;  /* 0x000000868b07723e */ /* 0x000fe200000010ff */
[----:B------:R-:W-:Y:S01]  /*10a70*/  IMAD R53, R94, UR6, RZ ;  /* 0x000000065e357c24 */ /* 0x000fe2000f8e02ff */
[----:B------:R-:W-:-:S02]  /*10a80*/  SHF.R.U64 R38, R38, 0x3, RZ ;  /* 0x0000000326267819 */ /* 0x000fc400000012ff */
[----:B------:R-:W-:Y:S01]  /*10a90*/  LOP3.LUT R20, R20, R21, RZ, 0x3c, !PT ;  /* 0x0000001514147212 */ /* 0x000fe200078e3cff */
[----:B------:R4:W-:Y:S01]  /*10aa0*/  STSM.16.M88.4 [R74], R4 ;  /* 0x000000044a007844 */ /* 0x0009e20000000200 */
[----:B------:R-:W-:Y:S02]  /*10ab0*/  IADD3 R21, P2, R48, 0x6000, RZ ;  /* 0x0000600030157810 */ /* 0x000fe40007f5e0ff */
[----:B------:R-:W-:Y:S01]  /*10ac0*/  LOP3.LUT R38, R38, R39, RZ, 0x3c, !PT ;  /* 0x0000002726267212 */ /* 0x000fe200078e3cff */
[--C-:B------:R-:W-:Y:S01]  /*10ad0*/  IMAD.X R39, RZ, RZ, R49.reuse, P3 ;  /* 0x000000ffff277224 */ /* 0x100fe200018e0631 */
[----:B------:R-:W-:Y:S01]  /*10ae0*/  LOP3.LUT P0, RZ, R210, 0x3, RZ, 0xc0, !PT ;  /* 0x00000003d2ff7812 */ /* 0x000fe2000780c0ff */
[----:B------:R-:W-:Y:S01]  /*10af0*/  IMAD.X R37, RZ, RZ, R49, P2 ;  /* 0x000000ffff257224 */ /* 0x000fe200010e0631 */
[----:B--2---:R-:W-:Y:S02]  /*10b00*/  LEA R24, P3, R12, UR4, 0x2 ;  /* 0x000000040c187c11 */ /* 0x004fe4000f8610ff */
[----:B------:R-:W-:-:S02]  /*10b10*/  ISETP.GE.OR P2, PT, R14, R53, P0 ;  /* 0x000000350e00720c */ /* 0x000fc40000746670 */
[----:B------:R-:W-:Y:S01]  /*10b20*/  MOV R70, R70 ;  /* 0x0000004600467202 */ /* 0x000fe20000000f00 */
[----:B------:R-:W-:Y:S01]  /*10b30*/  SHFL.IDX PT, R64, R24, RZ, 0x1c1f ;  /* 0x001c1fff18407589 */ /* 0x000fe200000e0000 */
[----:B------:R-:W-:Y:S02]  /*10b40*/  F2FP.BF16.F32.PACK_AB R8, R73, R72 ;  /* 0x000000484908723e */ /* 0x000fe400000010ff */
[----:B------:R-:W-:Y:S01]  /*10b50*/  F2FP.BF16.F32.PACK_AB R9, R140, R133 ;  /* 0x000000858c09723e */ /* 0x000fe200000010ff */
[----:B----4-:R-:W-:Y:S01]  /*10b60*/  VIADD R4, R14, 0x8 ;  /* 0x000000080e047836 */ /* 0x010fe20000000000 */
[----:B------:R-:W-:Y:S01]  /*10b70*/  F2FP.BF16.F32.PACK_AB R10, R77, R76 ;  /* 0x0000004c4d0a723e */ /* 0x000fe200000010ff */
[----:B------:R-:W-:Y:S01]  /*10b80*/  IMAD.IADD R5, R13, 0x1, R15 ;  /* 0x000000010d057824 */ /* 0x000fe200078e020f */
[----:B------:R-:W-:Y:S01]  /*10b90*/  F2FP.BF16.F32.PACK_AB R11, R138, R131 ;  /* 0x000000838a0b723e */ /* 0x000fe200000010ff */
[----:B------:R-:W-:Y:S01]  /*10ba0*/  SHFL.IDX PT, R66, R24, 0x1, 0x1c1f ;  /* 0x003c1f0018427f89 */ /* 0x000fe200000e0000 */
[----:B------:R-:W-:-:S02]  /*10bb0*/  ISETP.GE.OR P0, PT, R4, R53, P0 ;  /* 0x000000350400720c */ /* 0x000fc40000706670 */
[----:B------:R-:W-:Y:S01]  /*10bc0*/  LEA.HI.X R25, R12, UR5, R5, 0x2, P3 ;  /* 0x000000050c197c11 */ /* 0x000fe200098f1405 */
[----:B------:R-:W-:Y:S01]  /*10bd0*/  STSM.16.M88.4 [R70], R8 ;  /* 0x0000000846007844 */ /* 0x000fe20000000200 */
[----:B------:R-:W-:Y:S01]  /*10be0*/  MOV R62, R62 ;  /* 0x0000003e003e7202 */ /* 0x000fe20000000f00 */
[----:B------:R-:W-:Y:S01]  /*10bf0*/  ULDC.64 UR4, c[0x0][0xae8] ;  /* 0x0002ba0000047ab9 */ /* 0x000fe20000000a00 */
[----:B------:R-:W-:Y:S01]  /*10c00*/  F2FP.BF16.F32.PACK_AB R4, R81, R80 ;  /* 0x000000505104723e */ /* 0x000fe200000010ff */
[----:B------:R-:W2:Y:S01]  /*10c10*/  SHFL.IDX PT, R65, R25, RZ, 0x1c1f ;  /* 0x001c1fff19417589 */ /* 0x000ea200000e0000 */
[----:B------:R-:W-:Y:S02]  /*10c20*/  F2FP.BF16.F32.PACK_AB R5, R130, R121 ;  /* 0x000000798205723e */ /* 0x000fe400000010ff */
[----:B------:R-:W-:Y:S01]  /*10c30*/  F2FP.BF16.F32.PACK_AB R6, R85, R84 ;  /* 0x000000545506723e */ /* 0x000fe200000010ff */
[----:B------:R-:W4:Y:S01]  /*10c40*/  SHFL.IDX PT, R67, R25, 0x1, 0x1c1f ;  /* 0x003c1f0019437f89 */ /* 0x000f2200000e0000 */
[----:B------:R-:W-:Y:S01]  /*10c50*/  F2FP.BF16.F32.PACK_AB R7, R132, R123 ;  /* 0x0000007b8407723e */ /* 0x000fe200000010ff */
[----:B------:R-:W0:Y:S01]  /*10c60*/  @P1 LDC R85, c[0x0][0xbf0] ;  /* 0x0002fc00ff551b82 */ /* 0x000e220000000800 */
        /* <DEDUP_REMOVED lines=8> */
[----:B------:R-:W-:-:S02]  /*10cf0*/  F2FP.BF16.F32.PACK_AB R113, R115, R114 ;  /* 0x000000727371723e */ /* 0x000fc400000010ff */
[----:B------:R-:W-:Y:S01]  /*10d00*/  F2FP.BF16.F32.PACK_AB R114, R117, R116 ;  /* 0x000000747572723e */ /* 0x000fe200000010ff */
[----:B------:R-:W-:Y:S01]  /*10d10*/  STSM.16.M88.4 [R54], R96 ;  /* 0x0000006036007844 */ /* 0x000fe20000000200 */
[----:B------:R-:W-:Y:S02]  /*10d20*/  F2FP.BF16.F32.PACK_AB R115, R119, R118 ;  /* 0x000000767773723e */ /* 0x000fe400000010ff */
[----:B------:R-:W-:Y:S01]  /*10d30*/  LOP3.LUT R32, R29, 0x380, RZ, 0xc0, !PT ;  /* 0x000003801d207812 */ /* 0x000fe200078ec0ff */
[----:B------:R-:W-:Y:S01]  /*10d40*/  STSM.16.M88.4 [R110], R104 ;  /* 0x000000686e007844 */ /* 0x000fe20000000200 */
[----:B------:R-:W-:Y:S02]  /*10d50*/  LOP3.LUT R36, R21, 0x380, RZ, 0xc0, !PT ;  /* 0x0000038015247812 */ /* 0x000fe400078ec0ff */
[----:B------:R-:W-:Y:S01]  /*10d60*/  SHF.R.U64 R32, R32, 0x3, RZ ;  /* 0x0000000320207819 */ /* 0x000fe200000012ff */
[----:B------:R-:W-:Y:S01]  /*10d70*/  STSM.16.M88.4 [R103], R112 ;  /* 0x0000007067007844 */ /* 0x000fe20000000200 */
[----:B------:R-:W-:Y:S01]  /*10d80*/  BAR.SYNC.DEFER_BLOCKING 0x1, 0x100 ;  /* 0x0044000000007b1d */ /* 0x000fe20000010000 */
[----:B------:R-:W-:-:S02]  /*10d90*/  IADD3 R31, P6, R48, 0x3000, RZ ;  /* 0x00003000301f7810 */ /* 0x000fc40007fde0ff */
[----:B------:R-:W-:Y:S02]  /*10da0*/  SHF.R.U64 R36, R36, 0x3, RZ ;  /* 0x0000000324247819 */ /* 0x000fe400000012ff */
[----:B------:R-:W-:Y:S01]  /*10db0*/  LOP3.LUT R32, R32, R29, RZ, 0x3c, !PT ;  /* 0x0000001d20207212 */ /* 0x000fe200078e3cff */
[--C-:B------:R-:W-:Y:S01]  /*10dc0*/  IMAD.X R29, RZ, RZ, R49.reuse, P5 ;  /* 0x000000ffff1d7224 */ /* 0x100fe200028e0631 */
[----:B------:R-:W-:Y:S02]  /*10dd0*/  LOP3.LUT R30, R31, 0x380, RZ, 0xc0, !PT ;  /* 0x000003801f1e7812 */ /* 0x000fe400078ec0ff */
[----:B------:R-:W-:Y:S02]  /*10de0*/  IADD3 R43, P5, R48, 0x9000, RZ ;  /* 0x00009000302b7810 */ /* 0x000fe40007fbe0ff */
[----:B------:R-:W-:Y:S01]  /*10df0*/  LOP3.LUT R36, R36, R21, RZ, 0x3c, !PT ;  /* 0x0000001524247212 */ /* 0x000fe200078e3cff */
[----:B------:R-:W-:Y:S01]  /*10e00*/  IMAD.X R21, RZ, RZ, R49, P4 ;  /* 0x000000ffff157224 */ /* 0x000fe200020e0631 */
[----:B------:R-:W-:-:S02]  /*10e10*/  SHF.R.U64 R30, R30, 0x3, RZ ;  /* 0x000000031e1e7819 */ /* 0x000fc400000012ff */
[----:B------:R-:W-:Y:S02]  /*10e20*/  LOP3.LUT R42, R43, 0x380, RZ, 0xc0, !PT ;  /* 0x000003802b2a7812 */ /* 0x000fe400078ec0ff */
[----:B------:R-:W-:Y:S01]  /*10e30*/  LOP3.LUT R30, R30, R31, RZ, 0x3c, !PT ;  /* 0x0000001f1e1e7212 */ /* 0x000fe200078e3cff */
[----:B------:R-:W-:Y:S01]  /*10e40*/  IMAD.X R31, RZ, RZ, R49, P6 ;  /* 0x000000ffff1f7224 */ /* 0x000fe200030e0631 */
[----:B------:R-:W-:Y:S02]  /*10e50*/  SHF.R.U64 R42, R42, 0x3, RZ ;  /* 0x000000032a2a7819 */ /* 0x000fe400000012ff */
[C---:B------:R-:W-:Y:S02]  /*10e60*/  IADD3 R41, P4, R48.reuse, 0x8000, RZ ;  /* 0x0000800030297810 */ /* 0x040fe40007f9e0ff */
[----:B------:R-:W-:Y:S01]  /*10e70*/  IADD3 R45, P6, R48, 0xa000, RZ ;  /* 0x0000a000302d7810 */ /* 0x000fe20007fde0ff */
[----:B--2---:R2:W-:Y:S01]  /*10e80*/  @!P2 ST.E desc[UR8][R64.64], R2 ;  /* 0x000000024000a985 */ /* 0x0045e2000c101908 */
[----:B------:R-:W-:-:S02]  /*10e90*/  LOP3.LUT R42, R42, R43, RZ, 0x3c, !PT ;  /* 0x0000002b2a2a7212 */ /* 0x000fc400078e3cff */
[----:B------:R-:W-:Y:S01]  /*10ea0*/  LOP3.LUT R40, R41, 0x380, RZ, 0xc0, !PT ;  /* 0x0000038029287812 */ /* 0x000fe200078ec0ff */
[----:B----4-:R4:W-:Y:S01]  /*10eb0*/  @!P0 ST.E desc[UR8][R66.64], R0 ;  /* 0x0000000042008985 */ /* 0x0109e2000c101908 */
[----:B------:R-:W-:Y:S02]  /*10ec0*/  LOP3.LUT R44, R45, 0x380, RZ, 0xc0, !PT ;  /* 0x000003802d2c7812 */ /* 0x000fe400078ec0ff */
[----:B------:R-:W-:Y:S01]  /*10ed0*/  LOP3.LUT R43, R48, 0x380, RZ, 0xc0, !PT ;  /* 0x00000380302b7812 */ /* 0x000fe200078ec0ff */
[----:B------:R1:W5:Y:S01]  /*10ee0*/  LD.E.128 R24, desc[UR8][R28.64] ;  /* 0x000000081c187980 */ /* 0x000362000c101d00 */
[----:B------:R-:W-:Y:S02]  /*10ef0*/  SHF.R.U64 R40, R40, 0x3, RZ ;  /* 0x0000000328287819 */ /* 0x000fe400000012ff */
[----:B------:R-:W-:Y:S01]  /*10f00*/  SHF.R.U64 R44, R44, 0x3, RZ ;  /* 0x000000032c2c7819 */ /* 0x000fe200000012ff */
[----:B--2---:R-:W-:Y:S01]  /*10f10*/  IMAD R2, R91, UR4, RZ ;  /* 0x000000045b027c24 */ /* 0x004fe2000f8e02ff */
[----:B------:R2:W5:Y:S01]  /*10f20*/  LD.E.128 R8, desc[UR8][R20.64] ;  /* 0x0000000814087980 */ /* 0x000562000c101d00 */
[----:B------:R-:W-:Y:S01]  /*10f30*/  SHF.R.U64 R43, R43, 0x3, RZ ;  /* 0x000000032b2b7819 */ /* 0x000fe200000012ff */
[----:B----4-:R-:W-:-:S02]  /*10f40*/  IMAD R0, R206, 0x20, R208 ;  /* 0x00000020ce007824 */ /* 0x010fc400078e02d0 */
[----:B------:R4:W5:Y:S01]  /*10f50*/  LD.E.128 R4, desc[UR8][R30.64] ;  /* 0x000000081e047980 */ /* 0x000962000c101d00 */
[----:B-1----:R-:W-:Y:S01]  /*10f60*/  IMAD R29, R207, UR5, R2 ;  /* 0x00000005cf1d7c24 */ /* 0x002fe2000f8e0202 */
[----:B------:R-:W-:Y:S01]  /*10f70*/  LOP3.LUT R40, R40, R41, RZ, 0x3c, !PT ;  /* 0x0000002928287212 */ /* 0x000fe200078e3cff */
[----:B------:R-:W-:Y:S01]  /*10f80*/  IMAD.IADD R28, R17, 0x1, R0 ;  /* 0x00000001111c7824 */ /* 0x000fe200078e0200 */
[----:B------:R-:W-:Y:S01]  /*10f90*/  LOP3.LUT R44, R44, R45, RZ, 0x3c, !PT ;  /* 0x0000002d2c2c7212 */ /* 0x000fe200078e3cff */
[----:B------:R-:W-:Y:S01]  /*10fa0*/  IMAD.X R41, RZ, RZ, R49, P4 ;  /* 0x000000ffff297224 */ /* 0x000fe200020e0631 */
[----:B------:R-:W-:Y:S01]  /*10fb0*/  LOP3.LUT R48, R43, R48, RZ, 0x3c, !PT ;  /* 0x000000302b307212 */ /* 0x000fe200078e3cff */
[----:B--2---:R-:W-:Y:S01]  /*10fc0*/  IMAD.WIDE.U32 R20, R207, UR4, RZ ;  /* 0x00000004cf147c25 */ /* 0x004fe2000f8e00ff */
[----:B------:R-:W-:Y:S01]  /*10fd0*/  ULDC.64 UR4, c[0x0][0xaf0] ;  /* 0x0002bc0000047ab9 */ /* 0x000fe20000000a00 */
[----:B------:R1:W5:Y:S02]  /*10fe0*/  LD.E.128 R68, desc[UR8][R32.64] ;  /* 0x0000000820447980 */ /* 0x000364000c101d00 */
[----:B---3--:R-:W-:-:S02]  /*10ff0*/  @P1 IMAD.HI.U32 R0, R28, R55, RZ ;  /* 0x000000371c001227 */ /* 0x008fc400078e00ff */
[----:B------:R2:W5:Y:S02]  /*11000*/  LD.E.128 R60, desc[UR8][R34.64] ;  /* 0x00000008223c7980 */ /* 0x000564000c101d00 */
[----:B------:R-:W-:Y:S02]  /*11010*/  IMAD.IADD R21, R21, 0x1, R29 ;  /* 0x0000000115157824 */ /* 0x000fe400078e021d */
[----:B------:R-:W-:Y:S01]  /*11020*/  IMAD.MOV.U32 R29, RZ, RZ, R28 ;  /* 0x000000ffff1d7224 */ /* 0x000fe200078e001c */
[----:B0-----:R-:W-:Y:S01]  /*11030*/  @P1 SHF.R.U32.HI R29, RZ, R85, R0 ;  /* 0x00000055ff1d1219 */ /* 0x001fe20000011600 */
[----:B------:R-:W-:Y:S01]  /*11040*/  IMAD R2, R3, UR4, RZ ;  /* 0x0000000403027c24 */ /* 0x000fe2000f8e02ff */
[----:B------:R2:W5:Y:S01]  /*11050*/  LD.E.128 R12, desc[UR8][R36.64] ;  /* 0x00000008240c7980 */ /* 0x000562000c101d00 */
[----:B------:R-:W-:Y:S01]  /*11060*/  IMAD.X R43, RZ, RZ, R49, P5 ;  /* 0x000000ffff2b7224 */ /* 0x000fe200028e0631 */
[----:B------:R-:W-:Y:S01]  /*11070*/  SHF.R.S32.HI R0, RZ, 0x1f, R29 ;  /* 0x0000001fff007819 */ /* 0x000fe2000001141d */
[C---:B----4-:R-:W-:Y:S01]  /*11080*/  IMAD R31, R205.reuse, UR5, R2 ;  /* 0x00000005cd1f7c24 */ /* 0x050fe2000f8e0202 */
[----:B------:R2:W5:Y:S01]  /*11090*/  LD.E.128 R56, desc[UR8][R38.64] ;  /* 0x0000000826387980 */ /* 0x000562000c101d00 */
[----:B------:R-:W-:Y:S01]  /*110a0*/  IMAD.WIDE.U32 R2, R205, UR4, R20 ;  /* 0x00000004cd027c25 */ /* 0x000fe2000f8e0014 */
[----:B------:R-:W-:-:S02]  /*110b0*/  ULDC.64 UR4, c[0x0][0xae0] ;  /* 0x0002b80000047ab9 */ /* 0x000fc40000000a00 */
[----:B------:R2:W5:Y:S01]  /*110c0*/  LD.E.128 R80, desc[UR8][R40.64] ;  /* 0x0000000828507980 */ /* 0x000562000c101d00 */
[----:B------:R-:W-:Y:S02]  /*110d0*/  IMAD.MOV R21, RZ, RZ, -R29 ;  /* 0x000000ffff157224 */ /* 0x000fe400078e0a1d */
[----:B------:R-:W-:Y:S01]  /*110e0*/  IMAD.X R45, RZ, RZ, R49, P6 ;  /* 0x000000ffff2d7224 */ /* 0x000fe200030e0631 */
[----:B------:R-:W-:Y:S01]  /*110f0*/  IADD3 R3, R3, R31, RZ ;  /* 0x0000001f03037210 */ /* 0x000fe20007ffe0ff */
[----:B------:R-:W-:Y:S01]  /*11100*/  IMAD R0, R0, UR4, RZ ;  /* 0x0000000400007c24 */ /* 0x000fe2000f8e02ff */
[----:B------:R-:W5:Y:S01]  /*11110*/  LD.E.128 R48, desc[UR8][R48.64] ;  /* 0x0000000830307980 */ /* 0x000f62000c101d00 */
[----:B------:R-:W-:Y:S02]  /*11120*/  IMAD R21, R94, R21, R28 ;  /* 0x000000155e157224 */ /* 0x000fe400078e021c */
[C---:B------:R-:W-:Y:S01]  /*11130*/  IMAD R31, R29.reuse, UR5, R0 ;  /* 0x000000051d1f7c24 */ /* 0x040fe2000f8e0200 */
[----:B------:R2:W5:Y:S01]  /*11140*/  LD.E.128 R76, desc[UR8][R42.64] ;  /* 0x000000082a4c7980 */ /* 0x000562000c101d00 */
[----:B------:R-:W-:Y:S01]  /*11150*/  IMAD.WIDE.U32 R2, R29, UR4, R2 ;  /* 0x000000041d027c25 */ /* 0x000fe2000f8e0002 */
[----:B------:R-:W-:Y:S01]  /*11160*/  SHF.R.S32.HI R0, RZ, 0x1f, R21 ;  /* 0x0000001fff007819 */ /* 0x000fe20000011415 */
[----:B------:R-:W-:Y:S01]  /*11170*/  ULDC.64 UR4, c[0x0][0xad8] ;  /* 0x0002b60000047ab9 */ /* 0x000fe20000000a00 */
[----:B------:R2:W5:Y:S04]  /*11180*/  LD.E.128 R72, desc[UR8][R44.64] ;  /* 0x000000082c487980 */ /* 0x000568000c101d00 */
[----:B------:R2:W5:Y:S01]  /*11190*/  LD.E.128 R64, desc[UR8][R46.64] ;  /* 0x000000082e407980 */ /* 0x000562000c101d00 */
        /* <DEDUP_REMOVED lines=8> */
[----:B-1----:R-:W-:Y:S02]  /*11220*/  IMAD.IADD R32, R208, 0x1, R17 ;  /* 0x00000001d0207824 */ /* 0x002fe400078e0211 */
        /* <DEDUP_REMOVED lines=13> */
[----:B------:R2:W0:Y:S01]  /*11300*/  SHFL.IDX PT, R21, R17, RZ, 0x181f ;  /* 0x00181fff11157589 */ /* 0x00042200000e0000 */
[----:B------:R-:W-:Y:S03]  /*11310*/  BSSY B1, `(.L_x_2297) ;  /* 0x0000012000017945 */ /* 0x000fe60003800000 */
[----:B------:R2:W1:Y:S01]  /*11320*/  SHFL.IDX PT, R29, R30, RZ, 0x181f ;  /* 0x00181fff1e1d7589 */ /* 0x00046200000e0000 */
[----:B------:R-:W-:Y:S01]  /*11330*/  ISETP.GE.AND P0, PT, R0, R53, PT ;  /* 0x000000350000720c */ /* 0x000fe20003f06270 */
[----:B------:R-:W-:-:S12]  /*11340*/  @P2 BRA `(.L_x_2298) ;  /* 0x0000000000382947 */ /* 0x000fd80003800000 */
[----:B------:R-:W-:Y:S01]  /*11350*/  ULDC UR4, c[0x0][0xac8] ;  /* 0x0002b20000047ab9 */ /* 0x000fe20000000800 */
[----:B------:R-:W-:Y:S01]  /*11360*/  ULDC.64 UR6, c[0x0][0x208] ;  /* 0x0000820000067ab9 */ /* 0x000fe20000000a00 */
[----:B------:R-:W-:Y:S02]  /*11370*/  ISETP.GE.AND P4, PT, R16, UR4, PT ;  /* 0x0000000410007c0c */ /* 0x000fe4000bf86270 */
[----:B------:R-:W-:Y:S02]  /*11380*/  ISETP.GE.AND P3, PT, R23, UR4, PT ;  /* 0x0000000417007c0c */ /* 0x000fe4000bf66270 */
[----:B------:R-:W-:-:S09]  /*11390*/  ISETP.GE.AND P2, PT, R204, UR4, PT ;  /* 0x00000004cc007c0c */ /* 0x000fd2000bf46270 */
[CC--:B0-----:R-:W-:Y:S02]  /*113a0*/  @!P4 LEA R2, P6, R16.reuse, R21.reuse, 0x1 ;  /* 0x000000151002c211 */ /* 0x0c1fe400078c08ff */
[C---:B------:R-:W-:Y:S02]  /*113b0*/  @!P3 LEA R20, P5, R23.reuse, R21, 0x1 ;  /* 0x000000151714b211 */ /* 0x040fe400078a08ff */
[----:B-1----:R-:W-:Y:S02]  /*113c0*/  @!P4 LEA.HI.X R3, R16, R29, R216, 0x1, P6 ;  /* 0x0000001d1003c211 */ /* 0x002fe400030f0cd8 */
[C---:B------:R-:W-:Y:S02]  /*113d0*/  @!P2 LEA R28, P6, R204.reuse, R21, 0x1 ;  /* 0x00000015cc1ca211 */ /* 0x040fe400078c08ff */
[-C--:B------:R-:W-:Y:S01]  /*113e0*/  @!P3 LEA.HI.X R21, R23, R29.reuse, R215, 0x1, P5 ;  /* 0x0000001d1715b211 */ /* 0x080fe200028f0cd7 */
[----:B-----5:R3:W-:Y:S01]  /*113f0*/  @!P4 ST.E.128 desc[UR6][R2.64], R48 ;  /* 0x000000300200c985 */ /* 0x0207e2000c101d06 */
[----:B------:R-:W-:-:S03]  /*11400*/  @!P2 LEA.HI.X R29, R204, R29, R214, 0x1, P6 ;  /* 0x0000001dcc1da211 */ /* 0x000fc600030f0cd6 */
[----:B------:R3:W-:Y:S04]  /*11410*/  @!P3 ST.E.128 desc[UR6][R20.64], R68 ;  /* 0x000000441400b985 */ /* 0x0007e8000c101d06 */
[----:B------:R3:W-:Y:S02]  /*11420*/  @!P2 ST.E.128 desc[UR6][R28.64], R80 ;  /* 0x000000501c00a985 */ /* 0x0007e4000c101d06 */
.L_x_2298:
[----:B------:R-:W-:Y:S05]  /*11430*/  BSYNC B1 ;  /* 0x0000000000017941 */ /* 0x000fea0003800000 */
.L_x_2297:
[----:B-1-3--:R1:W3:Y:S01]  /*11440*/  SHFL.IDX PT, R29, R30, 0x1, 0x181f ;  /* 0x00381f001e1d7f89 */ /* 0x00a2e200000e0000 */
        /* <DEDUP_REMOVED lines=9> */
[CC--:B------:R-:W-:Y:S02]  /*114e0*/  @!P5 LEA R20, P2, R23.reuse, R3.reuse, 0x1 ;  /* 0x000000031714d211 */ /* 0x0c0fe400078408ff */
[----:B------:R-:W-:Y:S02]  /*114f0*/  @!P6 LEA R28, P3, R204, R3, 0x1 ;  /* 0x00000003cc1ce211 */ /* 0x000fe400078608ff */
[-C--:B---3--:R-:W-:Y:S02]  /*11500*/  @!P4 LEA.HI.X R3, R16, R29.reuse, R216, 0x1, P1 ;  /* 0x0000001d1003c211 */ /* 0x088fe400008f0cd8 */
[-C--:B0-----:R-:W-:Y:S02]  /*11510*/  @!P5 LEA.HI.X R21, R23, R29.reuse, R215, 0x1, P2 ;  /* 0x0000001d1715d211 */ /* 0x081fe400010f0cd7 */
[----:B------:R-:W-:Y:S01]  /*11520*/  @!P6 LEA.HI.X R29, R204, R29, R214, 0x1, P3 ;  /* 0x0000001dcc1de211 */ /* 0x000fe200018f0cd6 */
[----:B-----5:R0:W-:Y:S04]  /*11530*/  @!P4 ST.E.128 desc[UR6][R2.64], R8 ;  /* 0x000000080200c985 */ /* 0x0201e8000c101d06 */
[----:B------:R0:W-:Y:S04]  /*11540*/  @!P5 ST.E.128 desc[UR6][R20.64], R60 ;  /* 0x0000003c1400d985 */ /* 0x0001e8000c101d06 */
[----:B------:R0:W-:Y:S02]  /*11550*/  @!P6 ST.E.128 desc[UR6][R28.64], R76 ;  /* 0x0000004c1c00e985 */ /* 0x0001e4000c101d06 */
.L_x_2300:
[----:B------:R-:W-:Y:S05]  /*11560*/  BSYNC B1 ;  /* 0x0000000000017941 */ /* 0x000fea0003800000 */
.L_x_2299:
[----:B0----5:R0:W0:Y:S01]  /*11570*/  SHFL.IDX PT, R11, R30, 0x2, 0x181f ;  /* 0x00581f001e0b7f89 */ /* 0x02102200000e0000 */
[----:B------:R-:W-:Y:S03]  /*11580*/  BSSY B1, `(.L_x_2301) ;  /* 0x0000011000017945 */ /* 0x000fe60003800000 */
[----:B----4-:R4:W0:Y:S01]  /*11590*/  SHFL.IDX PT, R3, R17, 0x2, 0x181f ;  /* 0x00581f0011037f89 */ /* 0x01082200000e0000 */
        /* <DEDUP_REMOVED lines=9> */
[-C--:B------:R-:W-:Y:S02]  /*11630*/  @!P3 LEA.HI.X R3, R16, R11.reuse, R216, 0x1, P0 ;  /* 0x0000000b1003b211 */ /* 0x080fe400000f0cd8 */
[-C--:B------:R-:W-:Y:S02]  /*11640*/  @!P4 LEA.HI.X R9, R23, R11.reuse, R215, 0x1, P1 ;  /* 0x0000000b1709c211 */ /* 0x080fe400008f0cd7 */
[----:B------:R-:W-:Y:S01]  /*11650*/  @!P5 LEA.HI.X R11, R204, R11, R214, 0x1, P2 ;  /* 0x0000000bcc0bd211 */ /* 0x000fe200010f0cd6 */
[----:B------:R0:W-:Y:S04]  /*11660*/  @!P3 ST.E.128 desc[UR6][R2.64], R24 ;  /* 0x000000180200b985 */ /* 0x0001e8000c101d06 */
[----:B------:R0:W-:Y:S04]  /*11670*/  @!P4 ST.E.128 desc[UR6][R8.64], R12 ;  /* 0x0000000c0800c985 */ /* 0x0001e8000c101d06 */
[----:B------:R0:W-:Y:S02]  /*11680*/  @!P5 ST.E.128 desc[UR6][R10.64], R72 ;  /* 0x000000480a00d985 */ /* 0x0001e4000c101d06 */
.L_x_2302:
[----:B------:R-:W-:Y:S05]  /*11690*/  BSYNC B1 ;  /* 0x0000000000017941 */ /* 0x000fea0003800000 */
.L_x_2301:
[----:B------:R-:W-:Y:S01]  /*116a0*/  VIADD R0, R32, 0x60 ;  /* 0x0000006020007836 */ /* 0x000fe20000000000 */
[----:B0-----:R0:W0:Y:S04]  /*116b0*/  SHFL.IDX PT, R11, R30, 0x3, 0x181f ;  /* 0x00781f001e0b7f89 */ /* 0x00102800000e0000 */
[----:B------:R-:W-:Y:S01]  /*116c0*/  ISETP.GE.AND P0, PT, R0, R53, PT ;  /* 0x000000350000720c */ /* 0x000fe20003f06270 */
[----:B-12-4-:R-:W4:-:S12]  /*116d0*/  SHFL.IDX PT, R17, R17, 0x3, 0x181f ;  /* 0x00781f0011117f89 */ /* 0x016f1800000e0000 */
[----:B------:R-:W-:Y:S05]  /*116e0*/  @P0 BRA `(.L_x_2303) ;  /* 0x0000000800d80947 */ /* 0x000fea0003800000 */
[----:B------:R-:W-:Y:S01]  /*116f0*/  ULDC UR4, c[0x0][0xac8] ;  /* 0x0002b20000047ab9 */ /* 0x000fe20000000800 */
[----:B------:R-:W-:Y:S01]  /*11700*/  ULDC.64 UR6, c[0x0][0x208] ;  /* 0x0000820000067ab9 */ /* 0x000fe20000000a00 */
[----:B------:R-:W-:Y:S02]  /*11710*/  ISETP.GE.AND P2, PT, R16, UR4, PT ;  /* 0x0000000410007c0c */ /* 0x000fe4000bf46270 */
[----:B------:R-:W-:-:S11]  /*11720*/  ISETP.GE.AND P3, PT, R23, UR4, PT ;  /* 0x0000000417007c0c */ /* 0x000fd6000bf66270 */
[CC--:B----4-:R-:W-:Y:S02]  /*11730*/  @!P2 LEA R2, P0, R16.reuse, R17.reuse, 0x1 ;  /* 0x000000111002a211 */ /* 0x0d0fe400078008ff */
[C---:B------:R-:W-:Y:S02]  /*11740*/  @!P3 LEA R8, P1, R23.reuse, R17, 0x1 ;  /* 0x000000111708b211 */ /* 0x040fe400078208ff */
        /* <DEDUP_REMOVED lines=11> */
.L_x_2296:
[----:B------:R-:W2:Y:S01]  /*11800*/  LDC R12, c[0x0][0xbe8] ;  /* 0x0002fa00ff0c7b82 */ /* 0x000ea20000000800 */
[----:B------:R-:W-:Y:S01]  /*11810*/  ISETP.GE.AND P0, PT, R217, 0x80, PT ;  /* 0x00000080d900780c */ /* 0x000fe20003f06270 */
[----:B------:R-:W-:Y:S01]  /*11820*/  IMAD R0, R206, 0x20, R208 ;  /* 0x00000020ce007824 */ /* 0x000fe200078e02d0 */
[----:B------:R-:W-:Y:S01]  /*11830*/  BSSY B1, `(.L_x_2304) ;  /* 0x000002f000017945 */ /* 0x000fe20003800000 */
[----:B------:R-:W-:Y:S02]  /*11840*/  SHF.R.S32.HI R8, RZ, 0x1f, R207 ;  /* 0x0000001fff087819 */ /* 0x000fe400000114cf */
[----:B------:R-:W-:Y:S01]  /*11850*/  IMAD.IADD R13, R17, 0x1, R0 ;  /* 0x00000001110d7824 */ /* 0x000fe200078e0200 */
[----:B------:R-:W-:Y:S02]  /*11860*/  SHF.R.S32.HI R10, RZ, 0x1f, R205 ;  /* 0x0000001fff0a7819 */ /* 0x000fe400000114cd */
[----:B--2---:R-:W-:-:S13]  /*11870*/  ISETP.NE.AND P1, PT, R12, 0x1, PT ;  /* 0x000000010c00780c */ /* 0x004fda0003f25270 */
[----:B------:R-:W2:Y:S08]  /*11880*/  @P1 LDC R14, c[0x0][0xbec] ;  /* 0x0002fb00ff0e1b82 */ /* 0x000eb00000000800 */
[----:B------:R-:W3:Y:S01]  /*11890*/  @P1 LDC R15, c[0x0][0xbf0] ;  /* 0x0002fc00ff0f1b82 */ /* 0x000ee20000000800 */
[----:B------:R-:W-:Y:S05]  /*118a0*/  @P0 BRA `(.L_x_2305) ;  /* 0x00000000009c0947 */ /* 0x000fea0003800000 */
[----:B------:R-:W4:Y:S01]  /*118b0*/  S2R R2, SR_TID.X ;  /* 0x0000000000027919 */ /* 0x000f220000002100 */
[----:B------:R-:W5:Y:S01]  /*118c0*/  LDC R9, c[0x0][0xbe8] ;  /* 0x0002fa00ff097b82 */ /* 0x000f620000000800 */
[----:B------:R-:W-:Y:S02]  /*118d0*/  ULDC UR4, c[0x0][0xa88] ;  /* 0x0002a20000047ab9 */ /* 0x000fe40000000800 */
[----:B-----5:R-:W-:Y:S01]  /*118e0*/  IMAD R3, R9, UR4, RZ ;  /* 0x0000000409037c24 */ /* 0x020fe2000f8e02ff */
[----:B----4-:R-:W-:-:S04]  /*118f0*/  IADD3 R6, R17, -0x80, R2 ;  /* 0xffffff8011067810 */ /* 0x010fc80007ffe002 */
[----:B------:R-:W-:-:S13]  /*11900*/  ISETP.GE.AND P0, PT, R6, R3, PT ;  /* 0x000000030600720c */ /* 0x000fda0003f06270 */
[----:B------:R-:W-:Y:S05]  /*11910*/  @P0 BRA `(.L_x_2305) ;  /* 0x0000000000800947 */ /* 0x000fea0003800000 */
[----:B------:R-:W-:Y:S01]  /*11920*/  ISETP.NE.AND P0, PT, R9, 0x1, PT ;  /* 0x000000010900780c */ /* 0x000fe20003f05270 */
[----:B------:R-:W-:Y:S01]  /*11930*/  ULDC.64 UR4, c[0x0][0xb90] ;  /* 0x0002e40000047ab9 */ /* 0x000fe20000000a00 */
[----:B------:R-:W-:Y:S01]  /*11940*/  IMAD.MOV.U32 R5, RZ, RZ, R6 ;  /* 0x000000ffff057224 */ /* 0x000fe200078e0006 */
[----:B------:R-:W-:Y:S01]  /*11950*/  ULDC.64 UR6, c[0x0][0x208] ;  /* 0x0000820000067ab9 */ /* 0x000fe20000000a00 */
[----:B------:R-:W-:-:S04]  /*11960*/  IMAD R4, R8, UR4, RZ ;  /* 0x0000000408047c24 */ /* 0x000fc8000f8e02ff */
[----:B------:R-:W-:-:S05]  /*11970*/  IMAD R7, R207, UR5, R4 ;  /* 0x00000005cf077c24 */ /* 0x000fca000f8e0204 */
[----:B------:R-:W4:Y:S08]  /*11980*/  @P0 LDC R3, c[0x0][0xbec] ;  /* 0x0002fb00ff030b82 */ /* 0x000f300000000800 */
[----:B------:R-:W5:Y:S01]  /*11990*/  @P0 LDC R11, c[0x0][0xbf0] ;  /* 0x0002fc00ff0b0b82 */ /* 0x000f620000000800 */
[----:B----4-:R-:W-:-:S04]  /*119a0*/  @P0 IMAD.HI.U32 R0, R6, R3, RZ ;  /* 0x0000000306000227 */ /* 0x010fc800078e00ff */
[----:B------:R-:W-:Y:S01]  /*119b0*/  IMAD.WIDE.U32 R2, R207, UR4, RZ ;  /* 0x00000004cf027c25 */ /* 0x000fe2000f8e00ff */
[----:B------:R-:W-:Y:S01]  /*119c0*/  ULDC.64 UR4, c[0x0][0xb98] ;  /* 0x0002e60000047ab9 */ /* 0x000fe20000000a00 */
[----:B-----5:R-:W-:Y:S02]  /*119d0*/  @P0 SHF.R.U32.HI R5, RZ, R11, R0 ;  /* 0x0000000bff050219 */ /* 0x020fe40000011600 */
[----:B------:R-:W-:Y:S02]  /*119e0*/  IMAD.IADD R3, R3, 0x1, R7 ;  /* 0x0000000103037824 */ /* 0x000fe400078e0207 */
[----:B------:R-:W-:Y:S01]  /*119f0*/  IMAD R0, R10, UR4, RZ ;  /* 0x000000040a007c24 */ /* 0x000fe2000f8e02ff */
[----:B------:R-:W-:Y:S01]  /*11a00*/  IADD3 R7, -R5, RZ, RZ ;  /* 0x000000ff05077210 */ /* 0x000fe20007ffe1ff */
        /* <DEDUP_REMOVED lines=17> */
.L_x_2305:
[----:B------:R-:W-:Y:S05]  /*11b20*/  BSYNC B1 ;  /* 0x0000000000017941 */ /* 0x000fea0003800000 */
.L_x_2304:
[----:B------:R-:W-:Y:S01]  /*11b30*/  ULDC.64 UR4, c[0x0][0xae8] ;  /* 0x0002ba0000047ab9 */ /* 0x000fe20000000a00 */
[----:B--2---:R-:W-:Y:S01]  /*11b40*/  @P1 IMAD.HI.U32 R0, R13, R14, RZ ;  /* 0x0000000e0d001227 */ /* 0x004fe200078e00ff */
[----:B------:R-:W-:Y:S01]  /*11b50*/  ULDC UR6, c[0x0][0xa88] ;  /* 0x0002a20000067ab9 */ /* 0x000fe20000000800 */
[----:B------:R-:W-:Y:S02]  /*11b60*/  BSSY B1, `(.L_x_2306) ;  /* 0x0000035000017945 */ /* 0x000fe40003800000 */
[----:B------:R-:W-:Y:S02]  /*11b70*/  IMAD R2, R8, UR4, RZ ;  /* 0x0000000408027c24 */ /* 0x000fe4000f8e02ff */
[----:B----4-:R-:W-:Y:S01]  /*11b80*/  IMAD.MOV.U32 R5, RZ, RZ, R13 ;  /* 0x000000ffff057224 */ /* 0x010fe200078e000d */
[----:B---3--:R-:W-:Y:S01]  /*11b90*/  @P1 SHF.R.U32.HI R5, RZ, R15, R0 ;  /* 0x0000000fff051219 */ /* 0x008fe20000011600 */
[C---:B------:R-:W-:Y:S02]  /*11ba0*/  IMAD R7, R207.reuse, UR5, R2 ;  /* 0x00000005cf077c24 */ /* 0x040fe4000f8e0202 */
[----:B------:R-:W-:Y:S01]  /*11bb0*/  IMAD.WIDE.U32 R2, R207, UR4, RZ ;  /* 0x00000004cf027c25 */ /* 0x000fe2000f8e00ff */
[----:B------:R-:W-:Y:S01]  /*11bc0*/  ULDC.64 UR4, c[0x0][0xaf0] ;  /* 0x0002bc0000047ab9 */ /* 0x000fe20000000a00 */
[----:B------:R-:W-:-:S02]  /*11bd0*/  SHF.R.S32.HI R0, RZ, 0x1f, R5 ;  /* 0x0000001fff007819 */ /* 0x000fc40000011405 */
[----:B------:R-:W-:Y:S02]  /*11be0*/  IMAD R4, R10, UR4, RZ ;  /* 0x000000040a047c24 */ /* 0x000fe4000f8e02ff */
[----:B------:R-:W-:Y:S02]  /*11bf0*/  IMAD.IADD R3, R3, 0x1, R7 ;  /* 0x0000000103037824 */ /* 0x000fe400078e0207 */
        /* <DEDUP_REMOVED lines=13> */
[----:B------:R-:W-:Y:S02]  /*11cd0*/  IMAD.IADD R6, R208, 0x1, R17 ;  /* 0x00000001d0067824 */ /* 0x000fe400078e0211 */
[----:B------:R-:W-:Y:S02]  /*11ce0*/  IMAD R9, R12, UR6, RZ ;  /* 0x000000060c097c24 */ /* 0x000fe4000f8e02ff */
        /* <DEDUP_REMOVED lines=8> */
[----:B------:R2:W3:Y:S01]  /*11d70*/  SHFL.IDX PT, R7, R4, RZ, 0x181f ;  /* 0x00181fff04077589 */ /* 0x0004e200000e0000 */
[-C--:B------:R-:W-:Y:S01]  /*11d80*/  ISETP.GE.AND P1, PT, R0, R9.reuse, PT ;  /* 0x000000090000720c */ /* 0x080fe20003f26270 */
[----:B------:R-:W-:Y:S02]  /*11d90*/  VIADD R0, R6, 0x40 ;  /* 0x0000004006007836 */ /* 0x000fe40000000000 */
[----:B------:R2:W4:Y:S03]  /*11da0*/  SHFL.IDX PT, R3, R5, RZ, 0x181f ;  /* 0x00181fff05037589 */ /* 0x00052600000e0000 */
[----:B------:R-:W-:Y:S01]  /*11db0*/  ISETP.GE.AND P0, PT, R0, R9, PT ;  /* 0x000000090000720c */ /* 0x000fe20003f06270 */
[----:B------:R-:W-:-:S12]  /*11dc0*/  @P2 BRA `(.L_x_2307) ;  /* 0x0000000000382947 */ /* 0x000fd80003800000 */
[----:B------:R-:W-:Y:S01]  /*11dd0*/  ULDC UR4, c[0x0][0xac8] ;  /* 0x0002b20000047ab9 */ /* 0x000fe20000000800 */
[----:B------:R-:W-:Y:S01]  /*11de0*/  ULDC.64 UR6, c[0x0][0x208] ;  /* 0x0000820000067ab9 */ /* 0x000fe20000000a00 */
[----:B------:R-:W-:Y:S02]  /*11df0*/  ISETP.GE.AND P4, PT, R16, UR4, PT ;  /* 0x0000000410007c0c */ /* 0x000fe4000bf86270 */
[----:B------:R-:W-:Y:S02]  /*11e00*/  ISETP.GE.AND P3, PT, R23, UR4, PT ;  /* 0x0000000417007c0c */ /* 0x000fe4000bf66270 */
[----:B------:R-:W-:-:S09]  /*11e10*/  ISETP.GE.AND P2, PT, R204, UR4, PT ;  /* 0x00000004cc007c0c */ /* 0x000fd2000bf46270 */
[CC--:B---3--:R-:W-:Y:S02]  /*11e20*/  @!P4 LEA R10, P6, R16.reuse, R7.reuse, 0x1 ;  /* 0x00000007100ac211 */ /* 0x0c8fe400078c08ff */
[C---:B------:R-:W-:Y:S02]  /*11e30*/  @!P3 LEA R12, P5, R23.reuse, R7, 0x1 ;  /* 0x00000007170cb211 */ /* 0x040fe400078a08ff */
[----:B----4-:R-:W-:Y:S02]  /*11e40*/  @!P4 LEA.HI.X R11, R16, R3, R216, 0x1, P6 ;  /* 0x00000003100bc211 */ /* 0x010fe400030f0cd8 */
[C---:B------:R-:W-:Y:S02]  /*11e50*/  @!P2 LEA R2, P6, R204.reuse, R7, 0x1 ;  /* 0x00000007cc02a211 */ /* 0x040fe400078c08ff */
[-C--:B------:R-:W-:Y:S01]  /*11e60*/  @!P3 LEA.HI.X R13, R23, R3.reuse, R215, 0x1, P5 ;  /* 0x00000003170db211 */ /* 0x080fe200028f0cd7 */
[----:B------:R3:W-:Y:S01]  /*11e70*/  @!P4 ST.E.128 desc[UR6][R10.64], RZ ;  /* 0x000000ff0a00c985 */ /* 0x0007e2000c101d06 */
[----:B------:R-:W-:-:S03]  /*11e80*/  @!P2 LEA.HI.X R3, R204, R3, R214, 0x1, P6 ;  /* 0x00000003cc03a211 */ /* 0x000fc600030f0cd6 */
[----:B------:R3:W-:Y:S04]  /*11e90*/  @!P3 ST.E.128 desc[UR6][R12.64], RZ ;  /* 0x000000ff0c00b985 */ /* 0x0007e8000c101d06 */
[----:B------:R3:W-:Y:S02]  /*11ea0*/  @!P2 ST.E.128 desc[UR6][R2.64], RZ ;  /* 0x000000ff0200a985 */ /* 0x0007e4000c101d06 */
.L_x_2307:
[----:B------:R-:W-:Y:S05]  /*11eb0*/  BSYNC B1 ;  /* 0x0000000000017941 */ /* 0x000fea0003800000 */
.L_x_2306:
[----:B---34-:R3:W4:Y:S01]  /*11ec0*/  SHFL.IDX PT, R3, R5, 0x1, 0x181f ;  /* 0x00381f0005037f89 */ /* 0x01872200000e0000 */
        /* <DEDUP_REMOVED lines=17> */
.L_x_2309:
[----:B------:R-:W-:Y:S05]  /*11fe0*/  BSYNC B1 ;  /* 0x0000000000017941 */ /* 0x000fea0003800000 */
.L_x_2308:
        /* <DEDUP_REMOVED lines=18> */
.L_x_2311:
[----:B------:R-:W-:Y:S05]  /*12110*/  BSYNC B1 ;  /* 0x0000000000017941 */ /* 0x000fea0003800000 */
.L_x_2310:
[----:B------:R-:W-:Y:S01]  /*12120*/  IADD3 R0, R6, 0x60, RZ ;  /* 0x0000006006007810 */ /* 0x000fe20007ffe0ff */
[----:B0-23--:R-:W0:Y:S03]  /*12130*/  SHFL.IDX PT, R5, R5, 0x3, 0x181f ;  /* 0x00781f0005057f89 */ /* 0x00de2600000e0000 */
[----:B------:R-:W-:Y:S01]  /*12140*/  ISETP.GE.AND P0, PT, R0, R9, PT ;  /* 0x000000090000720c */ /* 0x000fe20003f06270 */
[----:B----4-:R2:W3:-:S12]  /*12150*/  SHFL.IDX PT, R3, R4, 0x3, 0x181f ;  /* 0x00781f0004037f89 */ /* 0x0104d800000e0000 */
[----:B--2---:R-:W-:Y:S05]  /*12160*/  @P0 BRA `(.L_x_2303) ;  /* 0x0000000000380947 */ /* 0x004fea0003800000 */
[----:B------:R-:W-:Y:S01]  /*12170*/  ULDC UR4, c[0x0][0xac8] ;  /* 0x0002b20000047ab9 */ /* 0x000fe20000000800 */
[----:B------:R-:W-:Y:S01]  /*12180*/  ULDC.64 UR6, c[0x0][0x208] ;  /* 0x0000820000067ab9 */ /* 0x000fe20000000a00 */
[----:B------:R-:W-:Y:S02]  /*12190*/  ISETP.GE.AND P3, PT, R16, UR4, PT ;  /* 0x0000000410007c0c */ /* 0x000fe4000bf66270 */
[----:B------:R-:W-:Y:S02]  /*121a0*/  ISETP.GE.AND P4, PT, R23, UR4, PT ;  /* 0x0000000417007c0c */ /* 0x000fe4000bf86270 */
[----:B------:R-:W-:-:S09]  /*121b0*/  ISETP.GE.AND P5, PT, R204, UR4, PT ;  /* 0x00000004cc007c0c */ /* 0x000fd2000bfa6270 */
[-C--:B---3--:R-:W-:Y:S02]  /*121c0*/  @!P3 LEA R6, P0, R16, R3.reuse, 0x1 ;  /* 0x000000031006b211 */ /* 0x088fe400078008ff */
        /* <DEDUP_REMOVED lines=8> */
.L_x_2303:
[----:B------:R-:W-:Y:S05]  /*12250*/  BSYNC B0 ;  /* 0x0000000000007941 */ /* 0x000fea0003800000 */
.L_x_2295:
[----:B------:R-:W-:Y:S02]  /*12260*/  ULDC UR4, c[0x0][0xc38] ;  /* 0x00030e0000047ab9 */ /* 0x000fe40000000800 */
[----:B-1----:R-:W-:-:S13]  /*12270*/  ISETP.GE.AND P0, PT, R52, UR4, PT ;  /* 0x0000000434007c0c */ /* 0x002fda000bf06270 */
[----:B------:R-:W-:Y:S05]  /*12280*/  @!P0 BRA `(.L_x_2312) ;  /* 0xfffffee800c08947 */ /* 0x000fea000383ffff */
[----:B------:R-:W-:Y:S05]  /*12290*/  EXIT ;  /* 0x000000000000794d */ /* 0x000fea0003800000 */
.L_x_2260:
[----:B------:R-:W-:-:S08]  /*122a0*/  NOP ;  /* 0x0000000000007918 */ /* 0x000fd00000000000 */
[----:B0-----:R-:W0:-:S00]  /*122b0*/  USETMAXREG.DEALLOC.CTAPOOL 0x18 ;  /* 0x00000018000079c8 */ /* 0x001e0000080e0500 */
[----:B0-----:R-:W-:-:S06]  /*122c0*/  LOP3.LUT R0, R0, 0x3, RZ, 0xc0, !PT ;  /* 0x0000000300007812 */ /* 0x001fcc00078ec0ff */
[----:B------:R-:W0:Y:S01]  /*122d0*/  S2UR UR6, SR_CTAID.X ;  /* 0x00000000000679c3 */ /* 0x000e220000002500 */
[----:B------:R-:W-:Y:S01]  /*122e0*/  IMAD.MOV.U32 R18, RZ, RZ, RZ ;  /* 0x000000ffff127224 */ /* 0x000fe200078e00ff */
[----:B------:R-:W1:Y:S02]  /*122f0*/  SHFL.IDX PT, R0, R0, RZ, 0x1f ;  /* 0x00001fff00007589 */ /* 0x000e6400000e0000 */
[----:B-1----:R-:W-:-:S04]  /*12300*/  ISETP.NE.AND P0, PT, R0, RZ, PT ;  /* 0x000000ff0000720c */ /* 0x002fc80003f05270 */
[----:B------:R-:W0:Y:S01]  /*12310*/  LDC R0, c[0x0][0xc38] ;  /* 0x00030e00ff007b82 */ /* 0x000e220000000800 */
[----:B------:R-:W-:-:S05]  /*12320*/  P2R R2, PR, RZ, 0x1 ;  /* 0x00000001ff027803 */ /* 0x000fca0000000000 */
[----:B------:R1:W-:Y:S03]  /*12330*/  STL [R1+0x2c], R2 ;  /* 0x00002c0201007387 */ /* 0x0003e60000100800 */
[----:B------:R-:W-:Y:S06]  /*12340*/  @P0 BAR.ARV 0x4, 0x180 ;  /* 0x0106000000000b1d */ /* 0x000fec0000002000 */
[----:B------:R1:W-:Y:S01]  /*12350*/  STL [R1+0x28], RZ ;  /* 0x000028ff01007387 */ /* 0x0003e20000100800 */
[----:B0-----:R-:W-:Y:S01]  /*12360*/  ISETP.LE.AND P0, PT, R0, UR6, PT ;  /* 0x0000000600007c0c */ /* 0x001fe2000bf03270 */
[----:B------:R-:W-:-:S05]  /*12370*/  IMAD.MOV.U32 R0, RZ, RZ, 0x1 ;  /* 0x00000001ff007424 */ /* 0x000fca00078e00ff */
[----:B------:R1:W-:Y:S07]  /*12380*/  STL [R1+0x4], R0 ;  /* 0x0000040001007387 */ /* 0x0003ee0000100800 */
[----:B------:R-:W-:Y:S05]  /*12390*/  @P0 BRA `(.L_x_2313) ;  /* 0x0000004800500947 */ /* 0x000fea0003800000 */
[----:B------:R-:W0:Y:S01]  /*123a0*/  S2R R6, SR_TID.X ;  /* 0x0000000000067919 */ /* 0x000e220000002100 */
[----:B------:R-:W2:Y:S01]  /*123b0*/  S2UR UR5, SR_CgaCtaId ;  /* 0x00000000000579c3 */ /* 0x000ea20000008800 */
[----:B------:R-:W-:Y:S01]  /*123c0*/  UMOV UR4, 0x400 ;  /* 0x0000040000047882 */ /* 0x000fe20000000000 */
[----:B------:R-:W-:Y:S01]  /*123d0*/  IMAD.MOV.U32 R18, RZ, RZ, RZ ;  /* 0x000000ffff127224 */ /* 0x000fe200078e00ff */
[----:B------:R-:W-:Y:S01]  /*123e0*/  ULDC UR40, c[0x0][0xc] ;  /* 0x0000030000287ab9 */ /* 0x000fe20000000800 */
[----:B------:R-:W-:Y:S01]  /*123f0*/  ULDC.64 UR38, c[0x0][0x198] ;  /* 0x0000660000267ab9 */ /* 0x000fe20000000a00 */
[----:B--2---:R-:W-:-:S06]  /*12400*/  ULEA UR4, UR5, UR4, 0x18 ;  /* 0x0000000405047291 */ /* 0x004fcc000f8ec03f */
[----:B------:R-:W-:Y:S01]  /*12410*/  IMAD.U32 R17, RZ, RZ, UR4 ;  /* 0x00000004ff117e24 */ /* 0x000fe2000f8e00ff */
[C---:B0-----:R-:W-:Y:S01]  /*12420*/  LOP3.LUT R5, R6.reuse, 0x7f, RZ, 0xc0, !PT ;  /* 0x0000007f06057812 */ /* 0x041fe200078ec0ff */
[----:B-1----:R-:W-:-:S05]  /*12430*/  IMAD.SHL.U32 R0, R6, 0x8, RZ ;  /* 0x0000000806007824 */ /* 0x002fca00078e00ff */
        /* <DEDUP_REMOVED lines=13> */
[----:B------:R0:W-:Y:S04]  /*12510*/  STL [R1+0x4], R2 ;  /* 0x0000040201007387 */ /* 0x0001e80000100800 */
[----:B------:R1:W-:Y:S01]  /*12520*/  STL [R1+0x28], RZ ;  /* 0x000028ff01007387 */ /* 0x0003e20000100800 */
[----:B0-----:R-:W-:-:S02]  /*12530*/  LOP3.LUT R2, R0, 0x40, RZ, 0xfc, !PT ;  /* 0x0000004000027812 */ /* 0x001fc400078efcff */
[----:B-1----:R-:W-:-:S07]  /*12540*/  LOP3.LUT R0, R0, 0x80, RZ, 0xfc, !PT ;  /* 0x0000008000007812 */ /* 0x002fce00078efcff */
.L_x_2407:
[----:B--2---:R-:W2:Y:S01]  /*12550*/  LDL R5, [R1+0x18] ;  /* 0x0000180001057983 */ /* 0x004ea20000100800 */
[----:B0-----:R-:W0:Y:S01]  /*12560*/  LDC R0, c[0x0][0xc60] ;  /* 0x00031800ff007b82 */ /* 0x001e220000000800 */
[----:B------:R-:W-:Y:S01]  /*12570*/  ULDC UR4, c[0x0][0xc78] ;  /* 0x00031e0000047ab9 */ /* 0x000fe20000000800 */
[----:B0-----:R-:W-:-:S13]  /*12580*/  ISETP.NE.AND P0, PT, R0, 0x1, PT ;  /* 0x000000010000780c */ /* 0x001fda0003f05270 */
[----:B---3--:R-:W2:Y:S08]  /*12590*/  @P0 LDC R2, c[0x0][0xc64] ;  /* 0x00031900ff020b82 */ /* 0x008eb00000000800 */
[----:B-1----:R-:W0:Y:S01]  /*125a0*/  @P0 LDC R3, c[0x0][0xc68] ;  /* 0x00031a00ff030b82 */ /* 0x002e220000000800 */
[----:B--2---:R-:W-:-:S04]  /*125b0*/  @P0 IMAD.HI.U32 R2, R5, R2, RZ ;  /* 0x0000000205020227 */ /* 0x004fc800078e00ff */
[----:B------:R-:W-:Y:S01]  /*125c0*/  IMAD.MOV.U32 R4, RZ, RZ, R5 ;  /* 0x000000ffff047224 */ /* 0x000fe200078e0005 */
[----:B0-----:R-:W-:-:S04]  /*125d0*/  @P0 SHF.R.U32.HI R4, RZ, R3, R2 ;  /* 0x00000003ff040219 */ /* 0x001fc80000011602 */
[C---:B------:R-:W-:Y:S02]  /*125e0*/  ISETP.GE.AND P0, PT, R4.reuse, UR4, PT ;  /* 0x0000000404007c0c */ /* 0x040fe4000bf06270 */
[----:B------:R-:W-:-:S05]  /*125f0*/  IADD3 R3, -R4, RZ, RZ ;  /* 0x000000ff04037210 */ /* 0x000fca0007ffe1ff */
[----:B------:R-:W-:-:S06]  /*12600*/  IMAD R0, R0, R3, R5 ;  /* 0x0000000300007224 */ /* 0x000fcc00078e0205 */
[----:B------:R-:W-:Y:S05]  /*12610*/  @!P0 BRA `(.L_x_2314) ;  /* 0x0000000000208947 */ /* 0x000fea0003800000 */
[----:B------:R-:W0:Y:S02]  /*12620*/  LDC R5, c[0x0][0xc6c] ;  /* 0x00031b00ff057b82 */ /* 0x000e240000000800 */
[----:B0-----:R-:W-:-:S13]  /*12630*/  ISETP.NE.AND P0, PT, R5, 0x1, PT ;  /* 0x000000010500780c */ /* 0x001fda0003f05270 */
[----:B------:R-:W0:Y:S02]  /*12640*/  @P0 LDC.64 R2, c[0x0][0xc70] ;  /* 0x00031c00ff020b82 */ /* 0x000e240000000a00 */
[----:B0-----:R-:W-:-:S04]  /*12650*/  @P0 IMAD.HI.U32 R6, R0, R2, RZ ;  /* 0x0000000200060227 */ /* 0x001fc800078e00ff */
[----:B------:R-:W-:Y:S01]  /*12660*/  IMAD.MOV.U32 R2, RZ, RZ, R0 ;  /* 0x000000ffff027224 */ /* 0x000fe200078e0000 */
[----:B------:R-:W-:-:S05]  /*12670*/  @P0 SHF.R.U32.HI R2, RZ, R3, R6 ;  /* 0x00000003ff020219 */ /* 0x000fca0000011606 */
[----:B------:R-:W-:Y:S01]  /*12680*/  IMAD R5, R2, R5, RZ ;  /* 0x0000000502057224 */ /* 0x000fe200078e02ff */
[----:B------:R-:W-:Y:S06]  /*12690*/  BRA `(.L_x_2315) ;  /* 0x00000000001c7947 */ /* 0x000fec0003800000 */
.L_x_2314:
[----:B------:R-:W0:Y:S02]  /*126a0*/  LDC R5, c[0x0][0xc54] ;  /* 0x00031500ff057b82 */ /* 0x000e240000000800 */
[----:B0-----:R-:W-:-:S13]  /*126b0*/  ISETP.NE.AND P0, PT, R5, 0x1, PT ;  /* 0x000000010500780c */ /* 0x001fda0003f05270 */
[----:B------:R-:W0:Y:S02]  /*126c0*/  @P0 LDC.64 R2, c[0x0][0xc58] ;  /* 0x00031600ff020b82 */ /* 0x000e240000000a00 */
[----:B0-----:R-:W-:-:S04]  /*126d0*/  @P0 IMAD.HI.U32 R6, R0, R2, RZ ;  /* 0x0000000200060227 */ /* 0x001fc800078e00ff */
[----:B------:R-:W-:Y:S01]  /*126e0*/  IMAD.MOV.U32 R2, RZ, RZ, R0 ;  /* 0x000000ffff027224 */ /* 0x000fe200078e0000 */
[----:B------:R-:W-:-:S05]  /*126f0*/  @P0 SHF.R.U32.HI R2, RZ, R3, R6 ;  /* 0x00000003ff020219 */ /* 0x000fca0000011606 */
[----:B------:R-:W-:-:S07]  /*12700*/  IMAD R5, R2, R5, RZ ;  /* 0x0000000502057224 */ /* 0x000fce00078e02ff */
.L_x_2315:
[----:B------:R-:W0:Y:S01]  /*12710*/  LDC R3, c[0x0][0xc48] ;  /* 0x00031200ff037b82 */ /* 0x000e220000000800 */
[----:B------:R-:W-:Y:S01]  /*12720*/  IMAD.IADD R5, R0, 0x1, -R5 ;  /* 0x0000000100057824 */ /* 0x000fe200078e0a05 */
[----:B------:R-:W-:Y:S01]  /*12730*/  LOP3.LUT R2, RZ, R2, RZ, 0x33, !PT ;  /* 0x00000002ff027212 */ /* 0x000fe200078e33ff */
[----:B------:R-:W-:Y:S01]  /*12740*/  ULDC UR4, c[0x0][0xc3c] ;  /* 0x00030f0000047ab9 */ /* 0x000fe20000000800 */
[----:B------:R-:W-:Y:S03]  /*12750*/  BSSY B7, `(.L_x_2316) ;  /* 0x000043b000077945 */ /* 0x000fe60003800000 */
[----:B------:R-:W-:Y:S01]  /*12760*/  VIADD R7, R2, UR4 ;  /* 0x0000000402077c36 */ /* 0x000fe20008000000 */
[----:B------:R-:W1:Y:S01]  /*12770*/  LDC R0, c[0x0][0xc54] ;  /* 0x00031500ff007b82 */ /* 0x000e620000000800 */
[----:B------:R-:W-:Y:S02]  /*12780*/  ULDC.64 UR4, c[0x0][0x418] ;  /* 0x0001060000047ab9 */ /* 0x000fe40000000a00 */
[----:B------:R-:W-:Y:S01]  /*12790*/  IMAD.SHL.U32 R2, R7, 0x80, RZ ;  /* 0x0000008007027824 */ /* 0x000fe200078e00ff */
[----:B------:R-:W-:-:S03]  /*127a0*/  UISETP.NE.U32.AND UP0, UPT, UR4, URZ, UPT ;  /* 0x0000003f0400728c */ /* 0x000fc6000bf05070 */
[----:B------:R-:W-:Y:S01]  /*127b0*/  VIADD R2, R2, 0x7f ;  /* 0x0000007f02027836 */ /* 0x000fe20000000000 */
[----:B------:R-:W-:Y:S01]  /*127c0*/  UISETP.NE.AND.EX UP0, UPT, UR5, URZ, UPT, UP0 ;  /* 0x0000003f0500728c */ /* 0x000fe2000bf05300 */
[----:B------:R-:W-:Y:S02]  /*127d0*/  ULDC UR4, c[0x0][0x424] ;  /* 0x0001090000047ab9 */ /* 0x000fe40000000800 */
[----:B------:R-:W-:Y:S01]  /*127e0*/  ULDC UR5, c[0x0][0x288] ;  /* 0x0000a20000057ab9 */ /* 0x000fe20000000800 */
[----:B------:R-:W-:Y:S02]  /*127f0*/  USEL UR4, UR4, 0x1, UP0 ;  /* 0x0000000104047887 */ /* 0x000fe40008000000 */
[----:B------:R-:W-:Y:S01]  /*12800*/  UIADD3 UR6, -UR5, 0x70, URZ ;  /* 0x0000007005067890 */ /* 0x000fe2000fffe13f */
[C---:B0-----:R-:W-:Y:S02]  /*12810*/  ISETP.NE.AND P0, PT, R3.reuse, 0x1, PT ;  /* 0x000000010300780c */ /* 0x041fe40003f05270 */
[----:B------:R-:W-:Y:S01]  /*12820*/  ULDC UR5, c[0x0][0x2f0] ;  /* 0x0000bc0000057ab9 */ /* 0x000fe20000000800 */
[----:B------:R-:W-:Y:S01]  /*12830*/  R2UR UR36, R3 ;  /* 0x00000000032472ca */ /* 0x000fe200000e0000 */
[----:B------:R-:W-:-:S02]  /*12840*/  UIMAD UR6, UR4, UR5, UR6 ;  /* 0x00000005040672a4 */ /* 0x000fc4000f8e0206 */
[----:B------:R-:W-:Y:S01]  /*12850*/  UIMAD UR5, UR4, UR5, 0x6f ;  /* 0x0000006f040574a4 */ /* 0x000fe2000f8e0205 */
[----:B-1----:R-:W-:Y:S02]  /*12860*/  IMAD R0, R4, R0, R5 ;  /* 0x0000000004007224 */ /* 0x002fe400078e0205 */
[----:B------:R-:W-:Y:S02]  /*12870*/  UMOV UR4, URZ ;  /* 0x0000003f00047c82 */ /* 0x000fe40008000000 */
[----:B------:R-:W-:Y:S01]  /*12880*/  UIMAD.WIDE UR4, UR5, -0x6db6db6d, UR4 ;  /* 0x92492493050478a5 */ /* 0x000fe2000f8e0204 */
[----:B------:R-:W-:Y:S01]  /*12890*/  IMAD.MOV.U32 R6, RZ, RZ, R0 ;  /* 0x000000ffff067224 */ /* 0x000fe200078e0000 */
[----:B------:R-:W0:Y:S01]  /*128a0*/  @P0 LDC R5, c[0x0][0xc4c] ;  /* 0x00031300ff050b82 */ /* 0x000e220000000800 */
[----:B------:R-:W-:Y:S01]  /*128b0*/  R2UR UR7, R0 ;  /* 0x00000000000772ca */ /* 0x000fe200000e0000 */
[----:B------:R-:W-:-:S04]  /*128c0*/  USHF.R.U32.HI UR4, URZ, 0x1f, UR5 ;  /* 0x0000001f3f047899 */ /* 0x000fc80008011605 */
[----:B------:R-:W-:Y:S02]  /*128d0*/  ULEA.HI.SX32 UR4, UR5, UR4, 0x1a ;  /* 0x0000000405047291 */ /* 0x000fe4000f8fd23f */
[----:B------:R-:W1:Y:S01]  /*128e0*/  @P0 LDC R3, c[0x0][0xc50] ;  /* 0x00031400ff030b82 */ /* 0x000e620000000800 */
[----:B0-----:R-:W-:-:S07]  /*128f0*/  @P0 IMAD.HI.U32 R4, R0, R5, RZ ;  /* 0x0000000500040227 */ /* 0x001fce00078e00ff */
[----:B------:R-:W0:Y:S01]  /*12900*/  LDC R0, c[0x0][0x448] ;  /* 0x00011200ff007b82 */ /* 0x000e220000000800 */
[----:B-1----:R-:W-:-:S05]  /*12910*/  @P0 SHF.R.U32.HI R6, RZ, R3, R4 ;  /* 0x00000003ff060219 */ /* 0x002fca0000011604 */
[----:B------:R1:W-:Y:S04]  /*12920*/  STL [R1+0x1c], R6 ;  /* 0x00001c0601007387 */ /* 0x0003e80000100800 */
[----:B------:R1:W-:Y:S01]  /*12930*/  STL [R1+0x24], R7 ;  /* 0x0000240701007387 */ /* 0x0003e20000100800 */
[----:B0-----:R-:W-:-:S13]  /*12940*/  ISETP.NE.AND P0, PT, R0, 0x1, PT ;  /* 0x000000010000780c */ /* 0x001fda0003f05270 */
[----:B------:R-:W0:Y:S08]  /*12950*/  @P0 LDC R3, c[0x0][0x44c] ;  /* 0x00011300ff030b82 */ /* 0x000e300000000800 */
[----:B------:R-:W2:Y:S01]  /*12960*/  @P0 LDC R0, c[0x0][0x450] ;  /* 0x00011400ff000b82 */ /* 0x000ea20000000800 */
[----:B0-----:R-:W-:-:S05]  /*12970*/  @P0 IMAD.HI.U32 R3, R2, R3, RZ ;  /* 0x0000000302030227 */ /* 0x001fca00078e00ff */
[----:B--2---:R-:W-:Y:S01]  /*12980*/  @P0 SHF.R.U32.HI R2, RZ, R0, R3 ;  /* 0x00000000ff020219 */ /* 0x004fe20000011603 */
[----:B------:R-:W-:-:S04]  /*12990*/  IMAD.MOV R0, RZ, RZ, -R6 ;  /* 0x000000ffff007224 */ /* 0x000fc800078e0a06 */
[----:B------:R-:W-:Y:S01]  /*129a0*/  VIADD R3, R2, UR6 ;  /* 0x0000000602037c36 */ /* 0x000fe20008000000 */
[----:B------:R-:W-:Y:S01]  /*129b0*/  R2UR UR6, R0 ;  /* 0x00000000000672ca */ /* 0x000fe200000e0000 */
[----:B------:R-:W-:-:S04]  /*129c0*/  IMAD.MOV.U32 R2, RZ, RZ, RZ ;  /* 0x000000ffff027224 */ /* 0x000fc800078e00ff */
[----:B------:R-:W-:-:S05]  /*129d0*/  IMAD.HI R2, R3, -0x6db6db6d, R2 ;  /* 0x9249249303027827 */ /* 0x000fca00078e0202 */
[----:B------:R-:W-:-:S03]  /*129e0*/  SHF.R.U32.HI R3, RZ, 0x1f, R2 ;  /* 0x0000001fff037819 */ /* 0x000fc60000011602 */
[----:B------:R-:W-:Y:S01]  /*129f0*/  UIMAD UR36, UR36, UR6, UR7 ;  /* 0x00000006242472a4 */ /* 0x000fe2000f8e0207 */
[----:B------:R-:W-:-:S04]  /*12a00*/  LEA.HI.SX32 R3, R2, R3, 0x1a ;  /* 0x0000000302037211 */ /* 0x000fc800078fd2ff */
[----:B------:R-:W-:-:S04]  /*12a10*/  VIMNMX R19, R3, UR4, PT ;  /* 0x0000000403137c48 */ /* 0x000fc8000bfe0100 */
[----:B------:R-:W-:Y:S01]  /*12a20*/  ISETP.GT.AND P0, PT, R19, RZ, PT ;  /* 0x000000ff1300720c */ /* 0x000fe20003f04270 */
[----:B------:R1:W-:-:S12]  /*12a30*/  STL [R1+0x20], R19 ;  /* 0x0000201301007387 */ /* 0x0003d80000100800 */
[----:B-1----:R-:W-:Y:S05]  /*12a40*/  @P0 BRA `(.L_x_2317) ;  /* 0x00000000004c0947 */ /* 0x002fea0003800000 */
        /* <DEDUP_REMOVED lines=19> */
.L_x_2317:
        /* <DEDUP_REMOVED lines=8> */
[----:B------:R-:W-:Y:S01]  /*12c00*/  MOV R4, UR6 ;  /* 0x0000000600047c02 */ /* 0x000fe20008000f00 */
[----:B------:R-:W-:Y:S01]  /*12c10*/  IMAD.U32 R5, RZ, RZ, UR7 ;  /* 0x00000007ff057e24 */ /* 0x000fe2000f8e00ff */
        /* <DEDUP_REMOVED lines=10> */
.L_x_2320:
[----:B------:R-:W-:Y:S05]  /*12cc0*/  BSYNC B6 ;  /* 0x0000000000067941 */ /* 0x000fea0003800000 */
.L_x_2319:
        /* <DEDUP_REMOVED lines=20> */
.L_x_2323:
        /* <DEDUP_REMOVED lines=15> */
.L_x_2322:
[----:B------:R-:W-:Y:S05]  /*12f00*/  BSYNC B6 ;  /* 0x0000000000067941 */ /* 0x000fea0003800000 */
.L_x_2321:
[----:B------:R-:W2:Y:S01]  /*12f10*/  LDL R16, [R1+0x1c] ;  /* 0x00001c0001107983 */ /* 0x000ea20000100800 */
[----:B------:R-:W0:Y:S01]  /*12f20*/  LDC.64 R2, c[0x0][0x9f8] ;  /* 0x00027e00ff027b82 */ /* 0x000e220000000a00 */
[----:B------:R-:W-:Y:S01]  /*12f30*/  ULDC.64 UR4, c[0x0][0x208] ;  /* 0x0000820000047ab9 */ /* 0x000fe20000000a00 */
[----:B0-----:R-:W-:-:S04]  /*12f40*/  ISETP.NE.U32.AND P0, PT, R2, RZ, PT ;  /* 0x000000ff0200720c */ /* 0x001fc80003f05070 */
[----:B------:R-:W-:-:S13]  /*12f50*/  ISETP.NE.AND.EX P0, PT, R3, RZ, PT, P0 ;  /* 0x000000ff0300720c */ /* 0x000fda0003f05300 */
[----:B------:R-:W0:Y:S01]  /*12f60*/  @P0 LDC.64 R2, c[0x0][0x9f8] ;  /* 0x00027e00ff020b82 */ /* 0x000e220000000a00 */
[----:B--2---:R-:W-:Y:S02]  /*12f70*/  IMAD.MOV.U32 R7, RZ, RZ, R16 ;  /* 0x000000ffff077224 */ /* 0x004fe400078e0010 */
[----:B0-----:R-:W-:-:S05]  /*12f80*/  @P0 IMAD.WIDE R2, R16, 0x4, R2 ;  /* 0x0000000410020825 */ /* 0x001fca00078e0202 */
[----:B------:R0:W2:Y:S01]  /*12f90*/  @P0 LDG.E R7, desc[UR4][R2.64] ;  /* 0x0000000402070981 */ /* 0x0000a2000c1e1900 */
[----:B------:R-:W-:Y:S01]  /*12fa0*/  UMOV UR4, 0xffffffff ;  /* 0xffffffff00047882 */ /* 0x000fe20000000000 */
[----:B------:R-:W-:Y:S01]  /*12fb0*/  VIADD R19, R19, 0xffffffff ;  /* 0xffffffff13137836 */ /* 0x000fe20000000000 */
[----:B------:R-:W1:Y:S01]  /*12fc0*/  S2R R0, SR_TID.X ;  /* 0x0000000000007919 */ /* 0x000e620000002100 */
[----:B0-----:R-:W0:Y:S02]  /*12fd0*/  LDC.64 R2, c[0x0][0x418] ;  /* 0x00010600ff027b82 */ /* 0x001e240000000a00 */
[----:B0-----:R-:W-:Y:S02]  /*12fe0*/  ISETP.NE.U32.AND P0, PT, R2, RZ, PT ;  /* 0x000000ff0200720c */ /* 0x001fe40003f05070 */
[----:B-1----:R-:W-:Y:S02]  /*12ff0*/  SHF.R.U32.HI R0, RZ, 0x5, R0 ;  /* 0x00000005ff007819 */ /* 0x002fe40000011600 */
[----:B------:R-:W-:-:S02]  /*13000*/  ISETP.NE.AND.EX P1, PT, R3, RZ, PT, P0 ;  /* 0x000000ff0300720c */ /* 0x000fc40003f25300 */
[----:B------:R-:W-:Y:S02]  /*13010*/  LOP3.LUT R0, R0, 0x3, RZ, 0xc0, !PT ;  /* 0x0000000300007812 */ /* 0x000fe400078ec0ff */
[----:B------:R-:W-:Y:S02]  /*13020*/  P2R R4, PR, RZ, 0x2 ;  /* 0x00000002ff047803 */ /* 0x000fe40000000000 */
[----:B--2---:R-:W-:Y:S01]  /*13030*/  SHF.R.S32.HI R8, RZ, 0x1f, R7 ;  /* 0x0000001fff087819 */ /* 0x004fe20000011407 */
[----:B------:R0:W-:Y:S01]  /*13040*/  STL [R1], R7 ;  /* 0x0000000701007387 */ /* 0x0001e20000100800 */
[----:B------:R-:W-:-:S03]  /*13050*/  SEL R16, R7, RZ, !P1 ;  /* 0x000000ff07107207 */ /* 0x000fc60004800000 */
[----:B------:R0:W-:Y:S04]  /*13060*/  STL [R1+0x10], R4 ;  /* 0x0000100401007387 */ /* 0x0001e80000100800 */
[----:B------:R0:W-:Y:S01]  /*13070*/  STL [R1+0x8], R8 ;  /* 0x0000080801007387 */ /* 0x0001e20000100800 */
[----:B------:R-:W-:Y:S05]  /*13080*/  BRA.DIV UR4, `(.L_x_2324) ;  /* 0x0000004204a47947 */ /* 0x000fea000b800000 */
[----:B------:R1:W2:Y:S02]  /*13090*/  SHFL.IDX PT, R14, R0, RZ, 0x1f ;  /* 0x00001fff000e7589 */ /* 0x0002a400000e0000 */
.L_x_2422:
[----:B------:R-:W-:Y:S02]  /*130a0*/  PLOP3.LUT P2, PT, PT, PT, PT, 0x8, 0x0 ;  /* 0x000000000000781c */ /* 0x000fe40003f4e170 */
[----:B--2---:R-:W-:Y:S02]  /*130b0*/  ISETP.NE.AND P0, PT, R14, RZ, PT ;  /* 0x000000ff0e00720c */ /* 0x004fe40003f05270 */
[----:B-1----:R-:W-:-:S05]  /*130c0*/  P2R R0, PR, RZ, 0x4 ;  /* 0x00000004ff007803 */ /* 0x002fca0000000000 */
[----:B------:R1:W-:Y:S06]  /*130d0*/  STL [R1+0xc], R0 ;  /* 0x00000c0001007387 */ /* 0x0003ec0000100800 */
[----:B------:R-:W-:Y:S05]  /*130e0*/  @P0 BRA `(.L_x_2325) ;  /* 0x0000000400200947 */ /* 0x000fea0003800000 */
[----:B------:R-:W-:-:S03]  /*130f0*/  UMOV UR4, 0xffffffff ;  /* 0xffffffff00047882 */ /* 0x000fc60000000000 */
[----:B------:R-:W-:Y:S05]  /*13100*/  BRA.DIV UR4, `(.L_x_2326) ;  /* 0x0000004204a47947 */ /* 0x000fea000b800000 */
[----:B------:R-:W-:-:S13]  /*13110*/  ELECT P6, URZ, PT ;  /* 0x00000000003f782f */ /* 0x000fda00038c0000 */
.L_x_2425:
[----:B------:R-:W-:Y:S05]  /*13120*/  @!P6 BRA `(.L_x_2325) ;  /* 0x000000040010e947 */ /* 0x000fea0003800000 */
[----:B------:R-:W-:Y:S01]  /*13130*/  IMAD.MOV.U32 R16, RZ, RZ, R7 ;  /* 0x000000ffff107224 */ /* 0x000fe200078e0007 */
[----:B------:R-:W-:Y:S06]  /*13140*/  @!P1 BRA `(.L_x_2327) ;  /* 0x0000000000489947 */ /* 0x000fec0003800000 */
[----:B------:R-:W2:Y:S01]  /*13150*/  LDC R6, c[0x0][0x43c] ;  /* 0x00010f00ff067b82 */ /* 0x000ea20000000800 */
[----:B------:R-:W-:Y:S01]  /*13160*/  ULDC.64 UR4, c[0x0][0x428] ;  /* 0x00010a0000047ab9 */ /* 0x000fe20000000a00 */
[----:B------:R-:W-:Y:S01]  /*13170*/  ULDC.64 UR6, c[0x0][0x208] ;  /* 0x0000820000067ab9 */ /* 0x000fe20000000a00 */
[----:B--2---:R-:W-:-:S13]  /*13180*/  ISETP.NE.AND P0, PT, R6, 0x1, PT ;  /* 0x000000010600780c */ /* 0x004fda0003f05270 */
[----:B0-----:R-:W1:Y:S02]  /*13190*/  @P0 LDC.64 R4, c[0x0][0x440] ;  /* 0x00011000ff040b82 */ /* 0x001e640000000a00 */
[----:B-1----:R-:W-:-:S04]  /*131a0*/  @P0 IMAD.HI.U32 R0, R19, R4, RZ ;  /* 0x0000000413000227 */ /* 0x002fc800078e00ff */
        /* <DEDUP_REMOVED lines=12> */
.L_x_2327:
[----:B-1----:R-:W3:Y:S01]  /*13270*/  LDL R0, [R1+0x4] ;  /* 0x0000040001007983 */ /* 0x002ee20000100800 */
[----:B--2---:R-:W-:Y:S01]  /*13280*/  IMAD R2, R18, 0x8, R17 ;  /* 0x0000000812027824 */ /* 0x004fe200078e0211 */
[----:B---3--:R-:W-:-:S04]  /*13290*/  SHF.L.U32 R0, R0, 0x1f, RZ ;  /* 0x0000001f00007819 */ /* 0x008fc800000006ff */
[----:B------:R-:W1:Y:S02]  /*132a0*/  SYNCS.PHASECHK.TRANS64.TRYWAIT P0, [R2+URZ+0x36840], R0 ;  /* 0x03684000020075a7 */ /* 0x000e64000800017f */
[----:B-1----:R-:W-:Y:S05]  /*132b0*/  @!P0 BRA `(.L_x_2328) ;  /* 0x0000004000588947 */ /* 0x002fea0003800000 */
.L_x_2426:
        /* <DEDUP_REMOVED lines=11> */
.L_x_2329:
[----:B-1----:R-:W-:Y:S01]  /*13370*/  IMAD R0, R18, 0xa800, R17 ;  /* 0x0000a80012007824 */ /* 0x002fe200078e0211 */
[----:B------:R-:W-:Y:S01]  /*13380*/  R2UR UR33, R2 ;  /* 0x00000000022172ca */ /* 0x000fe200000e0000 */
[----:B------:R-:W-:Y:S01]  /*13390*/  UIADD3 UR4, UP0, UR38, 0x370, URZ ;  /* 0x0000037026047890 */ /* 0x000fe2000ff1e03f */
[----:B------:R-:W-:Y:S01]  /*133a0*/  R2UR UR35, R19 ;  /* 0x00000000132372ca */ /* 0x000fe200000e0000 */
[----:B------:R-:W-:Y:S01]  /*133b0*/  UMOV UR6, 0x0 ;  /* 0x0000000000067882 */ /* 0x000fe20000000000 */
[----:B------:R-:W-:Y:S01]  /*133c0*/  R2UR UR8, R0 ;  /* 0x00000000000872ca */ /* 0x000fe200000e0000 */
[----:B------:R-:W-:Y:S01]  /*133d0*/  UIADD3.X UR5, URZ, UR39, URZ, UP0, !UPT ;  /* 0x000000273f057290 */ /* 0x000fe200087fe43f */
[----:B-----5:R-:W-:Y:S01]  /*133e0*/  R2UR UR37, R16 ;  /* 0x00000000102572ca */ /* 0x020fe200000e0000 */
[----:B------:R-:W-:Y:S01]  /*133f0*/  UMOV UR7, 0x14f00000 ;  /* 0x14f0000000077882 */ /* 0x000fe20000000000 */
[----:B------:R-:W-:Y:S01]  /*13400*/  PLOP3.LUT P0, PT, PT, PT, PT, 0x80, 0x0 ;  /* 0x000000000000781c */ /* 0x000fe20003f0f070 */
[----:B------:R-:W-:Y:S01]  /*13410*/  UMOV UR34, URZ ;  /* 0x0000003f00227c82 */ /* 0x000fe20008000000 */
[----:B------:R-:W-:Y:S01]  /*13420*/  UMOV UR18, 0x40 ;  /* 0x0000004000127882 */ /* 0x000fe20000000000 */
[----:B------:R-:W-:Y:S01]  /*13430*/  UMOV UR20, UR36 ;  /* 0x0000002400147c82 */ /* 0x000fe20008000000 */
[----:B------:R-:W-:Y:S01]  /*13440*/  P2R R0, PR, RZ, 0x1 ;  /* 0x00000001ff007803 */ /* 0x000fe20000000000 */
[----:B------:R-:W-:-:S02]  /*13450*/  UIADD3 UR33, UR33, 0x36830, URZ ;  /* 0x0003683021217890 */ /* 0x000fc4000fffe03f */
[----:B------:R-:W-:Y:S02]  /*13460*/  UIMAD UR35, UR35, 0x70, URZ ;  /* 0x00000070232378a4 */ /* 0x000fe4000f8e023f */
[----:B------:R-:W-:Y:S01]  /*13470*/  UIADD3 UR32, UR8, 0x21400, URZ ;  /* 0x0002140008207890 */ /* 0x000fe2000fffe03f */
[----:B------:R2:W-:Y:S01]  /*13480*/  STL [R1+0xc], R0 ;  /* 0x00000c0001007387 */ /* 0x0005e20000100800 */
[----:B------:R-:W-:Y:S02]  /*13490*/  UIADD3 UR16, UR8, 0x24c00, URZ ;  /* 0x00024c0008107890 */ /* 0x000fe4000fffe03f */
[----:B------:R-:W-:Y:S01]  /*134a0*/  UIADD3 UR8, UR8, 0x28400, URZ ;  /* 0x0002840008087890 */ /* 0x000fe2000fffe03f */
[----:B------:R-:W-:Y:S01]  /*134b0*/  UMOV UR21, UR37 ;  /* 0x0000002500157c82 */ /* 0x000fe20008000000 */
[----:B------:R-:W-:Y:S01]  /*134c0*/  UMOV UR17, UR33 ;  /* 0x0000002100117c82 */ /* 0x000fe20008000000 */
[----:B------:R-:W-:Y:S01]  /*134d0*/  UMOV UR19, UR35 ;  /* 0x0000002300137c82 */ /* 0x000fe20008000000 */
[----:B------:R-:W-:Y:S01]  /*134e0*/  UMOV UR10, 0x80 ;  /* 0x00000080000a7882 */ /* 0x000fe20000000000 */
[----:B------:R-:W-:Y:S01]  /*134f0*/  UMOV UR12, UR36 ;  /* 0x00000024000c7c82 */ /* 0x000fe20008000000 */
[----:B------:R-:W-:Y:S01]  /*13500*/  UMOV UR13, UR37 ;  /* 0x00000025000d7c82 */ /* 0x000fe20008000000 */
[----:B------:R-:W-:Y:S01]  /*13510*/  UMOV UR9, UR33 ;  /* 0x0000002100097c82 */ /* 0x000fe20008000000 */
[----:B------:R-:W-:Y:S01]  /*13520*/  UMOV UR11, UR35 ;  /* 0x00000023000b7c82 */ /* 0x000fe20008000000 */
[----:B------:R2:W-:Y:S01]  /*13530*/  UTMALDG.4D [UR32], [UR4], desc[UR6] ;  /* 0x00000620040075b4 */ /* 0x0005e20008019000 */
[----:B------:R2:W-:Y:S01]  /*13540*/  UTMALDG.4D [UR16], [UR4], desc[UR6] ;  /* 0x00000610040075b4 */ /* 0x0005e20008019000 */
[----:B------:R2:W-:Y:S02]  /*13550*/  UTMALDG.4D [UR8], [UR4], desc[UR6] ;  /* 0x00000608040075b4 */ /* 0x0005e40008019000 */
[----:B--2---:R-:W-:Y:S01]  /*13560*/  NOP ;  /* 0x0000000000007918 */ /* 0x004fe20000000000 */
.L_x_2325:
[----:B-1----:R-:W-:Y:S01]  /*13570*/  IADD3 R0, R17, 0x15400, RZ ;  /* 0x0001540011007810 */ /* 0x002fe20007ffe0ff */
[----:B------:R-:W-:Y:S05]  /*13580*/  WARPSYNC.ALL ;  /* 0x0000000000007948 */ /* 0x000fea0003800000 */
[----:B------:R-:W-:Y:S01]  /*13590*/  BAR.SYNC.DEFER_BLOCKING 0x8, 0x180 ;  /* 0x0206000000007b1d */ /* 0x000fe20000010000 */
[----:B------:R-:W-:-:S05]  /*135a0*/  LOP3.LUT P0, RZ, R0, 0x3ff, RZ, 0xc0, !PT ;  /* 0x000003ff00ff7812 */ /* 0x000fca000780c0ff */
[----:B------:R-:W-:Y:S08]  /*135b0*/  BSSY B6, `(.L_x_2330) ;  /* 0x0000012000067945 */ /* 0x000ff00003800000 */
        /* <DEDUP_REMOVED lines=17> */
.L_x_2331:
[----:B------:R-:W-:Y:S05]  /*136d0*/  BSYNC B6 ;  /* 0x0000000000067941 */ /* 0x000fea0003800000 */
.L_x_2330:
[----:B------:R-:W2:Y:S01]  /*136e0*/  LDL.LU R6, [R1+0x1c] ;  /* 0x00001c0001067983 */ /* 0x000ea20000300800 */
[----:B0-----:R-:W0:Y:S08]  /*136f0*/  LDC R7, c[0x0][0x448] ;  /* 0x00011200ff077b82 */ /* 0x001e300000000800 */
[----:B------:R-:W1:Y:S01]  /*13700*/  LDC.64 R2, c[0x0][0x2e0] ;  /* 0x0000b800ff027b82 */ /* 0x000e620000000a00 */
[----:B------:R-:W3:Y:S01]  /*13710*/  LDL R8, [R1+0x24] ;  /* 0x0000240001087983 */ /* 0x000ee20000100800 */
[----:B------:R-:W-:Y:S01]  /*13720*/  USHF.R.S32.HI UR4, URZ, 0x1f, UR36 ;  /* 0x0000001f3f047899 */ /* 0x000fe20008011424 */
[----:B------:R-:W-:Y:S01]  /*13730*/  ULDC.64 UR8, c[0x0][0x2d8] ;  /* 0x0000b60000087ab9 */ /* 0x000fe20000000a00 */
[----:B------:R-:W4:Y:S02]  /*13740*/  S2R R4, SR_TID.X ;  /* 0x0000000000047919 */ /* 0x000f240000002100 */
[----:B------:R-:W-:-:S02]  /*13750*/  UIMAD UR6, UR4, UR8, URZ ;  /* 0x00000008040672a4 */ /* 0x000fc4000f8e023f */
[----:B------:R-:W-:Y:S01]  /*13760*/  UIMAD.WIDE.U32 UR4, UR36, UR8, URZ ;  /* 0x00000008240472a5 */ /* 0x000fe2000f8e003f */
[----:B------:R-:W4:Y:S01]  /*13770*/  S2R R9, SR_TID.X ;  /* 0x0000000000097919 */ /* 0x000f220000002100 */
[----:B------:R-:W-:-:S04]  /*13780*/  UIMAD UR6, UR36, UR9, UR6 ;  /* 0x00000009240672a4 */ /* 0x000fc8000f8e0206 */
[----:B------:R-:W-:Y:S01]  /*13790*/  UIADD3 UR5, UR5, UR6, URZ ;  /* 0x0000000605057290 */ /* 0x000fe2000fffe03f */
[----:B0-----:R-:W-:Y:S02]  /*137a0*/  ISETP.NE.AND P0, PT, R7, 0x1, PT ;  /* 0x000000010700780c */ /* 0x001fe40003f05270 */
[----:B------:R-:W-:Y:S01]  /*137b0*/  ULDC.64 UR6, c[0x0][0x280] ;  /* 0x0000a00000067ab9 */ /* 0x000fe20000000a00 */
[C---:B----4-:R-:W-:Y:S01]  /*137c0*/  LOP3.LUT R5, R4.reuse, 0x7f, RZ, 0xc0, !PT ;  /* 0x0000007f04057812 */ /* 0x050fe200078ec0ff */
[----:B------:R-:W-:-:S03]  /*137d0*/  IMAD.SHL.U32 R4, R4, 0x10, RZ ;  /* 0x0000001004047824 */ /* 0x000fc600078e00ff */
[----:B------:R-:W-:Y:S01]  /*137e0*/  SHF.R.U32.HI R5, RZ, 0x3, R5 ;  /* 0x00000003ff057819 */ /* 0x000fe20000011605 */
[----:B------:R-:W-:-:S03]  /*137f0*/  IMAD.SHL.U32 R9, R9, 0x8, RZ ;  /* 0x0000000809097824 */ /* 0x000fc600078e00ff */
[----:B------:R-:W-:Y:S02]  /*13800*/  LOP3.LUT R4, R5, 0x70, R4, 0xf8, !PT ;  /* 0x0000007005047812 */ /* 0x000fe400078ef804 */
[----:B------:R-:W0:Y:S01]  /*13810*/  @P0 LDC R5, c[0x0][0x44c] ;  /* 0x00011300ff050b82 */ /* 0x000e220000000800 */
[----:B------:R-:W-:-:S04]  /*13820*/  LOP3.LUT R9, R9, 0x38, RZ, 0xc0, !PT ;  /* 0x0000003809097812 */ /* 0x000fc800078ec0ff */
[C---:B------:R-:W-:Y:S02]  /*13830*/  LOP3.LUT R11, R9.reuse, 0x40, RZ, 0xfc, !PT ;  /* 0x00000040090b7812 */ /* 0x040fe400078efcff */
[----:B------:R-:W-:Y:S02]  /*13840*/  LOP3.LUT R9, R9, 0x80, RZ, 0xfc, !PT ;  /* 0x0000008009097812 */ /* 0x000fe400078efcff */
[----:B--2---:R-:W-:-:S05]  /*13850*/  SHF.R.S32.HI R0, RZ, 0x1f, R6 ;  /* 0x0000001fff007819 */ /* 0x004fca0000011406 */
[----:B-1----:R-:W-:-:S04]  /*13860*/  IMAD R0, R0, R2, RZ ;  /* 0x0000000200007224 */ /* 0x002fc800078e02ff */
[C---:B------:R-:W-:Y:S02]  /*13870*/  IMAD R0, R6.reuse, R3, R0 ;  /* 0x0000000306007224 */ /* 0x040fe400078e0200 */
[----:B------:R-:W-:Y:S01]  /*13880*/  IMAD.WIDE.U32 R2, R6, R2, UR4 ;  /* 0x0000000406027e25 */ /* 0x000fe2000f8e0002 */
[----:B------:R-:W-:Y:S01]  /*13890*/  ULDC.64 UR4, c[0x0][0x2d0] ;  /* 0x0000b40000047ab9 */ /* 0x000fe20000000a00 */
[----:B------:R-:W1:Y:S02]  /*138a0*/  @P0 LDC R6, c[0x0][0x450] ;  /* 0x00011400ff060b82 */ /* 0x000e640000000800 */
[----:B------:R-:W-:Y:S01]  /*138b0*/  IMAD.IADD R3, R3, 0x1, R0 ;  /* 0x0000000103037824 */ /* 0x000fe200078e0200 */
[----:B---3--:R-:W-:-:S05]  /*138c0*/  LEA R0, R8, R4, 0x7 ;  /* 0x0000000408007211 */ /* 0x008fca00078e38ff */
[----:B0-----:R-:W-:-:S04]  /*138d0*/  @P0 IMAD.HI.U32 R5, R0, R5, RZ ;  /* 0x0000000500050227 */ /* 0x001fc800078e00ff */
[----:B------:R-:W-:Y:S01]  /*138e0*/  IMAD.MOV.U32 R4, RZ, RZ, R0 ;  /* 0x000000ffff047224 */ /* 0x000fe200078e0000 */
[----:B-1----:R-:W-:Y:S02]  /*138f0*/  @P0 SHF.R.U32.HI R4, RZ, R6, R5 ;  /* 0x00000006ff040219 */ /* 0x002fe40000011605 */
[----:B------:R-:W0:Y:S03]  /*13900*/  S2R R6, SR_TID.X ;  /* 0x0000000000067919 */ /* 0x000e260000002100 */
        /* <DEDUP_REMOVED lines=10> */
[C---:B------:R-:W-:Y:S01]  /*139b0*/  IMAD.WIDE.U32 R2, R0.reuse, UR4, R2 ;  /* 0x0000000400027c25 */ /* 0x040fe2000f8e0002 */
[----:B------:R-:W-:Y:S02]  /*139c0*/  ULDC UR4, c[0x0][0x2b8] ;  /* 0x0000ae0000047ab9 */ /* 0x000fe40000000800 */
[----:B------:R-:W-:Y:S01]  /*139d0*/  ISETP.GE.AND P2, PT, R9, UR4, PT ;  /* 0x0000000409007c0c */ /* 0x000fe2000bf46270 */
[----:B------:R-:W-:Y:S01]  /*139e0*/  IMAD R4, R0, UR5, R4 ;  /* 0x0000000500047c24 */ /* 0x000fe2000f8e0204 */
[----:B------:R1:W5:Y:S01]  /*139f0*/  LDL R9, [R1+0x14] ;  /* 0x0000140001097983 */ /* 0x0003620000100800 */
[----:B0-----:R-:W-:Y:S01]  /*13a00*/  IMAD.SHL.U32 R10, R6, 0x8, RZ ;  /* 0x00000008060a7824 */ /* 0x001fe200078e00ff */
[----:B------:R-:W-:Y:S01]  /*13a10*/  LEA R0, P3, R2, UR6, 0x1 ;  /* 0x0000000602007c11 */ /* 0x000fe2000f8608ff */
[----:B------:R-:W-:Y:S01]  /*13a20*/  IMAD.IADD R4, R3, 0x1, R4 ;  /* 0x0000000103047824 */ /* 0x000fe200078e0204 */
[----:B------:R-:W-:-:S02]  /*13a30*/  ISETP.GE.AND P1, PT, R11, UR4, PT ;  /* 0x000000040b007c0c */ /* 0x000fc4000bf26270 */
[----:B------:R-:W-:-:S04]  /*13a40*/  LOP3.LUT R10, R10, 0x38, RZ, 0xc0, !PT ;  /* 0x000000380a0a7812 */ /* 0x000fc800078ec0ff */
[----:B------:R-:W-:Y:S01]  /*13a50*/  ISETP.GE.AND P0, PT, R10, UR4, PT ;  /* 0x000000040a007c0c */ /* 0x000fe2000bf06270 */
[----:B------:R-:W-:Y:S01]  /*13a60*/  UMOV UR4, 0xffffffff ;  /* 0xffffffff00047882 */ /* 0x000fe20000000000 */
[----:B------:R-:W-:Y:S02]  /*13a70*/  LEA.HI.X R4, R2, UR7, R4, 0x1, P3 ;  /* 0x0000000702047c11 */ /* 0x000fe400098f0c04 */
[----:B-1----:R-:W-:Y:S09]  /*13a80*/  BRA.DIV UR4, `(.L_x_2332) ;  /* 0x0000003a04787947 */ /* 0x002ff2000b800000 */
[----:B------:R-:W2:Y:S01]  /*13a90*/  LDL.LU R8, [R1+0x24] ;  /* 0x0000240001087983 */ /* 0x000ea20000300800 */
[----:B------:R-:W-:Y:S01]  /*13aa0*/  ULDC UR4, c[0x0][0x288] ;  /* 0x0000a20000047ab9 */ /* 0x000fe20000000800 */
[----:B------:R-:W0:Y:S02]  /*13ab0*/  S2R R5, SR_TID.X ;  /* 0x0000000000057919 */ /* 0x000e240000002100 */
[----:B------:R-:W1:Y:S01]  /*13ac0*/  SHFL.IDX PT, R6, R0, RZ, 0x181f ;  /* 0x00181fff00067589 */ /* 0x000e6200000e0000 */
[----:B------:R-:W-:Y:S01]  /*13ad0*/  IMAD R3, R7, UR4, RZ ;  /* 0x0000000407037c24 */ /* 0x000fe2000f8e02ff */
[----:B0-----:R-:W-:-:S04]  /*13ae0*/  LOP3.LUT R5, R5, 0x7f, RZ, 0xc0, !PT ;  /* 0x0000007f05057812 */ /* 0x001fc800078ec0ff */
[----:B------:R-:W-:Y:S02]  /*13af0*/  SHF.R.U32.HI R11, RZ, 0x3, R5 ;  /* 0x00000003ff0b7819 */ /* 0x000fe40000011605 */
[----:B------:R-:W0:Y:S01]  /*13b00*/  SHFL.IDX PT, R5, R4, RZ, 0x181f ;  /* 0x00181fff04057589 */ /* 0x000e2200000e0000 */
[----:B------:R-:W-:Y:S02]  /*13b10*/  ULDC.64 UR6, c[0x0][0x208] ;  /* 0x0000820000067ab9 */ /* 0x000fe40000000a00 */
[----:B--2---:R-:W-:-:S05]  /*13b20*/  IMAD R2, R8, 0x80, R11 ;  /* 0x0000008008027824 */ /* 0x004fca00078e020b */
[----:B------:R-:W-:-:S13]  /*13b30*/  ISETP.GE.AND P4, PT, R2, R3, PT ;  /* 0x000000030200720c */ /* 0x000fda0003f86270 */
[----:B-1----:R-:W-:-:S05]  /*13b40*/  @!P4 LEA R6, P3, R10, R6, 0x1 ;  /* 0x000000060a06c211 */ /* 0x002fca00078608ff */
[----:B0-----:R-:W-:-:S04]  /*13b50*/  @!P4 IMAD.X R5, RZ, RZ, R5, P3 ;  /* 0x000000ffff05c224 */ /* 0x001fc800018e0605 */
[----:B------:R-:W-:Y:S02]  /*13b60*/  @!P4 IMAD.MOV.U32 R7, RZ, RZ, R5 ;  /* 0x000000ffff07c224 */ /* 0x000fe400078e0005 */
[----:B------:R-:W-:-:S03]  /*13b70*/  VIADD R5, R2, 0x10 ;  /* 0x0000001002057836 */ /* 0x000fc60000000000 */
[----:B------:R-:W-:Y:S01]  /*13b80*/  @!PT LDS RZ, [RZ] ;  /* 0x00000000fffff984 */ /* 0x000fe20000000800 */
[----:B-----5:R-:W-:Y:S04]  /*13b90*/  @!P4 LDGSTS.E.BYPASS.LTC128B.128 [R9+0x15400], desc[UR6][R6.64], !P0 ;  /* 0x154000000609cfae */ /* 0x020fe8000c101d46 */
        /* <DEDUP_REMOVED lines=54> */
[----:B0-----:R-:W0:Y:S04]  /*13f00*/  SHFL.IDX PT, R6, R0, 0x6, 0x181f ;  /* 0x00d81f0000067f89 */ /* 0x001e2800000e0000 */
[----:B------:R-:W1:Y:S04]  /*13f10*/  SHFL.IDX PT, R4, R4, 0x7, 0x181f ;  /* 0x00f81f0004047f89 */ /* 0x000e6800000e0000 */
[----:B------:R-:W2:Y:S01]  /*13f20*/  SHFL.IDX PT, R0, R0, 0x7, 0x181f ;  /* 0x00f81f0000007f89 */ /* 0x000ea200000e0000 */
[----:B0-----:R-:W-:-:S05]  /*13f30*/  @!P4 LEA R6, P3, R10, R6, 0x1 ;  /* 0x000000060a06c211 */ /* 0x001fca00078608ff */
[----:B------:R-:W-:-:S04]  /*13f40*/  @!P4 IMAD.X R5, RZ, RZ, R5, P3 ;  /* 0x000000ffff05c224 */ /* 0x000fc800018e0605 */
[----:B------:R-:W-:-:S05]  /*13f50*/  @!P4 IMAD.MOV.U32 R7, RZ, RZ, R5 ;  /* 0x000000ffff07c224 */ /* 0x000fca00078e0005 */
[----:B------:R0:W-:Y:S04]  /*13f60*/  @!P4 LDGSTS.E.BYPASS.LTC128B.128 [R9+0x18400], desc[UR6][R6.64], !P0 ;  /* 0x184000000609cfae */ /* 0x0001e8000c101d46 */
[----:B------:R0:W-:Y:S04]  /*13f70*/  @!P4 LDGSTS.E.BYPASS.LTC128B.128 [R9+0x1c400], desc[UR6][R6.64+0x80], !P1 ;  /* 0x1c4000800609cfae */ /* 0x0001e8000c901d46 */
[----:B-12---:R0:W-:Y:S02]  /*13f80*/  @!P4 LDGSTS.E.BYPASS.LTC128B.128 [R9+0x20400], desc[UR6][R6.64+0x100], !P2 ;  /* 0x204001000609cfae */ /* 0x0061e4000d101d46 */
.L_x_2443:
[----:B------:R-:W-:Y:S01]  /*13f90*/  VIADD R2, R2, 0x70 ;  /* 0x0000007002027836 */ /* 0x000fe20000000000 */
[----:B------:R-:W-:Y:S04]  /*13fa0*/  BSSY B0, `(.L_x_2333) ;  /* 0x000000c000007945 */ /* 0x000fe80003800000 */
[----:B------:R-:W-:-:S13]  /*13fb0*/  ISETP.GE.AND P3, PT, R2, R3, PT ;  /* 0x000000030200720c */ /* 0x000fda0003f66270 */
[----:B------:R-:W-:Y:S05]  /*13fc0*/  @P3 BRA `(.L_x_2334) ;  /* 0x0000000000243947 */ /* 0x000fea0003800000 */
[----:B------:R-:W-:Y:S01]  /*13fd0*/  LEA R2, P3, R10, R0, 0x1 ;  /* 0x000000000a027211 */ /* 0x000fe200078608ff */
        /* <DEDUP_REMOVED lines=8> */
.L_x_2334:
[----:B------:R-:W-:Y:S05]  /*14060*/  BSYNC B0 ;  /* 0x0000000000007941 */ /* 0x000fea0003800000 */
.L_x_2333:
[----:B------:R-:W-:Y:S01]  /*14070*/  NOP ;  /* 0x0000000000007918 */ /* 0x000fe20000000000 */
[----:B------:R-:W-:Y:S01]  /*14080*/  PLOP3.LUT P0, PT, PT, PT, PT, 0x80, 0x0 ;  /* 0x000000000000781c */ /* 0x000fe20003f0f070 */
[----:B0-----:R-:W-:-:S12]  /*14090*/  VIADD R6, R17, 0x36800 ;  /* 0x0003680011067836 */ /* 0x001fd80000000000 */
.L_x_2335:
[----:B------:R-:W-:Y:S02]  /*140a0*/  PLOP3.LUT P1, PT, P1, P0, PT, 0xa2, 0x0 ;  /* 0x000000000000781c */ /* 0x000fe40000f21472 */
[----:B------:R-:W-:-:S08]  /*140b0*/  @P0 R2UR P1, UR4, R17 ;  /* 0x00000000110402ca */ /* 0x000fd00000020000 */
[----:B------:R-:W-:-:S05]  /*140c0*/  @P0 PLOP3.LUT P0, PT, P1, PT, PT, 0x80, 0x0 ;  /* 0x000000000000081c */ /* 0x000fca0000f0f070 */
[----:B------:R-:W-:Y:S01]  /*140d0*/  @!P1 SYNCS.ARRIVE.TRANS64.RED.A0T1 RZ, [UR4+0x36800], RZ ;  /* 0x036800ffffff99a7 */ /* 0x000fe20008200404 */
[----:B------:R-:W-:Y:S07]  /*140e0*/  @!P1 ARRIVES.LDGSTSBAR.64.TRANSCNT [UR4+0x36800] ;  /* 0x03680000ff0099b0 */ /* 0x000fee0008000a84 */
[----:B------:R-:W-:Y:S05]  /*140f0*/  @P0 BRA.U.ANY `(.L_x_2335) ;  /* 0xfffffffd00e80947 */ /* 0x000fea000393ffff */
[----:B-1----:R-:W2:Y:S02]  /*14100*/  LDL.LU R2, [R1+0x28] ;  /* 0x0000280001027983 */ /* 0x002ea40000300800 */
        /* <DEDUP_REMOVED lines=11> */
.L_x_2444:
[----:B------:R-:W-:Y:S05]  /*141c0*/  BSYNC B0 ;  /* 0x0000000000007941 */ /* 0x000fea0003800000 */
.L_x_2336:
[----:B------:R-:W2:Y:S02]  /*141d0*/  LDL R2, [R1+0x20] ;  /* 0x0000200001027983 */ /* 0x000ea40000100800 */
[----:B--2---:R-:W-:-:S13]  /*141e0*/  ISETP.GE.AND P0, PT, R2, 0x2, PT ;  /* 0x000000020200780c */ /* 0x004fda0003f06270 */
[----:B------:R-:W-:Y:S05]  /*141f0*/  @!P0 BRA `(.L_x_2338) ;  /* 0x0000002000b08947 */ /* 0x000fea0003800000 */
[C---:B0-----:R-:W-:Y:S01]  /*14200*/  LOP3.LUT R0, R2.reuse, 0x1, RZ, 0xc0, !PT ;  /* 0x0000000102007812 */ /* 0x041fe200078ec0ff */
[----:B------:R-:W-:-:S03]  /*14210*/  VIADD R7, R2, 0xfffffffe ;  /* 0xfffffffe02077836 */ /* 0x000fc60000000000 */
[----:B------:R-:W-:Y:S01]  /*14220*/  ISETP.NE.U32.AND P0, PT, R0, 0x1, PT ;  /* 0x000000010000780c */ /* 0x000fe20003f05070 */
[----:B------:R-:W-:-:S12]  /*14230*/  IMAD.MOV.U32 R0, RZ, RZ, R7 ;  /* 0x000000ffff007224 */ /* 0x000fd800078e0007 */
[----:B------:R-:W-:Y:S05]  /*14240*/  @!P0 BRA `(.L_x_2339) ;  /* 0x0000000800e08947 */ /* 0x000fea0003800000 */
[----:B------:R-:W2:Y:S04]  /*14250*/  LDL R3, [R1+0xc] ;  /* 0x00000c0001037983 */ /* 0x000ea80000100800 */
[----:B------:R-:W3:Y:S01]  /*14260*/  LDL R2, [R1+0x4] ;  /* 0x0000040001027983 */ /* 0x000ee20000100800 */
[----:B------:R-:W-:Y:S01]  /*14270*/  VIADD R8, R18, 0x1 ;  /* 0x0000000112087836 */ /* 0x000fe20000000000 */
[----:B------:R-:W-:Y:S04]  /*14280*/  BSSY B0, `(.L_x_2340) ;  /* 0x00000b0000007945 */ /* 0x000fe80003800000 */
[----:B------:R-:W-:-:S04]  /*14290*/  ISETP.NE.AND P0, PT, R8, 0x2, PT ;  /* 0x000000020800780c */ /* 0x000fc80003f05270 */
[----:B------:R-:W-:Y:S02]  /*142a0*/  SEL R9, RZ, 0x1, P0 ;  /* 0x00000001ff097807 */ /* 0x000fe40000000000 */
[----:B------:R-:W-:Y:S02]  /*142b0*/  SEL R8, R8, RZ, P0 ;  /* 0x000000ff08087207 */ /* 0x000fe40000000000 */
[----:B--2---:R-:W-:Y:S02]  /*142c0*/  ISETP.NE.AND P1, PT, R3, RZ, PT ;  /* 0x000000ff0300720c */ /* 0x004fe40003f25270 */
[----:B---3--:R-:W-:-:S11]  /*142d0*/  LOP3.LUT R9, R2, R9, RZ, 0x3c, !PT ;  /* 0x0000000902097212 */ /* 0x008fd600078e3cff */
[----:B------:R-:W-:Y:S05]  /*142e0*/  @!P1 BRA `(.L_x_2341) ;  /* 0x0000000800a49947 */ /* 0x000fea0003800000 */
[----:B------:R-:W2:Y:S01]  /*142f0*/  LDL R2, [R1+0x10] ;  /* 0x0000100001027983 */ /* 0x000ea20000100800 */
[----:B------:R-:W-:Y:S01]  /*14300*/  MOV R4, R16 ;  /* 0x0000001000047202 */ /* 0x000fe20000000f00 */
[----:B------:R-:W-:Y:S01]  /*14310*/  IMAD.MOV.U32 R0, RZ, RZ, R7 ;  /* 0x000000ffff007224 */ /* 0x000fe200078e0007 */
[----:B--2---:R-:W-:-:S13]  /*14320*/  ISETP.NE.AND P1, PT, R2, RZ, PT ;  /* 0x000000ff0200720c */ /* 0x004fda0003f25270 */
        /* <DEDUP_REMOVED lines=10> */
[----:B------:R-:W-:Y:S02]  /*143d0*/  @P0 SHF.R.U32.HI R4, RZ, R3, R2 ;  /* 0x00000003ff040219 */ /* 0x000fe40000011602 */
[----:B------:R-:W0:Y:S03]  /*143e0*/  LDC.64 R2, c[0x0][0x418] ;  /* 0x00010600ff027b82 */ /* 0x000e260000000a00 */
[----:B------:R-:W-:-:S04]  /*143f0*/  IMAD.MOV R0, RZ, RZ, -R4 ;  /* 0x000000ffff007224 */ /* 0x000fc800078e0a04 */
[----:B------:R-:W-:Y:S01]  /*14400*/  IMAD R0, R5, R0, R7 ;  /* 0x0000000005007224 */ /* 0x000fe200078e0207 */
[----:B------:R-:W-:Y:S01]  /*14410*/  SHF.R.S32.HI R5, RZ, 0x1f, R4 ;  /* 0x0000001fff057819 */ /* 0x000fe20000011404 */
[----:B--2---:R-:W-:-:S04]  /*14420*/  IMAD R10, R10, UR4, RZ ;  /* 0x000000040a0a7c24 */ /* 0x004fc8000f8e02ff */
[C---:B---3--:R-:W-:Y:S02]  /*14430*/  IMAD R10, R11.reuse, UR5, R10 ;  /* 0x000000050b0a7c24 */ /* 0x048fe4000f8e020a */
[----:B------:R-:W-:-:S04]  /*14440*/  IMAD.WIDE.U32 R4, R11, UR4, R4 ;  /* 0x000000040b047c25 */ /* 0x000fc8000f8e0004 */
[----:B------:R-:W-:Y:S01]  /*14450*/  IMAD.IADD R5, R10, 0x1, R5 ;  /* 0x000000010a057824 */ /* 0x000fe200078e0205 */
[----:B0-----:R-:W-:-:S04]  /*14460*/  LEA R2, P0, R4, R2, 0x2 ;  /* 0x0000000204027211 */ /* 0x001fc800078010ff */
[----:B------:R-:W-:-:S05]  /*14470*/  LEA.HI.X R3, R4, R3, R5, 0x2, P0 ;  /* 0x0000000304037211 */ /* 0x000fca00000f1405 */
[----:B------:R0:W5:Y:S04]  /*14480*/  LDG.E R4, desc[UR6][R2.64] ;  /* 0x0000000602047981 */ /* 0x000168000c1e1900 */
.L_x_2342:
[----:B0-----:R-:W-:Y:S01]  /*14490*/  IMAD R2, R8, 0x8, R17 ;  /* 0x0000000808027824 */ /* 0x001fe200078e0211 */
[----:B------:R-:W-:Y:S01]  /*144a0*/  SHF.L.U32 R3, R9, 0x1f, RZ ;  /* 0x0000001f09037819 */ /* 0x000fe200000006ff */
[----:B------:R-:W-:Y:S03]  /*144b0*/  BSSY B1, `(.L_x_2343) ;  /* 0x0000003000017945 */ /* 0x000fe60003800000 */
[----:B------:R-:W0:Y:S02]  /*144c0*/  SYNCS.PHASECHK.TRANS64.TRYWAIT P0, [R2+URZ+0x36840], R3 ;  /* 0x03684003020075a7 */ /* 0x000e24000800017f */
[----:B0-----:R-:W-:Y:S05]  /*144d0*/  @!P0 BRA `(.L_x_2344) ;  /* 0x0000003800c48947 */ /* 0x001fea0003800000 */
.L_x_2445:
[----:B------:R-:W-:Y:S05]  /*144e0*/  BSYNC B1 ;  /* 0x0000000000017941 */ /* 0x000fea0003800000 */
.L_x_2343:
        /* <DEDUP_REMOVED lines=12> */
.L_x_2346:
[----:B------:R-:W-:Y:S05]  /*145b0*/  BSYNC B1 ;  /* 0x0000000000017941 */ /* 0x000fea0003800000 */
.L_x_2345:
[----:B------:R-:W-:Y:S01]  /*145c0*/  IMAD.MOV.U32 R10, RZ, RZ, RZ ;  /* 0x000000ffff0a7224 */ /* 0x000fe200078e00ff */
[----:B------:R-:W-:Y:S01]  /*145d0*/  R2UR UR11, R0 ;  /* 0x00000000000b72ca */ /* 0x000fe200000e0000 */
[----:B0-----:R-:W-:Y:S01]  /*145e0*/  IMAD R3, R8, 0xa800, R17 ;  /* 0x0000a80008037824 */ /* 0x001fe200078e0211 */
[----:B------:R-:W-:Y:S01]  /*145f0*/  UIADD3 UR4, UP0, UR38, 0x370, URZ ;  /* 0x0000037026047890 */ /* 0x000fe2000ff1e03f */
[----:B------:R-:W-:Y:S01]  /*14600*/  PLOP3.LUT P0, PT, PT, PT, PT, 0x80, 0x0 ;  /* 0x000000000000781c */ /* 0x000fe20003f0f070 */
[----:B------:R-:W-:Y:S01]  /*14610*/  VIADD R2, R2, 0x36830 ;  /* 0x0003683002027836 */ /* 0x000fe20000000000 */
[----:B------:R-:W-:Y:S01]  /*14620*/  R2UR UR10, R10 ;  /* 0x000000000a0a72ca */ /* 0x000fe200000e0000 */
[----:B------:R-:W-:Y:S01]  /*14630*/  VIADD R5, R3, 0x21400 ;  /* 0x0002140003057836 */ /* 0x000fe20000000000 */
[----:B------:R-:W-:Y:S01]  /*14640*/  UIADD3.X UR5, URZ, UR39, URZ, UP0, !UPT ;  /* 0x000000273f057290 */ /* 0x000fe200087fe43f */
[----:B------:R-:W-:Y:S01]  /*14650*/  UMOV UR6, 0x0 ;  /* 0x0000000000067882 */ /* 0x000fe20000000000 */
[----:B------:R-:W-:-:S04]  /*14660*/  UMOV UR7, 0x14f00000 ;  /* 0x14f0000000077882 */ /* 0x000fc80000000000 */
[----:B------:R-:W-:-:S12]  /*14670*/  UIMAD UR11, UR11, 0x70, URZ ;  /* 0x000000700b0b78a4 */ /* 0x000fd8000f8e023f */
.L_x_2347:
[----:B------:R-:W-:-:S13]  /*14680*/  @P0 ELECT P2, URZ, PT ;  /* 0x00000000003f082f */ /* 0x000fda0003840000 */
[----:B-----5:R-:W-:Y:S01]  /*14690*/  @P2 R2UR UR13, R4 ;  /* 0x00000000040d22ca */ /* 0x020fe200000e0000 */
[----:B------:R-:W-:Y:S01]  /*146a0*/  UMOV UR12, UR36 ;  /* 0x00000024000c7c82 */ /* 0x000fe20008000000 */
        /* <DEDUP_REMOVED lines=12> */
.L_x_2348:
[----:B------:R-:W-:-:S13]  /*14770*/  @P0 ELECT P2, URZ, PT ;  /* 0x00000000003f082f */ /* 0x000fda0003840000 */
[----:B------:R-:W-:Y:S01]  /*14780*/  @P2 R2UR UR13, R4 ;  /* 0x00000000040d22ca */ /* 0x000fe200000e0000 */
[----:B------:R-:W-:Y:S01]  /*14790*/  UMOV UR12, UR36 ;  /* 0x00000024000c7c82 */ /* 0x000fe20008000000 */
[----:B------:R-:W-:Y:S02]  /*147a0*/  @P2 R2UR UR9, R2 ;  /* 0x00000000020922ca */ /* 0x000fe400000e0000 */
[----:B------:R-:W-:Y:S02]  /*147b0*/  @P2 R2UR UR8, R5 ;  /* 0x00000000050822ca */ /* 0x000fe400000e0000 */
[----:B------:R-:W-:Y:S02]  /*147c0*/  @P2 PLOP3.LUT P0, PT, P2, PT, PT, 0x8, 0x0 ;  /* 0x000000000000281c */ /* 0x000fe4000170e170 */
        /* <DEDUP_REMOVED lines=9> */
.L_x_2349:
        /* <DEDUP_REMOVED lines=15> */
.L_x_2446:
[----:B------:R-:W-:Y:S05]  /*14950*/  BSYNC B1 ;  /* 0x0000000000017941 */ /* 0x000fea0003800000 */
.L_x_2350:
        /* <DEDUP_REMOVED lines=12> */
.L_x_2353:
[----:B------:R-:W-:Y:S05]  /*14a20*/  BSYNC B1 ;  /* 0x0000000000017941 */ /* 0x000fea0003800000 */
.L_x_2352:
[----:B------:R-:W-:Y:S01]  /*14a30*/  R2UR UR6, R12 ;  /* 0x000000000c0672ca */ /* 0x000fe200000e0000 */
[C-C-:B0-----:R-:W-:Y:S01]  /*14a40*/  IMAD R2, R18.reuse, 0x8, R17.reuse ;  /* 0x0000000812027824 */ /* 0x141fe200078e0211 */
        /* <DEDUP_REMOVED lines=9> */
.L_x_2354:
        /* <DEDUP_REMOVED lines=15> */
.L_x_2355:
        /* <DEDUP_REMOVED lines=15> */
.L_x_2356:
        /* <DEDUP_REMOVED lines=10> */
[----:B------:R-:W-:Y:S01]  /*14d60*/  MOV R16, R4 ;  /* 0x0000000400107202 */ /* 0x000fe20000000f00 */
[----:B------:R-:W-:-:S07]  /*14d70*/  IMAD.MOV.U32 R19, RZ, RZ, R0 ;  /* 0x000000ffff137224 */ /* 0x000fce00078e0000 */
.L_x_2341:
[----:B------:R-:W-:Y:S05]  /*14d80*/  BSYNC B0 ;  /* 0x0000000000007941 */ /* 0x000fea0003800000 */
.L_x_2340:
[----:B------:R-:W2:Y:S01]  /*14d90*/  LDL.LU R0, [R1+0x20] ;  /* 0x0000200001007983 */ /* 0x000ea20000300800 */
[----:B------:R-:W-:-:S03]  /*14da0*/  IMAD.MOV.U32 R18, RZ, RZ, R8 ;  /* 0x000000ffff127224 */ /* 0x000fc600078e0008 */
[----:B------:R0:W-:Y:S02]  /*14db0*/  STL [R1+0x4], R9 ;  /* 0x0000040901007387 */ /* 0x0001e40000100800 */
[----:B0-2---:R-:W-:-:S07]  /*14dc0*/  VIADD R0, R0, 0xfffffffd ;  /* 0xfffffffd00007836 */ /* 0x005fce0000000000 */
.L_x_2339:
[----:B------:R-:W-:Y:S01]  /*14dd0*/  ISETP.NE.AND P0, PT, R7, RZ, PT ;  /* 0x000000ff0700720c */ /* 0x000fe20003f05270 */
[----:B------:R-:W-:-:S12]  /*14de0*/  BSSY B0, `(.L_x_2338) ;  /* 0x000016d000007945 */ /* 0x000fd80003800000 */
[----:B------:R-:W-:Y:S05]  /*14df0*/  @!P0 BRA `(.L_x_2357) ;  /* 0x0000001400ac8947 */ /* 0x000fea0003800000 */
[----:B------:R-:W-:-:S07]  /*14e00*/  IMAD.MOV.U32 R8, RZ, RZ, R16 ;  /* 0x000000ffff087224 */ /* 0x000fce00078e0010 */
.L_x_2392:
        /* <DEDUP_REMOVED lines=8> */
[----:B--2---:R-:W-:Y:S02]  /*14e90*/  ISETP.NE.AND P1, PT, R3, RZ, PT ;  /* 0x000000ff0300720c */ /* 0x004fe40003f25270 */
[----:B---3--:R-:W-:-:S11]  /*14ea0*/  LOP3.LUT R5, R2, R5, RZ, 0x3c, !PT ;  /* 0x0000000502057212 */ /* 0x008fd600078e3cff */
[----:B0-----:R-:W-:Y:S05]  /*14eb0*/  @!P1 BRA `(.L_x_2359) ;  /* 0x0000000800a09947 */ /* 0x001fea0003800000 */
[----:B------:R-:W2:Y:S01]  /*14ec0*/  LDL R2, [R1+0x10] ;  /* 0x0000100001027983 */ /* 0x000ea20000100800 */
[----:B------:R-:W-:Y:S01]  /*14ed0*/  IMAD.MOV.U32 R7, RZ, RZ, R0 ;  /* 0x000000ffff077224 */ /* 0x000fe200078e0000 */
[----:B--2---:R-:W-:-:S13]  /*14ee0*/  ISETP.NE.AND P1, PT, R2, RZ, PT ;  /* 0x000000ff0200720c */ /* 0x004fda0003f25270 */
        /* <DEDUP_REMOVED lines=22> */
.L_x_2360:
[----:B------:R-:W-:Y:S01]  /*15050*/  IMAD R3, R4, 0x8, R17 ;  /* 0x0000000804037824 */ /* 0x000fe200078e0211 */
[----:B------:R-:W-:Y:S01]  /*15060*/  SHF.L.U32 R2, R5, 0x1f, RZ ;  /* 0x0000001f05027819 */ /* 0x000fe200000006ff */
[----:B------:R-:W-:Y:S03]  /*15070*/  BSSY B2, `(.L_x_2361) ;  /* 0x0000003000027945 */ /* 0x000fe60003800000 */
[----:B------:R-:W1:Y:S02]  /*15080*/  SYNCS.PHASECHK.TRANS64.TRYWAIT P0, [R3+URZ+0x36840], R2 ;  /* 0x03684002030075a7 */ /* 0x000e64000800017f */
[----:B-1----:R-:W-:Y:S05]  /*15090*/  @!P0 BRA `(.L_x_2362) ;  /* 0x0000002c00fc8947 */ /* 0x002fea0003800000 */
.L_x_2447:
[----:B------:R-:W-:Y:S05]  /*150a0*/  BSYNC B2 ;  /* 0x0000000000027941 */ /* 0x000fea0003800000 */
.L_x_2361:
        /* <DEDUP_REMOVED lines=12> */
.L_x_2364:
[----:B------:R-:W-:Y:S05]  /*15170*/  BSYNC B2 ;  /* 0x0000000000027941 */ /* 0x000fea0003800000 */
.L_x_2363:
[----:B------:R-:W-:Y:S01]  /*15180*/  MOV R12, RZ ;  /* 0x000000ff000c7202 */ /* 0x000fe20000000f00 */
[----:B------:R-:W-:Y:S01]  /*15190*/  IMAD R9, R4, 0xa800, R17 ;  /* 0x0000a80004097824 */ /* 0x000fe200078e0211 */
[----:B------:R-:W-:Y:S01]  /*151a0*/  UIADD3 UR4, UP0, UR38, 0x370, URZ ;  /* 0x0000037026047890 */ /* 0x000fe2000ff1e03f */
        /* <DEDUP_REMOVED lines=8> */
.L_x_2365:
        /* <DEDUP_REMOVED lines=16> */
.L_x_2366:
        /* <DEDUP_REMOVED lines=16> */
.L_x_2367:
        /* <DEDUP_REMOVED lines=16> */
.L_x_2448:
[----:B------:R-:W-:Y:S05]  /*15530*/  BSYNC B2 ;  /* 0x0000000000027941 */ /* 0x000fea0003800000 */
.L_x_2368:
        /* <DEDUP_REMOVED lines=11> */
.L_x_2371:
[----:B------:R-:W-:Y:S05]  /*155f0*/  BSYNC B2 ;  /* 0x0000000000027941 */ /* 0x000fea0003800000 */
.L_x_2370:
[----:B------:R-:W-:Y:S01]  /*15600*/  R2UR UR10, R12 ;  /* 0x000000000c0a72ca */ /* 0x000fe200000e0000 */
[----:B------:R-:W-:Y:S01]  /*15610*/  IMAD R18, R18, 0xa800, R17 ;  /* 0x0000a80012127824 */ /* 0x000fe200078e0211 */
[----:B------:R-:W-:Y:S01]  /*15620*/  R2UR UR6, R10 ;  /* 0x000000000a0672ca */ /* 0x000fe200000e0000 */
[----:B------:R-:W-:Y:S01]  /*15630*/  UIADD3 UR4, UP0, UR38, 0x470, URZ ;  /* 0x0000047026047890 */ /* 0x000fe2000ff1e03f */
[----:B------:R-:W-:Y:S01]  /*15640*/  R2UR UR7, R11 ;  /* 0x000000000b0772ca */ /* 0x000fe200000e0000 */
[----:B0-----:R-:W-:Y:S01]  /*15650*/  IMAD R3, R19, 0x70, RZ ;  /* 0x0000007013037824 */ /* 0x001fe200078e02ff */
[----:B------:R-:W-:Y:S01]  /*15660*/  PLOP3.LUT P0, PT, PT, PT, PT, 0x80, 0x0 ;  /* 0x000000000000781c */ /* 0x000fe20003f0f070 */
[----:B------:R-:W-:Y:S01]  /*15670*/  VIADD R2, R2, 0x50 ;  /* 0x0000005002027836 */ /* 0x000fe20000000000 */
[----:B------:R-:W-:Y:S01]  /*15680*/  IADD3 R9, R18, 0x400, RZ ;  /* 0x0000040012097810 */ /* 0x000fe20007ffe0ff */
[----:B------:R-:W-:-:S12]  /*15690*/  UIADD3.X UR5, URZ, UR39, URZ, UP0, !UPT ;  /* 0x000000273f057290 */ /* 0x000fd800087fe43f */
.L_x_2372:
        /* <DEDUP_REMOVED lines=15> */
.L_x_2373:
        /* <DEDUP_REMOVED lines=15> */
.L_x_2374:
        /* <DEDUP_REMOVED lines=12> */
.L_x_2359:
[----:B------:R-:W-:Y:S05]  /*15940*/  BSYNC B1 ;  /* 0x0000000000017941 */ /* 0x000fea0003800000 */
.L_x_2358:
[----:B------:R-:W2:Y:S01]  /*15950*/  LDL R2, [R1+0xc] ;  /* 0x00000c0001027983 */ /* 0x000ea20000100800 */
[----:B------:R-:W-:Y:S01]  /*15960*/  VIADD R18, R4, 0x1 ;  /* 0x0000000104127836 */ /* 0x000fe20000000000 */
[----:B------:R-:W-:Y:S04]  /*15970*/  BSSY B1, `(.L_x_2375) ;  /* 0x00000b0000017945 */ /* 0x000fe80003800000 */
[----:B------:R-:W-:-:S04]  /*15980*/  ISETP.NE.AND P0, PT, R18, 0x2, PT ;  /* 0x000000021200780c */ /* 0x000fc80003f05270 */
[----:B------:R-:W-:Y:S02]  /*15990*/  SEL R18, R18, RZ, P0 ;  /* 0x000000ff12127207 */ /* 0x000fe40000000000 */
[----:B--2---:R-:W-:Y:S02]  /*159a0*/  ISETP.NE.AND P1, PT, R2, RZ, PT ;  /* 0x000000ff0200720c */ /* 0x004fe40003f25270 */
[----:B------:R-:W-:-:S04]  /*159b0*/  SEL R2, RZ, 0x1, P0 ;  /* 0x00000001ff027807 */ /* 0x000fc80000000000 */
[----:B------:R-:W-:-:S05]  /*159c0*/  LOP3.LUT R10, R5, R2, RZ, 0x3c, !PT ;  /* 0x00000002050a7212 */ /* 0x000fca00078e3cff */
[----:B------:R0:W-:Y:S02]  /*159d0*/  STL [R1+0x4], R10 ;  /* 0x0000040a01007387 */ /* 0x0001e40000100800 */
[----:B------:R-:W-:Y:S05]  /*159e0*/  @!P1 BRA `(.L_x_2376) ;  /* 0x0000000800a09947 */ /* 0x000fea0003800000 */
[----:B------:R-:W2:Y:S01]  /*159f0*/  LDL R3, [R1+0x10] ;  /* 0x0000100001037983 */ /* 0x000ea20000100800 */
[----:B------:R-:W-:Y:S01]  /*15a00*/  VIADD R7, R0, 0xffffffff ;  /* 0xffffffff00077836 */ /* 0x000fe20000000000 */
[----:B--2---:R-:W-:-:S13]  /*15a10*/  ISETP.NE.AND P1, PT, R3, RZ, PT ;  /* 0x000000ff0300720c */ /* 0x004fda0003f25270 */
[----:B------:R-:W-:Y:S05]  /*15a20*/  @!P1 BRA `(.L_x_2377) ;  /* 0x0000000000549947 */ /* 0x000fea0003800000 */
[----:B------:R-:W2:Y:S01]  /*15a30*/  LDL R12, [R1+0x8] ;  /* 0x00000800010c7983 */ /* 0x000ea20000100800 */
[----:B------:R-:W1:Y:S01]  /*15a40*/  LDC R9, c[0x0][0x43c] ;  /* 0x00010f00ff097b82 */ /* 0x000e620000000800 */
[----:B------:R-:W-:Y:S02]  /*15a50*/  ULDC.64 UR4, c[0x0][0x428] ;  /* 0x00010a0000047ab9 */ /* 0x000fe40000000a00 */
[----:B------:R-:W3:Y:S01]  /*15a60*/  LDL R11, [R1] ;  /* 0x00000000010b7983 */ /* 0x000ee20000100800 */
[----:B------:R-:W-:Y:S01]  /*15a70*/  ULDC.64 UR6, c[0x0][0x208] ;  /* 0x0000820000067ab9 */ /* 0x000fe20000000a00 */
[----:B-1----:R-:W-:-:S13]  /*15a80*/  ISETP.NE.AND P0, PT, R9, 0x1, PT ;  /* 0x000000010900780c */ /* 0x002fda0003f05270 */
[----:B------:R-:W1:Y:S02]  /*15a90*/  @P0 LDC.64 R2, c[0x0][0x440] ;  /* 0x00011000ff020b82 */ /* 0x000e640000000a00 */
[----:B-1----:R-:W-:-:S04]  /*15aa0*/  @P0 IMAD.HI.U32 R8, R7, R2, RZ ;  /* 0x0000000207080227 */ /* 0x002fc800078e00ff */
        /* <DEDUP_REMOVED lines=13> */
.L_x_2377:
[----:B------:R-:W-:Y:S01]  /*15b80*/  IMAD R2, R18, 0x8, R17 ;  /* 0x0000000812027824 */ /* 0x000fe200078e0211 */
[----:B------:R-:W-:Y:S01]  /*15b90*/  SHF.L.U32 R3, R10, 0x1f, RZ ;  /* 0x0000001f0a037819 */ /* 0x000fe200000006ff */
[----:B------:R-:W-:Y:S03]  /*15ba0*/  BSSY B2, `(.L_x_2378) ;  /* 0x0000003000027945 */ /* 0x000fe60003800000 */
[----:B------:R-:W2:Y:S02]  /*15bb0*/  SYNCS.PHASECHK.TRANS64.TRYWAIT P0, [R2+URZ+0x36840], R3 ;  /* 0x03684003020075a7 */ /* 0x000ea4000800017f */
[----:B--2---:R-:W-:Y:S05]  /*15bc0*/  @!P0 BRA `(.L_x_2379) ;  /* 0x0000002400588947 */ /* 0x004fea0003800000 */
.L_x_2449:
[----:B------:R-:W-:Y:S05]  /*15bd0*/  BSYNC B2 ;  /* 0x0000000000027941 */ /* 0x000fea0003800000 */
.L_x_2378:
        /* <DEDUP_REMOVED lines=12> */
.L_x_2381:
[----:B------:R-:W-:Y:S05]  /*15ca0*/  BSYNC B2 ;  /* 0x0000000000027941 */ /* 0x000fea0003800000 */
.L_x_2380:
[----:B------:R-:W-:Y:S01]  /*15cb0*/  MOV R12, RZ ;  /* 0x000000ff000c7202 */ /* 0x000fe20000000f00 */
[C---:B--2---:R-:W-:Y:S01]  /*15cc0*/  IMAD R3, R18.reuse, 0x8, R6 ;  /* 0x0000000812037824 */ /* 0x044fe200078e0206 */
[----:B------:R-:W-:Y:S01]  /*15cd0*/  UIADD3 UR4, UP0, UR38, 0x370, URZ ;  /* 0x0000037026047890 */ /* 0x000fe2000ff1e03f */
[----:B------:R-:W-:Y:S01]  /*15ce0*/  IMAD R9, R18, 0xa800, R17 ;  /* 0x0000a80012097824 */ /* 0x000fe200078e0211 */
[----:B------:R-:W-:Y:S01]  /*15cf0*/  R2UR UR10, R12 ;  /* 0x000000000c0a72ca */ /* 0x000fe200000e0000 */
[----:B------:R-:W-:Y:S01]  /*15d00*/  VIADD R3, R3, 0x30 ;  /* 0x0000003003037836 */ /* 0x000fe20000000000 */
[----:B------:R-:W-:Y:S01]  /*15d10*/  PLOP3.LUT P0, PT, PT, PT, PT, 0x80, 0x0 ;  /* 0x000000000000781c */ /* 0x000fe20003f0f070 */
[----:B------:R-:W-:Y:S01]  /*15d20*/  IMAD R2, R7, 0x70, RZ ;  /* 0x0000007007027824 */ /* 0x000fe200078e02ff */
[----:B------:R-:W-:Y:S01]  /*15d30*/  UIADD3.X UR5, URZ, UR39, URZ, UP0, !UPT ;  /* 0x000000273f057290 */ /* 0x000fe200087fe43f */
[----:B0-----:R-:W-:Y:S01]  /*15d40*/  VIADD R10, R9, 0x21400 ;  /* 0x00021400090a7836 */ /* 0x001fe20000000000 */
[----:B------:R-:W-:Y:S01]  /*15d50*/  UMOV UR6, 0x0 ;  /* 0x0000000000067882 */ /* 0x000fe20000000000 */
[----:B------:R-:W-:-:S09]  /*15d60*/  UMOV UR7, 0x14f00000 ;  /* 0x14f0000000077882 */ /* 0x000fd20000000000 */
.L_x_2382:
        /* <DEDUP_REMOVED lines=16> */
.L_x_2383:
        /* <DEDUP_REMOVED lines=16> */
.L_x_2384:
        /* <DEDUP_REMOVED lines=15> */
.L_x_2450:
[----:B------:R-:W-:Y:S05]  /*16060*/  BSYNC B2 ;  /* 0x0000000000027941 */ /* 0x000fea0003800000 */
.L_x_2385:
        /* <DEDUP_REMOVED lines=11> */
.L_x_2388:
[----:B------:R-:W-:Y:S05]  /*16120*/  BSYNC B2 ;  /* 0x0000000000027941 */ /* 0x000fea0003800000 */
.L_x_2387:
        /* <DEDUP_REMOVED lines=8> */
[----:B------:R-:W-:Y:S01]  /*161b0*/  IADD3 R2, R2, 0x50, RZ ;  /* 0x0000005002027810 */ /* 0x000fe20007ffe0ff */
[----:B------:R-:W-:-:S12]  /*161c0*/  UIADD3.X UR5, URZ, UR39, URZ, UP0, !UPT ;  /* 0x000000273f057290 */ /* 0x000fd800087fe43f */
.L_x_2389:
        /* <DEDUP_REMOVED lines=15> */
.L_x_2390:
        /* <DEDUP_REMOVED lines=15> */
.L_x_2391:
        /* <DEDUP_REMOVED lines=12> */
.L_x_2376:
[----:B------:R-:W-:Y:S05]  /*16470*/  BSYNC B1 ;  /* 0x0000000000017941 */ /* 0x000fea0003800000 */
.L_x_2375:
[C---:B------:R-:W-:Y:S01]  /*16480*/  ISETP.GT.AND P0, PT, R0.reuse, 0x1, PT ;  /* 0x000000010000780c */ /* 0x040fe20003f04270 */
[----:B------:R-:W-:-:S12]  /*16490*/  VIADD R0, R0, 0xfffffffe ;  /* 0xfffffffe00007836 */ /* 0x000fd80000000000 */
[----:B------:R-:W-:Y:S05]  /*164a0*/  @P0 BRA `(.L_x_2392) ;  /* 0xffffffe800580947 */ /* 0x000fea000383ffff */
.L_x_2357:
[----:B------:R-:W-:Y:S05]  /*164b0*/  BSYNC B0 ;  /* 0x0000000000007941 */ /* 0x000fea0003800000 */
.L_x_2338:
[----:B0-----:R-:W0:Y:S01]  /*164c0*/  S2R R0, SR_TID.X ;  /* 0x0000000000007919 */ /* 0x001e220000002100 */
[----:B------:R-:W-:Y:S01]  /*164d0*/  BSSY B0, `(.L_x_2393) ;  /* 0x0000012000007945 */ /* 0x000fe20003800000 */
[----:B0-----:R-:W-:-:S04]  /*164e0*/  LOP3.LUT R6, R0, 0x7f, RZ, 0xc0, !PT ;  /* 0x0000007f00067812 */ /* 0x001fc800078ec0ff */
[----:B------:R-:W-:-:S13]  /*164f0*/  ISETP.NE.AND P1, PT, R6, RZ, PT ;  /* 0x000000ff0600720c */ /* 0x000fda0003f25270 */
[----:B------:R-:W-:Y:S05]  /*16500*/  @P1 BRA `(.L_x_2394) ;  /* 0x0000000000381947 */ /* 0x000fea0003800000 */
[----:B------:R-:W0:Y:S01]  /*16510*/  S2R R3, SR_LANEID ;  /* 0x0000000000037919 */ /* 0x000e220000000000 */
[----:B------:R-:W-:Y:S01]  /*16520*/  VOTEU.ANY UR4, UPT, PT ;  /* 0x0000000000047886 */ /* 0x000fe200038e0100 */
[----:B------:R-:W1:Y:S01]  /*16530*/  LDC.64 R4, c[0x0][0xc80] ;  /* 0x00032000ff047b82 */ /* 0x000e620000000a00 */
[----:B------:R-:W0:Y:S01]  /*16540*/  FLO.U32 R0, UR4 ;  /* 0x0000000400007d00 */ /* 0x000e2200080e0000 */
[----:B------:R-:W-:-:S07]  /*16550*/  ULDC.64 UR6, c[0x0][0x208] ;  /* 0x0000820000067ab9 */ /* 0x000fce0000000a00 */
[----:B------:R-:W1:Y:S01]  /*16560*/  POPC R2, UR4 ;  /* 0x0000000400027d09 */ /* 0x000e620008000000 */
[----:B0-----:R-:W-:-:S13]  /*16570*/  ISETP.EQ.U32.AND P0, PT, R0, R3, PT ;  /* 0x000000030000720c */ /* 0x001fda0003f02070 */
[----:B-1----:R-:W2:Y:S01]  /*16580*/  @P0 ATOMG.E.ADD.STRONG.GPU PT, R5, desc[UR6][R4.64], R2 ;  /* 0x00000002040509a8 */ /* 0x002ea200081ee1c6 */
[----:B------:R-:W0:Y:S02]  /*16590*/  S2R R3, SR_LTMASK ;  /* 0x0000000000037919 */ /* 0x000e240000003900 */
[----:B0-----:R-:W-:-:S06]  /*165a0*/  LOP3.LUT R3, R3, UR4, RZ, 0xc0, !PT ;  /* 0x0000000403037c12 */ /* 0x001fcc000f8ec0ff */
[----:B------:R-:W0:Y:S01]  /*165b0*/  POPC R3, R3 ;  /* 0x0000000300037309 */ /* 0x000e220000000000 */
[----:B--2---:R-:W0:Y:S02]  /*165c0*/  SHFL.IDX PT, R0, R5, R0, 0x1f ;  /* 0x00001f0005007589 */ /* 0x004e2400000e0000 */
[----:B0-----:R-:W-:-:S05]  /*165d0*/  IADD3 R0, R0, UR40, R3 ;  /* 0x0000002800007c10 */ /* 0x001fca000fffe003 */
[----:B------:R0:W-:Y:S02]  /*165e0*/  STL [R1+0x18], R0 ;  /* 0x0000180001007387 */ /* 0x0001e40000100800 */
.L_x_2394:
[----:B------:R-:W-:Y:S05]  /*165f0*/  BSYNC B0 ;  /* 0x0000000000007941 */ /* 0x000fea0003800000 */
.L_x_2393:
[----:B0-----:R-:W2:Y:S01]  /*16600*/  LDL.LU R0, [R1+0xc] ;  /* 0x00000c0001007983 */ /* 0x001ea20000300800 */
[----:B------:R-:W-:Y:S01]  /*16610*/  BSSY B0, `(.L_x_2395) ;  /* 0x0000047000007945 */ /* 0x000fe20003800000 */
[----:B--2---:R-:W-:-:S13]  /*16620*/  ISETP.NE.AND P0, PT, R0, RZ, PT ;  /* 0x000000ff0000720c */ /* 0x004fda0003f05270 */
        /* <DEDUP_REMOVED lines=8> */
.L_x_2451:
[----:B------:R-:W-:Y:S05]  /*166b0*/  BSYNC B1 ;  /* 0x0000000000017941 */ /* 0x000fea0003800000 */
.L_x_2397:
        /* <DEDUP_REMOVED lines=9> */
.L_x_2400:
[----:B------:R-:W-:Y:S05]  /*16750*/  BSYNC B1 ;  /* 0x0000000000017941 */ /* 0x000fea0003800000 */
.L_x_2399:
        /* <DEDUP_REMOVED lines=10> */
.L_x_2401:
        /* <DEDUP_REMOVED lines=15> */
.L_x_2402:
        /* <DEDUP_REMOVED lines=11> */
[----:B------:R-:W-:Y:S01]  /*169a0*/  UMOV UR6, 0x0 ;  /* 0x0000000000067882 */ /* 0x000fe20000000000 */
[----:B------:R-:W-:Y:S01]  /*169b0*/  IADD3 R0, R0, 0x7400, RZ ;  /* 0x0000740000007810 */ /* 0x000fe20007ffe0ff */
[----:B------:R-:W-:Y:S01]  /*169c0*/  UMOV UR7, 0x14f00000 ;  /* 0x14f0000000077882 */ /* 0x000fe20000000000 */
[----:B------:R-:W-:-:S09]  /*169d0*/  UMOV UR10, 0x80 ;  /* 0x00000080000a7882 */ /* 0x000fd20000000000 */
.L_x_2403:
        /* <DEDUP_REMOVED lines=10> */
.L_x_2396:
[----:B------:R-:W-:Y:S05]  /*16a80*/  BSYNC B0 ;  /* 0x0000000000007941 */ /* 0x000fea0003800000 */
.L_x_2395:
[----:B------:R-:W2:Y:S01]  /*16a90*/  LDL.LU R3, [R1+0x4] ;  /* 0x0000040001037983 */ /* 0x000ea20000300800 */
[----:B------:R-:W-:-:S05]  /*16aa0*/  VIADD R18, R18, 0x1 ;  /* 0x0000000112127836 */ /* 0x000fca0000000000 */
[----:B------:R-:W-:-:S04]  /*16ab0*/  ISETP.NE.AND P0, PT, R18, 0x2, PT ;  /* 0x000000021200780c */ /* 0x000fc80003f05270 */
[----:B------:R-:W-:Y:S02]  /*16ac0*/  SEL R0, RZ, 0x1, P0 ;  /* 0x00000001ff007807 */ /* 0x000fe40000000000 */
[----:B------:R-:W-:Y:S02]  /*16ad0*/  SEL R18, R18, RZ, P0 ;  /* 0x000000ff12127207 */ /* 0x000fe40000000000 */
[----:B--2---:R-:W-:-:S05]  /*16ae0*/  LOP3.LUT R3, R3, R0, RZ, 0x3c, !PT ;  /* 0x0000000003037212 */ /* 0x004fca00078e3cff */
[----:B------:R1:W-:Y:S02]  /*16af0*/  STL [R1+0x4], R3 ;  /* 0x0000040301007387 */ /* 0x0003e40000100800 */
.L_x_2318:
[----:B------:R-:W-:Y:S05]  /*16b00*/  BSYNC B7 ;  /* 0x0000000000077941 */ /* 0x000fea0003800000 */
.L_x_2316:
[----:B0-----:R-:W2:Y:S04]  /*16b10*/  LDL R0, [R1+0x2c] ;  /* 0x00002c0001007983 */ /* 0x001ea80000100800 */
[----:B------:R0:W5:Y:S01]  /*16b20*/  LDL R2, [R1+0x18] ;  /* 0x0000180001027983 */ /* 0x0001620000100800 */
[----:B--2---:R-:W-:-:S13]  /*16b30*/  ISETP.NE.AND P0, PT, R0, RZ, PT ;  /* 0x000000ff0000720c */ /* 0x004fda0003f05270 */
[----:B0-----:R-:W-:Y:S05]  /*16b40*/  @!P0 BRA `(.L_x_2404) ;  /* 0x0000000000288947 */ /* 0x001fea0003800000 */
[----:B------:R-:W-:Y:S05]  /*16b50*/  WARPSYNC.ALL ;  /* 0x0000000000007948 */ /* 0x000fea0003800000 */
[----:B------:R-:W0:Y:S08]  /*16b60*/  S2UR UR5, SR_CgaCtaId ;  /* 0x00000000000579c3 */ /* 0x000e300000008800 */
[----:B------:R-:W-:Y:S06]  /*16b70*/  BAR.SYNC.DEFER_BLOCKING 0x5, 0x180 ;  /* 0x0146000000007b1d */ /* 0x000fec0000010000 */
[----:B------:R-:W-:-:S02]  /*16b80*/  UMOV UR4, 0x400 ;  /* 0x0000040000047882 */ /* 0x000fc40000000000 */
[----:B0-----:R-:W-:-:S06]  /*16b90*/  ULEA UR4, UR5, UR4, 0x18 ;  /* 0x0000000405047291 */ /* 0x001fcc000f8ec03f */
[----:B------:R-:W-:-:S05]  /*16ba0*/  IMAD.U32 R17, RZ, RZ, UR4 ;  /* 0x00000004ff117e24 */ /* 0x000fca000f8e00ff */
[----:B-----5:R-:W0:Y:S04]  /*16bb0*/  LDS R2, [R17+0x368d0] ;  /* 0x0368d00011027984 */ /* 0x020e280000000800 */
[----:B0-----:R3:W-:Y:S01]  /*16bc0*/  STL [R1+0x18], R2 ;  /* 0x0000180201007387 */ /* 0x0017e20000100800 */
[----:B------:R-:W-:Y:S06]  /*16bd0*/  BAR.ARV 0x4, 0x180 ;  /* 0x0106000000007b1d */ /* 0x000fec0000002000 */
[----:B------:R-:W-:Y:S05]  /*16be0*/  BRA `(.L_x_2405) ;  /* 0x00000000002c7947 */ /* 0x000fea0003800000 */
.L_x_2404:
[----:B------:R-:W-:-:S03]  /*16bf0*/  UMOV UR4, 0xffffffff ;  /* 0xffffffff00047882 */ /* 0x000fc60000000000 */
[----:B------:R-:W-:Y:S05]  /*16c00*/  BRA.DIV UR4, `(.L_x_2406) ;  /* 0x0000001604847947 */ /* 0x000fea000b800000 */
[----:B-----5:R0:W2:Y:S02]  /*16c10*/  SHFL.IDX PT, R14, R2, RZ, 0x1f ;  /* 0x00001fff020e7589 */ /* 0x0200a400000e0000 */
.L_x_2454:
[----:B-1----:R-:W1:Y:S01]  /*16c20*/  @!P1 S2R R3, SR_CgaCtaId ;  /* 0x0000000000039919 */ /* 0x002e620000008800 */
[----:B------:R-:W-:Y:S05]  /*16c30*/  WARPSYNC.ALL ;  /* 0x0000000000007948 */ /* 0x000fea0003800000 */
[----:B------:R-:W-:Y:S01]  /*16c40*/  BAR.SYNC.DEFER_BLOCKING 0x4, 0x180 ;  /* 0x0106000000007b1d */ /* 0x000fe20000010000 */
[----:B------:R-:W-:-:S05]  /*16c50*/  @!P1 MOV R0, 0x400 ;  /* 0x0000040000009802 */ /* 0x000fca0000000f00 */
[----:B--2---:R2:W-:Y:S01]  /*16c60*/  STL [R1+0x18], R14 ;  /* 0x0000180e01007387 */ /* 0x0045e20000100800 */
[----:B-1----:R-:W-:-:S05]  /*16c70*/  @!P1 LEA R17, R3, R0, 0x18 ;  /* 0x0000000003119211 */ /* 0x002fca00078ec0ff */
[----:B------:R2:W-:Y:S01]  /*16c80*/  @!P1 STS [R17+0x368d0], R2 ;  /* 0x0368d00211009388 */ /* 0x0005e20000000800 */
[----:B------:R-:W-:Y:S06]  /*16c90*/  BAR.ARV 0x5, 0x180 ;  /* 0x0146000000007b1d */ /* 0x000fec0000002000 */
.L_x_2405:
[----:B------:R-:W4:Y:S01]  /*16ca0*/  LDL R0, [R1+0x18] ;  /* 0x0000180001007983 */ /* 0x000f220000100800 */
[----:B------:R-:W-:Y:S02]  /*16cb0*/  ULDC UR4, c[0x0][0xc38] ;  /* 0x00030e0000047ab9 */ /* 0x000fe40000000800 */
[----:B----4-:R-:W-:-:S13]  /*16cc0*/  ISETP.GE.AND P0, PT, R0, UR4, PT ;  /* 0x0000000400007c0c */ /* 0x010fda000bf06270 */
[----:B------:R-:W-:Y:S05]  /*16cd0*/  @!P0 BRA `(.L_x_2407) ;  /* 0xffffffb8001c8947 */ /* 0x000fea000383ffff */
.L_x_2313:
[----:B-1----:R-:W4:Y:S01]  /*16ce0*/  LDL.LU R0, [R1+0x28] ;  /* 0x0000280001007983 */ /* 0x002f220000300800 */
[----:B------:R-:W-:Y:S01]  /*16cf0*/  BSSY B0, `(.L_x_2408) ;  /* 0x000000b000007945 */ /* 0x000fe20003800000 */
[----:B------:R-:W1:Y:S01]  /*16d00*/  S2R R5, SR_CgaCtaId ;  /* 0x0000000000057919 */ /* 0x000e620000008800 */
[----:B----4-:R-:W-:-:S05]  /*16d10*/  VIADD R0, R0, 0x1 ;  /* 0x0000000100007836 */ /* 0x010fca0000000000 */
[----:B0-23--:R-:W-:-:S04]  /*16d20*/  LEA.HI R2, R0, R0, RZ, 0x1 ;  /* 0x0000000000027211 */ /* 0x00dfc800078f08ff */
[----:B------:R-:W-:-:S05]  /*16d30*/  LOP3.LUT R3, R2, 0xfffffffe, RZ, 0xc0, !PT ;  /* 0xfffffffe02037812 */ /* 0x000fca00078ec0ff */
[----:B------:R-:W-:Y:S01]  /*16d40*/  IMAD.IADD R3, R0, 0x1, -R3 ;  /* 0x0000000100037824 */ /* 0x000fe200078e0a03 */
[----:B------:R-:W-:-:S04]  /*16d50*/  MOV R0, 0x400 ;  /* 0x0000040000007802 */ /* 0x000fc80000000f00 */
[----:B-1----:R-:W-:Y:S02]  /*16d60*/  LEA R0, R5, R0, 0x18 ;  /* 0x0000000005007211 */ /* 0x002fe400078ec0ff */
[----:B------:R-:W-:-:S04]  /*16d70*/  SHF.L.U32 R3, R3, 0x1f, RZ ;  /* 0x0000001f03037819 */ /* 0x000fc800000006ff */
[----:B------:R-:W0:Y:S02]  /*16d80*/  SYNCS.PHASECHK.TRANS64.TRYWAIT P0, [R0+URZ+0x36820], R3 ;  /* 0x03682003000075a7 */ /* 0x000e24000800017f */
[----:B0-----:R-:W-:Y:S05]  /*16d90*/  @!P0 BRA `(.L_x_2409) ;  /* 0x0000001400488947 */ /* 0x001fea0003800000 */
.L_x_2455:
[----:B------:R-:W-:Y:S05]  /*16da0*/  BSYNC B0 ;  /* 0x0000000000007941 */ /* 0x000fea0003800000 */
.L_x_2408:
[----:B------:R-:W-:-:S03]  /*16db0*/  UMOV UR4, 0xffffffff ;  /* 0xffffffff00047882 */ /* 0x000fc60000000000 */
[----:B------:R-:W-:Y:S05]  /*16dc0*/  BRA.DIV UR4, `(.L_x_2410) ;  /* 0x0000001604507947 */ /* 0x000fea000b800000 */
[----:B------:R-:W1:Y:S02]  /*16dd0*/  S2R R2, SR_TID.X ;  /* 0x0000000000027919 */ /* 0x000e640000002100 */
[----:B-1----:R-:W-:-:S04]  /*16de0*/  SHF.R.U32.HI R2, RZ, 0x5, R2 ;  /* 0x00000005ff027819 */ /* 0x002fc80000011602 */
[----:B------:R-:W-:-:S05]  /*16df0*/  LOP3.LUT R2, R2, 0x3, RZ, 0xc0, !PT ;  /* 0x0000000302027812 */ /* 0x000fca00078ec0ff */
[----:B------:R1:W2:Y:S02]  /*16e00*/  SHFL.IDX PT, R14, R2, RZ, 0x1f ;  /* 0x00001fff020e7589 */ /* 0x0002a400000e0000 */
.L_x_2458:
[----:B--2---:R-:W-:Y:S01]  /*16e10*/  ISETP.NE.AND P0, PT, R14, RZ, PT ;  /* 0x000000ff0e00720c */ /* 0x004fe20003f05270 */
[----:B------:R-:W-:-:S12]  /*16e20*/  BSSY B0, `(.L_x_2411) ;  /* 0x0000025000007945 */ /* 0x000fd80003800000 */
[----:B------:R-:W-:Y:S05]  /*16e30*/  @P0 BRA `(.L_x_2412) ;  /* 0x00000000008c0947 */ /* 0x000fea0003800000 */
[----:B------:R-:W-:-:S03]  /*16e40*/  UMOV UR4, 0xffffffff ;  /* 0xffffffff00047882 */ /* 0x000fc60000000000 */
[----:B------:R-:W-:Y:S05]  /*16e50*/  BRA.DIV UR4, `(.L_x_2413) ;  /* 0x0000001604607947 */ /* 0x000fea000b800000 */
[----:B------:R-:W-:-:S13]  /*16e60*/  ELECT P6, URZ, PT ;  /* 0x00000000003f782f */ /* 0x000fda00038c0000 */
.L_x_2461:
[----:B------:R-:W-:Y:S05]  /*16e70*/  @!P6 BRA `(.L_x_2412) ;  /* 0x00000000007ce947 */ /* 0x000fea0003800000 */
[----:B-1----:R-:W2:Y:S02]  /*16e80*/  LDL.LU R2, [R1+0x30] ;  /* 0x0000300001027983 */ /* 0x002ea40000300800 */
[----:B--2---:R-:W-:-:S04]  /*16e90*/  LOP3.LUT R2, R2, 0x2, RZ, 0xfc, !PT ;  /* 0x0000000202027812 */ /* 0x004fc800078efcff */
[----:B------:R-:W-:-:S13]  /*16ea0*/  ISETP.NE.AND P2, PT, R2, 0x3, PT ;  /* 0x000000030200780c */ /* 0x000fda0003f45270 */
[----:B------:R-:W-:Y:S05]  /*16eb0*/  @!P2 BRA `(.L_x_2414) ;  /* 0x000000000004a947 */ /* 0x000fea0003800000 */
[----:B------:R-:W-:Y:S01]  /*16ec0*/  BPT.TRAP 0x1 ;  /* 0x000000040000795c */ /* 0x000fe20000300000 */
.L_x_2414:
        /* <DEDUP_REMOVED lines=13> */
.L_x_2462:
[----:B------:R-:W1:Y:S02]  /*16fa0*/  SYNCS.PHASECHK.TRANS64.TRYWAIT P0, [R3+URZ], R2 ;  /* 0x00000002030075a7 */ /* 0x000e64000800017f */
[----:B-1----:R-:W-:Y:S05]  /*16fb0*/  @!P0 BRA `(.L_x_2416) ;  /* 0x00000014003c8947 */ /* 0x002fea0003800000 */
.L_x_2463:
[----:B------:R-:W-:Y:S05]  /*16fc0*/  @!P2 BRA `(.L_x_2417) ;  /* 0x000000000004a947 */ /* 0x000fea0003800000 */
[----:B------:R-:W-:Y:S01]  /*16fd0*/  BPT.TRAP 0x1 ;  /* 0x000000040000795c */ /* 0x000fe20000300000 */
.L_x_2417:
[----:B-1----:R-:W-:-:S04]  /*16fe0*/  VIADD R3, R0, 0x36860 ;  /* 0x0003686000037836 */ /* 0x002fc80000000000 */
[----:B------:R-:W-:-:S04]  /*16ff0*/  IMAD R18, R18, 0x8, R3 ;  /* 0x0000000812127824 */ /* 0x000fc800078e0203 */
[----:B------:R-:W1:Y:S02]  /*17000*/  SYNCS.PHASECHK.TRANS64.TRYWAIT P0, [R18+URZ], R5 ;  /* 0x00000005120075a7 */ /* 0x000e64000800017f */
[----:B-1----:R-:W-:Y:S05]  /*17010*/  @!P0 BRA `(.L_x_2418) ;  /* 0x0000001400388947 */ /* 0x002fea0003800000 */
.L_x_2464:
[----:B------:R-:W-:-:S07]  /*17020*/  IMAD R3, R4, 0x8, R3 ;  /* 0x0000000804037824 */ /* 0x000fce00078e0203 */
.L_x_2419:
[----:B--2---:R2:W3:Y:S02]  /*17030*/  SYNCS.PHASECHK.TRANS64.TRYWAIT P0, [R3+URZ], R2 ;  /* 0x00000002030075a7 */ /* 0x0044e4000800017f */
[----:B---3--:R-:W-:Y:S05]  /*17040*/  @!P0 NANOSLEEP.SYNCS 0x989680 ;  /* 0x009896800000895d */ /* 0x008fea0003900000 */
[----:B------:R-:W3:Y:S02]  /*17050*/  @!P0 SYNCS.PHASECHK.TRANS64 P0, [R3+URZ], R2 ;  /* 0x00000002030085a7 */ /* 0x000ee4000800007f */
[----:B---3--:R-:W-:Y:S05]  /*17060*/  @!P0 BRA `(.L_x_2419) ;  /* 0xfffffffc00f08947 */ /* 0x008fea000383ffff */
.L_x_2412:
[----:B------:R-:W-:Y:S05]  /*17070*/  BSYNC B0 ;  /* 0x0000000000007941 */ /* 0x000fea0003800000 */
.L_x_2411:
[----:B------:R-:W-:Y:S05]  /*17080*/  EXIT ;  /* 0x000000000000794d */ /* 0x000fea0003800000 */
.L_x_2266:
[----:B0-----:R-:W-:-:S04]  /*17090*/  MOV R3, UR37 ;  /* 0x0000002500037c02 */ /* 0x001fc80008000f00 */
[----:B------:R0:W1:Y:S03]  /*170a0*/  SYNCS.PHASECHK.TRANS64.TRYWAIT P1, [R3+URZ+0x36800], R0 ;  /* 0x03680000030075a7 */ /* 0x000066000802017f */
[----:B-1----:R-:W-:Y:S05]  /*170b0*/  @!P1 NANOSLEEP.SYNCS 0x989680 ;  /* 0x009896800000995d */ /* 0x002fea0003900000 */
[----:B------:R-:W1:Y:S02]  /*170c0*/  @!P1 SYNCS.PHASECHK.TRANS64 P1, [R3+URZ+0x36800], R0 ;  /* 0x03680000030095a7 */ /* 0x000e64000802007f */
[----:B-1----:R-:W-:Y:S05]  /*170d0*/  @!P1 BRA `(.L_x_2266) ;  /* 0xfffffffc00ec9947 */ /* 0x002fea000383ffff */
[----:B------:R-:W-:Y:S05]  /*170e0*/  BRA `(.L_x_2420) ;  /* 0xfffffea400bc7947 */ /* 0x000fea000383ffff */
.L_x_2270:
[----:B-1----:R1:W2:Y:S02]  /*170f0*/  SYNCS.PHASECHK.TRANS64.TRYWAIT P2, [R0+URZ+0x36830], R3 ;  /* 0x03683003000075a7 */ /* 0x0022a4000804017f */
[----:B--2---:R-:W-:Y:S05]  /*17100*/  @!P2 NANOSLEEP.SYNCS 0x989680 ;  /* 0x009896800000a95d */ /* 0x004fea0003900000 */
[----:B------:R-:W2:Y:S02]  /*17110*/  @!P2 SYNCS.PHASECHK.TRANS64 P2, [R0+URZ+0x36830], R3 ;  /* 0x036830030000a5a7 */ /* 0x000ea4000804007f */
[----:B--2---:R-:W-:Y:S05]  /*17120*/  @!P2 BRA `(.L_x_2270) ;  /* 0xfffffffc00f0a947 */ /* 0x004fea000383ffff */
[----:B------:R-:W-:Y:S05]  /*17130*/  BRA `(.L_x_2269) ;  /* 0xfffffea400e07947 */ /* 0x000fea000383ffff */
.L_x_2275:
[----:B-1----:R-:W-:-:S04]  /*17140*/  IMAD.U32 R6, RZ, RZ, UR7 ;  /* 0x00000007ff067e24 */ /* 0x002fc8000f8e00ff */
[----:B------:R1:W2:Y:S03]  /*17150*/  SYNCS.PHASECHK.TRANS64.TRYWAIT P3, [R6+URZ+0x36830], R5 ;  /* 0x03683005060075a7 */ /* 0x0002a6000806017f */
[----:B--2---:R-:W-:Y:S05]  /*17160*/  @!P3 NANOSLEEP.SYNCS 0x989680 ;  /* 0x009896800000b95d */ /* 0x004fea0003900000 */
[----:B------:R-:W2:Y:S02]  /*17170*/  @!P3 SYNCS.PHASECHK.TRANS64 P3, [R6+URZ+0x36830], R5 ;  /* 0x036830050600b5a7 */ /* 0x000ea4000806007f */
[----:B--2---:R-:W-:Y:S05]  /*17180*/  @!P3 BRA `(.L_x_2275) ;  /* 0xfffffffc00ecb947 */ /* 0x004fea000383ffff */
[----:B------:R-:W-:Y:S05]  /*17190*/  BRA `(.L_x_2274) ;  /* 0xfffffef000307947 */ /* 0x000fea000383ffff */
.L_x_2279:
[----:B01----:R-:W-:-:S04]  /*171a0*/  IMAD.U32 R5, RZ, RZ, UR10 ;  /* 0x0000000aff057e24 */ /* 0x003fc8000f8e00ff */
[----:B------:R0:W1:Y:S03]  /*171b0*/  SYNCS.PHASECHK.TRANS64.TRYWAIT P3, [R5+URZ+0x36850], R0 ;  /* 0x03685000050075a7 */ /* 0x000066000806017f */
[----:B-1----:R-:W-:Y:S05]  /*171c0*/  @!P3 NANOSLEEP.SYNCS 0x989680 ;  /* 0x009896800000b95d */ /* 0x002fea0003900000 */
[----:B------:R-:W1:Y:S02]  /*171d0*/  @!P3 SYNCS.PHASECHK.TRANS64 P3, [R5+URZ+0x36850], R0 ;  /* 0x036850000500b5a7 */ /* 0x000e64000806007f */
[----:B-1----:R-:W-:Y:S05]  /*171e0*/  @!P3 BRA `(.L_x_2279) ;  /* 0xfffffffc00ecb947 */ /* 0x002fea000383ffff */
[----:B------:R-:W-:Y:S05]  /*171f0*/  BRA `(.L_x_2278) ;  /* 0xffffff1400787947 */ /* 0x000fea000383ffff */
.L_x_2285:
[----:B-1----:R-:W-:-:S04]  /*17200*/  IMAD.U32 R6, RZ, RZ, UR4 ;  /* 0x00000004ff067e24 */ /* 0x002fc8000f8e00ff */
[----:B------:R1:W2:Y:S03]  /*17210*/  SYNCS.PHASECHK.TRANS64.TRYWAIT P2, [R6+URZ+0x36830], R5 ;  /* 0x03683005060075a7 */ /* 0x0002a6000804017f */
[----:B--2---:R-:W-:Y:S05]  /*17220*/  @!P2 NANOSLEEP.SYNCS 0x989680 ;  /* 0x009896800000a95d */ /* 0x004fea0003900000 */
[----:B------:R-:W2:Y:S02]  /*17230*/  @!P2 SYNCS.PHASECHK.TRANS64 P2, [R6+URZ+0x36830], R5 ;  /* 0x036830050600a5a7 */ /* 0x000ea4000804007f */
[----:B--2---:R-:W-:Y:S05]  /*17240*/  @!P2 BRA `(.L_x_2285) ;  /* 0xfffffffc00eca947 */ /* 0x004fea000383ffff */
[----:B------:R-:W-:Y:S05]  /*17250*/  BRA `(.L_x_2284) ;  /* 0xffffff3800b87947 */ /* 0x000fea000383ffff */
.L_x_2289:
[----:B01----:R-:W-:-:S04]  /*17260*/  IMAD.U32 R5, RZ, RZ, UR10 ;  /* 0x0000000aff057e24 */ /* 0x003fc8000f8e00ff */
[----:B------:R0:W1:Y:S03]  /*17270*/  SYNCS.PHASECHK.TRANS64.TRYWAIT P2, [R5+URZ+0x36850], R0 ;  /* 0x03685000050075a7 */ /* 0x000066000804017f */
[----:B-1----:R-:W-:Y:S05]  /*17280*/  @!P2 NANOSLEEP.SYNCS 0x989680 ;  /* 0x009896800000a95d */ /* 0x002fea0003900000 */
[----:B------:R-:W1:Y:S02]  /*17290*/  @!P2 SYNCS.PHASECHK.TRANS64 P2, [R5+URZ+0x36850], R0 ;  /* 0x036850000500a5a7 */ /* 0x000e64000804007f */
[----:B-1----:R-:W-:Y:S05]  /*172a0*/  @!P2 BRA `(.L_x_2289) ;  /* 0xfffffffc00eca947 */ /* 0x002fea000383ffff */
[----:B------:R-:W-:Y:S05]  /*172b0*/  BRA `(.L_x_2288) ;  /* 0xffffff6000007947 */ /* 0x000fea000383ffff */
.L_x_2294:
[----:B-1----:R-:W-:-:S04]  /*172c0*/  IMAD.U32 R9, RZ, RZ, UR5 ;  /* 0x00000005ff097e24 */ /* 0x002fc8000f8e00ff */
[----:B------:R1:W2:Y:S03]  /*172d0*/  SYNCS.PHASECHK.TRANS64.TRYWAIT P0, [R9+URZ+0x36850], R0 ;  /* 0x03685000090075a7 */ /* 0x0002a6000800017f */
[----:B--2---:R-:W-:Y:S05]  /*172e0*/  @!P0 NANOSLEEP.SYNCS 0x989680 ;  /* 0x009896800000895d */ /* 0x004fea0003900000 */
[----:B------:R-:W2:Y:S02]  /*172f0*/  @!P0 SYNCS.PHASECHK.TRANS64 P0, [R9+URZ+0x36850], R0 ;  /* 0x03685000090085a7 */ /* 0x000ea4000800007f */
[----:B--2---:R-:W-:Y:S05]  /*17300*/  @!P0 BRA `(.L_x_2294) ;  /* 0xfffffffc00ec8947 */ /* 0x004fea000383ffff */
[----:B------:R-:W-:Y:S05]  /*17310*/  BRA `(.L_x_2293) ;  /* 0xffffff8000707947 */ /* 0x000fea000383ffff */
.L_x_2324:
[----:B------:R-:W-:Y:S02]  /*17320*/  IMAD.MOV.U32 R13, RZ, RZ, R0 ;  /* 0x000000ffff0d7224 */ /* 0x000fe400078e0000 */
[----:B------:R-:W-:Y:S02]  /*17330*/  IMAD.MOV.U32 R12, RZ, RZ, RZ ;  /* 0x000000ffff0c7224 */ /* 0x000fe400078e00ff */
[----:B------:R-:W-:Y:S02]  /*17340*/  IMAD.MOV.U32 R11, RZ, RZ, 0x1f ;  /* 0x0000001fff0b7424 */ /* 0x000fe400078e00ff */
[----:B------:R-:W-:-:S07]  /*17350*/  IMAD.MOV.U32 R15, RZ, RZ, -0x1 ;  /* 0xffffffffff0f7424 */ /* 0x000fce00078e00ff */
[----:B0-----:R-:W-:Y:S05]  /*17360*/  WARPSYNC.COLLECTIVE R15, `(.L_x_2421) ;  /* 0x000000000f087348 */ /* 0x001fea0003c00000 */
[----:B------:R1:W2:Y:S02]  /*17370*/  SHFL.IDX P6, R14, R13, R12, R11 ;  /* 0x0000000c0d0e7389 */ /* 0x0002a400000c000b */
[----:B012---:R-:W-:Y:S01]  /*17380*/  ENDCOLLECTIVE ;  /* 0x000000000000791b */ /* 0x007fe20003800000 */
.L_x_2421:
[----:B------:R-:W-:Y:S05]  /*17390*/  BRA `(.L_x_2422) ;  /* 0xffffffbc00407947 */ /* 0x000fea000383ffff */
.L_x_2326:
[----:B------:R-:W-:Y:S01]  /*173a0*/  BSSY B0, `(.L_x_2423) ;  /* 0x0000006000007945 */ /* 0x000fe20003800000 */
[----:B------:R-:W-:-:S07]  /*173b0*/  IMAD.MOV.U32 R15, RZ, RZ, -0x1 ;  /* 0xffffffffff0f7424 */ /* 0x000fce00078e00ff */
[----:B01----:R-:W-:Y:S05]  /*173c0*/  WARPSYNC.COLLECTIVE R15, `(.L_x_2424) ;  /* 0x000000000f0c7348 */ /* 0x003fea0003c00000 */
[----:B------:R-:W-:Y:S02]  /*173d0*/  ELECT P6, UR62, PT ;  /* 0x00000000003e782f */ /* 0x000fe400038c0000 */
[----:B------:R-:W-:Y:S01]  /*173e0*/  MOV R14, UR62 ;  /* 0x0000003e000e7c02 */ /* 0x000fe20008000f00 */
[----:B01----:R-:W-:Y:S10]  /*173f0*/  ENDCOLLECTIVE ;  /* 0x000000000000791b */ /* 0x003ff40003800000 */
.L_x_2424:
[----:B------:R-:W-:Y:S05]  /*17400*/  BSYNC B0 ;  /* 0x0000000000007941 */ /* 0x000fea0003800000 */
.L_x_2423:
[----:B------:R-:W-:Y:S05]  /*17410*/  BRA `(.L_x_2425) ;  /* 0xffffffbc00407947 */ /* 0x000fea000383ffff */
.L_x_2328:
[----:B-1----:R1:W2:Y:S02]  /*17420*/  SYNCS.PHASECHK.TRANS64.TRYWAIT P0, [R2+URZ+0x36840], R0 ;  /* 0x03684000020075a7 */ /* 0x0022a4000800017f */
[----:B--2---:R-:W-:Y:S05]  /*17430*/  @!P0 NANOSLEEP.SYNCS 0x989680 ;  /* 0x009896800000895d */ /* 0x004fea0003900000 */
[----:B------:R-:W2:Y:S02]  /*17440*/  @!P0 SYNCS.PHASECHK.TRANS64 P0, [R2+URZ+0x36840], R0 ;  /* 0x03684000020085a7 */ /* 0x000ea4000800007f */
[----:B--2---:R-:W-:Y:S05]  /*17450*/  @!P0 BRA `(.L_x_2328) ;  /* 0xfffffffc00f08947 */ /* 0x004fea000383ffff */
[----:B------:R-:W-:Y:S05]  /*17460*/  BRA `(.L_x_2426) ;  /* 0xffffffbc00947947 */ /* 0x000fea000383ffff */
.L_x_2332:
[----:B------:R-:W-:Y:S01]  /*17470*/  IMAD.MOV.U32 R13, RZ, RZ, R4 ;  /* 0x000000ffff0d7224 */ /* 0x000fe200078e0004 */
[----:B------:R-:W-:Y:S01]  /*17480*/  MOV R12, RZ ;  /* 0x000000ff000c7202 */ /* 0x000fe20000000f00 */
[----:B------:R-:W-:Y:S01]  /*17490*/  IMAD.MOV.U32 R11, RZ, RZ, 0x181f ;  /* 0x0000181fff0b7424 */ /* 0x000fe200078e00ff */
[----:B------:R-:W-:Y:S01]  /*174a0*/  LOP3.LUT R6, R6, 0x7f, RZ, 0xc0, !PT ;  /* 0x0000007f06067812 */ /* 0x000fe200078ec0ff */
[----:B------:R-:W-:-:S03]  /*174b0*/  IMAD.MOV.U32 R15, RZ, RZ, -0x1 ;  /* 0xffffffffff0f7424 */ /* 0x000fc600078e00ff */
[----:B------:R-:W-:-:S07]  /*174c0*/  SHF.R.U32.HI R2, RZ, 0x3, R6 ;  /* 0x00000003ff027819 */ /* 0x000fce0000011606 */
[----:B-----5:R-:W-:Y:S05]  /*174d0*/  WARPSYNC.COLLECTIVE R15, `(.L_x_2427) ;  /* 0x000000000f087348 */ /* 0x020fea0003c00000 */
[----:B------:R0:W1:Y:S02]  /*174e0*/  SHFL.IDX P6, R14, R13, R12, R11 ;  /* 0x0000000c0d0e7389 */ /* 0x00006400000c000b */
[----:B01---5:R-:W-:Y:S01]  /*174f0*/  ENDCOLLECTIVE ;  /* 0x000000000000791b */ /* 0x023fe20003800000 */
.L_x_2427:
[----:B------:R-:W-:-:S04]  /*17500*/  IMAD R2, R8, 0x80, R2 ;  /* 0x0000008008027824 */ /* 0x000fc800078e0202 */
[----:B------:R-:W-:Y:S02]  /*17510*/  VIADD R8, R2, 0x10 ;  /* 0x0000001002087836 */ /* 0x000fe40000000000 */
[----:B------:R-:W-:Y:S02]  /*17520*/  IMAD.MOV.U32 R13, RZ, RZ, R0 ;  /* 0x000000ffff0d7224 */ /* 0x000fe400078e0000 */
[----:B------:R-:W-:-:S07]  /*17530*/  IMAD.MOV.U32 R5, RZ, RZ, R14 ;  /* 0x000000ffff057224 */ /* 0x000fce00078e000e */
[----:B------:R-:W-:Y:S05]  /*17540*/  WARPSYNC.COLLECTIVE R15, `(.L_x_2428) ;  /* 0x000000000f087348 */ /* 0x000fea0003c00000 */
[----:B------:R0:W1:Y:S02]  /*17550*/  SHFL.IDX P6, R14, R13, R12, R11 ;  /* 0x0000000c0d0e7389 */ /* 0x00006400000c000b */
[----:B01----:R-:W-:Y:S01]  /*17560*/  ENDCOLLECTIVE ;  /* 0x000000000000791b */ /* 0x003fe20003800000 */
.L_x_2428:
        /* <DEDUP_REMOVED lines=8> */
[----:B------:R-:W-:-:S04]  /*175f0*/  @!P4 IMAD.X R5, RZ, RZ, R5, P3 ;  /* 0x000000ffff05c224 */ /* 0x000fc800018e0605 */
[----:B------:R-:W-:-:S05]  /*17600*/  @!P4 IMAD.MOV.U32 R7, RZ, RZ, R5 ;  /* 0x000000ffff07c224 */ /* 0x000fca00078e0005 */
        /* <DEDUP_REMOVED lines=10> */
.L_x_2429:
[----:B------:R-:W-:Y:S01]  /*176b0*/  IMAD.MOV.U32 R13, RZ, RZ, R0 ;  /* 0x000000ffff0d7224 */ /* 0x000fe200078e0000 */
[----:B------:R-:W-:-:S07]  /*176c0*/  MOV R5, R14 ;  /* 0x0000000e00057202 */ /* 0x000fce0000000f00 */
[----:B------:R-:W-:Y:S05]  /*176d0*/  WARPSYNC.COLLECTIVE R15, `(.L_x_2430) ;  /* 0x000000000f087348 */ /* 0x000fea0003c00000 */
[----:B------:R0:W1:Y:S02]  /*176e0*/  SHFL.IDX P6, R14, R13, R12, R11 ;  /* 0x0000000c0d0e7389 */ /* 0x00006400000c000b */
[----:B01----:R-:W-:Y:S01]  /*176f0*/  ENDCOLLECTIVE ;  /* 0x000000000000791b */ /* 0x003fe20003800000 */
.L_x_2430:
[----:B------:R-:W-:Y:S01]  /*17700*/  ULDC.64 UR4, c[0x0][0x208] ;  /* 0x0000820000047ab9 */ /* 0x000fe20000000a00 */
[----:B------:R-:W-:Y:S02]  /*17710*/  IMAD.MOV.U32 R13, RZ, RZ, R4 ;  /* 0x000000ffff0d7224 */ /* 0x000fe400078e0004 */
[----:B------:R-:W-:Y:S02]  /*17720*/  IMAD.MOV.U32 R12, RZ, RZ, 0x2 ;  /* 0x00000002ff0c7424 */ /* 0x000fe400078e00ff */
[----:B------:R-:W-:-:S05]  /*17730*/  IMAD.MOV.U32 R6, RZ, RZ, R14 ;  /* 0x000000ffff067224 */ /* 0x000fca00078e000e */
[----:B------:R-:W-:-:S05]  /*17740*/  @!P4 LEA R6, P3, R10, R6, 0x1 ;  /* 0x000000060a06c211 */ /* 0x000fca00078608ff */
[----:B------:R-:W-:-:S04]  /*17750*/  @!P4 IMAD.X R5, RZ, RZ, R5, P3 ;  /* 0x000000ffff05c224 */ /* 0x000fc800018e0605 */
        /* <DEDUP_REMOVED lines=12> */
.L_x_2431:
[----:B------:R-:W-:Y:S02]  /*17820*/  IMAD.MOV.U32 R13, RZ, RZ, R0 ;  /* 0x000000ffff0d7224 */ /* 0x000fe400078e0000 */
[----:B------:R-:W-:-:S07]  /*17830*/  IMAD.MOV.U32 R5, RZ, RZ, R14 ;  /* 0x000000ffff057224 */ /* 0x000fce00078e000e */
[----:B------:R-:W-:Y:S05]  /*17840*/  WARPSYNC.COLLECTIVE R15, `(.L_x_2432) ;  /* 0x000000000f087348 */ /* 0x000fea0003c00000 */
[----:B------:R0:W1:Y:S02]  /*17850*/  SHFL.IDX P6, R14, R13, R12, R11 ;  /* 0x0000000c0d0e7389 */ /* 0x00006400000c000b */
[----:B01----:R-:W-:Y:S01]  /*17860*/  ENDCOLLECTIVE ;  /* 0x000000000000791b */ /* 0x003fe20003800000 */
.L_x_2432:
[----:B------:R-:W-:Y:S01]  /*17870*/  ULDC.64 UR4, c[0x0][0x208] ;  /* 0x0000820000047ab9 */ /* 0x000fe20000000a00 */
[----:B------:R-:W-:Y:S02]  /*17880*/  IMAD.MOV.U32 R13, RZ, RZ, R4 ;  /* 0x000000ffff0d7224 */ /* 0x000fe400078e0004 */
[----:B------:R-:W-:Y:S02]  /*17890*/  IMAD.MOV.U32 R12, RZ, RZ, 0x3 ;  /* 0x00000003ff0c7424 */ /* 0x000fe400078e00ff */
[----:B------:R-:W-:-:S05]  /*178a0*/  IMAD.MOV.U32 R6, RZ, RZ, R14 ;  /* 0x000000ffff067224 */ /* 0x000fca00078e000e */
[----:B------:R-:W-:-:S05]  /*178b0*/  @!P4 LEA R6, P3, R10, R6, 0x1 ;  /* 0x000000060a06c211 */ /* 0x000fca00078608ff */
[----:B------:R-:W-:-:S05]  /*178c0*/  @!P4 IMAD.X R5, RZ, RZ, R5, P3 ;  /* 0x000000ffff05c224 */ /* 0x000fca00018e0605 */
[----:B------:R-:W-:Y:S01]  /*178d0*/  @!P4 MOV R7, R5 ;  /* 0x000000050007c202 */ /* 0x000fe20000000f00 */
[----:B------:R-:W-:-:S04]  /*178e0*/  VIADD R5, R2, 0x30 ;  /* 0x0000003002057836 */ /* 0x000fc80000000000 */
        /* <DEDUP_REMOVED lines=10> */
.L_x_2433:
[----:B------:R-:W-:Y:S02]  /*17990*/  IMAD.MOV.U32 R13, RZ, RZ, R0 ;  /* 0x000000ffff0d7224 */ /* 0x000fe400078e0000 */
[----:B------:R-:W-:-:S07]  /*179a0*/  IMAD.MOV.U32 R5, RZ, RZ, R14 ;  /* 0x000000ffff057224 */ /* 0x000fce00078e000e */
[----:B------:R-:W-:Y:S05]  /*179b0*/  WARPSYNC.COLLECTIVE R15, `(.L_x_2434) ;  /* 0x000000000f087348 */ /* 0x000fea0003c00000 */
[----:B------:R0:W1:Y:S02]  /*179c0*/  SHFL.IDX P6, R14, R13, R12, R11 ;  /* 0x0000000c0d0e7389 */ /* 0x00006400000c000b */
[----:B01----:R-:W-:Y:S01]  /*179d0*/  ENDCOLLECTIVE ;  /* 0x000000000000791b */ /* 0x003fe20003800000 */
.L_x_2434:
        /* <DEDUP_REMOVED lines=18> */
.L_x_2435:
[----:B------:R-:W-:Y:S01]  /*17b00*/  IMAD.MOV.U32 R13, RZ, RZ, R0 ;  /* 0x000000ffff0d7224 */ /* 0x000fe200078e0000 */
[----:B------:R-:W-:-:S07]  /*17b10*/  MOV R5, R14 ;  /* 0x0000000e00057202 */ /* 0x000fce0000000f00 */
[----:B------:R-:W-:Y:S05]  /*17b20*/  WARPSYNC.COLLECTIVE R15, `(.L_x_2436) ;  /* 0x000000000f087348 */ /* 0x000fea0003c00000 */
[----:B------:R0:W1:Y:S02]  /*17b30*/  SHFL.IDX P6, R14, R13, R12, R11 ;  /* 0x0000000c0d0e7389 */ /* 0x00006400000c000b */
[----:B01----:R-:W-:Y:S01]  /*17b40*/  ENDCOLLECTIVE ;  /* 0x000000000000791b */ /* 0x003fe20003800000 */
.L_x_2436:
        /* <DEDUP_REMOVED lines=18> */
.L_x_2437:
[----:B------:R-:W-:Y:S02]  /*17c70*/  IMAD.MOV.U32 R13, RZ, RZ, R0 ;  /* 0x000000ffff0d7224 */ /* 0x000fe400078e0000 */
[----:B------:R-:W-:-:S07]  /*17c80*/  IMAD.MOV.U32 R5, RZ, RZ, R14 ;  /* 0x000000ffff057224 */ /* 0x000fce00078e000e */
[----:B------:R-:W-:Y:S05]  /*17c90*/  WARPSYNC.COLLECTIVE R15, `(.L_x_2438) ;  /* 0x000000000f087348 */ /* 0x000fea0003c00000 */
[----:B------:R0:W1:Y:S02]  /*17ca0*/  SHFL.IDX P6, R14, R13, R12, R11 ;  /* 0x0000000c0d0e7389 */ /* 0x00006400000c000b */
[----:B01----:R-:W-:Y:S01]  /*17cb0*/  ENDCOLLECTIVE ;  /* 0x000000000000791b */ /* 0x003fe20003800000 */
.L_x_2438:
        /* <DEDUP_REMOVED lines=18> */
.L_x_2439:
[----:B------:R-:W-:Y:S02]  /*17de0*/  IMAD.MOV.U32 R13, RZ, RZ, R0 ;  /* 0x000000ffff0d7224 */ /* 0x000fe400078e0000 */
[----:B------:R-:W-:-:S07]  /*17df0*/  IMAD.MOV.U32 R5, RZ, RZ, R14 ;  /* 0x000000ffff057224 */ /* 0x000fce00078e000e */
[----:B------:R-:W-:Y:S05]  /*17e00*/  WARPSYNC.COLLECTIVE R15, `(.L_x_2440) ;  /* 0x000000000f087348 */ /* 0x000fea0003c00000 */
[----:B------:R0:W1:Y:S02]  /*17e10*/  SHFL.IDX P6, R14, R13, R12, R11 ;  /* 0x0000000c0d0e7389 */ /* 0x00006400000c000b */
[----:B01----:R-:W-:Y:S01]  /*17e20*/  ENDCOLLECTIVE ;  /* 0x000000000000791b */ /* 0x003fe20003800000 */
.L_x_2440:
[----:B------:R-:W-:Y:S01]  /*17e30*/  ULDC.64 UR4, c[0x0][0x208] ;  /* 0x0000820000047ab9 */ /* 0x000fe20000000a00 */
[----:B------:R-:W-:Y:S02]  /*17e40*/  IMAD.MOV.U32 R13, RZ, RZ, R4 ;  /* 0x000000ffff0d7224 */ /* 0x000fe400078e0004 */
[----:B------:R-:W-:Y:S02]  /*17e50*/  IMAD.MOV.U32 R12, RZ, RZ, 0x7 ;  /* 0x00000007ff0c7424 */ /* 0x000fe400078e00ff */
[----:B------:R-:W-:-:S05]  /*17e60*/  IMAD.MOV.U32 R6, RZ, RZ, R14 ;  /* 0x000000ffff067224 */ /* 0x000fca00078e000e */
        /* <DEDUP_REMOVED lines=12> */
.L_x_2441:
[----:B------:R-:W-:Y:S01]  /*17f30*/  MOV R13, R0 ;  /* 0x00000000000d7202 */ /* 0x000fe20000000f00 */
[----:B------:R-:W-:-:S07]  /*17f40*/  IMAD.MOV.U32 R4, RZ, RZ, R14 ;  /* 0x000000ffff047224 */ /* 0x000fce00078e000e */
[----:B------:R-:W-:Y:S05]  /*17f50*/  WARPSYNC.COLLECTIVE R15, `(.L_x_2442) ;  /* 0x000000000f087348 */ /* 0x000fea0003c00000 */
[----:B------:R0:W1:Y:S02]  /*17f60*/  SHFL.IDX P6, R14, R13, R12, R11 ;  /* 0x0000000c0d0e7389 */ /* 0x00006400000c000b */
[----:B01----:R-:W-:Y:S01]  /*17f70*/  ENDCOLLECTIVE ;  /* 0x000000000000791b */ /* 0x003fe20003800000 */
.L_x_2442:
[----:B------:R-:W-:Y:S01]  /*17f80*/  IMAD.MOV.U32 R0, RZ, RZ, R14 ;  /* 0x000000ffff007224 */ /* 0x000fe200078e000e */
[----:B------:R-:W-:Y:S06]  /*17f90*/  BRA `(.L_x_2443) ;  /* 0xffffffbc00fc7947 */ /* 0x000fec000383ffff */
.L_x_2337:
[----:B0-----:R0:W1:Y:S02]  /*17fa0*/  SYNCS.PHASECHK.TRANS64.TRYWAIT P0, [R17+URZ+0x36820], R0 ;  /* 0x03682000110075a7 */ /* 0x001064000800017f */
[----:B-1----:R-:W-:Y:S05]  /*17fb0*/  @!P0 NANOSLEEP.SYNCS 0x989680 ;  /* 0x009896800000895d */ /* 0x002fea0003900000 */
[----:B------:R-:W1:Y:S02]  /*17fc0*/  @!P0 SYNCS.PHASECHK.TRANS64 P0, [R17+URZ+0x36820], R0 ;  /* 0x03682000110085a7 */ /* 0x000e64000800007f */
[----:B-1----:R-:W-:Y:S05]  /*17fd0*/  @!P0 BRA `(.L_x_2337) ;  /* 0xfffffffc00f08947 */ /* 0x002fea000383ffff */
[----:B------:R-:W-:Y:S05]  /*17fe0*/  BRA `(.L_x_2444) ;  /* 0xffffffc000747947 */ /* 0x000fea000383ffff */
.L_x_2344:
[----:B0-----:R0:W1:Y:S02]  /*17ff0*/  SYNCS.PHASECHK.TRANS64.TRYWAIT P0, [R2+URZ+0x36840], R3 ;  /* 0x03684003020075a7 */ /* 0x001064000800017f */
[----:B-1----:R-:W-:Y:S05]  /*18000*/  @!P0 NANOSLEEP.SYNCS 0x989680 ;  /* 0x009896800000895d */ /* 0x002fea0003900000 */
[----:B------:R-:W1:Y:S02]  /*18010*/  @!P0 SYNCS.PHASECHK.TRANS64 P0, [R2+URZ+0x36840], R3 ;  /* 0x03684003020085a7 */ /* 0x000e64000800007f */
[----:B-1----:R-:W-:Y:S05]  /*18020*/  @!P0 BRA `(.L_x_2344) ;  /* 0xfffffffc00f08947 */ /* 0x002fea000383ffff */
[----:B------:R-:W-:Y:S05]  /*18030*/  BRA `(.L_x_2445) ;  /* 0xffffffc400287947 */ /* 0x000fea000383ffff */
.L_x_2351:
[----:B0-----:R0:W1:Y:S02]  /*18040*/  SYNCS.PHASECHK.TRANS64.TRYWAIT P0, [R3+URZ+0x60], R2 ;  /* 0x00006002030075a7 */ /* 0x001064000800017f */
[----:B-1----:R-:W-:Y:S05]  /*18050*/  @!P0 NANOSLEEP.SYNCS 0x989680 ;  /* 0x009896800000895d */ /* 0x002fea0003900000 */
[----:B------:R-:W1:Y:S02]  /*18060*/  @!P0 SYNCS.PHASECHK.TRANS64 P0, [R3+URZ+0x60], R2 ;  /* 0x00006002030085a7 */ /* 0x000e64000800007f */
[----:B-1----:R-:W-:Y:S05]  /*18070*/  @!P0 BRA `(.L_x_2351) ;  /* 0xfffffffc00f08947 */ /* 0x002fea000383ffff */
[----:B------:R-:W-:Y:S05]  /*18080*/  BRA `(.L_x_2446) ;  /* 0xffffffc800307947 */ /* 0x000fea000383ffff */
.L_x_2362:
[----:B-1----:R1:W2:Y:S02]  /*18090*/  SYNCS.PHASECHK.TRANS64.TRYWAIT P0, [R3+URZ+0x36840], R2 ;  /* 0x03684002030075a7 */ /* 0x0022a4000800017f */
[----:B--2---:R-:W-:Y:S05]  /*180a0*/  @!P0 NANOSLEEP.SYNCS 0x989680 ;  /* 0x009896800000895d */ /* 0x004fea0003900000 */
[----:B------:R-:W2:Y:S02]  /*180b0*/  @!P0 SYNCS.PHASECHK.TRANS64 P0, [R3+URZ+0x36840], R2 ;  /* 0x03684002030085a7 */ /* 0x000ea4000800007f */
[----:B--2---:R-:W-:Y:S05]  /*180c0*/  @!P0 BRA `(.L_x_2362) ;  /* 0xfffffffc00f08947 */ /* 0x004fea000383ffff */
[----:B------:R-:W-:Y:S05]  /*180d0*/  BRA `(.L_x_2447) ;  /* 0xffffffcc00f07947 */ /* 0x000fea000383ffff */
.L_x_2369:
[----:B0-----:R0:W1:Y:S02]  /*180e0*/  SYNCS.PHASECHK.TRANS64.TRYWAIT P0, [R2+URZ+0x60], R3 ;  /* 0x00006003020075a7 */ /* 0x001064000800017f */
[----:B-1----:R-:W-:Y:S05]  /*180f0*/  @!P0 NANOSLEEP.SYNCS 0x989680 ;  /* 0x009896800000895d */ /* 0x002fea0003900000 */
[----:B------:R-:W1:Y:S02]  /*18100*/  @!P0 SYNCS.PHASECHK.TRANS64 P0, [R2+URZ+0x60], R3 ;  /* 0x00006003020085a7 */ /* 0x000e64000800007f */
[----:B-1----:R-:W-:Y:S05]  /*18110*/  @!P0 BRA `(.L_x_2369) ;  /* 0xfffffffc00f08947 */ /* 0x002fea000383ffff */
[----:B------:R-:W-:Y:S05]  /*18120*/  BRA `(.L_x_2448) ;  /* 0xffffffd400007947 */ /* 0x000fea000383ffff */
.L_x_2379:
[----:B--2---:R2:W3:Y:S02]  /*18130*/  SYNCS.PHASECHK.TRANS64.TRYWAIT P0, [R2+URZ+0x36840], R3 ;  /* 0x03684003020075a7 */ /* 0x0044e4000800017f */
[----:B---3--:R-:W-:Y:S05]  /*18140*/  @!P0 NANOSLEEP.SYNCS 0x989680 ;  /* 0x009896800000895d */ /* 0x008fea0003900000 */
[----:B------:R-:W3:Y:S02]  /*18150*/  @!P0 SYNCS.PHASECHK.TRANS64 P0, [R2+URZ+0x36840], R3 ;  /* 0x03684003020085a7 */ /* 0x000ee4000800007f */
[----:B---3--:R-:W-:Y:S05]  /*18160*/  @!P0 BRA `(.L_x_2379) ;  /* 0xfffffffc00f08947 */ /* 0x008fea000383ffff */
[----:B------:R-:W-:Y:S05]  /*18170*/  BRA `(.L_x_2449) ;  /* 0xffffffd800947947 */ /* 0x000fea000383ffff */
.L_x_2386:
[----:B0-----:R0:W1:Y:S02]  /*18180*/  SYNCS.PHASECHK.TRANS64.TRYWAIT P0, [R2+URZ+0x60], R5 ;  /* 0x00006005020075a7 */ /* 0x001064000800017f */
[----:B-1----:R-:W-:Y:S05]  /*18190*/  @!P0 NANOSLEEP.SYNCS 0x989680 ;  /* 0x009896800000895d */ /* 0x002fea0003900000 */
[----:B------:R-:W1:Y:S02]  /*181a0*/  @!P0 SYNCS.PHASECHK.TRANS64 P0, [R2+URZ+0x60], R5 ;  /* 0x00006005020085a7 */ /* 0x000e64000800007f */
[----:B-1----:R-:W-:Y:S05]  /*181b0*/  @!P0 BRA `(.L_x_2386) ;  /* 0xfffffffc00f08947 */ /* 0x002fea000383ffff */
[----:B------:R-:W-:Y:S05]  /*181c0*/  BRA `(.L_x_2450) ;  /* 0xffffffdc00a47947 */ /* 0x000fea000383ffff */
.L_x_2398:
[----:B0-----:R0:W1:Y:S02]  /*181d0*/  SYNCS.PHASECHK.TRANS64.TRYWAIT P0, [R2+URZ+0x36860], R3 ;  /* 0x03686003020075a7 */ /* 0x001064000800017f */
[----:B-1----:R-:W-:Y:S05]  /*181e0*/  @!P0 NANOSLEEP.SYNCS 0x989680 ;  /* 0x009896800000895d */ /* 0x002fea0003900000 */
[----:B------:R-:W1:Y:S02]  /*181f0*/  @!P0 SYNCS.PHASECHK.TRANS64 P0, [R2+URZ+0x36860], R3 ;  /* 0x03686003020085a7 */ /* 0x000e64000800007f */
[----:B-1----:R-:W-:Y:S05]  /*18200*/  @!P0 BRA `(.L_x_2398) ;  /* 0xfffffffc00f08947 */ /* 0x002fea000383ffff */
[----:B------:R-:W-:Y:S05]  /*18210*/  BRA `(.L_x_2451) ;  /* 0xffffffe400247947 */ /* 0x000fea000383ffff */
.L_x_2406:
[----:B------:R-:W-:Y:S01]  /*18220*/  BSSY B0, `(.L_x_2452) ;  /* 0x0000008000007945 */ /* 0x000fe20003800000 */
[----:B-----5:R-:W-:Y:S02]  /*18230*/  IMAD.MOV.U32 R13, RZ, RZ, R2 ;  /* 0x000000ffff0d7224 */ /* 0x020fe400078e0002 */
[----:B------:R-:W-:Y:S02]  /*18240*/  IMAD.MOV.U32 R12, RZ, RZ, RZ ;  /* 0x000000ffff0c7224 */ /* 0x000fe400078e00ff */
[----:B------:R-:W-:Y:S02]  /*18250*/  IMAD.MOV.U32 R11, RZ, RZ, 0x1f ;  /* 0x0000001fff0b7424 */ /* 0x000fe400078e00ff */
[----:B------:R-:W-:-:S07]  /*18260*/  IMAD.MOV.U32 R15, RZ, RZ, -0x1 ;  /* 0xffffffffff0f7424 */ /* 0x000fce00078e00ff */
[----:B-1----:R-:W-:Y:S05]  /*18270*/  WARPSYNC.COLLECTIVE R15, `(.L_x_2453) ;  /* 0x000000000f087348 */ /* 0x002fea0003c00000 */
[----:B------:R0:W2:Y:S02]  /*18280*/  SHFL.IDX P6, R14, R13, R12, R11 ;  /* 0x0000000c0d0e7389 */ /* 0x0000a400000c000b */
[----:B012---:R-:W-:Y:S01]  /*18290*/  ENDCOLLECTIVE ;  /* 0x000000000000791b */ /* 0x007fe20003800000 */
.L_x_2453:
[----:B------:R-:W-:Y:S05]  /*182a0*/  BSYNC B0 ;  /* 0x0000000000007941 */ /* 0x000fea0003800000 */
.L_x_2452:
[----:B------:R-:W-:Y:S05]  /*182b0*/  BRA `(.L_x_2454) ;  /* 0xffffffe800587947 */ /* 0x000fea000383ffff */
.L_x_2409:
[----:B0-----:R0:W1:Y:S02]  /*182c0*/  SYNCS.PHASECHK.TRANS64.TRYWAIT P0, [R0+URZ+0x36820], R3 ;  /* 0x03682003000075a7 */ /* 0x001064000800017f */
[----:B-1----:R-:W-:Y:S05]  /*182d0*/  @!P0 NANOSLEEP.SYNCS 0x989680 ;  /* 0x009896800000895d */ /* 0x002fea0003900000 */
[----:B------:R-:W1:Y:S02]  /*182e0*/  @!P0 SYNCS.PHASECHK.TRANS64 P0, [R0+URZ+0x36820], R3 ;  /* 0x03682003000085a7 */ /* 0x000e64000800007f */
[----:B-1----:R-:W-:Y:S05]  /*182f0*/  @!P0 BRA `(.L_x_2409) ;  /* 0xfffffffc00f08947 */ /* 0x002fea000383ffff */
[----:B------:R-:W-:Y:S05]  /*18300*/  BRA `(.L_x_2455) ;  /* 0xffffffe800a47947 */ /* 0x000fea000383ffff */
.L_x_2410:
        /* <DEDUP_REMOVED lines=11> */
.L_x_2457:
[----:B------:R-:W-:Y:S05]  /*183c0*/  BSYNC B0 ;  /* 0x0000000000007941 */ /* 0x000fea0003800000 */
.L_x_2456:
[----:B------:R-:W-:Y:S05]  /*183d0*/  BRA `(.L_x_2458) ;  /* 0xffffffe8008c7947 */ /* 0x000fea000383ffff */
.L_x_2413:
[----:B------:R-:W-:Y:S01]  /*183e0*/  BSSY B1, `(.L_x_2459) ;  /* 0x0000006000017945 */ /* 0x000fe20003800000 */
[----:B------:R-:W-:-:S07]  /*183f0*/  IMAD.MOV.U32 R15, RZ, RZ, -0x1 ;  /* 0xffffffffff0f7424 */ /* 0x000fce00078e00ff */
[----:B01----:R-:W-:Y:S05]  /*18400*/  WARPSYNC.COLLECTIVE R15, `(.L_x_2460) ;  /* 0x000000000f0c7348 */ /* 0x003fea0003c00000 */
[----:B------:R-:W-:Y:S02]  /*18410*/  ELECT P6, UR62, PT ;  /* 0x00000000003e782f */ /* 0x000fe400038c0000 */
[----:B------:R-:W-:Y:S01]  /*18420*/  MOV R14, UR62 ;  /* 0x0000003e000e7c02 */ /* 0x000fe20008000f00 */
[----:B01----:R-:W-:Y:S10]  /*18430*/  ENDCOLLECTIVE ;  /* 0x000000000000791b */ /* 0x003ff40003800000 */
.L_x_2460:
[----:B------:R-:W-:Y:S05]  /*18440*/  BSYNC B1 ;  /* 0x0000000000017941 */ /* 0x000fea0003800000 */
.L_x_2459:
[----:B------:R-:W-:Y:S05]  /*18450*/  BRA `(.L_x_2461) ;  /* 0xffffffe800847947 */ /* 0x000fea000383ffff */
.L_x_2415:
[----:B0-----:R0:W1:Y:S02]  /*18460*/  SYNCS.PHASECHK.TRANS64.TRYWAIT P0, [R6+URZ], R5 ;  /* 0x00000005060075a7 */ /* 0x001064000800017f */
[----:B-1----:R-:W-:Y:S05]  /*18470*/  @!P0 NANOSLEEP.SYNCS 0x989680 ;  /* 0x009896800000895d */ /* 0x002fea0003900000 */
[----:B------:R-:W1:Y:S02]  /*18480*/  @!P0 SYNCS.PHASECHK.TRANS64 P0, [R6+URZ], R5 ;  /* 0x00000005060085a7 */ /* 0x000e64000800007f */
[----:B-1----:R-:W-:Y:S05]  /*18490*/  @!P0 BRA `(.L_x_2415) ;  /* 0xfffffffc00f08947 */ /* 0x002fea000383ffff */
[----:B------:R-:W-:Y:S05]  /*184a0*/  BRA `(.L_x_2462) ;  /* 0xffffffe800bc7947 */ /* 0x000fea000383ffff */
.L_x_2416:
[----:B-1----:R1:W2:Y:S02]  /*184b0*/  SYNCS.PHASECHK.TRANS64.TRYWAIT P0, [R3+URZ], R2 ;  /* 0x00000002030075a7 */ /* 0x0022a4000800017f */
[----:B--2---:R-:W-:Y:S05]  /*184c0*/  @!P0 NANOSLEEP.SYNCS 0x989680 ;  /* 0x009896800000895d */ /* 0x004fea0003900000 */
[----:B------:R-:W2:Y:S02]  /*184d0*/  @!P0 SYNCS.PHASECHK.TRANS64 P0, [R3+URZ], R2 ;  /* 0x00000002030085a7 */ /* 0x000ea4000800007f */
[----:B--2---:R-:W-:Y:S05]  /*184e0*/  @!P0 BRA `(.L_x_2416) ;  /* 0xfffffffc00f08947 */ /* 0x004fea000383ffff */
[----:B------:R-:W-:Y:S05]  /*184f0*/  BRA `(.L_x_2463) ;  /* 0xffffffe800b07947 */ /* 0x000fea000383ffff */
.L_x_2418:
[----:B-1----:R1:W2:Y:S02]  /*18500*/  SYNCS.PHASECHK.TRANS64.TRYWAIT P0, [R18+URZ], R5 ;  /* 0x00000005120075a7 */ /* 0x0022a4000800017f */
[----:B--2---:R-:W-:Y:S05]  /*18510*/  @!P0 NANOSLEEP.SYNCS 0x989680 ;  /* 0x009896800000895d */ /* 0x004fea0003900000 */
[----:B------:R-:W2:Y:S02]  /*18520*/  @!P0 SYNCS.PHASECHK.TRANS64 P0, [R18+URZ], R5 ;  /* 0x00000005120085a7 */ /* 0x000ea4000800007f */
[----:B--2---:R-:W-:Y:S05]  /*18530*/  @!P0 BRA `(.L_x_2418) ;  /* 0xfffffffc00f08947 */ /* 0x004fea000383ffff */
[----:B------:R-:W-:Y:S05]  /*18540*/  BRA `(.L_x_2464) ;  /* 0xffffffe800b47947 */ /* 0x000fea000383ffff */
.L_x_2465:
        /* <DEDUP_REMOVED lines=11> */
.L_x_3243:


//--------------------- .text._ZN7cutlass13device_kernelIN5flash11enable_sm90INS1_16FlashAttnFwdSm90INS1_25CollectiveMainloopFwdSm90ILi2EN4cute5tupleIJNS5_1CILi1EEES8_S8_EEENS6_IJNS7_ILi128EEENS7_ILi112EEENS7_ILi192EEEEEELi192ENS_10bfloat16_tEfNS_4arch4Sm90ELb1ELb0ELb1ELb1ELb0ELb0ELb0ELb1ELb1ELb1ELb0ELb0EEENS1_21CollectiveEpilogueFwdINS6_IJSA_SC_SB_EEES9_SE_SG_Li256ELb1ELb1ELb0ELb0EEENS1_36VarlenDynamicPersistentTileSchedulerILi128ELi112ELi256ELi128ELb0ELb1ELb1ELb1ELb1ELb1EEEEEEEEEvNT_6ParamsE --------------------------
	.section	.text._ZN7cutlass13device_kernelIN5flash11enable_sm90INS1_16FlashAttnFwdSm90INS1_25CollectiveMainloopFwdSm90ILi2EN4cute5tupleIJNS5_1CILi1EEES8_S8_EEENS6_IJNS7_ILi128EEENS7_ILi112EEENS7_ILi192EEEEEELi192ENS_10bfloat16_tEfNS_4arch4Sm90ELb1ELb0ELb1ELb1ELb0ELb0ELb0ELb1ELb1ELb1ELb0ELb0EEENS1_21CollectiveEpilogueFwdINS6_IJSA_SC_SB_EEES9_SE_SG_Li256ELb1ELb1ELb0ELb0EEENS1_36VarlenDynamicPersistentTileSchedulerILi128ELi112ELi256ELi128ELb0ELb1ELb1ELb1ELb1ELb1EEEEEEEEEvNT_6ParamsE,"ax",@progbits
	.align	128
.text._ZN7cutlass13device_kernelIN5flash11enable_sm90INS1_16FlashAttnFwdSm90INS1_25CollectiveMainloopFwdSm90ILi2EN4cute5tupleIJNS5_1CILi1EEES8_S8_EEENS6_IJNS7_ILi128EEENS7_ILi112EEENS7_ILi192EEEEEELi192ENS_10bfloat16_tEfNS_4arch4Sm90ELb1ELb0ELb1ELb1ELb0ELb0ELb0ELb1ELb1ELb1ELb0ELb0EEENS1_21CollectiveEpilogueFwdINS6_IJSA_SC_SB_EEES9_SE_SG_Li256ELb1ELb1ELb0ELb0EEENS1_36VarlenDynamicPersistentTileSchedulerILi128ELi112ELi256ELi128ELb0ELb1ELb1ELb1ELb1ELb1EEEEEEEEEvNT_6ParamsE:
        .type           _ZN7cutlass13device_kernelIN5flash11enable_sm90INS1_16FlashAttnFwdSm90INS1_25CollectiveMainloopFwdSm90ILi2EN4cute5tupleIJNS5_1CILi1EEES8_S8_EEENS6_IJNS7_ILi128EEENS7_ILi112EEENS7_ILi192EEEEEELi192ENS_10bfloat16_tEfNS_4arch4Sm90ELb1ELb0ELb1ELb1ELb0ELb0ELb0ELb1ELb1ELb1ELb0ELb0EEENS1_21CollectiveEpilogueFwdINS6_IJSA_SC_SB_EEES9_SE_SG_Li256ELb1ELb1ELb0ELb0EEENS1_36VarlenDynamicPersistentTileSchedulerILi128ELi112ELi256ELi128ELb0ELb1ELb1ELb1ELb1ELb1EEEEEEEEEvNT_6ParamsE,@function
        .size           _ZN7cutlass13device_kernelIN5flash11enable_sm90INS1_16FlashAttnFwdSm90INS1_25CollectiveMainloopFwdSm90ILi2EN4cute5tupleIJNS5_1CILi1EEES8_S8_EEENS6_IJNS7_ILi128EEENS7_ILi112EEENS7_ILi192EEEEEELi192ENS_10bfloat16_tEfNS_4arch4Sm90ELb1ELb0ELb1ELb1ELb0ELb0ELb0ELb1ELb1ELb1ELb0ELb0EEENS1_21CollectiveEpilogueFwdINS6_IJSA_SC_SB_EEES9_SE_SG_Li256ELb1ELb1ELb0ELb0EEENS1_36VarlenDynamicPersistentTileSchedulerILi128ELi112ELi256ELi128ELb0ELb1ELb1ELb1ELb1ELb1EEEEEEEEEvNT_6ParamsE,(.L_x_3244 - _ZN7cutlass13device_kernelIN5flash11enable_sm90INS1_16FlashAttnFwdSm90INS1_25CollectiveMainloopFwdSm90ILi2EN4cute5tupleIJNS5_1CILi1EEES8_S8_EEENS6_IJNS7_ILi128EEENS7_ILi112EEENS7_ILi192EEEEEELi192ENS_10bfloat16_tEfNS_4arch4Sm90ELb1ELb0ELb1ELb1ELb0ELb0ELb0ELb1ELb1ELb1ELb0ELb0EEENS1_21CollectiveEpilogueFwdINS6_IJSA_SC_SB_EEES9_SE_SG_Li256ELb1ELb1ELb0ELb0EEENS1_36VarlenDynamicPersistentTileSchedulerILi128ELi112ELi256ELi128ELb0ELb1ELb1ELb1ELb1ELb1EEEEEEEEEvNT_6ParamsE)
        .other          _ZN7cutlass13device_kernelIN5flash11enable_sm90INS1_16FlashAttnFwdSm90INS1_25CollectiveMainloopFwdSm90ILi2EN4cute5tupleIJNS5_1CILi1EEES8_S8_EEENS6_IJNS7_ILi128EEENS7_ILi112EEENS7_ILi192EEEEEELi192ENS_10bfloat16_tEfNS_4arch4Sm90ELb1ELb0ELb1ELb1ELb0ELb0ELb0ELb1ELb1ELb1ELb0ELb0EEENS1_21CollectiveEpilogueFwdINS6_IJSA_SC_SB_EEES9_SE_SG_Li256ELb1ELb1ELb0ELb0EEENS1_36VarlenDynamicPersistentTileSchedulerILi128ELi112ELi256ELi128ELb0ELb1ELb1ELb1ELb1ELb1EEEEEEEEEvNT_6ParamsE,@"STO_CUDA_ENTRY STV_DEFAULT"
_ZN7cutlass13device_kernelIN5flash11enable_sm90INS1_16FlashAttnFwdSm90INS1_25CollectiveMainloopFwdSm90ILi2EN4cute5tupleIJNS5_1CILi1EEES8_S8_EEENS6_IJNS7_ILi128EEENS7_ILi112EEENS7_ILi192EEEEEELi192ENS_10bfloat16_tEfNS_4arch4Sm90ELb1ELb0ELb1ELb1ELb0ELb0ELb0ELb1ELb1ELb1ELb0ELb0EEENS1_21CollectiveEpilogueFwdINS6_IJSA_SC_SB_EEES9_SE_SG_Li256ELb1ELb1ELb0ELb0EEENS1_36VarlenDynamicPersistentTileSchedulerILi128ELi112ELi256ELi128ELb0ELb1ELb1ELb1ELb1ELb1EEEEEEEEEvNT_6ParamsE:
        /* <DEDUP_REMOVED lines=18> */
.L_x_2467:
[----:B------:R-:W-:Y:S05]  /*0120*/  BSYNC B0 ;  /* 0x0000000000007941 */ /* 0x000fea0003800000 */
.L_x_2466:
        /* <DEDUP_REMOVED lines=41> */
.L_x_2468:
        /* <DEDUP_REMOVED lines=22> */
.L_x_2469:
        /* <DEDUP_REMOVED lines=18> */
.L_x_2470:
        /* <DEDUP_REMOVED lines=22> */
.L_x_2471:
        /* <DEDUP_REMOVED lines=22> */
.L_x_2472:
        /* <DEDUP_REMOVED lines=8> */
.L_x_2474:
        /* <DEDUP_REMOVED lines=19> */
[----:B------:R-:W-:Y:S01]  /*0ab0*/  UMOV UR36, URZ ;  /* 0x0000003f00247c82 */ /* 0x000fe20008000000 */
[----:B0-----:R-:W-:-:S05]  /*0ac0*/  VIADD R220, R0, 0xffffff80 ;  /* 0xffffff8000dc7836 */ /* 0x001fca0000000000 */
[----:B------:R-:W-:-:S04]  /*0ad0*/  SHF.R.S32.HI R3, RZ, 0x1f, R220 ;  /* 0x0000001fff037819 */ /* 0x000fc800000114dc */
[CC--:B------:R-:W-:Y:S02]  /*0ae0*/  LEA.HI R0, R3.reuse, R220.reuse, RZ, 0x7 ;  /* 0x000000dc03007211 */ /* 0x0c0fe400078f38ff */
[CC--:B------:R-:W-:Y:S02]  /*0af0*/  LEA.HI R4, R3.reuse, R220.reuse, RZ, 0x5 ;  /* 0x000000dc03047211 */ /* 0x0c0fe400078f28ff */
[----:B------:R-:W-:Y:S02]  /*0b00*/  LOP3.LUT R5, R0, 0xffffff80, RZ, 0xc0, !PT ;  /* 0xffffff8000057812 */ /* 0x000fe400078ec0ff */
[----:B------:R-:W-:Y:S01]  /*0b10*/  LEA.HI R10, R3, R220, RZ, 0x2 ;  /* 0x000000dc030a7211 */ /* 0x000fe200078f10ff */
[----:B------:R-:W-:Y:S01]  /*0b20*/  IMAD.SHL.U32 R4, R4, 0x20, RZ ;  /* 0x0000002004047824 */ /* 0x000fe200078e00ff */
[----:B------:R-:W-:Y:S01]  /*0b30*/  SHF.R.S32.HI R213, RZ, 0x7, R0 ;  /* 0x00000007ffd57819 */ /* 0x000fe20000011400 */
[----:B------:R-:W-:-:S03]  /*0b40*/  IMAD.IADD R212, R220, 0x1, -R5 ;  /* 0x00000001dcd47824 */ /* 0x000fc600078e0a05 */
[----:B------:R-:W-:Y:S02]  /*0b50*/  LOP3.LUT R4, R4, 0xfffffc00, RZ, 0xc0, !PT ;  /* 0xfffffc0004047812 */ /* 0x000fe400078ec0ff */
[----:B------:R-:W-:Y:S02]  /*0b60*/  SHF.R.S32.HI R9, RZ, 0x1f, R212 ;  /* 0x0000001fff097819 */ /* 0x000fe400000114d4 */
[----:B------:R-:W-:Y:S02]  /*0b70*/  LEA.HI R0, R0, R213, RZ, 0x1 ;  /* 0x000000d500007211 */ /* 0x000fe400078f08ff */
[CC--:B------:R-:W-:Y:S02]  /*0b80*/  LEA.HI R6, R9.reuse, R212.reuse, RZ, 0x2 ;  /* 0x000000d409067211 */ /* 0x0c0fe400078f10ff */
[----:B------:R-:W-:Y:S02]  /*0b90*/  LEA.HI R9, R9, R212, RZ, 0x5 ;  /* 0x000000d409097211 */ /* 0x000fe400078f28ff */
[----:B------:R-:W-:-:S02]  /*0ba0*/  SHF.R.S32.HI R8, RZ, 0x2, R6 ;  /* 0x00000002ff087819 */ /* 0x000fc40000011406 */
[----:B------:R-:W-:Y:S02]  /*0bb0*/  SHF.R.S32.HI R11, RZ, 0x1f, R6 ;  /* 0x0000001fff0b7819 */ /* 0x000fe40000011406 */
[----:B------:R-:W-:Y:S02]  /*0bc0*/  SHF.R.S32.HI R9, RZ, 0x5, R9 ;  /* 0x00000005ff097819 */ /* 0x000fe40000011409 */
[----:B------:R-:W-:Y:S02]  /*0bd0*/  LEA.HI R11, R11, R8, RZ, 0x3 ;  /* 0x000000080b0b7211 */ /* 0x000fe400078f18ff */
[----:B------:R-:W-:Y:S02]  /*0be0*/  LOP3.LUT R0, R0, 0x3fffffe, RZ, 0xc0, !PT ;  /* 0x03fffffe00007812 */ /* 0x000fe400078ec0ff */
[----:B------:R-:W-:-:S03]  /*0bf0*/  LOP3.LUT R11, R11, 0xfffffff8, RZ, 0xc0, !PT ;  /* 0xfffffff80b0b7812 */ /* 0x000fc600078ec0ff */
[----:B------:R-:W-:Y:S02]  /*0c00*/  IMAD.IADD R0, R213, 0x1, -R0 ;  /* 0x00000001d5007824 */ /* 0x000fe400078e0a00 */
[----:B------:R-:W-:-:S04]  /*0c10*/  IMAD.IADD R8, R8, 0x1, -R11 ;  /* 0x0000000108087824 */ /* 0x000fc800078e0a0b */
[----:B------:R-:W-:-:S04]  /*0c20*/  IMAD R9, R9, 0x10, R8 ;  /* 0x0000001009097824 */ /* 0x000fc800078e0208 */
[----:B------:R-:W-:Y:S01]  /*0c30*/  IMAD R214, R0, 0x40, R9 ;  /* 0x0000004000d67824 */ /* 0x000fe200078e0209 */
[----:B--2---:R-:W-:Y:S02]  /*0c40*/  R2UR UR4, R2 ;  /* 0x00000000020472ca */ /* 0x004fe400000e0000 */
[CC--:B------:R-:W-:Y:S02]  /*0c50*/  LEA.HI R2, R3.reuse, R220.reuse, RZ, 0x4 ;  /* 0x000000dc03027211 */ /* 0x0c0fe400078f20ff */
[----:B------:R-:W-:Y:S02]  /*0c60*/  LEA.HI R3, R3, R220, RZ, 0x3 ;  /* 0x000000dc03037211 */ /* 0x000fe400078f18ff */
[----:B------:R-:W-:Y:S02]  /*0c70*/  SHF.R.S32.HI R7, RZ, 0x4, R2 ;  /* 0x00000004ff077819 */ /* 0x000fe40000011402 */
[C---:B------:R-:W-:Y:S02]  /*0c80*/  LOP3.LUT R5, R2.reuse, 0x3fffff0, RZ, 0xc0, !PT ;  /* 0x03fffff002057812 */ /* 0x040fe400078ec0ff */
[----:B------:R-:W-:-:S02]  /*0c90*/  LEA.HI R2, R2, R7, RZ, 0x1 ;  /* 0x0000000702027211 */ /* 0x000fc400078f08ff */
[----:B------:R-:W-:Y:S01]  /*0ca0*/  SHF.R.S32.HI R209, RZ, 0x3, R3 ;  /* 0x00000003ffd17819 */ /* 0x000fe20000011403 */
[----:B------:R-:W-:Y:S01]  /*0cb0*/  IMAD.IADD R5, R220, 0x1, -R5 ;  /* 0x00000001dc057824 */ /* 0x000fe200078e0a05 */
[----:B------:R-:W-:Y:S01]  /*0cc0*/  LOP3.LUT R2, R2, 0x1ffffffe, RZ, 0xc0, !PT ;  /* 0x1ffffffe02027812 */ /* 0x000fe200078ec0ff */
[----:B------:R-:W-:Y:S02]  /*0cd0*/  ULOP3.LUT UR7, UR4, 0x1, URZ, 0xfc, !UPT ;  /* 0x0000000104077892 */ /* 0x000fe4000f8efc3f */
[----:B------:R-:W-:Y:S01]  /*0ce0*/  IMAD R5, R5, 0x40, R4 ;  /* 0x0000004005057824 */ /* 0x000fe200078e0204 */
[----:B------:R-:W-:Y:S01]  /*0cf0*/  UMOV UR4, URZ ;  /* 0x0000003f00047c82 */ /* 0x000fe20008000000 */
[----:B------:R-:W-:Y:S01]  /*0d00*/  IMAD.IADD R2, R7, 0x1, -R2 ;  /* 0x0000000107027824 */ /* 0x000fe200078e0a02 */
[----:B------:R-:W-:Y:S01]  /*0d10*/  LOP3.LUT R7, R10, 0xfffffffc, RZ, 0xc0, !PT ;  /* 0xfffffffc0a077812 */ /* 0x000fe200078ec0ff */
[----:B------:R-:W-:Y:S02]  /*0d20*/  IMAD.U32 R216, RZ, RZ, UR7 ;  /* 0x00000007ffd87e24 */ /* 0x000fe4000f8e00ff */
[----:B------:R-:W-:-:S02]  /*0d30*/  IMAD R215, R2, 0x8, R5 ;  /* 0x0000000802d77824 */ /* 0x000fc400078e0205 */
[----:B------:R-:W-:Y:S01]  /*0d40*/  IMAD.IADD R4, R220, 0x1, -R7 ;  /* 0x00000001dc047824 */ /* 0x000fe200078e0a07 */
[----:B------:R-:W-:Y:S01]  /*0d50*/  LOP3.LUT R7, R3, 0xfffffff8, RZ, 0xc0, !PT ;  /* 0xfffffff803077812 */ /* 0x000fe200078ec0ff */
[----:B------:R-:W-:Y:S01]  /*0d60*/  IMAD.U32 R211, RZ, RZ, UR4 ;  /* 0x00000004ffd37e24 */ /* 0x000fe2000f8e00ff */
[----:B------:R-:W-:Y:S02]  /*0d70*/  LOP3.LUT R3, R6, 0x7ffffffc, RZ, 0xc0, !PT ;  /* 0x7ffffffc06037812 */ /* 0x000fe400078ec0ff */
[----:B------:R-:W-:Y:S01]  /*0d80*/  LEA.HI R10, R4, R4, RZ, 0x1 ;  /* 0x00000004040a7211 */ /* 0x000fe200078f08ff */
[----:B------:R-:W-:Y:S02]  /*0d90*/  IMAD.IADD R206, R220, 0x1, -R7 ;  /* 0x00000001dcce7824 */ /* 0x000fe400078e0a07 */
[----:B------:R-:W-:Y:S01]  /*0da0*/  IMAD.IADD R22, R212, 0x1, -R3 ;  /* 0x00000001d4167824 */ /* 0x000fe200078e0a03 */
[----:B------:R-:W-:Y:S01]  /*0db0*/  LOP3.LUT R11, R10, 0x1ffffffe, RZ, 0xc0, !PT ;  /* 0x1ffffffe0a0b7812 */ /* 0x000fe200078ec0ff */
[----:B------:R-:W-:-:S04]  /*0dc0*/  IMAD.SHL.U32 R16, R206, 0x8, RZ ;  /* 0x00000008ce107824 */ /* 0x000fc800078e00ff */
[C---:B------:R-:W-:Y:S01]  /*0dd0*/  VIADD R204, R16.reuse, 0x40 ;  /* 0x0000004010cc7836 */ /* 0x040fe20000000000 */
[----:B------:R-:W-:Y:S01]  /*0de0*/  SHF.R.S32.HI R219, RZ, 0x1f, R16 ;  /* 0x0000001fffdb7819 */ /* 0x000fe20000011410 */
[----:B------:R-:W-:Y:S02]  /*0df0*/  VIADD R205, R16, 0x80 ;  /* 0x0000008010cd7836 */ /* 0x000fe40000000000 */
[----:B------:R-:W-:Y:S01]  /*0e00*/  IMAD.IADD R11, R4, 0x1, -R11 ;  /* 0x00000001040b7824 */ /* 0x000fe200078e0a0b */
[----:B------:R-:W-:Y:S02]  /*0e10*/  SHF.R.S32.HI R218, RZ, 0x1f, R204 ;  /* 0x0000001fffda7819 */ /* 0x000fe400000114cc */
[----:B------:R-:W-:Y:S01]  /*0e20*/  SHF.R.S32.HI R217, RZ, 0x1f, R205 ;  /* 0x0000001fffd97819 */ /* 0x000fe200000114cd */
[----:B------:R-:W-:-:S07]  /*0e30*/  IMAD R23, R11, 0x8, R214 ;  /* 0x000000080b177824 */ /* 0x000fce00078e02d6 */
.L_x_2528:
[----:B0-2---:R-:W0:Y:S01]  /*0e40*/  LDC.64 R2, c[0x0][0xc88] ;  /* 0x00032200ff027b82 */ /* 0x005e220000000a00 */
[----:B------:R-:W-:Y:S01]  /*0e50*/  ULDC.64 UR12, c[0x0][0x208] ;  /* 0x00008200000c7ab9 */ /* 0x000fe20000000a00 */
[----:B------:R-:W-:Y:S01]  /*0e60*/  ULDC.64 UR8, c[0x0][0xa28] ;  /* 0x00028a0000087ab9 */ /* 0x000fe20000000a00 */
[----:B------:R-:W-:Y:S01]  /*0e70*/  ULDC.64 UR10, c[0x0][0xa18] ;  /* 0x00028600000a7ab9 */ /* 0x000fe20000000a00 */
[----:B0-----:R-:W-:-:S06]  /*0e80*/  IMAD.WIDE R2, R39, 0x4, R2 ;  /* 0x0000000427027825 */ /* 0x001fcc00078e0202 */
[----:B------:R-:W2:Y:S01]  /*0e90*/  LDG.E R2, desc[UR12][R2.64] ;  /* 0x0000000c02027981 */ /* 0x000ea2000c1e1900 */
[----:B------:R-:W-:Y:S02]  /*0ea0*/  UISETP.NE.U32.AND UP0, UPT, UR8, URZ, UPT ;  /* 0x0000003f0800728c */ /* 0x000fe4000bf05070 */
[----:B------:R-:W-:Y:S02]  /*0eb0*/  UISETP.NE.U32.AND UP1, UPT, UR10, URZ, UPT ;  /* 0x0000003f0a00728c */ /* 0x000fe4000bf25070 */
[----:B------:R-:W-:Y:S02]  /*0ec0*/  UISETP.NE.AND.EX UP0, UPT, UR9, URZ, UPT, UP0 ;  /* 0x0000003f0900728c */ /* 0x000fe4000bf05300 */
[----:B------:R-:W-:-:S04]  /*0ed0*/  UISETP.NE.AND.EX UP1, UPT, UR11, URZ, UPT, UP1 ;  /* 0x0000003f0b00728c */ /* 0x000fc8000bf25310 */
[----:B------:R-:W-:Y:S02]  /*0ee0*/  PLOP3.LUT P0, PT, PT, PT, UP0, 0x80, 0x0 ;  /* 0x000000000000781c */ /* 0x000fe40003f0f008 */
[----:B------:R-:W-:Y:S02]  /*0ef0*/  PLOP3.LUT P2, PT, PT, PT, UP1, 0x80, 0x0 ;  /* 0x000000000000781c */ /* 0x000fe40003f4f018 */
[----:B--2---:R-:W-:-:S13]  /*0f00*/  R2UR UR4, R2 ;  /* 0x00000000020472ca */ /* 0x004fda00000e0000 */
[----:B------:R-:W-:Y:S02]  /*0f10*/  USHF.R.S32.HI UR7, URZ, 0x1f, UR4 ;  /* 0x0000001f3f077899 */ /* 0x000fe40008011404 */
[----:B------:R-:W-:Y:S01]  /*0f20*/  IMAD.U32 R207, RZ, RZ, UR4 ;  /* 0x00000004ffcf7e24 */ /* 0x000fe2000f8e00ff */
[----:B------:R-:W-:-:S04]  /*0f30*/  @UP0 ULEA UR8, UP2, UR4, UR8, 0x2 ;  /* 0x0000000804080291 */ /* 0x000fc8000f84103f */
[----:B------:R-:W-:Y:S02]  /*0f40*/  @UP0 ULEA.HI.X UR9, UR4, UR9, UR7, 0x2, UP2 ;  /* 0x0000000904090291 */ /* 0x000fe400090f1407 */
[----:B------:R-:W-:Y:S01]  /*0f50*/  IMAD.U32 R210, RZ, RZ, UR7 ;  /* 0x00000007ffd27e24 */ /* 0x000fe2000f8e00ff */
[----:B------:R-:W-:Y:S01]  /*0f60*/  @UP1 ULEA UR10, UP0, UR4, UR10, 0x2 ;  /* 0x0000000a040a1291 */ /* 0x000fe2000f80103f */
[----:B------:R-:W-:-:S03]  /*0f70*/  IMAD.U32 R2, RZ, RZ, UR8 ;  /* 0x00000008ff027e24 */ /* 0x000fc6000f8e00ff */
[----:B------:R-:W-:Y:S01]  /*0f80*/  @UP1 ULEA.HI.X UR11, UR4, UR11, UR7, 0x2, UP0 ;  /* 0x0000000b040b1291 */ /* 0x000fe200080f1407 */
[----:B------:R-:W-:Y:S01]  /*0f90*/  IMAD.U32 R3, RZ, RZ, UR9 ;  /* 0x00000009ff037e24 */ /* 0x000fe2000f8e00ff */
[----:B------:R-:W-:Y:S01]  /*0fa0*/  ULDC.64 UR8, c[0x0][0x418] ;  /* 0x0001060000087ab9 */ /* 0x000fe20000000a00 */
[----:B------:R-:W-:Y:S01]  /*0fb0*/  IMAD.U32 R4, RZ, RZ, UR10 ;  /* 0x0000000aff047e24 */ /* 0x000fe2000f8e00ff */
[----:B------:R-:W-:Y:S02]  /*0fc0*/  ULDC UR7, c[0x0][0x424] ;  /* 0x0001090000077ab9 */ /* 0x000fe40000000800 */
[----:B------:R-:W-:Y:S01]  /*0fd0*/  IMAD.U32 R5, RZ, RZ, UR11 ;  /* 0x0000000bff057e24 */ /* 0x000fe2000f8e00ff */
[----:B------:R-:W2:Y:S01]  /*0fe0*/  @P0 LDG.E R2, desc[UR12][R2.64] ;  /* 0x0000000c02020981 */ /* 0x000ea2000c1e1900 */
[----:B------:R-:W-:Y:S01]  /*0ff0*/  UISETP.NE.U32.AND UP0, UPT, UR8, URZ, UPT ;  /* 0x0000003f0800728c */ /* 0x000fe2000bf05070 */
[----:B------:R-:W-:Y:S02]  /*1000*/  ULDC.64 UR10, c[0x0][0xa20] ;  /* 0x00028800000a7ab9 */ /* 0x000fe40000000a00 */
[----:B---3--:R-:W3:Y:S01]  /*1010*/  @P2 LDG.E R4, desc[UR12][R4.64] ;  /* 0x0000000c04042981 */ /* 0x008ee2000c1e1900 */
[----:B------:R-:W-:Y:S01]  /*1020*/  ULDC UR12, c[0x0][0x288] ;  /* 0x0000a200000c7ab9 */ /* 0x000fe20000000800 */
[----:B------:R-:W-:Y:S01]  /*1030*/  UISETP.NE.AND.EX UP0, UPT, UR9, URZ, UPT, UP0 ;  /* 0x0000003f0900728c */ /* 0x000fe2000bf05300 */
[----:B------:R-:W-:Y:S01]  /*1040*/  ISETP.NE.U32.AND P1, PT, RZ, UR10, PT ;  /* 0x0000000aff007c0c */ /* 0x000fe2000bf25070 */
[----:B------:R-:W-:Y:S01]  /*1050*/  ULDC UR8, c[0x0][0x2f0] ;  /* 0x0000bc0000087ab9 */ /* 0x000fe20000000800 */
[----:B------:R-:W-:Y:S01]  /*1060*/  UMOV UR4, URZ ;  /* 0x0000003f00047c82 */ /* 0x000fe20008000000 */
[----:B------:R-:W-:Y:S01]  /*1070*/  USEL UR7, UR7, 0x1, UP0 ;  /* 0x0000000107077887 */ /* 0x000fe20008000000 */
[----:B------:R-:W-:Y:S01]  /*1080*/  ISETP.NE.AND.EX P1, PT, RZ, UR11, PT, P1 ;  /* 0x0000000bff007c0c */ /* 0x000fe2000bf25310 */
[----:B------:R-:W-:-:S02]  /*1090*/  IMAD.U32 R208, RZ, RZ, UR6 ;  /* 0x00000006ffd07e24 */ /* 0x000fc4000f8e00ff */
[----:B------:R-:W-:Y:S01]  /*10a0*/  UIMAD UR8, UR7, UR8, URZ ;  /* 0x00000008070872a4 */ /* 0x000fe2000f8e023f */
[----:B--2---:R-:W-:Y:S02]  /*10b0*/  @P0 R2UR UR4, R2 ;  /* 0x00000000020402ca */ /* 0x004fe400000e0000 */
[----:B---3--:R-:W-:-:S13]  /*10c0*/  @P2 R2UR UR12, R4 ;  /* 0x00000000040c22ca */ /* 0x008fda00000e0000 */
[----:B------:R-:W-:Y:S01]  /*10d0*/  IMAD.U32 R17, RZ, RZ, UR12 ;  /* 0x0000000cff117e24 */ /* 0x000fe2000f8e00ff */
[----:B-1--4-:R-:W-:Y:S06]  /*10e0*/  @P2 BRA `(.L_x_2475) ;  /* 0x0000000000402947 */ /* 0x012fec0003800000 */
[----:B------:R-:W-:Y:S02]  /*10f0*/  ULDC.64 UR6, c[0x0][0xa00] ;  /* 0x0002800000067ab9 */ /* 0x000fe40000000a00 */
[----:B------:R-:W-:-:S04]  /*1100*/  ISETP.NE.U32.AND P0, PT, RZ, UR6, PT ;  /* 0x00000006ff007c0c */ /* 0x000fc8000bf05070 */
[----:B------:R-:W-:-:S13]  /*1110*/  ISETP.NE.AND.EX P0, PT, RZ, UR7, PT, P0 ;  /* 0x00000007ff007c0c */ /* 0x000fda000bf05300 */
[----:B------:R-:W-:Y:S05]  /*1120*/  @!P0 BRA `(.L_x_2475) ;  /* 0x0000000000308947 */ /* 0x000fea0003800000 */
[----:B------:R-:W-:Y:S01]  /*1130*/  R2UR UR9, R207 ;  /* 0x00000000cf0972ca */ /* 0x000fe200000e0000 */
[----:B------:R-:W-:Y:S01]  /*1140*/  ULDC.64 UR6, c[0x0][0xa00] ;  /* 0x0002800000067ab9 */ /* 0x000fe20000000a00 */
[----:B------:R-:W-:-:S11]  /*1150*/  ULDC.64 UR12, c[0x0][0x208] ;  /* 0x00008200000c7ab9 */ /* 0x000fd60000000a00 */
[----:B------:R-:W-:-:S06]  /*1160*/  UIMAD.WIDE UR6, UR9, 0x4, UR6 ;  /* 0x00000004090678a5 */ /* 0x000fcc000f8e0206 */
[----:B------:R-:W-:Y:S02]  /*1170*/  IMAD.U32 R2, RZ, RZ, UR6 ;  /* 0x00000006ff027e24 */ /* 0x000fe4000f8e00ff */
[----:B------:R-:W-:-:S05]  /*1180*/  IMAD.U32 R3, RZ, RZ, UR7 ;  /* 0x00000007ff037e24 */ /* 0x000fca000f8e00ff */
[----:B------:R-:W2:Y:S04]  /*1190*/  LDG.E R4, desc[UR12][R2.64] ;  /* 0x0000000c02047981 */ /* 0x000ea8000c1e1900 */
[----:B------:R-:W3:Y:S01]  /*11a0*/  LDG.E R0, desc[UR12][R2.64+0x4] ;  /* 0x0000040c02007981 */ /* 0x000ee2000c1e1900 */
[----:B--2---:R-:W-:Y:S02]  /*11b0*/  R2UR UR6, R4 ;  /* 0x00000000040672ca */ /* 0x004fe400000e0000 */
[----:B---3--:R-:W-:-:S13]  /*11c0*/  R2UR UR7, R0 ;  /* 0x00000000000772ca */ /* 0x008fda00000e0000 */
[----:B------:R-:W-:-:S06]  /*11d0*/  UIADD3 UR6, -UR6, UR7, URZ ;  /* 0x0000000706067290 */ /* 0x000fcc000fffe13f */
[----:B------:R-:W-:-:S07]  /*11e0*/  IMAD.U32 R17, RZ, RZ, UR6 ;  /* 0x00000006ff117e24 */ /* 0x000fce000f8e00ff */
.L_x_2475:
[----:B------:R-:W-:Y:S05]  /*11f0*/  @!P1 BRA `(.L_x_2476) ;  /* 0x0000000000289947 */ /* 0x000fea0003800000 */
[----:B------:R-:W-:Y:S01]  /*1200*/  R2UR UR7, R207 ;  /* 0x00000000cf0772ca */ /* 0x000fe200000e0000 */
[----:B------:R-:W-:Y:S01]  /*1210*/  ULDC.64 UR8, c[0x0][0x208] ;  /* 0x0000820000087ab9 */ /* 0x000fe20000000a00 */
[----:B------:R-:W-:-:S11]  /*1220*/  R2UR UR12, R210 ;  /* 0x00000000d20c72ca */ /* 0x000fd600000e0000 */
[----:B------:R-:W-:-:S04]  /*1230*/  ULEA UR6, UP0, UR7, UR10, 0x2 ;  /* 0x0000000a07067291 */ /* 0x000fc8000f80103f */
[----:B------:R-:W-:Y:S02]  /*1240*/  ULEA.HI.X UR7, UR7, UR11, UR12, 0x2, UP0 ;  /* 0x0000000b07077291 */ /* 0x000fe400080f140c */
[----:B------:R-:W-:-:S04]  /*1250*/  IMAD.U32 R2, RZ, RZ, UR6 ;  /* 0x00000006ff027e24 */ /* 0x000fc8000f8e00ff */
[----:B------:R-:W-:-:S05]  /*1260*/  IMAD.U32 R3, RZ, RZ, UR7 ;  /* 0x00000007ff037e24 */ /* 0x000fca000f8e00ff */
[----:B------:R-:W2:Y:S02]  /*1270*/  LDG.E R2, desc[UR8][R2.64] ;  /* 0x0000000802027981 */ /* 0x000ea4000c1e1900 */
[----:B--2---:R-:W-:Y:S01]  /*1280*/  R2UR UR8, R2 ;  /* 0x00000000020872ca */ /* 0x004fe200000e0000 */
[----:B------:R-:W-:-:S14]  /*1290*/  BRA `(.L_x_2477) ;  /* 0x00000000003c7947 */ /* 0x000fdc0003800000 */
.L_x_2476:
        /* <DEDUP_REMOVED lines=14> */
[----:B------:R-:W-:-:S12]  /*1380*/  UIADD3 UR8, -UR8, UR6, URZ ;  /* 0x0000000608087290 */ /* 0x000fd8000fffe13f */
.L_x_2477:
[----:B------:R-:W-:Y:S01]  /*1390*/  UIADD3 UR9, -UR4, UR8, URZ ;  /* 0x0000000804097290 */ /* 0x000fe2000fffe13f */
[----:B------:R-:W-:Y:S01]  /*13a0*/  R2UR UR7, R17 ;  /* 0x00000000110772ca */ /* 0x000fe200000e0000 */
[----:B------:R-:W-:Y:S01]  /*13b0*/  USHF.L.U32 UR5, UR5, 0x7, URZ ;  /* 0x0000000705057899 */ /* 0x000fe2000800063f */
[----:B------:R-:W-:Y:S01]  /*13c0*/  PLOP3.LUT P0, PT, PT, PT, PT, 0x80, 0x0 ;  /* 0x000000000000781c */ /* 0x000fe20003f0f070 */
[----:B------:R-:W-:Y:S01]  /*13d0*/  ULDC UR4, c[0x0][0x448] ;  /* 0x0001120000047ab9 */ /* 0x000fe20000000800 */
[----:B------:R-:W-:Y:S01]  /*13e0*/  CS2R R2, SRZ ;  /* 0x0000000000027805 */ /* 0x000fe2000001ff00 */
[----:B------:R-:W-:Y:S01]  /*13f0*/  UISETP.NE.AND UP0, UPT, UR4, 0x1, UPT ;  /* 0x000000010400788c */ /* 0x000fe2000bf05270 */
[----:B------:R-:W-:Y:S01]  /*1400*/  IMAD.U32 R18, RZ, RZ, UR9 ;  /* 0x00000009ff127e24 */ /* 0x000fe2000f8e00ff */
[----:B------:R-:W-:Y:S02]  /*1410*/  UIADD3 UR6, UR5, 0x7f, URZ ;  /* 0x0000007f05067890 */ /* 0x000fe4000fffe03f */
[----:B------:R-:W-:Y:S01]  /*1420*/  IMAD.U32 R19, RZ, RZ, UR5 ;  /* 0x00000005ff137e24 */ /* 0x000fe2000f8e00ff */
[----:B------:R-:W-:Y:S01]  /*1430*/  CS2R R118, SRZ ;  /* 0x0000000000767805 */ /* 0x000fe2000001ff00 */
[----:B------:R-:W-:Y:S01]  /*1440*/  IMAD.MOV.U32 R0, RZ, RZ, RZ ;  /* 0x000000ffff007224 */ /* 0x000fe200078e00ff */
[----:B------:R-:W-:-:S02]  /*1450*/  CS2R R116, SRZ ;  /* 0x0000000000747805 */ /* 0x000fc4000001ff00 */
[----:B------:R-:W-:Y:S01]  /*1460*/  CS2R R114, SRZ ;  /* 0x0000000000727805 */ /* 0x000fe2000001ff00 */
[----:B------:R-:W-:Y:S01]  /*1470*/  UIADD3 UR7, UR9, 0x70, -UR7 ;  /* 0x0000007009077890 */ /* 0x000fe2000fffe807 */
[----:B------:R-:W-:Y:S02]  /*1480*/  CS2R R112, SRZ ;  /* 0x0000000000707805 */ /* 0x000fe4000001ff00 */
[----:B------:R-:W-:Y:S01]  /*1490*/  CS2R R110, SRZ ;  /* 0x00000000006e7805 */ /* 0x000fe2000001ff00 */
[----:B------:R-:W-:Y:S01]  /*14a0*/  @UP0 ULDC UR4, c[0x0][0x44c] ;  /* 0x0001130000040ab9 */ /* 0x000fe20000000800 */
[----:B------:R-:W-:Y:S01]  /*14b0*/  @UP0 ULDC UR8, c[0x0][0x450] ;  /* 0x0001140000080ab9 */ /* 0x000fe20000000800 */
[----:B------:R-:W-:Y:S01]  /*14c0*/  UIMAD.WIDE.U32 UR4, UR6, UR4, URZ ;  /* 0x00000004060472a5 */ /* 0x000fe2000f8e003f */
[----:B------:R-:W-:Y:S02]  /*14d0*/  CS2R R108, SRZ ;  /* 0x00000000006c7805 */ /* 0x000fe4000001ff00 */
[----:B------:R-:W-:-:S02]  /*14e0*/  CS2R R106, SRZ ;  /* 0x00000000006a7805 */ /* 0x000fc4000001ff00 */
[----:B------:R-:W-:Y:S01]  /*14f0*/  CS2R R104, SRZ ;  /* 0x0000000000687805 */ /* 0x000fe2000001ff00 */
[----:B------:R-:W-:Y:S01]  /*1500*/  @UP0 USHF.R.U32.HI UR6, URZ, UR8, UR5 ;  /* 0x000000083f060299 */ /* 0x000fe20008011605 */
[----:B------:R-:W-:Y:S01]  /*1510*/  CS2R R42, SRZ ;  /* 0x00000000002a7805 */ /* 0x000fe2000001ff00 */
[----:B------:R-:W-:Y:S01]  /*1520*/  UIADD3 UR5, UR9, 0x6f, URZ ;  /* 0x0000006f09057890 */ /* 0x000fe2000fffe03f */
[----:B------:R-:W-:Y:S01]  /*1530*/  CS2R R98, SRZ ;  /* 0x0000000000627805 */ /* 0x000fe2000001ff00 */
[----:B------:R-:W-:Y:S01]  /*1540*/  UIADD3 UR7, UR7, UR6, URZ ;  /* 0x0000000607077290 */ /* 0x000fe2000fffe03f */
[----:B------:R-:W-:Y:S01]  /*1550*/  CS2R R100, SRZ ;  /* 0x0000000000647805 */ /* 0x000fe2000001ff00 */
[----:B------:R-:W-:Y:S01]  /*1560*/  UMOV UR4, URZ ;  /* 0x0000003f00047c82 */ /* 0x000fe20008000000 */
[----:B------:R-:W-:Y:S01]  /*1570*/  UMOV UR6, URZ ;  /* 0x0000003f00067c82 */ /* 0x000fe20008000000 */
[----:B------:R-:W-:Y:S01]  /*1580*/  UIMAD.WIDE UR4, UR5, -0x6db6db6d, UR4 ;  /* 0x92492493050478a5 */ /* 0x000fe2000f8e0204 */
[----:B------:R-:W-:Y:S01]  /*1590*/  CS2R R96, SRZ ;  /* 0x0000000000607805 */ /* 0x000fe2000001ff00 */
[----:B------:R-:W-:Y:S01]  /*15a0*/  UIMAD.WIDE UR6, UR7, -0x6db6db6d, UR6 ;  /* 0x92492493070678a5 */ /* 0x000fe2000f8e0206 */
[----:B------:R-:W-:Y:S01]  /*15b0*/  CS2R R94, SRZ ;  /* 0x00000000005e7805 */ /* 0x000fe2000001ff00 */
[----:B------:R-:W-:Y:S01]  /*15c0*/  USHF.R.U32.HI UR4, URZ, 0x1f, UR5 ;  /* 0x0000001f3f047899 */ /* 0x000fe20008011605 */
[----:B------:R-:W-:Y:S01]  /*15d0*/  CS2R R92, SRZ ;  /* 0x00000000005c7805 */ /* 0x000fe2000001ff00 */
[----:B------:R-:W-:Y:S01]  /*15e0*/  USHF.R.U32.HI UR6, URZ, 0x1f, UR7 ;  /* 0x0000001f3f067899 */ /* 0x000fe20008011607 */
[----:B------:R-:W-:Y:S01]  /*15f0*/  CS2R R90, SRZ ;  /* 0x00000000005a7805 */ /* 0x000fe2000001ff00 */
[----:B------:R-:W-:Y:S01]  /*1600*/  ULEA.HI.SX32 UR4, UR5, UR4, 0x1a ;  /* 0x0000000405047291 */ /* 0x000fe2000f8fd23f */
        /* <DEDUP_REMOVED lines=9> */
[----:B------:R-:W-:Y:S01]  /*16a0*/  USEL UR37, UR4, UR6, UP0 ;  /* 0x0000000604257287 */ /* 0x000fe20008000000 */
[----:B------:R-:W-:-:S02]  /*16b0*/  CS2R R74, SRZ ;  /* 0x00000000004a7805 */ /* 0x000fc4000001ff00 */
[----:B------:R-:W-:Y:S02]  /*16c0*/  CS2R R72, SRZ ;  /* 0x0000000000487805 */ /* 0x000fe4000001ff00 */
[----:B------:R-:W-:Y:S01]  /*16d0*/  CS2R R70, SRZ ;  /* 0x0000000000467805 */ /* 0x000fe2000001ff00 */
[----:B------:R-:W-:Y:S01]  /*16e0*/  UISETP.GE.AND UP0, UPT, UR37, 0x1, UPT ;  /* 0x000000012500788c */ /* 0x000fe2000bf06270 */
[----:B------:R-:W-:Y:S02]  /*16f0*/  CS2R R68, SRZ ;  /* 0x0000000000447805 */ /* 0x000fe4000001ff00 */
[----:B------:R-:W-:Y:S02]  /*1700*/  CS2R R66, SRZ ;  /* 0x0000000000427805 */ /* 0x000fe4000001ff00 */
[----:B------:R-:W-:Y:S02]  /*1710*/  CS2R R64, SRZ ;  /* 0x0000000000407805 */ /* 0x000fe4000001ff00 */
[----:B------:R-:W-:-:S02]  /*1720*/  CS2R R62, SRZ ;  /* 0x00000000003e7805 */ /* 0x000fc4000001ff00 */
[----:B------:R-:W-:Y:S02]  /*1730*/  CS2R R60, SRZ ;  /* 0x00000000003c7805 */ /* 0x000fe4000001ff00 */
[----:B------:R-:W-:Y:S02]  /*1740*/  PLOP3.LUT P1, PT, PT, PT, UP0, 0x80, 0x0 ;  /* 0x000000000000781c */ /* 0x000fe40003f2f008 */
        /* <DEDUP_REMOVED lines=16> */
[----:B------:R-:W-:-:S02]  /*1850*/  CS2R R6, SRZ ;  /* 0x0000000000067805 */ /* 0x000fc4000001ff00 */
[----:B------:R-:W-:Y:S01]  /*1860*/  CS2R R132, SRZ ;  /* 0x0000000000847805 */ /* 0x000fe2000001ff00 */
        /* <DEDUP_REMOVED lines=32> */
.L_x_2479:
        /* <DEDUP_REMOVED lines=11> */
.L_x_2657:
[----:B------:R-:W-:Y:S05]  /*1b20*/  @!P0 BRA `(.L_x_2481) ;  /* 0x0000000000048947 */ /* 0x000fea0003800000 */
[----:B------:R-:W-:Y:S01]  /*1b30*/  BPT.TRAP 0x1 ;  /* 0x000000040000795c */ /* 0x000fe20000300000 */
.L_x_2481:
[----:B0-----:R-:W-:Y:S02]  /*1b40*/  IMAD.U32 R0, RZ, RZ, UR36 ;  /* 0x00000024ff007e24 */ /* 0x001fe4000f8e00ff */
[----:B------:R-:W-:-:S03]  /*1b50*/  IMAD.U32 R3, RZ, RZ, UR60 ;  /* 0x0000003cff037e24 */ /* 0x000fc6000f8e00ff */
[----:B------:R-:W-:Y:S02]  /*1b60*/  LEA R0, R0, UR38, 0x3 ;  /* 0x0000002600007c11 */ /* 0x000fe4000f8e18ff */
[----:B------:R-:W-:-:S04]  /*1b70*/  SHF.L.U32 R3, R3, 0x1f, RZ ;  /* 0x0000001f03037819 */ /* 0x000fc800000006ff */
[----:B------:R0:W1:Y:S01]  /*1b80*/  SYNCS.PHASECHK.TRANS64.TRYWAIT P2, [R0+URZ+0x36830], R3 ;  /* 0x03683003000075a7 */ /* 0x000062000804017f */
[----:B------:R-:W-:Y:S05]  /*1b90*/  @!P0 BRA `(.L_x_2482) ;  /* 0x0000000000048947 */ /* 0x000fea0003800000 */
[----:B------:R-:W-:Y:S01]  /*1ba0*/  BPT.TRAP 0x1 ;  /* 0x000000040000795c */ /* 0x000fe20000300000 */
.L_x_2482:
[----:B------:R-:W2:Y:S02]  /*1bb0*/  S2R R2, SR_TID.X ;  /* 0x0000000000027919 */ /* 0x000ea40000002100 */
[----:B--2---:R-:W-:Y:S01]  /*1bc0*/  LOP3.LUT P1, RZ, R2, 0x7f, RZ, 0xc0, !PT ;  /* 0x0000007f02ff7812 */ /* 0x004fe2000782c0ff */
[----:B-1----:R-:W-:-:S12]  /*1bd0*/  @P2 BRA `(.L_x_2483) ;  /* 0x0000000000082947 */ /* 0x002fd80003800000 */
[----:B------:R-:W1:Y:S02]  /*1be0*/  SYNCS.PHASECHK.TRANS64.TRYWAIT P2, [R0+URZ+0x36830], R3 ;  /* 0x03683003000075a7 */ /* 0x000e64000804017f */
[----:B-1----:R-:W-:Y:S05]  /*1bf0*/  @!P2 BRA `(.L_x_2484) ;  /* 0x0000017c0030a947 */ /* 0x002fea0003800000 */
.L_x_2483:
        /* <DEDUP_REMOVED lines=22> */
[----:B------:R-:W-:Y:S01]  /*1d60*/  IMAD.U32 R5, RZ, RZ, UR6 ;  /* 0x00000006ff057e24 */ /* 0x000fe2000f8e00ff */
[----:B------:R-:W-:Y:S01]  /*1d70*/  UIADD3 UR14, UR4, 0x100, URZ ;  /* 0x00000100040e7890 */ /* 0x000fe2000fffe03f */
[----:B01----:R-:W-:Y:S01]  /*1d80*/  @!P1 VIADD R0, R0, 0x36840 ;  /* 0x0003684000009836 */ /* 0x003fe20000000000 */
        /* <DEDUP_REMOVED lines=20> */
[----:B------:R-:W-:Y:S01]  /*1ed0*/  UIADD3 UR7, UR4, 0x2, URZ ;  /* 0x0000000204077890 */ /* 0x000fe2000fffe03f */
[----:B------:R-:W-:Y:S01]  /*1ee0*/  CS2R R112, SRZ ;  /* 0x0000000000707805 */ /* 0x000fe2000001ff00 */
[----:B------:R-:W-:Y:S01]  /*1ef0*/  UIADD3 UR30, UR4, 0x284, URZ ;  /* 0x00000284041e7890 */ /* 0x000fe2000fffe03f */
[----:B------:R-:W-:Y:S01]  /*1f00*/  CS2R R110, SRZ ;  /* 0x00000000006e7805 */ /* 0x000fe2000001ff00 */
[----:B------:R-:W-:Y:S01]  /*1f10*/  UMOV UR31, 0x40000040 ;  /* 0x40000040001f7882 */ /* 0x000fe20000000000 */
        /* <DEDUP_REMOVED lines=15> */
[----:B------:R-:W-:Y:S01]  /*2010*/  UMOV UR39, 0x40000040 ;  /* 0x4000004000277882 */ /* 0x000fe20000000000 */
[----:B------:R-:W-:Y:S01]  /*2020*/  UMOV UR59, 0x40000040 ;  /* 0x40000040003b7882 */ /* 0x000fe20000000000 */
[----:B------:R-:W-:-:S02]  /*2030*/  CS2R R98, SRZ ;  /* 0x0000000000627805 */ /* 0x000fc4000001ff00 */
[----:B------:R-:W-:Y:S02]  /*2040*/  CS2R R96, SRZ ;  /* 0x0000000000607805 */ /* 0x000fe4000001ff00 */
[----:B------:R-:W-:Y:S01]  /*2050*/  CS2R R94, SRZ ;  /* 0x00000000005e7805 */ /* 0x000fe2000001ff00 */
        /* <DEDUP_REMOVED lines=42> */
[----:B------:R-:W-:-:S02]  /*2300*/  UIADD3 UR6, UR5, 0x4, URZ ;  /* 0x0000000405067890 */ /* 0x000fc4000fffe03f */
        /* <DEDUP_REMOVED lines=99> */
[----:B------:R-:W-:Y:S01]  /*2940*/  ULDC UR10, c[0x0][0x9d8] ;  /* 0x00027600000a7ab9 */ /* 0x000fe20000000800 */
        /* <DEDUP_REMOVED lines=321> */
[----:B------:R-:W-:Y:S02]  /*3d60*/  R2UR UR14, R17 ;  /* 0x00000000110e72ca */ /* 0x000fe400000e0000 */
[----:B------:R-:W-:Y:S02]  /*3d70*/  R2UR UR13, R2 ;  /* 0x00000000020d72ca */ /* 0x000fe400000e0000 */
[----:B------:R-:W-:Y:S01]  /*3d80*/  R2UR UR12, R3 ;  /* 0x00000000030c72ca */ /* 0x000fe200000e0000 */
[----:B------:R-:W-:Y:S02]  /*3d90*/  WARPGROUP.DEPBAR.LE gsb0, 0x0 ;  /* 0x00008000000079c5 */ /* 0x000fe40000010000 */
[----:B------:R-:W-:-:S06]  /*3da0*/  WARPGROUP.ARRIVE ;  /* 0x00000000000079c5 */ /* 0x000fcc0000000000 */
[----:B------:R-:W-:Y:S01]  /*3db0*/  HGMMA.64x16x16.F32.BF16 R56, gdesc[UR56], R56, gsb0 ;  /* 0x00200000383879f0 */ /* 0x000fe20008001838 */
[----:B------:R-:W-:Y:S01]  /*3dc0*/  R2UR UR56, R6 ;  /* 0x00000000063872ca */ /* 0x000fe200000e0000 */
[----:B------:R-:W-:Y:S01]  /*3dd0*/  VIADD R6, R23, UR15 ;  /* 0x0000000f17067c36 */ /* 0x000fe20008000000 */
[----:B------:R-:W-:Y:S01]  /*3de0*/  R2UR UR57, R4 ;  /* 0x00000000043972ca */ /* 0x000fe200000e0000 */
[----:B------:R-:W-:Y:S02]  /*3df0*/  WARPGROUP.DEPBAR.LE gsb0, 0x0 ;  /* 0x00008000000079c5 */ /* 0x000fe40000010000 */
[----:B------:R-:W-:-:S06]  /*3e00*/  WARPGROUP.ARRIVE ;  /* 0x00000000000079c5 */ /* 0x000fcc0000000000 */
[----:B------:R-:W-:Y:S01]  /*3e10*/  HGMMA.64x16x16.F32.BF16 R48, gdesc[UR36], R48, gsb0 ;  /* 0x00200000243079f0 */ /* 0x000fe20008001830 */
[----:B------:R-:W-:Y:S02]  /*3e20*/  R2UR UR38, R7 ;  /* 0x00000000072672ca */ /* 0x000fe400000e0000 */
[----:B------:R-:W-:Y:S02]  /*3e30*/  R2UR UR37, R8 ;  /* 0x00000000082572ca */ /* 0x000fe400000e0000 */
[----:B------:R-:W-:Y:S01]  /*3e40*/  R2UR UR36, R9 ;  /* 0x00000000092472ca */ /* 0x000fe200000e0000 */
[----:B------:R-:W-:Y:S02]  /*3e50*/  WARPGROUP.DEPBAR.LE gsb0, 0x0 ;  /* 0x00008000000079c5 */ /* 0x000fe40000010000 */
[----:B------:R-:W-:-:S06]  /*3e60*/  WARPGROUP.ARRIVE ;  /* 0x00000000000079c5 */ /* 0x000fcc0000000000 */
[----:B------:R-:W-:Y:S01]  /*3e70*/  HGMMA.64x16x16.F32.BF16 R40, gdesc[UR48], R40, gsb0 ;  /* 0x00200000302879f0 */ /* 0x000fe20008001828 */
[----:B------:R-:W-:Y:S01]  /*3e80*/  UMOV UR50, UR6 ;  /* 0x0000000600327c82 */ /* 0x000fe20008000000 */
[----:B------:R-:W-:Y:S01]  /*3e90*/  UMOV UR51, 0x40000040 ;  /* 0x4000004000337882 */ /* 0x000fe20000000000 */
[----:B------:R-:W-:Y:S02]  /*3ea0*/  UMOV UR6, 0xffffff90 ;  /* 0xffffff9000067882 */ /* 0x000fe40000000000 */
[----:B------:R-:W-:Y:S01]  /*3eb0*/  UIMAD UR6, UR37, UR6, 0x71 ;  /* 0x00000071250674a4 */ /* 0x000fe2000f8e0206 */
[----:B------:R-:W-:Y:S02]  /*3ec0*/  WARPGROUP.DEPBAR.LE gsb0, 0x0 ;  /* 0x00008000000079c5 */ /* 0x000fe40000010000 */
[----:B------:R-:W-:-:S06]  /*3ed0*/  WARPGROUP.ARRIVE ;  /* 0x00000000000079c5 */ /* 0x000fcc0000000000 */
[----:B------:R-:W-:Y:S01]  /*3ee0*/  HGMMA.64x16x16.F32.BF16 R32, gdesc[UR52], R32, gsb0 ;  /* 0x00200000342079f0 */ /* 0x000fe20008001820 */
[----:B------:R-:W-:Y:S01]  /*3ef0*/  UMOV UR52, UR5 ;  /* 0x0000000500347c82 */ /* 0x000fe20008000000 */
[----:B------:R-:W-:Y:S01]  /*3f00*/  UMOV UR53, 0x40000040 ;  /* 0x4000004000357882 */ /* 0x000fe20000000000 */
[----:B------:R-:W-:Y:S01]  /*3f10*/  UMOV UR54, UR7 ;  /* 0x0000000700367c82 */ /* 0x000fe20008000000 */
[----:B------:R-:W-:Y:S01]  /*3f20*/  UMOV UR55, 0x40000040 ;  /* 0x4000004000377882 */ /* 0x000fe20000000000 */
[----:B------:R-:W-:Y:S01]  /*3f30*/  ULDC UR5, c[0x0][0x448] ;  /* 0x0001120000057ab9 */ /* 0x000fe20000000800 */
[----:B------:R-:W-:Y:S01]  /*3f40*/  UMOV UR7, 0x40000040 ;  /* 0x4000004000077882 */ /* 0x000fe20000000000 */
[----:B------:R-:W-:-:S06]  /*3f50*/  UISETP.NE.AND UP0, UPT, UR5, 0x1, UPT ;  /* 0x000000010500788c */ /* 0x000fcc000bf05270 */
[----:B------:R-:W-:-:S05]  /*3f60*/  PLOP3.LUT P2, PT, PT, PT, UP0, 0x80, 0x0 ;  /* 0x000000000000781c */ /* 0x000fca0003f4f008 */
[----:B------:R-:W-:-:S08]  /*3f70*/  @UP0 ULDC UR5, c[0x0][0x44c] ;  /* 0x0001130000050ab9 */ /* 0x000fd00000000800 */
[----:B------:R-:W-:Y:S01]  /*3f80*/  @P2 IMAD.HI.U32 R7, R6, UR5, RZ ;  /* 0x0000000506072c27 */ /* 0x000fe2000f8e00ff */
[----:B------:R-:W-:Y:S01]  /*3f90*/  @UP0 ULDC UR5, c[0x0][0x450] ;  /* 0x0001140000050ab9 */ /* 0x000fe20000000800 */
        /* <DEDUP_REMOVED lines=31> */
[----:B------:R-:W-:Y:S02]  /*4190*/  IMAD.U32 R65, RZ, RZ, UR14 ;  /* 0x0000000eff417e24 */ /* 0x000fe4000f8e00ff */
[----:B------:R-:W-:Y:S01]  /*41a0*/  FMUL.FTZ R66, R66, UR10 ;  /* 0x0000000a42427c20 */ /* 0x000fe20008410000 */
[----:B------:R-:W-:Y:S01]  /*41b0*/  FMUL.FTZ R67, R67, UR10 ;  /* 0x0000000a43437c20 */ /* 0x000fe20008410000 */
[----:B------:R-:W-:Y:S01]  /*41c0*/  FMUL.FTZ R70, R70, UR10 ;  /* 0x0000000a46467c20 */ /* 0x000fe20008410000 */
[----:B------:R-:W-:Y:S01]  /*41d0*/  HGMMA.64x16x16.F32.BF16 R56, gdesc[UR52], R56, gsb0 ;  /* 0x00200000343879f0 */ /* 0x000fe20008001838 */
[----:B------:R-:W-:Y:S01]  /*41e0*/  UIADD3 UR54, UR4, 0x886, URZ ;  /* 0x0000088604367890 */ /* 0x000fe2000fffe03f */
[----:B------:R-:W-:Y:S01]  /*41f0*/  FMUL.FTZ R10, R64, UR10 ;  /* 0x0000000a400a7c20 */ /* 0x000fe20008410000 */
[----:B------:R-:W-:Y:S01]  /*4200*/  UMOV UR55, 0x40000040 ;  /* 0x4000004000377882 */ /* 0x000fe20000000000 */
[----:B------:R-:W4:Y:S01]  /*4210*/  MUFU.TANH R66, R66 ;  /* 0x0000004200427308 */ /* 0x000f220000002400 */
[----:B------:R-:W-:Y:S01]  /*4220*/  FMUL.FTZ R11, R69, UR10 ;  /* 0x0000000a450b7c20 */ /* 0x000fe20008410000 */
[----:B------:R-:W-:Y:S01]  /*4230*/  FMUL.FTZ R71, R71, UR10 ;  /* 0x0000000a47477c20 */ /* 0x000fe20008410000 */
[----:B------:R-:W-:-:S05]  /*4240*/  FMUL.FTZ R12, R68, UR10 ;  /* 0x0000000a440c7c20 */ /* 0x000fca0008410000 */
[----:B------:R-:W5:Y:S08]  /*4250*/  MUFU.TANH R64, R67 ;  /* 0x0000004300407308 */ /* 0x000f700000002400 */
[----:B------:R-:W5:Y:S08]  /*4260*/  MUFU.TANH R70, R70 ;  /* 0x0000004600467308 */ /* 0x000f700000002400 */
[----:B------:R-:W5:Y:S08]  /*4270*/  MUFU.TANH R68, R71 ;  /* 0x0000004700447308 */ /* 0x000f700000002400 */
[----:B------:R-:W-:Y:S08]  /*4280*/  MUFU.TANH R4, R4 ;  /* 0x0000000400047308 */ /* 0x000ff00000002400 */
[----:B------:R-:W-:Y:S01]  /*4290*/  MUFU.TANH R10, R10 ;  /* 0x0000000a000a7308 */ /* 0x000fe20000002400 */
[----:B------:R-:W-:-:S02]  /*42a0*/  WARPGROUP.DEPBAR.LE gsb0, 0x0 ;  /* 0x00008000000079c5 */ /* 0x000fc40000010000 */
[----:B------:R-:W-:Y:S01]  /*42b0*/  WARPGROUP.ARRIVE ;  /* 0x00000000000079c5 */ /* 0x000fe20000000000 */
[----:B------:R-:W-:Y:S01]  /*42c0*/  FMUL.FTZ R14, R56, UR10 ;  /* 0x0000000a380e7c20 */ /* 0x000fe20008410000 */
[----:B------:R-:W-:Y:S01]  /*42d0*/  IMAD.MOV.U32 R56, RZ, RZ, R6 ;  /* 0x000000ffff387224 */ /* 0x000fe200078e0006 */
[----:B------:R-:W-:Y:S01]  /*42e0*/  @P2 SHF.R.U32.HI R56, RZ, UR5, R7 ;  /* 0x00000005ff382c19 */ /* 0x000fe20008011607 */
[----:B------:R-:W-:Y:S01]  /*42f0*/  UIMAD UR5, UR37, -0x70, UR11 ;  /* 0xffffff90250578a4 */ /* 0x000fe2000f8e020b */
[----:B------:R-:W-:Y:S01]  /*4300*/  FMUL.FTZ R13, R57, UR10 ;  /* 0x0000000a390d7c20 */ /* 0x000fe20008410000 */
[----:B------:R-:W-:Y:S01]  /*4310*/  HGMMA.64x16x16.F32.BF16 R48, gdesc[UR52], R48, gsb0 ;  /* 0x00200000343079f0 */ /* 0x000fe20008001830 */
[----:B------:R-:W-:Y:S01]  /*4320*/  UIADD3 UR54, UR4, 0x906, URZ ;  /* 0x0000090604367890 */ /* 0x000fe2000fffe03f */
[----:B------:R-:W0:Y:S01]  /*4330*/  SHFL.IDX PT, R7, R56, 0x1, 0x1c1f ;  /* 0x003c1f0038077f89 */ /* 0x000e2200000e0000 */
[----:B------:R-:W-:Y:S01]  /*4340*/  UMOV UR55, 0x40000040 ;  /* 0x4000004000377882 */ /* 0x000fe20000000000 */
[----:B------:R-:W-:Y:S01]  /*4350*/  UIADD3 UR5, UR5, 0x70, URZ ;  /* 0x0000007005057890 */ /* 0x000fe2000fffe03f */
[----:B------:R-:W-:-:S02]  /*4360*/  IMAD.U32 R57, RZ, RZ, UR6 ;  /* 0x00000006ff397e24 */ /* 0x000fc4000f8e00ff */
[----:B------:R-:W-:Y:S01]  /*4370*/  FMUL.FTZ R15, R61, UR10 ;  /* 0x0000000a3d0f7c20 */ /* 0x000fe20008410000 */
[----:B------:R-:W-:Y:S01]  /*4380*/  FMUL.FTZ R58, R58, UR10 ;  /* 0x0000000a3a3a7c20 */ /* 0x000fe20008410000 */
[----:B------:R-:W-:Y:S01]  /*4390*/  UIADD3 UR6, UR4, 0xa06, URZ ;  /* 0x00000a0604067890 */ /* 0x000fe2000fffe03f */
[----:B------:R-:W-:Y:S02]  /*43a0*/  IMAD R6, R22, -0x2, R57 ;  /* 0xfffffffe16067824 */ /* 0x000fe400078e0239 */
[----:B------:R-:W-:Y:S01]  /*43b0*/  FMUL.FTZ R59, R59, UR10 ;  /* 0x0000000a3b3b7c20 */ /* 0x000fe20008410000 */
[----:B------:R-:W-:Y:S02]  /*43c0*/  IMAD.U32 R61, RZ, RZ, UR5 ;  /* 0x00000005ff3d7e24 */ /* 0x000fe4000f8e00ff */
[----:B------:R-:W-:Y:S01]  /*43d0*/  FMUL.FTZ R62, R62, UR10 ;  /* 0x0000000a3e3e7c20 */ /* 0x000fe20008410000 */
[----:B------:R-:W5:Y:S01]  /*43e0*/  MUFU.TANH R58, R58 ;  /* 0x0000003a003a7308 */ /* 0x000f620000002400 */
[----:B------:R-:W-:Y:S01]  /*43f0*/  IADD3 R65, -R65, UR11, R6 ;  /* 0x0000000b41417c10 */ /* 0x000fe2000fffe106 */
[----:B------:R-:W-:Y:S01]  /*4400*/  UMOV UR5, UR53 ;  /* 0x0000003500057c82 */ /* 0x000fe20008000000 */
[----:B------:R-:W-:Y:S01]  /*4410*/  FMUL.FTZ R63, R63, UR10 ;  /* 0x0000000a3f3f7c20 */ /* 0x000fe20008410000 */
[----:B------:R-:W-:Y:S01]  /*4420*/  FMUL.FTZ R20, R60, UR10 ;  /* 0x0000000a3c147c20 */ /* 0x000fe20008410000 */
[----:B------:R-:W1:Y:S03]  /*4430*/  SHFL.IDX PT, R56, R56, RZ, 0x1c1f ;  /* 0x001c1fff38387589 */ /* 0x000e6600000e0000 */
[----:B------:R-:W5:Y:S08]  /*4440*/  MUFU.TANH R59, R59 ;  /* 0x0000003b003b7308 */ /* 0x000f700000002400 */
[----:B------:R-:W5:Y:S08]  /*4450*/  MUFU.TANH R62, R62 ;  /* 0x0000003e003e7308 */ /* 0x000f700000002400 */
[----:B------:R-:W5:Y:S08]  /*4460*/  MUFU.TANH R63, R63 ;  /* 0x0000003f003f7308 */ /* 0x000f700000002400 */
[----:B------:R-:W-:Y:S01]  /*4470*/  MUFU.TANH R9, R9 ;  /* 0x0000000900097308 */ /* 0x000fe20000002400 */
[----:B------:R-:W-:-:S02]  /*4480*/  WARPGROUP.DEPBAR.LE gsb0, 0x0 ;  /* 0x00008000000079c5 */ /* 0x000fc40000010000 */
[----:B------:R-:W-:Y:S01]  /*4490*/  WARPGROUP.ARRIVE ;  /* 0x00000000000079c5 */ /* 0x000fe20000000000 */
[----:B------:R-:W-:Y:S01]  /*44a0*/  FMUL.FTZ R50, R50, UR10 ;  /* 0x0000000a32327c20 */ /* 0x000fe20008410000 */
[----:B------:R-:W-:Y:S01]  /*44b0*/  FMUL.FTZ R21, R48, UR10 ;  /* 0x0000000a30157c20 */ /* 0x000fe20008410000 */
[----:B------:R-:W-:Y:S01]  /*44c0*/  FMUL.FTZ R48, R49, UR10 ;  /* 0x0000000a31307c20 */ /* 0x000fe20008410000 */
[----:B------:R-:W-:Y:S01]  /*44d0*/  FMUL.FTZ R54, R54, UR10 ;  /* 0x0000000a36367c20 */ /* 0x000fe20008410000 */
[----:B------:R2:W5:Y:S01]  /*44e0*/  MUFU.TANH R49, R50 ;  /* 0x0000003200317308 */ /* 0x0005620000002400 */
[----:B------:R-:W-:Y:S01]  /*44f0*/  HGMMA.64x16x16.F32.BF16 R40, gdesc[UR52], R40, gsb0 ;  /* 0x00200000342879f0 */ /* 0x000fe20008001828 */
[----:B------:R-:W-:Y:S01]  /*4500*/  UIADD3 UR54, UR4, 0x986, URZ ;  /* 0x0000098604367890 */ /* 0x000fe2000fffe03f */
[----:B------:R-:W-:Y:S01]  /*4510*/  FMUL.FTZ R51, R51, UR10 ;  /* 0x0000000a33337c20 */ /* 0x000fe20008410000 */
[----:B------:R-:W-:Y:S01]  /*4520*/  UMOV UR55, 0x40000040 ;  /* 0x4000004000377882 */ /* 0x000fe20000000000 */
[----:B------:R-:W-:Y:S01]  /*4530*/  UMOV UR4, UR52 ;  /* 0x0000003400047c82 */ /* 0x000fe20008000000 */
[----:B------:R-:W-:Y:S01]  /*4540*/  FMUL.FTZ R55, R55, UR10 ;  /* 0x0000000a37377c20 */ /* 0x000fe20008410000 */
[----:B------:R-:W-:Y:S01]  /*4550*/  FMUL.FTZ R52, R52, UR10 ;  /* 0x0000000a34347c20 */ /* 0x000fe20008410000 */
[----:B------:R3:W-:Y:S01]  /*4560*/  MUFU.TANH R57, R54 ;  /* 0x0000003600397308 */ /* 0x0007e20000002400 */
[----:B--2---:R-:W-:-:S02]  /*4570*/  IMAD R50, R22, -0x2, R61 ;  /* 0xfffffffe16327824 */ /* 0x004fc400078e023d */
[----:B------:R-:W-:-:S03]  /*4580*/  FMUL.FTZ R53, R53, UR10 ;  /* 0x0000000a35357c20 */ /* 0x000fc60008410000 */
[-CC-:B0-----:R-:W-:Y:S02]  /*4590*/  VIADDMNMX R7, R7, R65.reuse, R50.reuse, PT ;  /* 0x0000004107077246 */ /* 0x181fe40003800132 */
[----:B------:R-:W0:Y:S01]  /*45a0*/  MUFU.TANH R51, R51 ;  /* 0x0000003300337308 */ /* 0x000e220000002400 */
[----:B-1----:R-:W-:Y:S02]  /*45b0*/  VIADDMNMX R56, R56, R65, R50, PT ;  /* 0x0000004138387246 */ /* 0x002fe40003800132 */
[C---:B------:R-:W-:Y:S02]  /*45c0*/  ISETP.GT.AND P5, PT, R7.reuse, RZ, PT ;  /* 0x000000ff0700720c */ /* 0x040fe40003fa4270 */
[C---:B------:R-:W-:Y:S02]  /*45d0*/  ISETP.GT.AND P6, PT, R7.reuse, 0x1, PT ;  /* 0x000000010700780c */ /* 0x040fe40003fc4270 */
[----:B------:R-:W-:Y:S01]  /*45e0*/  ISETP.GT.AND P4, PT, R7, 0x8, PT ;  /* 0x000000080700780c */ /* 0x000fe20003f84270 */
[----:B------:R-:W1:Y:S01]  /*45f0*/  MUFU.TANH R55, R55 ;  /* 0x0000003700377308 */ /* 0x000e620000002400 */
[----:B------:R-:W-:-:S02]  /*4600*/  FSEL R67, R74, -INF , P5 ;  /* 0xff8000004a437808 */ /* 0x000fc40002800000 */
[----:B---3--:R-:W-:Y:S02]  /*4610*/  FSEL R54, R75, -INF , P6 ;  /* 0xff8000004b367808 */ /* 0x008fe40003000000 */
[----:B------:R-:W-:Y:S02]  /*4620*/  ISETP.GT.AND P3, PT, R7, 0x9, PT ;  /* 0x000000090700780c */ /* 0x000fe40003f64270 */
[----:B------:R-:W-:Y:S01]  /*4630*/  FSEL R69, R78, -INF , P4 ;  /* 0xff8000004e457808 */ /* 0x000fe20002000000 */
[----:B------:R-:W-:Y:S01]  /*4640*/  MUFU.TANH R12, R12 ;  /* 0x0000000c000c7308 */ /* 0x000fe20000002400 */
[----:B------:R-:W-:Y:S02]  /*4650*/  FMNMX.FTZ R6, R67, R54, !PT ;  /* 0x0000003643067209 */ /* 0x000fe40007810000 */
[----:B------:R-:W-:Y:S02]  /*4660*/  ISETP.GT.AND P5, PT, R7, 0x10, PT ;  /* 0x000000100700780c */ /* 0x000fe40003fa4270 */
[----:B------:R-:W-:-:S02]  /*4670*/  FSEL R71, R79, -INF , P3 ;  /* 0xff8000004f477808 */ /* 0x000fc40001800000 */
[----:B------:R-:W-:Y:S01]  /*4680*/  FMNMX.FTZ R6, R69, R6, !PT ;  /* 0x0000000645067209 */ /* 0x000fe20007810000 */
[----:B------:R-:W-:Y:S01]  /*4690*/  MUFU.TANH R11, R11 ;  /* 0x0000000b000b7308 */ /* 0x000fe20000002400 */
[----:B------:R-:W-:Y:S02]  /*46a0*/  ISETP.GT.AND P3, PT, R7, 0x11, PT ;  /* 0x000000110700780c */ /* 0x000fe40003f64270 */
[----:B----4-:R-:W-:Y:S02]  /*46b0*/  FSEL R73, R66, -INF , P5 ;  /* 0xff80000042497808 */ /* 0x010fe40002800000 */
[----:B------:R-:W-:Y:S02]  /*46c0*/  FMNMX.FTZ R6, R71, R6, !PT ;  /* 0x0000000647067209 */ /* 0x000fe40007810000 */
[----:B------:R-:W-:Y:S01]  /*46d0*/  ISETP.GT.AND P4, PT, R7, 0x18, PT ;  /* 0x000000180700780c */ /* 0x000fe20003f84270 */
[----:B------:R-:W-:Y:S01]  /*46e0*/  MUFU.TANH R14, R14 ;  /* 0x0000000e000e7308 */ /* 0x000fe20000002400 */
[----:B-----5:R-:W-:-:S02]  /*46f0*/  FSEL R75, R64, -INF , P3 ;  /* 0xff800000404b7808 */ /* 0x020fc40001800000 */
        /* <DEDUP_REMOVED lines=10> */
[----:B------:R-:W-:Y:S01]  /*47a0*/  MUFU.TANH R42, R42 ;  /* 0x0000002a002a7308 */ /* 0x000fe20000002400 */
[----:B------:R-:W-:Y:S01]  /*47b0*/  FSEL R79, R68, -INF , P3 ;  /* 0xff800000444f7808 */ /* 0x000fe20001800000 */
[----:B------:R-:W-:Y:S01]  /*47c0*/  FMUL.FTZ R46, R46, UR10 ;  /* 0x0000000a2e2e7c20 */ /* 0x000fe20008410000 */
[----:B------:R-:W-:Y:S01]  /*47d0*/  FMNMX.FTZ R6, R77, R6, !PT ;  /* 0x000000064d067209 */ /* 0x000fe20007810000 */
[----:B------:R-:W-:Y:S01]  /*47e0*/  FMUL.FTZ R47, R47, UR10 ;  /* 0x0000000a2f2f7c20 */ /* 0x000fe20008410000 */
[----:B------:R-:W-:Y:S01]  /*47f0*/  ISETP.GT.AND P3, PT, R7, 0x21, PT ;  /* 0x000000210700780c */ /* 0x000fe20003f64270 */
[----:B------:R-:W-:Y:S01]  /*4800*/  FMUL.FTZ R41, R41, UR10 ;  /* 0x0000000a29297c20 */ /* 0x000fe20008410000 */
[----:B------:R-:W-:Y:S01]  /*4810*/  FSEL R81, R58, -INF , P4 ;  /* 0xff8000003a517808 */ /* 0x000fe20002000000 */
[----:B------:R1:W2:Y:S01]  /*4820*/  MUFU.TANH R60, R43 ;  /* 0x0000002b003c7308 */ /* 0x0002a20000002400 */
[----:B------:R-:W-:Y:S01]  /*4830*/  FMNMX.FTZ R6, R79, R6, !PT ;  /* 0x000000064f067209 */ /* 0x000fe20007810000 */
[----:B------:R-:W-:Y:S01]  /*4840*/  FMUL.FTZ R45, R45, UR10 ;  /* 0x0000000a2d2d7c20 */ /* 0x000fe20008410000 */
[----:B------:R-:W-:Y:S01]  /*4850*/  ISETP.GT.AND P4, PT, R7, 0x28, PT ;  /* 0x000000280700780c */ /* 0x000fe20003f84270 */
[----:B------:R-:W-:Y:S01]  /*4860*/  FMUL.FTZ R40, R40, UR10 ;  /* 0x0000000a28287c20 */ /* 0x000fe20008410000 */
[----:B------:R-:W-:Y:S01]  /*4870*/  FSEL R83, R59, -INF , P3 ;  /* 0xff8000003b537808 */ /* 0x000fe20001800000 */
[----:B------:R-:W-:Y:S01]  /*4880*/  FMUL.FTZ R44, R44, UR10 ;  /* 0x0000000a2c2c7c20 */ /* 0x000fe20008410000 */
[----:B------:R-:W-:Y:S01]  /*4890*/  FMNMX.FTZ R6, R81, R6, !PT ;  /* 0x0000000651067209 */ /* 0x000fe20007810000 */
[----:B------:R-:W-:Y:S01]  /*48a0*/  MUFU.TANH R46, R46 ;  /* 0x0000002e002e7308 */ /* 0x000fe20000002400 */
[----:B------:R-:W-:-:S02]  /*48b0*/  ISETP.GT.AND P3, PT, R7, 0x29, PT ;  /* 0x000000290700780c */ /* 0x000fc40003f64270 */
[----:B------:R-:W-:Y:S02]  /*48c0*/  FSEL R85, R62, -INF , P4 ;  /* 0xff8000003e557808 */ /* 0x000fe40002000000 */
[----:B------:R-:W-:Y:S02]  /*48d0*/  FMNMX.FTZ R6, R83, R6, !PT ;  /* 0x0000000653067209 */ /* 0x000fe40007810000 */
[----:B------:R-:W-:Y:S01]  /*48e0*/  ISETP.GT.AND P4, PT, R7, 0x30, PT ;  /* 0x000000300700780c */ /* 0x000fe20003f84270 */
[----:B------:R2:W3:Y:S01]  /*48f0*/  MUFU.TANH R61, R47 ;  /* 0x0000002f003d7308 */ /* 0x0004e20000002400 */
[----:B------:R-:W-:Y:S02]  /*4900*/  FSEL R87, R63, -INF , P3 ;  /* 0xff8000003f577808 */ /* 0x000fe40001800000 */
[----:B------:R-:W-:Y:S02]  /*4910*/  FMNMX.FTZ R6, R85, R6, !PT ;  /* 0x0000000655067209 */ /* 0x000fe40007810000 */
[----:B------:R-:W-:-:S02]  /*4920*/  ISETP.GT.AND P3, PT, R7, 0x31, PT ;  /* 0x000000310700780c */ /* 0x000fc40003f64270 */
[----:B------:R-:W-:Y:S01]  /*4930*/  FSEL R59, R49, -INF , P4 ;  /* 0xff800000313b7808 */ /* 0x000fe20002000000 */
[----:B------:R-:W-:Y:S01]  /*4940*/  MUFU.TANH R13, R13 ;  /* 0x0000000d000d7308 */ /* 0x000fe20000002400 */
[----:B------:R-:W-:Y:S02]  /*4950*/  FMNMX.FTZ R6, R87, R6, !PT ;  /* 0x0000000657067209 */ /* 0x000fe40007810000 */
[----:B------:R-:W-:Y:S02]  /*4960*/  ISETP.GT.AND P4, PT, R7, 0x38, PT ;  /* 0x000000380700780c */ /* 0x000fe40003f84270 */
[----:B0-----:R-:W-:Y:S02]  /*4970*/  FSEL R49, R51, -INF , P3 ;  /* 0xff80000033317808 */ /* 0x001fe40001800000 */
[----:B------:R-:W-:Y:S01]  /*4980*/  ISETP.GT.AND P3, PT, R7, 0x39, PT ;  /* 0x000000390700780c */ /* 0x000fe20003f64270 */
[----:B------:R-:W-:Y:S01]  /*4990*/  MUFU.TANH R20, R20 ;  /* 0x0000001400147308 */ /* 0x000fe20000002400 */
[----:B------:R-:W-:-:S02]  /*49a0*/  ISETP.GT.AND P5, PT, R56, 0x8, PT ;  /* 0x000000083800780c */ /* 0x000fc40003fa4270 */
[----:B-1----:R-:W-:Y:S02]  /*49b0*/  FSEL R43, R55, -INF , P3 ;  /* 0xff800000372b7808 */ /* 0x002fe40001800000 */
[----:B------:R-:W-:-:S03]  /*49c0*/  ISETP.GT.AND P3, PT, R7, 0x41, PT ;  /* 0x000000410700780c */ /* 0x000fc60003f64270 */
[----:B------:R-:W-:Y:S01]  /*49d0*/  MUFU.TANH R15, R15 ;  /* 0x0000000f000f7308 */ /* 0x000fe20000002400 */
[----:B--2---:R-:W-:Y:S01]  /*49e0*/  FSEL R47, R60, -INF , P3 ;  /* 0xff8000003c2f7808 */ /* 0x004fe20001800000 */
[----:B------:R-:W-:Y:S02]  /*49f0*/  WARPGROUP.DEPBAR.LE gsb0, 0x0 ;  /* 0x00008000000079c5 */ /* 0x000fe40000010000 */
[----:B------:R-:W-:Y:S01]  /*4a00*/  WARPGROUP.ARRIVE ;  /* 0x00000000000079c5 */ /* 0x000fe20000000000 */
[----:B------:R-:W-:Y:S01]  /*4a10*/  FMUL.FTZ R34, R34, UR10 ;  /* 0x0000000a22227c20 */ /* 0x000fe20008410000 */
[----:B------:R-:W-:Y:S01]  /*4a20*/  FMUL.FTZ R35, R35, UR10 ;  /* 0x0000000a23237c20 */ /* 0x000fe20008410000 */
[----:B------:R-:W-:Y:S01]  /*4a30*/  FMUL.FTZ R38, R38, UR10 ;  /* 0x0000000a26267c20 */ /* 0x000fe20008410000 */
[----:B------:R-:W-:Y:S01]  /*4a40*/  ISETP.GT.AND P3, PT, R7, 0x49, PT ;  /* 0x000000490700780c */ /* 0x000fe20003f64270 */
[----:B------:R0:W-:Y:S01]  /*4a50*/  MUFU.TANH R58, R34 ;  /* 0x00000022003a7308 */ /* 0x0001e20000002400 */
[----:B------:R-:W-:Y:S01]  /*4a60*/  HGMMA.64x16x16.F32.BF16 R24, gdesc[UR4], R24, gsb0 ;  /* 0x00200000041879f0 */ /* 0x000fe20008001818 */
[----:B------:R-:W-:Y:S01]  /*4a70*/  ULDC UR4, c[0x0][0x988] ;  /* 0x0002620000047ab9 */ /* 0x000fe20000000800 */
[----:B------:R-:W-:Y:S01]  /*4a80*/  FMUL.FTZ R33, R33, UR10 ;  /* 0x0000000a21217c20 */ /* 0x000fe20008410000 */
[----:B------:R-:W-:Y:S01]  /*4a90*/  FMUL.FTZ R37, R37, UR10 ;  /* 0x0000000a25257c20 */ /* 0x000fe20008410000 */
[----:B------:R-:W-:Y:S01]  /*4aa0*/  FMUL.FTZ R32, R32, UR10 ;  /* 0x0000000a20207c20 */ /* 0x000fe20008410000 */
[----:B------:R-:W-:Y:S01]  /*4ab0*/  FMUL.FTZ R36, R36, UR10 ;  /* 0x0000000a24247c20 */ /* 0x000fe20008410000 */
[----:B------:R-:W-:Y:S01]  /*4ac0*/  UMOV UR6, UR15 ;  /* 0x0000000f00067c82 */ /* 0x000fe20008000000 */
[----:B------:R1:W2:Y:S01]  /*4ad0*/  MUFU.TANH R62, R35 ;  /* 0x00000023003e7308 */ /* 0x0002a20000002400 */
[----:B0-----:R-:W-:Y:S01]  /*4ae0*/  FMNMX.FTZ R34, R59, R6, !PT ;  /* 0x000000063b227209 */ /* 0x001fe20007810000 */
[----:B------:R-:W-:Y:S01]  /*4af0*/  FMUL.FTZ R6, R39, UR10 ;  /* 0x0000000a27067c20 */ /* 0x000fe20008410000 */
[----:B------:R-:W-:-:S02]  /*4b00*/  UIADD3 UR7, UR37, -0x2, URZ ;  /* 0xfffffffe25077890 */ /* 0x000fc4000fffe03f */
[----:B------:R-:W-:-:S03]  /*4b10*/  FMNMX.FTZ R34, R49, R34, !PT ;  /* 0x0000002231227209 */ /* 0x000fc60007810000 */
[----:B------:R-:W0:Y:S01]  /*4b20*/  MUFU.TANH R63, R6 ;  /* 0x00000006003f7308 */ /* 0x000e220000002400 */
[----:B-1----:R-:W-:Y:S02]  /*4b30*/  FSEL R35, R57, -INF , P4 ;  /* 0xff80000039237808 */ /* 0x002fe40002000000 */
[----:B------:R-:W-:Y:S02]  /*4b40*/  ISETP.GT.AND P4, PT, R7, 0x40, PT ;  /* 0x000000400700780c */ /* 0x000fe40003f84270 */
[----:B------:R-:W-:Y:S02]  /*4b50*/  FMNMX.FTZ R34, R35, R34, !PT ;  /* 0x0000002223227209 */ /* 0x000fe40007810000 */
[----:B------:R-:W-:Y:S01]  /*4b60*/  FSEL R39, R42, -INF , P4 ;  /* 0xff8000002a277808 */ /* 0x000fe20002000000 */
[----:B------:R-:W1:Y:S01]  /*4b70*/  MUFU.TANH R38, R38 ;  /* 0x0000002600267308 */ /* 0x000e620000002400 */
[----:B------:R-:W-:Y:S02]  /*4b80*/  FMNMX.FTZ R34, R43, R34, !PT ;  /* 0x000000222b227209 */ /* 0x000fe40007810000 */
[----:B------:R-:W-:-:S02]  /*4b90*/  ISETP.GT.AND P4, PT, R7, 0x48, PT ;  /* 0x000000480700780c */ /* 0x000fc40003f84270 */
[----:B------:R-:W-:Y:S02]  /*4ba0*/  FMNMX.FTZ R34, R39, R34, !PT ;  /* 0x0000002227227209 */ /* 0x000fe40007810000 */
[----:B---3--:R-:W-:Y:S01]  /*4bb0*/  FSEL R57, R61, -INF , P3 ;  /* 0xff8000003d397808 */ /* 0x008fe20001800000 */
[----:B------:R-:W-:Y:S01]  /*4bc0*/  MUFU.TANH R21, R21 ;  /* 0x0000001500157308 */ /* 0x000fe20000002400 */
[----:B------:R-:W-:Y:S02]  /*4bd0*/  FMNMX.FTZ R34, R47, R34, !PT ;  /* 0x000000222f227209 */ /* 0x000fe40007810000 */
[----:B------:R-:W-:-:S04]  /*4be0*/  ISETP.GT.AND P3, PT, R7, 0x51, PT ;  /* 0x000000510700780c */ /* 0x000fc80003f64270 */
[----:B--2---:R-:W-:Y:S01]  /*4bf0*/  FSEL R51, R62, -INF , P3 ;  /* 0xff8000003e337808 */ /* 0x004fe20001800000 */
[----:B------:R-:W-:Y:S01]  /*4c00*/  MUFU.TANH R48, R48 ;  /* 0x0000003000307308 */ /* 0x000fe20000002400 */
[----:B------:R-:W-:-:S04]  /*4c10*/  ISETP.GT.AND P3, PT, R7, 0x59, PT ;  /* 0x000000590700780c */ /* 0x000fc80003f64270 */
[----:B0-----:R-:W-:Y:S02]  /*4c20*/  FSEL R61, R63, -INF , P3 ;  /* 0xff8000003f3d7808 */ /* 0x001fe40001800000 */
[----:B------:R-:W-:Y:S01]  /*4c30*/  ISETP.GT.AND P3, PT, R7, 0x61, PT ;  /* 0x000000610700780c */ /* 0x000fe20003f64270 */
[----:B------:R-:W-:Y:S01]  /*4c40*/  MUFU.TANH R52, R52 ;  /* 0x0000003400347308 */ /* 0x000fe20000002400 */
[----:B------:R-:W-:Y:S02]  /*4c50*/  WARPGROUP.DEPBAR.LE gsb0, 0x0 ;  /* 0x00008000000079c5 */ /* 0x000fe40000010000 */
[----:B------:R-:W-:Y:S01]  /*4c60*/  FMUL.FTZ R6, R27, UR10 ;  /* 0x0000000a1b067c20 */ /* 0x000fe20008410000 */
[----:B------:R-:W-:Y:S01]  /*4c70*/  FSEL R27, R46, -INF , P4 ;  /* 0xff8000002e1b7808 */ /* 0x000fe20002000000 */
[----:B------:R-:W-:Y:S01]  /*4c80*/  FMUL.FTZ R26, R26, UR10 ;  /* 0x0000000a1a1a7c20 */ /* 0x000fe20008410000 */
[----:B------:R-:W-:Y:S01]  /*4c90*/  ISETP.GT.AND P4, PT, R7, 0x50, PT ;  /* 0x000000500700780c */ /* 0x000fe20003f84270 */
[----:B------:R-:W-:Y:S01]  /*4ca0*/  FMUL.FTZ R30, R30, UR10 ;  /* 0x0000000a1e1e7c20 */ /* 0x000fe20008410000 */
[----:B------:R-:W-:Y:S01]  /*4cb0*/  FMNMX.FTZ R34, R27, R34, !PT ;  /* 0x000000221b227209 */ /* 0x000fe20007810000 */
[----:B------:R0:W2:Y:S01]  /*4cc0*/  MUFU.TANH R89, R6 ;  /* 0x0000000600597308 */ /* 0x0000a20000002400 */
[----:B------:R-:W-:Y:S01]  /*4cd0*/  FSEL R55, R58, -INF , P4 ;  /* 0xff8000003a377808 */ /* 0x000fe20002000000 */
[----:B------:R-:W-:Y:S01]  /*4ce0*/  FMUL.FTZ R24, R24, UR10 ;  /* 0x0000000a18187c20 */ /* 0x000fe20008410000 */
[----:B------:R-:W-:Y:S01]  /*4cf0*/  FMNMX.FTZ R34, R57, R34, !PT ;  /* 0x0000002239227209 */ /* 0x000fe20007810000 */
[----:B------:R-:W-:Y:S01]  /*4d00*/  FMUL.FTZ R25, R25, UR10 ;  /* 0x0000000a19197c20 */ /* 0x000fe20008410000 */
[----:B------:R-:W-:Y:S01]  /*4d10*/  ISETP.GT.AND P4, PT, R7, 0x58, PT ;  /* 0x000000580700780c */ /* 0x000fe20003f84270 */
[----:B------:R-:W-:Y:S01]  /*4d20*/  FMUL.FTZ R29, R29, UR10 ;  /* 0x0000000a1d1d7c20 */ /* 0x000fe20008410000 */
[----:B------:R-:W-:Y:S01]  /*4d30*/  FMNMX.FTZ R34, R55, R34, !PT ;  /* 0x0000002237227209 */ /* 0x000fe20007810000 */
[----:B------:R-:W3:Y:S01]  /*4d40*/  MUFU.TANH R26, R26 ;  /* 0x0000001a001a7308 */ /* 0x000ee20000002400 */
[----:B0-----:R-:W-:Y:S01]  /*4d50*/  FMUL.FTZ R6, R31, UR10 ;  /* 0x0000000a1f067c20 */ /* 0x001fe20008410000 */
[----:B-1----:R-:W-:Y:S01]  /*4d60*/  FSEL R31, R38, -INF , P4 ;  /* 0xff800000261f7808 */ /* 0x002fe20002000000 */
[----:B------:R-:W-:Y:S01]  /*4d70*/  FMUL.FTZ R28, R28, UR10 ;  /* 0x0000000a1c1c7c20 */ /* 0x000fe20008410000 */
[----:B------:R-:W-:Y:S01]  /*4d80*/  FMNMX.FTZ R34, R51, R34, !PT ;  /* 0x0000002233227209 */ /* 0x000fe20007810000 */
[----:B------:R0:W-:Y:S01]  /*4d90*/  @!P1 SYNCS.ARRIVE.TRANS64.RED.A1T0 RZ, [R0+URZ], RZ ;  /* 0x000000ff00ff99a7 */ /* 0x0001e2000810043f */
[----:B------:R-:W-:Y:S01]  /*4da0*/  ISETP.GT.AND P4, PT, R7, 0x60, PT ;  /* 0x000000600700780c */ /* 0x000fe20003f84270 */
[----:B------:R-:W-:Y:S01]  /*4db0*/  @UP0 ULDC UR10, c[0x0][0x450] ;  /* 0x00011400000a0ab9 */ /* 0x000fe20000000800 */
[----:B------:R-:W1:Y:S01]  /*4dc0*/  MUFU.TANH R30, R30 ;  /* 0x0000001e001e7308 */ /* 0x000e620000002400 */
[----:B------:R-:W-:-:S02]  /*4dd0*/  FMNMX.FTZ R34, R31, R34, !PT ;  /* 0x000000221f227209 */ /* 0x000fc40007810000 */
[----:B--2---:R-:W-:Y:S02]  /*4de0*/  FSEL R89, R89, -INF , P3 ;  /* 0xff80000059597808 */ /* 0x004fe40001800000 */
[----:B------:R-:W-:Y:S02]  /*4df0*/  FMNMX.FTZ R34, R61, R34, !PT ;  /* 0x000000223d227209 */ /* 0x000fe40007810000 */
[C---:B------:R-:W-:Y:S01]  /*4e00*/  ISETP.GT.AND P3, PT, R7.reuse, 0x69, PT ;  /* 0x000000690700780c */ /* 0x040fe20003f64270 */
[----:B------:R-:W2:Y:S01]  /*4e10*/  MUFU.TANH R6, R6 ;  /* 0x0000000600067308 */ /* 0x000ea20000002400 */
[----:B---3--:R-:W-:Y:S02]  /*4e20*/  FSEL R63, R26, -INF , P4 ;  /* 0xff8000001a3f7808 */ /* 0x008fe40002000000 */
[----:B------:R-:W-:Y:S02]  /*4e30*/  ISETP.GT.AND P4, PT, R7, 0x68, PT ;  /* 0x000000680700780c */ /* 0x000fe40003f84270 */
[----:B------:R-:W-:-:S03]  /*4e40*/  FMNMX.FTZ R34, R63, R34, !PT ;  /* 0x000000223f227209 */ /* 0x000fc60007810000 */
[----:B------:R3:W-:Y:S01]  /*4e50*/  MUFU.TANH R58, R24 ;  /* 0x00000018003a7308 */ /* 0x0007e20000002400 */
[----:B-1----:R-:W-:Y:S02]  /*4e60*/  FSEL R91, R30, -INF , P4 ;  /* 0xff8000001e5b7808 */ /* 0x002fe40002000000 */
[----:B------:R-:W-:Y:S02]  /*4e70*/  FMNMX.FTZ R34, R89, R34, !PT ;  /* 0x0000002259227209 */ /* 0x000fe40007810000 */
[----:B------:R-:W-:Y:S02]  /*4e80*/  ISETP.GT.AND P4, PT, R56, 0x1, PT ;  /* 0x000000013800780c */ /* 0x000fe40003f84270 */
[----:B------:R-:W-:Y:S01]  /*4e90*/  FMNMX.FTZ R34, R91, R34, !PT ;  /* 0x000000225b227209 */ /* 0x000fe20007810000 */
[----:B------:R1:W-:Y:S01]  /*4ea0*/  MUFU.TANH R60, R25 ;  /* 0x00000019003c7308 */ /* 0x0003e20000002400 */
[----:B--2---:R-:W-:Y:S02]  /*4eb0*/  FSEL R93, R6, -INF , P3 ;  /* 0xff800000065d7808 */ /* 0x004fe40001800000 */
[----:B---3--:R-:W-:-:S02]  /*4ec0*/  FSEL R24, R2, -INF , P4 ;  /* 0xff80000002187808 */ /* 0x008fc40002000000 */
[----:B------:R-:W-:Y:S02]  /*4ed0*/  FMNMX.FTZ R34, R93, R34, !PT ;  /* 0x000000225d227209 */ /* 0x000fe40007810000 */
[----:B------:R-:W-:Y:S01]  /*4ee0*/  ISETP.GT.AND P4, PT, R56, 0x10, PT ;  /* 0x000000103800780c */ /* 0x000fe20003f84270 */
[----:B------:R-:W-:Y:S01]  /*4ef0*/  MUFU.TANH R50, R29 ;  /* 0x0000001d00327308 */ /* 0x000fe20000002400 */
[----:B-1----:R-:W-:Y:S01]  /*4f00*/  FSEL R25, R8, -INF , P5 ;  /* 0xff80000008197808 */ /* 0x002fe20002800000 */
[----:B------:R-:W1:Y:S06]  /*4f10*/  SHFL.BFLY PT, R7, R34, 0x2, 0x1f ;  /* 0x0c401f0022077f89 */ /* 0x000e6c00000e0000 */
[----:B------:R-:W-:Y:S08]  /*4f20*/  MUFU.TANH R46, R37 ;  /* 0x00000025002e7308 */ /* 0x000ff00000002400 */
[----:B------:R-:W-:Y:S08]  /*4f30*/  MUFU.TANH R38, R41 ;  /* 0x0000002900267308 */ /* 0x000ff00000002400 */
[----:B------:R-:W-:Y:S01]  /*4f40*/  MUFU.TANH R42, R45 ;  /* 0x0000002d002a7308 */ /* 0x000fe20000002400 */
[----:B-1----:R-:W-:-:S05]  /*4f50*/  FMNMX.FTZ R6, R34, R7, !PT ;  /* 0x0000000722067209 */ /* 0x002fca0007810000 */
[----:B------:R-:W1:Y:S02]  /*4f60*/  SHFL.BFLY PT, R7, R6, 0x1, 0x1f ;  /* 0x0c201f0006077f89 */ /* 0x000e6400000e0000 */
[----:B------:R2:W-:Y:S08]  /*4f70*/  MUFU.TANH R34, R33 ;  /* 0x0000002100227308 */ /* 0x0005f00000002400 */
[----:B------:R3:W4:Y:S01]  /*4f80*/  MUFU.TANH R30, R53 ;  /* 0x00000035001e7308 */ /* 0x0007220000002400 */
[----:B--2---:R-:W-:-:S02]  /*4f90*/  FSEL R33, R10, -INF , P4 ;  /* 0xff8000000a217808 */ /* 0x004fc40002000000 */
[----:B------:R-:W-:-:S04]  /*4fa0*/  ISETP.GT.AND P4, PT, R56, 0x18, PT ;  /* 0x000000183800780c */ /* 0x000fc80003f84270 */
[----:B------:R-:W-:Y:S01]  /*4fb0*/  FSEL R37, R12, -INF , P4 ;  /* 0xff8000000c257808 */ /* 0x000fe20002000000 */
[----:B------:R-:W2:Y:S01]  /*4fc0*/  MUFU.TANH R40, R40 ;  /* 0x0000002800287308 */ /* 0x000ea20000002400 */
[----:B------:R-:W-:-:S04]  /*4fd0*/  ISETP.GT.AND P4, PT, R56, 0x20, PT ;  /* 0x000000203800780c */ /* 0x000fc80003f84270 */
[----:B------:R-:W-:Y:S02]  /*4fe0*/  FSEL R41, R14, -INF , P4 ;  /* 0xff8000000e297808 */ /* 0x000fe40002000000 */
[----:B-1----:R-:W-:Y:S01]  /*4ff0*/  FMNMX.FTZ R7, R6, R7, !PT ;  /* 0x0000000706077209 */ /* 0x002fe20007810000 */
[----:B------:R-:W-:Y:S01]  /*5000*/  IMAD.U32 R6, RZ, RZ, UR4 ;  /* 0x00000004ff067e24 */ /* 0x000fe2000f8e00ff */
[----:B------:R-:W-:Y:S01]  /*5010*/  ISETP.GT.AND P4, PT, R56, 0x28, PT ;  /* 0x000000283800780c */ /* 0x000fe20003f84270 */
[----:B------:R-:W1:Y:S01]  /*5020*/  MUFU.TANH R44, R44 ;  /* 0x0000002c002c7308 */ /* 0x000e620000002400 */
[C---:B------:R-:W-:Y:S01]  /*5030*/  FSETP.NEU.FTZ.AND P3, PT, R7.reuse, -INF , PT ;  /* 0xff8000000700780b */ /* 0x040fe20003f7d000 */
[-C--:B------:R-:W-:Y:S01]  /*5040*/  FMUL.FTZ R26, R7, R6.reuse ;  /* 0x00000006071a7220 */ /* 0x080fe20000410000 */
[----:B------:R-:W-:Y:S01]  /*5050*/  FSEL R45, R20, -INF , P4 ;  /* 0xff800000142d7808 */ /* 0x000fe20002000000 */
[----:B------:R-:W-:Y:S01]  /*5060*/  @UP0 ULDC UR4, c[0x0][0x44c] ;  /* 0x0001130000040ab9 */ /* 0x000fe20000000800 */
[----:B------:R-:W-:Y:S01]  /*5070*/  ISETP.GT.AND P4, PT, R56, 0x30, PT ;  /* 0x000000303800780c */ /* 0x000fe20003f84270 */
[----:B------:R-:W-:Y:S01]  /*5080*/  UIMAD.WIDE.U32 UR4, UR15, UR4, URZ ;  /* 0x000000040f0472a5 */ /* 0x000fe2000f8e003f */
[----:B------:R-:W-:Y:S01]  /*5090*/  FSEL R26, R26, RZ, P3 ;  /* 0x000000ff1a1a7208 */ /* 0x000fe20001800000 */
[----:B------:R-:W5:Y:S01]  /*50a0*/  MUFU.TANH R32, R32 ;  /* 0x0000002000207308 */ /* 0x000f620000002400 */
[C---:B------:R-:W-:Y:S01]  /*50b0*/  ISETP.GT.AND P3, PT, R56.reuse, RZ, PT ;  /* 0x000000ff3800720c */ /* 0x040fe20003f64270 */
[----:B------:R-:W-:Y:S01]  /*50c0*/  @UP0 USHF.R.U32.HI UR6, URZ, UR10, UR5 ;  /* 0x0000000a3f060299 */ /* 0x000fe20008011605 */
[----:B------:R-:W-:Y:S01]  /*50d0*/  FSEL R21, R21, -INF , P4 ;  /* 0xff80000015157808 */ /* 0x000fe20002000000 */
[-CC-:B------:R-:W-:Y:S01]  /*50e0*/  FFMA.FTZ R201, R67, R6.reuse, -R26.reuse ;  /* 0x0000000643c97223 */ /* 0x180fe2000001081a */
[----:B------:R-:W-:Y:S01]  /*50f0*/  FSEL R3, R3, -INF , P3 ;  /* 0xff80000003037808 */ /* 0x000fe20001800000 */
[--C-:B------:R-:W-:Y:S01]  /*5100*/  FFMA.FTZ R203, R69, R6, -R26.reuse ;  /* 0x0000000645cb7223 */ /* 0x100fe2000001081a */
[----:B------:R-:W-:Y:S01]  /*5110*/  ISETP.GT.AND P3, PT, R56, 0x9, PT ;  /* 0x000000093800780c */ /* 0x000fe20003f64270 */
[----:B------:R-:W0:Y:S01]  /*5120*/  MUFU.TANH R36, R36 ;  /* 0x0000002400247308 */ /* 0x000e220000002400 */
        /* <DEDUP_REMOVED lines=9> */
[--C-:B------:R-:W-:Y:S01]  /*51c0*/  FFMA.FTZ R12, R79, R6, -R26.reuse ;  /* 0x000000064f0c7223 */ /* 0x100fe2000001081a */
[----:B------:R-:W-:Y:S01]  /*51d0*/  FSEL R9, R9, -INF , P3 ;  /* 0xff80000009097808 */ /* 0x000fe20001800000 */
[----:B------:R-:W0:Y:S01]  /*51e0*/  MUFU.TANH R62, R28 ;  /* 0x0000001c003e7308 */ /* 0x000e220000002400 */
[----:B------:R-:W-:Y:S01]  /*51f0*/  FMNMX.FTZ R8, R33, R8, !PT ;  /* 0x0000000821087209 */ /* 0x000fe20007810000 */
        /* <DEDUP_REMOVED lines=8> */
[--C-:B------:R-:W-:Y:S01]  /*5280*/  FFMA.FTZ R20, R59, R6, -R26.reuse ;  /* 0x000000063b147223 */ /* 0x100fe2000001081a */
[----:B------:R-:W-:Y:S01]  /*5290*/  ISETP.GT.AND P3, PT, R56, 0x21, PT ;  /* 0x000000213800780c */ /* 0x000fe20003f64270 */
[----:B------:R0:W-:Y:S01]  /*52a0*/  MUFU.EX2 R28, R87 ;  /* 0x00000057001c7308 */ /* 0x0001e20000000800 */
[----:B------:R-:W-:Y:S01]  /*52b0*/  FMNMX.FTZ R8, R11, R8, !PT ;  /* 0x000000080b087209 */ /* 0x000fe20007810000 */
[-CC-:B------:R-:W-:Y:S01]  /*52c0*/  FFMA.FTZ R2, R54, R6.reuse, -R26.reuse ;  /* 0x0000000636027223 */ /* 0x180fe2000001081a */
[----:B------:R-:W-:Y:S01]  /*52d0*/  FSEL R13, R13, -INF , P3 ;  /* 0xff8000000d0d7808 */ /* 0x000fe20001800000 */
[--C-:B------:R-:W-:Y:S01]  /*52e0*/  FFMA.FTZ R27, R27, R6, -R26.reuse ;  /* 0x000000061b1b7223 */ /* 0x100fe2000001081a */
[----:B------:R-:W-:Y:S01]  /*52f0*/  FMNMX.FTZ R8, R41, R8, !PT ;  /* 0x0000000829087209 */ /* 0x000fe20007810000 */
[--C-:B------:R-:W-:Y:S01]  /*5300*/  FFMA.FTZ R43, R43, R6, -R26.reuse ;  /* 0x000000062b2b7223 */ /* 0x100fe2000001081a */
[C---:B------:R-:W-:Y:S01]  /*5310*/  ISETP.GT.AND P3, PT, R56.reuse, 0x29, PT ;  /* 0x000000293800780c */ /* 0x040fe20003f64270 */
[----:B------:R-:W-:Y:S01]  /*5320*/  MUFU.EX2 R189, R20 ;  /* 0x0000001400bd7308 */ /* 0x000fe20000000800 */
        /* <DEDUP_REMOVED lines=10> */
[----:B------:R-:W-:Y:S01]  /*53d0*/  ISETP.GT.AND P4, PT, R56, 0x38, PT ;  /* 0x000000383800780c */ /* 0x000fe20003f84270 */
[-CC-:B------:R-:W-:Y:S01]  /*53e0*/  FFMA.FTZ R51, R51, R6.reuse, -R26.reuse ;  /* 0x0000000633337223 */ /* 0x180fe2000001081a */
[----:B---3--:R-:W-:Y:S01]  /*53f0*/  FSEL R53, R48, -INF , P3 ;  /* 0xff80000030357808 */ /* 0x008fe20001800000 */
[--C-:B------:R-:W-:Y:S01]  /*5400*/  FFMA.FTZ R31, R31, R6, -R26.reuse ;  /* 0x000000061f1f7223 */ /* 0x100fe2000001081a */
[----:B------:R-:W-:Y:S01]  /*5410*/  FMNMX.FTZ R8, R21, R8, !PT ;  /* 0x0000000815087209 */ /* 0x000fe20007810000 */
[----:B------:R-:W-:Y:S01]  /*5420*/  MUFU.EX2 R2, R2 ;  /* 0x0000000200027308 */ /* 0x000fe20000000800 */
[----:B------:R-:W-:Y:S01]  /*5430*/  ISETP.GT.AND P3, PT, R56, 0x39, PT ;  /* 0x000000393800780c */ /* 0x000fe20003f64270 */
[-CC-:B------:R-:W-:Y:S01]  /*5440*/  FFMA.FTZ R61, R61, R6.reuse, -R26.reuse ;  /* 0x000000063d3d7223 */ /* 0x180fe2000001081a */
[----:B------:R-:W-:Y:S01]  /*5450*/  FSEL R65, R52, -INF , P4 ;  /* 0xff80000034417808 */ /* 0x000fe20002000000 */
[--C-:B------:R-:W-:Y:S01]  /*5460*/  FFMA.FTZ R63, R63, R6, -R26.reuse ;  /* 0x000000063f3f7223 */ /* 0x100fe2000001081a */
[----:B------:R-:W-:Y:S01]  /*5470*/  FMNMX.FTZ R8, R53, R8, !PT ;  /* 0x0000000835087209 */ /* 0x000fe20007810000 */
[----:B------:R-:W-:Y:S01]  /*5480*/  UIADD3 UR5, UR6, UR11, -UR14 ;  /* 0x0000000b06057290 */ /* 0x000fe2000fffe80e */
[----:B------:R-:W-:Y:S01]  /*5490*/  ISETP.GT.AND P4, PT, R56, 0x40, PT ;  /* 0x000000403800780c */ /* 0x000fe20003f84270 */
[----:B------:R-:W-:Y:S01]  /*54a0*/  MUFU.EX2 R203, R203 ;  /* 0x000000cb00cb7308 */ /* 0x000fe20000000800 */
[----:B----4-:R-:W-:Y:S01]  /*54b0*/  FSEL R67, R30, -INF , P3 ;  /* 0xff8000001e437808 */ /* 0x010fe20001800000 */
[--C-:B------:R-:W-:Y:S01]  /*54c0*/  FFMA.FTZ R30, R49, R6, -R26.reuse ;  /* 0x00000006311e7223 */ /* 0x100fe2000001081a */
[----:B------:R-:W-:Y:S01]  /*54d0*/  FMNMX.FTZ R8, R65, R8, !PT ;  /* 0x0000000841087209 */ /* 0x000fe20007810000 */
[----:B------:R-:W-:Y:S01]  /*54e0*/  UMOV UR4, URZ ;  /* 0x0000003f00047c82 */ /* 0x000fe20008000000 */
[----:B------:R-:W-:Y:S01]  /*54f0*/  ISETP.GT.AND P3, PT, R56, 0x41, PT ;  /* 0x000000413800780c */ /* 0x000fe20003f64270 */
[--C-:B------:R-:W-:Y:S01]  /*5500*/  FFMA.FTZ R89, R89, R6, -R26.reuse ;  /* 0x0000000659597223 */ /* 0x100fe2000001081a */
[----:B--2---:R-:W-:Y:S01]  /*5510*/  FSEL R69, R40, -INF , P4 ;  /* 0xff80000028457808 */ /* 0x004fe20002000000 */
[----:B------:R-:W-:Y:S01]  /*5520*/  MUFU.EX2 R4, R4 ;  /* 0x0000000400047308 */ /* 0x000fe20000000800 */
[----:B------:R-:W-:Y:S01]  /*5530*/  FMNMX.FTZ R8, R67, R8, !PT ;  /* 0x0000000843087209 */ /* 0x000fe20007810000 */
[----:B------:R-:W-:Y:S01]  /*5540*/  UIMAD.WIDE UR4, UR5, -0x6db6db6d, UR4 ;  /* 0x92492493050478a5 */ /* 0x000fe2000f8e0204 */
[----:B------:R-:W-:Y:S01]  /*5550*/  ISETP.GT.AND P4, PT, R56, 0x48, PT ;  /* 0x000000483800780c */ /* 0x000fe20003f84270 */
[----:B------:R-:W-:Y:S01]  /*5560*/  FFMA.FTZ R91, R91, R6, -R26 ;  /* 0x000000065b5b7223 */ /* 0x000fe2000001081a */
[----:B------:R-:W-:Y:S01]  /*5570*/  FSEL R71, R38, -INF , P3 ;  /* 0xff80000026477808 */ /* 0x000fe20001800000 */
[----:B------:R-:W-:Y:S01]  /*5580*/  USHF.R.U32.HI UR4, URZ, 0x1f, UR5 ;  /* 0x0000001f3f047899 */ /* 0x000fe20008011605 */
[----:B------:R-:W-:Y:S01]  /*5590*/  FMNMX.FTZ R8, R69, R8, !PT ;  /* 0x0000000845087209 */ /* 0x000fe20007810000 */
[----:B------:R-:W-:Y:S01]  /*55a0*/  MUFU.EX2 R197, R197 ;  /* 0x000000c500c57308 */ /* 0x000fe20000000800 */
[----:B------:R-:W-:Y:S01]  /*55b0*/  ISETP.GT.AND P3, PT, R56, 0x49, PT ;  /* 0x000000493800780c */ /* 0x000fe20003f64270 */
[----:B------:R-:W-:Y:S01]  /*55c0*/  ULEA.HI.SX32 UR4, UR5, UR4, 0x1a ;  /* 0x0000000405047291 */ /* 0x000fe2000f8fd23f */
[----:B-1----:R-:W-:-:S02]  /*55d0*/  FSEL R73, R44, -INF , P4 ;  /* 0xff8000002c497808 */ /* 0x002fc40002000000 */
[----:B------:R-:W-:Y:S01]  /*55e0*/  FMNMX.FTZ R8, R71, R8, !PT ;  /* 0x0000000847087209 */ /* 0x000fe20007810000 */
[----:B------:R-:W-:Y:S01]  /*55f0*/  UISETP.LT.AND UP1, UPT, URZ, UR4, UPT ;  /* 0x000000043f00728c */ /* 0x000fe2000bf21270 */
[----:B------:R-:W-:Y:S01]  /*5600*/  ISETP.GT.AND P4, PT, R56, 0x50, PT ;  /* 0x000000503800780c */ /* 0x000fe20003f84270 */
[----:B------:R-:W-:Y:S01]  /*5610*/  MUFU.EX2 R187, R27 ;  /* 0x0000001b00bb7308 */ /* 0x000fe20000000800 */
[----:B------:R-:W-:Y:S01]  /*5620*/  FSEL R75, R42, -INF , P3 ;  /* 0xff8000002a4b7808 */ /* 0x000fe20001800000 */
[----:B------:R-:W-:Y:S01]  /*5630*/  USEL UR61, URZ, UR4, !UP1 ;  /* 0x000000043f3d7287 */ /* 0x000fe2000c800000 */
[----:B------:R-:W-:Y:S02]  /*5640*/  FMNMX.FTZ R8, R73, R8, !PT ;  /* 0x0000000849087209 */ /* 0x000fe40007810000 */
[----:B------:R-:W-:Y:S01]  /*5650*/  ISETP.GT.AND P3, PT, R56, 0x51, PT ;  /* 0x000000513800780c */ /* 0x000fe20003f64270 */
[----:B------:R-:W-:Y:S01]  /*5660*/  UISETP.GE.AND UP1, UPT, UR7, UR61, UPT ;  /* 0x0000003d0700728c */ /* 0x000fe2000bf26270 */
[----:B-----5:R-:W-:Y:S01]  /*5670*/  FSEL R77, R32, -INF , P4 ;  /* 0xff800000204d7808 */ /* 0x020fe20002000000 */
[--C-:B------:R-:W-:Y:S01]  /*5680*/  FFMA.FTZ R32, R35, R6, -R26.reuse ;  /* 0x0000000623207223 */ /* 0x100fe2000001081a */
[----:B------:R-:W-:Y:S01]  /*5690*/  FMNMX.FTZ R8, R75, R8, !PT ;  /* 0x000000084b087209 */ /* 0x000fe20007810000 */
[----:B------:R-:W-:Y:S01]  /*56a0*/  MUFU.EX2 R10, R10 ;  /* 0x0000000a000a7308 */ /* 0x000fe20000000800 */
[----:B------:R-:W-:Y:S01]  /*56b0*/  ISETP.GT.AND P4, PT, R56, 0x58, PT ;  /* 0x000000583800780c */ /* 0x000fe20003f84270 */
[----:B------:R-:W-:Y:S01]  /*56c0*/  FFMA.FTZ R26, R93, R6, -R26 ;  /* 0x000000065d1a7223 */ /* 0x000fe2000001081a */
[----:B------:R-:W-:-:S02]  /*56d0*/  FSEL R79, R34, -INF , P3 ;  /* 0xff800000224f7808 */ /* 0x000fc40001800000 */
[----:B------:R-:W-:Y:S02]  /*56e0*/  CS2R R92, SRZ ;  /* 0x00000000005c7805 */ /* 0x000fe4000001ff00 */
[----:B------:R-:W-:Y:S02]  /*56f0*/  FMNMX.FTZ R8, R77, R8, !PT ;  /* 0x000000084d087209 */ /* 0x000fe40007810000 */
[----:B------:R-:W-:Y:S01]  /*5700*/  ISETP.GT.AND P3, PT, R56, 0x59, PT ;  /* 0x000000593800780c */ /* 0x000fe20003f64270 */
[----:B------:R-:W-:Y:S01]  /*5710*/  MUFU.EX2 R199, R199 ;  /* 0x000000c700c77308 */ /* 0x000fe20000000800 */
[----:B0-----:R-:W-:Y:S02]  /*5720*/  FSEL R81, R36, -INF , P4 ;  /* 0xff80000024517808 */ /* 0x001fe40002000000 */
[----:B------:R-:W-:Y:S02]  /*5730*/  FMNMX.FTZ R8, R79, R8, !PT ;  /* 0x000000084f087209 */ /* 0x000fe40007810000 */
[----:B------:R-:W-:-:S02]  /*5740*/  ISETP.GT.AND P4, PT, R56, 0x60, PT ;  /* 0x000000603800780c */ /* 0x000fc40003f84270 */
[----:B------:R-:W-:Y:S01]  /*5750*/  FSEL R83, R46, -INF , P3 ;  /* 0xff8000002e537808 */ /* 0x000fe20001800000 */
[----:B------:R-:W-:Y:S01]  /*5760*/  MUFU.EX2 R12, R12 ;  /* 0x0000000c000c7308 */ /* 0x000fe20000000800 */
[----:B------:R-:W-:Y:S02]  /*5770*/  FMNMX.FTZ R8, R81, R8, !PT ;  /* 0x0000000851087209 */ /* 0x000fe40007810000 */
[----:B------:R-:W-:Y:S02]  /*5780*/  ISETP.GT.AND P3, PT, R56, 0x61, PT ;  /* 0x000000613800780c */ /* 0x000fe40003f64270 */
[----:B------:R-:W-:Y:S02]  /*5790*/  FSEL R85, R58, -INF , P4 ;  /* 0xff8000003a557808 */ /* 0x000fe40002000000 */
[----:B------:R-:W-:Y:S01]  /*57a0*/  FMNMX.FTZ R8, R83, R8, !PT ;  /* 0x0000000853087209 */ /* 0x000fe20007810000 */
[----:B------:R-:W-:Y:S01]  /*57b0*/  MUFU.EX2 R193, R193 ;  /* 0x000000c100c17308 */ /* 0x000fe20000000800 */
[----:B------:R-:W-:-:S02]  /*57c0*/  ISETP.GT.AND P4, PT, R56, 0x68, PT ;  /* 0x000000683800780c */ /* 0x000fc40003f84270 */
[----:B------:R-:W-:Y:S02]  /*57d0*/  FSEL R59, R60, -INF , P3 ;  /* 0xff8000003c3b7808 */ /* 0x000fe40001800000 */
[----:B------:R-:W-:Y:S02]  /*57e0*/  FMNMX.FTZ R8, R85, R8, !PT ;  /* 0x0000000855087209 */ /* 0x000fe40007810000 */
[----:B------:R-:W-:Y:S01]  /*57f0*/  ISETP.GT.AND P3, PT, R56, 0x69, PT ;  /* 0x000000693800780c */ /* 0x000fe20003f64270 */
[----:B------:R-:W-:Y:S01]  /*5800*/  MUFU.EX2 R14, R14 ;  /* 0x0000000e000e7308 */ /* 0x000fe20000000800 */
[----:B------:R-:W-:Y:S02]  /*5810*/  FSEL R87, R62, -INF , P4 ;  /* 0xff8000003e577808 */ /* 0x000fe40002000000 */
[----:B------:R-:W-:Y:S02]  /*5820*/  FMNMX.FTZ R8, R59, R8, !PT ;  /* 0x000000083b087209 */ /* 0x000fe40007810000 */
[----:B------:R-:W-:-:S02]  /*5830*/  FSEL R49, R50, -INF , P3 ;  /* 0xff80000032317808 */ /* 0x000fc40001800000 */
[----:B------:R-:W-:Y:S01]  /*5840*/  FMNMX.FTZ R8, R87, R8, !PT ;  /* 0x0000000857087209 */ /* 0x000fe20007810000 */
[----:B------:R-:W-:Y:S03]  /*5850*/  MUFU.EX2 R195, R195 ;  /* 0x000000c300c37308 */ /* 0x000fe60000000800 */
[----:B------:R-:W-:-:S05]  /*5860*/  FMNMX.FTZ R8, R49, R8, !PT ;  /* 0x0000000831087209 */ /* 0x000fca0007810000 */
[----:B------:R-:W0:Y:S01]  /*5870*/  SHFL.BFLY PT, R35, R8, 0x2, 0x1f ;  /* 0x0c401f0008237f89 */ /* 0x000e2200000e0000 */
[----:B------:R-:W-:Y:S08]  /*5880*/  MUFU.EX2 R30, R30 ;  /* 0x0000001e001e7308 */ /* 0x000ff00000000800 */
[----:B------:R-:W-:Y:S08]  /*5890*/  MUFU.EX2 R32, R32 ;  /* 0x0000002000207308 */ /* 0x000ff00000000800 */
[----:B------:R-:W1:Y:S01]  /*58a0*/  MUFU.EX2 R43, R43 ;  /* 0x0000002b002b7308 */ /* 0x000e620000000800 */
[----:B0-----:R-:W-:-:S07]  /*58b0*/  FMNMX.FTZ R35, R8, R35, !PT ;  /* 0x0000002308237209 */ /* 0x001fce0007810000 */
[----:B------:R-:W-:Y:S01]  /*58c0*/  MUFU.EX2 R39, R39 ;  /* 0x0000002700277308 */ /* 0x000fe20000000800 */
[----:B------:R-:W0:Y:S07]  /*58d0*/  SHFL.BFLY PT, R8, R35, 0x1, 0x1f ;  /* 0x0c201f0023087f89 */ /* 0x000e2e00000e0000 */
[----:B------:R2:W3:Y:S01]  /*58e0*/  MUFU.EX2 R34, R47 ;  /* 0x0000002f00227308 */ /* 0x0004e20000000800 */
[----:B-1----:R-:W-:-:S07]  /*58f0*/  F2FP.BF16.F32.PACK_AB R191, R43, R32 ;  /* 0x000000202bbf723e */ /* 0x002fce00000010ff */
[----:B------:R1:W-:Y:S01]  /*5900*/  MUFU.EX2 R36, R57 ;  /* 0x0000003900247308 */ /* 0x0003e20000000800 */
[----:B--2---:R-:W-:-:S07]  /*5910*/  CS2R R46, SRZ ;  /* 0x00000000002e7805 */ /* 0x004fce000001ff00 */
[----:B------:R-:W-:Y:S01]  /*5920*/  MUFU.EX2 R55, R55 ;  /* 0x0000003700377308 */ /* 0x000fe20000000800 */
[----:B---3--:R-:W-:Y:S02]  /*5930*/  F2FP.BF16.F32.PACK_AB R185, R34, R39 ;  /* 0x0000002722b9723e */ /* 0x008fe400000010ff */
[----:B-1----:R-:W-:Y:S02]  /*5940*/  CS2R R56, SRZ ;  /* 0x0000000000387805 */ /* 0x002fe4000001ff00 */
        /* <DEDUP_REMOVED lines=22> */
[----:B------:R0:W1:Y:S01]  /*5ab0*/  MUFU.EX2 R27, R24 ;  /* 0x00000018001b7308 */ /* 0x0000620000000800 */
[-CC-:B------:R-:W-:Y:S01]  /*5ac0*/  FFMA.FTZ R65, R65, R6.reuse, -R20.reuse ;  /* 0x0000000641417223 */ /* 0x180fe20000010814 */
[-CC-:B------:R-:W-:Y:S01]  /*5ad0*/  FFMA.FTZ R67, R67, R6.reuse, -R20.reuse ;  /* 0x0000000643437223 */ /* 0x180fe20000010814 */
[-CC-:B------:R-:W-:Y:S01]  /*5ae0*/  FFMA.FTZ R69, R69, R6.reuse, -R20.reuse ;  /* 0x0000000645457223 */ /* 0x180fe20000010814 */
[-CC-:B------:R-:W-:Y:S01]  /*5af0*/  FFMA.FTZ R71, R71, R6.reuse, -R20.reuse ;  /* 0x0000000647477223 */ /* 0x180fe20000010814 */
[-CC-:B------:R-:W-:Y:S01]  /*5b00*/  FFMA.FTZ R73, R73, R6.reuse, -R20.reuse ;  /* 0x0000000649497223 */ /* 0x180fe20000010814 */
[-CC-:B------:R-:W-:Y:S01]  /*5b10*/  FFMA.FTZ R75, R75, R6.reuse, -R20.reuse ;  /* 0x000000064b4b7223 */ /* 0x180fe20000010814 */
[-C--:B------:R-:W-:Y:S01]  /*5b20*/  FFMA.FTZ R77, R77, R6.reuse, -R20 ;  /* 0x000000064d4d7223 */ /* 0x080fe20000010814 */
[----:B------:R-:W2:Y:S01]  /*5b30*/  MUFU.EX2 R25, R25 ;  /* 0x0000001900197308 */ /* 0x000ea20000000800 */
[----:B0-----:R-:W-:Y:S01]  /*5b40*/  FADD.FTZ R24, R201, R2 ;  /* 0x00000002c9187221 */ /* 0x001fe20000010000 */
[----:B------:R-:W-:Y:S01]  /*5b50*/  F2FP.BF16.F32.PACK_AB R201, R2, R201 ;  /* 0x000000c902c9723e */ /* 0x000fe200000010ff */
        /* <DEDUP_REMOVED lines=9> */
[----:B------:R-:W-:Y:S01]  /*5bf0*/  FFMA.FTZ R20, R49, R6, -R20 ;  /* 0x0000000631147223 */ /* 0x000fe20000010814 */
[----:B------:R-:W-:Y:S01]  /*5c00*/  FADD.FTZ R3, R197, R24 ;  /* 0x00000018c5037221 */ /* 0x000fe20000010000 */
[----:B-1----:R-:W-:Y:S01]  /*5c10*/  FADD.FTZ R24, R200, R27 ;  /* 0x0000001bc8187221 */ /* 0x002fe20000010000 */
[----:B------:R-:W-:Y:S01]  /*5c20*/  F2FP.BF16.F32.PACK_AB R203, R4, R203 ;  /* 0x000000cb04cb723e */ /* 0x000fe200000010ff */
[----:B------:R-:W1:Y:S01]  /*5c30*/  MUFU.EX2 R33, R33 ;  /* 0x0000002100217308 */ /* 0x000e620000000800 */
[----:B------:R-:W-:Y:S01]  /*5c40*/  FADD.FTZ R44, R10, R3 ;  /* 0x000000030a2c7221 */ /* 0x000fe20000010000 */
[----:B--2---:R-:W-:Y:S01]  /*5c50*/  FADD.FTZ R3, R25, R24 ;  /* 0x0000001819037221 */ /* 0x004fe20000010000 */
[----:B------:R-:W-:-:S02]  /*5c60*/  F2FP.BF16.F32.PACK_AB R181, R38, R55 ;  /* 0x0000003726b5723e */ /* 0x000fc400000010ff */
[----:B------:R-:W-:Y:S02]  /*5c70*/  CS2R R50, SRZ ;  /* 0x0000000000327805 */ /* 0x000fe4000001ff00 */
[----:B------:R-:W-:Y:S02]  /*5c80*/  F2FP.BF16.F32.PACK_AB R200, R27, R200 ;  /* 0x000000c81bc8723e */ /* 0x000fe400000010ff */
[----:B------:R-:W-:Y:S02]  /*5c90*/  CS2R R48, SRZ ;  /* 0x0000000000307805 */ /* 0x000fe4000001ff00 */
[----:B------:R-:W-:Y:S01]  /*5ca0*/  F2FP.BF16.F32.PACK_AB R197, R10, R197 ;  /* 0x000000c50ac5723e */ /* 0x000fe200000010ff */
[----:B------:R2:W3:Y:S01]  /*5cb0*/  MUFU.EX2 R196, R9 ;  /* 0x0000000900c47308 */ /* 0x0004e20000000800 */
[C---:B0-----:R-:W-:Y:S01]  /*5cc0*/  FADD.FTZ R24, R202.reuse, R3 ;  /* 0x00000003ca187221 */ /* 0x041fe20000010000 */
[----:B------:R-:W-:-:S06]  /*5cd0*/  F2FP.BF16.F32.PACK_AB R202, R202, R25 ;  /* 0x00000019caca723e */ /* 0x000fcc00000010ff */
[----:B------:R-:W0:Y:S01]  /*5ce0*/  MUFU.EX2 R37, R37 ;  /* 0x0000002500257308 */ /* 0x000e220000000800 */
[----:B--2---:R-:W-:Y:S01]  /*5cf0*/  FADD.FTZ R9, R199, R44 ;  /* 0x0000002cc7097221 */ /* 0x004fe20000010000 */
[----:B-1----:R-:W-:Y:S01]  /*5d00*/  FADD.FTZ R3, R33, R24 ;  /* 0x0000001821037221 */ /* 0x002fe20000010000 */
[C---:B------:R-:W-:Y:S02]  /*5d10*/  F2FP.BF16.F32.PACK_AB R199, R12.reuse, R199 ;  /* 0x000000c70cc7723e */ /* 0x040fe400000010ff */
[----:B------:R-:W-:-:S03]  /*5d20*/  FADD.FTZ R44, R12, R9 ;  /* 0x000000090c2c7221 */ /* 0x000fc60000010000 */
[----:B------:R-:W1:Y:S01]  /*5d30*/  MUFU.EX2 R198, R11 ;  /* 0x0000000b00c67308 */ /* 0x000e620000000800 */
[----:B------:R-:W-:Y:S01]  /*5d40*/  FADD.FTZ R9, R193, R44 ;  /* 0x0000002cc1097221 */ /* 0x000fe20000010000 */
[C---:B---3--:R-:W-:Y:S01]  /*5d50*/  FADD.FTZ R24, R196.reuse, R3 ;  /* 0x00000003c4187221 */ /* 0x048fe20000010000 */
[----:B------:R-:W-:Y:S02]  /*5d60*/  F2FP.BF16.F32.PACK_AB R196, R196, R33 ;  /* 0x00000021c4c4723e */ /* 0x000fe400000010ff */
[C---:B------:R-:W-:Y:S01]  /*5d70*/  FADD.FTZ R44, R14.reuse, R9 ;  /* 0x000000090e2c7221 */ /* 0x040fe20000010000 */
[----:B------:R-:W-:Y:S02]  /*5d80*/  F2FP.BF16.F32.PACK_AB R193, R14, R193 ;  /* 0x000000c10ec1723e */ /* 0x000fe400000010ff */
[----:B------:R-:W2:Y:S01]  /*5d90*/  MUFU.EX2 R41, R41 ;  /* 0x0000002900297308 */ /* 0x000ea20000000800 */
[----:B0-----:R-:W-:Y:S01]  /*5da0*/  FADD.FTZ R3, R37, R24 ;  /* 0x0000001825037221 */ /* 0x001fe20000010000 */
[----:B------:R-:W-:Y:S01]  /*5db0*/  FADD.FTZ R9, R195, R44 ;  /* 0x0000002cc3097221 */ /* 0x000fe20000010000 */
[----:B------:R-:W-:-:S03]  /*5dc0*/  F2FP.BF16.F32.PACK_AB R195, R28, R195 ;  /* 0x000000c31cc3723e */ /* 0x000fc600000010ff */
[----:B------:R-:W-:Y:S01]  /*5dd0*/  FADD.FTZ R44, R28, R9 ;  /* 0x000000091c2c7221 */ /* 0x000fe20000010000 */
[----:B------:R-:W-:Y:S01]  /*5de0*/  CS2R R28, SRZ ;  /* 0x00000000001c7805 */ /* 0x000fe2000001ff00 */
[----:B------:R-:W0:Y:S01]  /*5df0*/  MUFU.EX2 R192, R13 ;  /* 0x0000000d00c07308 */ /* 0x000e220000000800 */
[----:B-1----:R-:W-:Y:S01]  /*5e00*/  FADD.FTZ R24, R198, R3 ;  /* 0x00000003c6187221 */ /* 0x002fe20000010000 */
[----:B------:R-:W-:Y:S01]  /*5e10*/  FADD.FTZ R9, R189, R44 ;  /* 0x0000002cbd097221 */ /* 0x000fe20000010000 */
[----:B------:R-:W-:Y:S02]  /*5e20*/  F2FP.BF16.F32.PACK_AB R189, R30, R189 ;  /* 0x000000bd1ebd723e */ /* 0x000fe400000010ff */
[----:B------:R-:W-:Y:S01]  /*5e30*/  F2FP.BF16.F32.PACK_AB R198, R198, R37 ;  /* 0x00000025c6c6723e */ /* 0x000fe200000010ff */
[----:B------:R-:W-:Y:S02]  /*5e40*/  FADD.FTZ R9, R30, R9 ;  /* 0x000000091e097221 */ /* 0x000fe40000010000 */
[----:B------:R-:W1:Y:S01]  /*5e50*/  MUFU.EX2 R45, R45 ;  /* 0x0000002d002d7308 */ /* 0x000e620000000800 */
[----:B--2---:R-:W-:Y:S01]  /*5e60*/  FADD.FTZ R3, R41, R24 ;  /* 0x0000001829037221 */ /* 0x004fe20000010000 */
[----:B------:R-:W-:Y:S01]  /*5e70*/  FADD.FTZ R24, R32, R9 ;  /* 0x0000000920187221 */ /* 0x000fe20000010000 */
[----:B------:R-:W-:-:S03]  /*5e80*/  CS2R R32, SRZ ;  /* 0x0000000000207805 */ /* 0x000fc6000001ff00 */
[----:B------:R-:W-:Y:S02]  /*5e90*/  FADD.FTZ R24, R43, R24 ;  /* 0x000000182b187221 */ /* 0x000fe40000010000 */
[----:B------:R-:W2:Y:S01]  /*5ea0*/  MUFU.EX2 R194, R15 ;  /* 0x0000000f00c27308 */ /* 0x000ea20000000800 */
[C---:B0-----:R-:W-:Y:S01]  /*5eb0*/  FADD.FTZ R0, R192.reuse, R3 ;  /* 0x00000003c0007221 */ /* 0x041fe20000010000 */
[----:B------:R-:W-:Y:S01]  /*5ec0*/  FADD.FTZ R9, R39, R24 ;  /* 0x0000001827097221 */ /* 0x000fe20000010000 */
[----:B------:R-:W-:-:S03]  /*5ed0*/  F2FP.BF16.F32.PACK_AB R192, R192, R41 ;  /* 0x00000029c0c0723e */ /* 0x000fc600000010ff */
[----:B------:R-:W-:Y:S01]  /*5ee0*/  FADD.FTZ R24, R34, R9 ;  /* 0x0000000922187221 */ /* 0x000fe20000010000 */
[----:B------:R-:W-:Y:S01]  /*5ef0*/  CS2R R34, SRZ ;  /* 0x0000000000227805 */ /* 0x000fe2000001ff00 */
[----:B------:R-:W0:Y:S01]  /*5f00*/  MUFU.EX2 R21, R21 ;  /* 0x0000001500157308 */ /* 0x000e220000000800 */
[----:B-1----:R-:W-:Y:S01]  /*5f10*/  FADD.FTZ R3, R45, R0 ;  /* 0x000000002d037221 */ /* 0x002fe20000010000 */
[----:B------:R-:W-:Y:S01]  /*5f20*/  FADD.FTZ R9, R187, R24 ;  /* 0x00000018bb097221 */ /* 0x000fe20000010000 */
[C---:B------:R-:W-:Y:S02]  /*5f30*/  F2FP.BF16.F32.PACK_AB R187, R36.reuse, R187 ;  /* 0x000000bb24bb723e */ /* 0x040fe400000010ff */
[----:B------:R-:W-:Y:S01]  /*5f40*/  CS2R R24, SRZ ;  /* 0x0000000000187805 */ /* 0x000fe2000001ff00 */
[----:B------:R-:W-:Y:S01]  /*5f50*/  FADD.FTZ R2, R36, R9 ;  /* 0x0000000924027221 */ /* 0x000fe20000010000 */
[----:B------:R-:W-:Y:S01]  /*5f60*/  CS2R R36, SRZ ;  /* 0x0000000000247805 */ /* 0x000fe2000001ff00 */
[----:B------:R1:W3:Y:S01]  /*5f70*/  MUFU.EX2 R188, R53 ;  /* 0x0000003500bc7308 */ /* 0x0002e20000000800 */
[C---:B--2---:R-:W-:Y:S01]  /*5f80*/  FADD.FTZ R0, R194.reuse, R3 ;  /* 0x00000003c2007221 */ /* 0x044fe20000010000 */
[----:B------:R-:W-:Y:S01]  /*5f90*/  FADD.FTZ R9, R55, R2 ;  /* 0x0000000237097221 */ /* 0x000fe20000010000 */
[----:B------:R-:W-:-:S02]  /*5fa0*/  F2FP.BF16.F32.PACK_AB R194, R194, R45 ;  /* 0x0000002dc2c2723e */ /* 0x000fc400000010ff */
[----:B------:R-:W-:Y:S02]  /*5fb0*/  CS2R R54, SRZ ;  /* 0x0000000000367805 */ /* 0x000fe4000001ff00 */
[----:B------:R-:W-:Y:S01]  /*5fc0*/  CS2R R44, SRZ ;  /* 0x00000000002c7805 */ /* 0x000fe2000001ff00 */
[----:B------:R-:W-:Y:S01]  /*5fd0*/  FADD.FTZ R2, R38, R9 ;  /* 0x0000000926027221 */ /* 0x000fe20000010000 */
[----:B------:R-:W-:Y:S01]  /*5fe0*/  CS2R R38, SRZ ;  /* 0x0000000000267805 */ /* 0x000fe2000001ff00 */
[----:B------:R-:W2:Y:S01]  /*5ff0*/  MUFU.EX2 R65, R65 ;  /* 0x0000004100417308 */ /* 0x000ea20000000800 */
[----:B0-----:R-:W-:Y:S01]  /*6000*/  FADD.FTZ R3, R21, R0 ;  /* 0x0000000015037221 */ /* 0x001fe20000010000 */
[----:B------:R-:W-:Y:S01]  /*6010*/  FADD.FTZ R9, R31, R2 ;  /* 0x000000021f097221 */ /* 0x000fe20000010000 */
[----:B-1----:R-:W-:-:S05]  /*6020*/  CS2R R52, SRZ ;  /* 0x0000000000347805 */ /* 0x002fca000001ff00 */
[----:B------:R0:W1:Y:S01]  /*6030*/  MUFU.EX2 R190, R67 ;  /* 0x0000004300be7308 */ /* 0x0000620000000800 */
[C---:B---3--:R-:W-:Y:S01]  /*6040*/  FADD.FTZ R0, R188.reuse, R3 ;  /* 0x00000003bc007221 */ /* 0x048fe20000010000 */
[----:B------:R-:W-:-:S06]  /*6050*/  F2FP.BF16.F32.PACK_AB R188, R188, R21 ;  /* 0x00000015bcbc723e */ /* 0x000fcc00000010ff */
[----:B------:R-:W3:Y:S01]  /*6060*/  MUFU.EX2 R69, R69 ;  /* 0x0000004500457308 */ /* 0x000ee20000000800 */
[----:B--2---:R-:W-:Y:S01]  /*6070*/  FADD.FTZ R3, R65, R0 ;  /* 0x0000000041037221 */ /* 0x004fe20000010000 */
[----:B0-----:R-:W-:-:S06]  /*6080*/  CS2R R66, SRZ ;  /* 0x0000000000427805 */ /* 0x001fcc000001ff00 */
[----:B------:R0:W2:Y:S01]  /*6090*/  MUFU.EX2 R184, R71 ;  /* 0x0000004700b87308 */ /* 0x0000a20000000800 */
[C---:B-1----:R-:W-:Y:S01]  /*60a0*/  FADD.FTZ R0, R190.reuse, R3 ;  /* 0x00000003be007221 */ /* 0x042fe20000010000 */
[----:B------:R-:W-:Y:S02]  /*60b0*/  F2FP.BF16.F32.PACK_AB R190, R190, R65 ;  /* 0x00000041bebe723e */ /* 0x000fe400000010ff */
[----:B------:R-:W-:-:S04]  /*60c0*/  CS2R R64, SRZ ;  /* 0x0000000000407805 */ /* 0x000fc8000001ff00 */
[----:B------:R-:W1:Y:S01]  /*60d0*/  MUFU.EX2 R73, R73 ;  /* 0x0000004900497308 */ /* 0x000e620000000800 */
[----:B---3--:R-:W-:Y:S01]  /*60e0*/  FADD.FTZ R3, R69, R0 ;  /* 0x0000000045037221 */ /* 0x008fe20000010000 */
[----:B0-----:R-:W-:-:S06]  /*60f0*/  CS2R R70, SRZ ;  /* 0x0000000000467805 */ /* 0x001fcc000001ff00 */
[----:B------:R0:W3:Y:S01]  /*6100*/  MUFU.EX2 R186, R75 ;  /* 0x0000004b00ba7308 */ /* 0x0000e20000000800 */
[C---:B--2---:R-:W-:Y:S01]  /*6110*/  FADD.FTZ R0, R184.reuse, R3 ;  /* 0x00000003b8007221 */ /* 0x044fe20000010000 */
[----:B------:R-:W-:Y:S02]  /*6120*/  F2FP.BF16.F32.PACK_AB R184, R184, R69 ;  /* 0x00000045b8b8723e */ /* 0x000fe400000010ff */
[----:B------:R-:W-:-:S04]  /*6130*/  CS2R R68, SRZ ;  /* 0x0000000000447805 */ /* 0x000fc8000001ff00 */
[----:B------:R2:W4:Y:S01]  /*6140*/  MUFU.EX2 R40, R61 ;  /* 0x0000003d00287308 */ /* 0x0005220000000800 */
[----:B-1----:R-:W-:Y:S01]  /*6150*/  FADD.FTZ R3, R73, R0 ;  /* 0x0000000049037221 */ /* 0x002fe20000010000 */
[----:B0-----:R-:W-:-:S06]  /*6160*/  CS2R R74, SRZ ;  /* 0x00000000004a7805 */ /* 0x001fcc000001ff00 */
[----:B------:R-:W0:Y:S01]  /*6170*/  MUFU.EX2 R77, R77 ;  /* 0x0000004d004d7308 */ /* 0x000e220000000800 */
[C---:B---3--:R-:W-:Y:S01]  /*6180*/  FADD.FTZ R0, R186.reuse, R3 ;  /* 0x00000003ba007221 */ /* 0x048fe20000010000 */
[----:B------:R-:W-:Y:S02]  /*6190*/  F2FP.BF16.F32.PACK_AB R186, R186, R73 ;  /* 0x00000049baba723e */ /* 0x000fe400000010ff */
[----:B------:R-:W-:Y:S02]  /*61a0*/  CS2R R72, SRZ ;  /* 0x0000000000487805 */ /* 0x000fe4000001ff00 */
[----:B--2---:R-:W-:Y:S02]  /*61b0*/  CS2R R60, SRZ ;  /* 0x00000000003c7805 */ /* 0x004fe4000001ff00 */
[----:B------:R-:W1:Y:S01]  /*61c0*/  MUFU.EX2 R63, R63 ;  /* 0x0000003f003f7308 */ /* 0x000e620000000800 */
[C---:B----4-:R-:W-:Y:S01]  /*61d0*/  FADD.FTZ R2, R40.reuse, R9 ;  /* 0x0000000928027221 */ /* 0x050fe20000010000 */
[----:B------:R-:W-:-:S02]  /*61e0*/  F2FP.BF16.F32.PACK_AB R183, R40, R31 ;  /* 0x0000001f28b7723e */ /* 0x000fc400000010ff */
[----:B------:R-:W-:Y:S02]  /*61f0*/  CS2R R40, SRZ ;  /* 0x0000000000287805 */ /* 0x000fe4000001ff00 */
[----:B------:R-:W-:Y:S02]  /*6200*/  CS2R R30, SRZ ;  /* 0x00000000001e7805 */ /* 0x000fe4000001ff00 */
[----:B------:R2:W3:Y:S01]  /*6210*/  MUFU.EX2 R180, R79 ;  /* 0x0000004f00b47308 */ /* 0x0004e20000000800 */
[----:B0-----:R-:W-:-:S07]  /*6220*/  FADD.FTZ R3, R77, R0 ;  /* 0x000000004d037221 */ /* 0x001fce0000010000 */
[----:B------:R0:W4:Y:S01]  /*6230*/  MUFU.EX2 R42, R89 ;  /* 0x00000059002a7308 */ /* 0x0001220000000800 */
[----:B-1----:R-:W-:Y:S01]  /*6240*/  FADD.FTZ R9, R63, R2 ;  /* 0x000000023f097221 */ /* 0x002fe20000010000 */
[----:B--2---:R-:W-:-:S06]  /*6250*/  CS2R R78, SRZ ;  /* 0x00000000004e7805 */ /* 0x004fcc000001ff00 */
[----:B------:R-:W1:Y:S01]  /*6260*/  MUFU.EX2 R81, R81 ;  /* 0x0000005100517308 */ /* 0x000e620000000800 */
[C---:B---3--:R-:W-:Y:S01]  /*6270*/  FADD.FTZ R0, R180.reuse, R3 ;  /* 0x00000003b4007221 */ /* 0x048fe20000010000 */
[----:B------:R-:W-:Y:S02]  /*6280*/  F2FP.BF16.F32.PACK_AB R180, R180, R77 ;  /* 0x0000004db4b4723e */ /* 0x000fe400000010ff */
[----:B0-----:R-:W-:Y:S02]  /*6290*/  CS2R R88, SRZ ;  /* 0x0000000000587805 */ /* 0x001fe4000001ff00 */
[----:B------:R-:W-:Y:S02]  /*62a0*/  CS2R R76, SRZ ;  /* 0x00000000004c7805 */ /* 0x000fe4000001ff00 */
[----:B------:R0:W2:Y:S01]  /*62b0*/  MUFU.EX2 R182, R83 ;  /* 0x0000005300b67308 */ /* 0x0000a20000000800 */
[C---:B----4-:R-:W-:Y:S01]  /*62c0*/  FADD.FTZ R2, R42.reuse, R9 ;  /* 0x000000092a027221 */ /* 0x050fe20000010000 */
[----:B------:R-:W-:-:S02]  /*62d0*/  F2FP.BF16.F32.PACK_AB R177, R42, R63 ;  /* 0x0000003f2ab1723e */ /* 0x000fc400000010ff */
        /* <DEDUP_REMOVED lines=8> */
[----:B------:R-:W-:-:S04]  /*6360*/  CS2R R80, SRZ ;  /* 0x0000000000507805 */ /* 0x000fc8000001ff00 */
[----:B------:R-:W2:Y:S01]  /*6370*/  MUFU.EX2 R91, R91 ;  /* 0x0000005b005b7308 */ /* 0x000ea20000000800 */
[----:B---3--:R-:W-:Y:S01]  /*6380*/  FADD.FTZ R9, R85, R0 ;  /* 0x0000000055097221 */ /* 0x008fe20000010000 */
[----:B0-----:R-:W-:-:S06]  /*6390*/  CS2R R58, SRZ ;  /* 0x00000000003a7805 */ /* 0x001fcc000001ff00 */
[----:B------:R-:W0:Y:S01]  /*63a0*/  MUFU.EX2 R87, R87 ;  /* 0x0000005700577308 */ /* 0x000e220000000800 */
[C---:B-1----:R-:W-:Y:S01]  /*63b0*/  FADD.FTZ R0, R176.reuse, R9 ;  /* 0x00000009b0007221 */ /* 0x042fe20000010000 */
[----:B------:R-:W-:Y:S02]  /*63c0*/  F2FP.BF16.F32.PACK_AB R176, R176, R85 ;  /* 0x00000055b0b0723e */ /* 0x000fe400000010ff */
[----:B------:R-:W-:-:S04]  /*63d0*/  CS2R R84, SRZ ;  /* 0x0000000000547805 */ /* 0x000fc8000001ff00 */
[----:B------:R-:W1:Y:S01]  /*63e0*/  MUFU.EX2 R26, R26 ;  /* 0x0000001a001a7308 */ /* 0x000e620000000800 */
[----:B--2---:R-:W-:Y:S01]  /*63f0*/  FADD.FTZ R3, R91, R2 ;  /* 0x000000025b037221 */ /* 0x004fe20000010000 */
[----:B------:R-:W-:-:S06]  /*6400*/  IMAD.MOV.U32 R2, RZ, RZ, 0x3f800000 ;  /* 0x3f800000ff027424 */ /* 0x000fcc00078e00ff */
[----:B------:R-:W2:Y:S01]  /*6410*/  MUFU.EX2 R20, R20 ;  /* 0x0000001400147308 */ /* 0x000ea20000000800 */
[----:B0-----:R-:W-:Y:S01]  /*6420*/  FADD.FTZ R9, R87, R0 ;  /* 0x0000000057097221 */ /* 0x001fe20000010000 */
[----:B------:R-:W-:Y:S02]  /*6430*/  IMAD.MOV.U32 R0, RZ, RZ, 0x3f800000 ;  /* 0x3f800000ff007424 */ /* 0x000fe400078e00ff */
[C---:B-1----:R-:W-:Y:S01]  /*6440*/  FADD.FTZ R3, R26.reuse, R3 ;  /* 0x000000031a037221 */ /* 0x042fe20000010000 */
[----:B------:R-:W-:Y:S02]  /*6450*/  F2FP.BF16.F32.PACK_AB R179, R26, R91 ;  /* 0x0000005b1ab3723e */ /* 0x000fe400000010ff */
[----:B------:R-:W-:Y:S02]  /*6460*/  CS2R R90, SRZ ;  /* 0x00000000005a7805 */ /* 0x000fe4000001ff00 */
[----:B------:R-:W-:Y:S02]  /*6470*/  CS2R R26, SRZ ;  /* 0x00000000001a7805 */ /* 0x000fe4000001ff00 */
[C---:B--2---:R-:W-:Y:S01]  /*6480*/  F2FP.BF16.F32.PACK_AB R178, R20.reuse, R87 ;  /* 0x0000005714b2723e */ /* 0x044fe200000010ff */
[----:B------:R-:W-:Y:S01]  /*6490*/  FADD.FTZ R4, R20, R9 ;  /* 0x0000000914047221 */ /* 0x000fe20000010000 */
[----:B------:R-:W-:Y:S01]  /*64a0*/  CS2R R86, SRZ ;  /* 0x0000000000567805 */ /* 0x000fe2000001ff00 */
[----:B------:R-:W-:Y:S06]  /*64b0*/  @!P3 BRA `(.L_x_2485) ;  /* 0x0000004800b4b947 */ /* 0x000fec0003800000 */
[----:B------:R-:W-:Y:S01]  /*64c0*/  IMAD.MOV.U32 R9, RZ, RZ, R7 ;  /* 0x000000ffff097224 */ /* 0x000fe200078e0007 */
[----:B------:R-:W-:Y:S01]  /*64d0*/  UMOV UR39, UR60 ;  /* 0x0000003c00277c82 */ /* 0x000fe20008000000 */
[----:B------:R-:W-:Y:S01]  /*64e0*/  IMAD.MOV.U32 R10, RZ, RZ, R8 ;  /* 0x000000ffff0a7224 */ /* 0x000fe200078e0008 */
[----:B------:R-:W-:Y:S01]  /*64f0*/  UMOV UR6, UR36 ;  /* 0x0000002400067c82 */ /* 0x000fe20008000000 */
[----:B------:R-:W-:Y:S01]  /*6500*/  IMAD.MOV.U32 R2, RZ, RZ, 0x3f800000 ;  /* 0x3f800000ff027424 */ /* 0x000fe200078e00ff */
[----:B------:R-:W-:Y:S01]  /*6510*/  ULDC UR5, c[0x0][0x9d8] ;  /* 0x0002760000057ab9 */ /* 0x000fe20000000800 */
[----:B------:R-:W-:-:S07]  /*6520*/  IMAD.MOV.U32 R119, RZ, RZ, RZ ;  /* 0x000000ffff777224 */ /* 0x000fce00078e00ff */
.L_x_2494:
[----:B------:R-:W-:-:S04]  /*6530*/  UIADD3 UR4, UR6, 0x1, URZ ;  /* 0x0000000106047890 */ /* 0x000fc8000fffe03f */
[----:B------:R-:W-:-:S04]  /*6540*/  UISETP.NE.AND UP1, UPT, UR4, 0x2, UPT ;  /* 0x000000020400788c */ /* 0x000fc8000bf25270 */
[----:B------:R-:W-:Y:S02]  /*6550*/  USEL UR60, URZ, 0x1, UP1 ;  /* 0x000000013f3c7887 */ /* 0x000fe40008800000 */
[----:B------:R-:W-:Y:S02]  /*6560*/  USEL UR36, UR4, URZ, UP1 ;  /* 0x0000003f04247287 */ /* 0x000fe40008800000 */
[----:B------:R-:W-:Y:S01]  /*6570*/  ULOP3.LUT UR60, UR39, UR60, URZ, 0x3c, !UPT ;  /* 0x0000003c273c7292 */ /* 0x000fe2000f8e3c3f */
[----:B------:R-:W-:Y:S11]  /*6580*/  @!P0 BRA `(.L_x_2486) ;  /* 0x0000000000048947 */ /* 0x000ff60003800000 */
[----:B------:R-:W-:Y:S01]  /*6590*/  BPT.TRAP 0x1 ;  /* 0x000000040000795c */ /* 0x000fe20000300000 */
.L_x_2486:
[----:B------:R-:W-:Y:S01]  /*65a0*/  ULEA UR37, UR36, UR38, 0x3 ;  /* 0x0000002624257291 */ /* 0x000fe2000f8e183f */
[----:B------:R-:W-:-:S05]  /*65b0*/  IMAD.U32 R6, RZ, RZ, UR60 ;  /* 0x0000003cff067e24 */ /* 0x000fca000f8e00ff */
[----:B------:R-:W-:-:S04]  /*65c0*/  SHF.L.U32 R6, R6, 0x1f, RZ ;  /* 0x0000001f06067819 */ /* 0x000fc800000006ff */
[----:B------:R0:W1:Y:S01]  /*65d0*/  SYNCS.PHASECHK.TRANS64.TRYWAIT P3, [UR37+0x36830], R6 ;  /* 0x03683006ff0075a7 */ /* 0x0000620008060165 */
[----:B------:R-:W-:Y:S05]  /*65e0*/  @!P0 BRA `(.L_x_2487) ;  /* 0x0000000000048947 */ /* 0x000fea0003800000 */
[----:B------:R-:W-:Y:S01]  /*65f0*/  BPT.TRAP 0x1 ;  /* 0x000000040000795c */ /* 0x000fe20000300000 */
.L_x_2487:
[----:B-1----:R-:W-:Y:S05]  /*6600*/  @P3 BRA `(.L_x_2488) ;  /* 0x0000000000083947 */ /* 0x002fea0003800000 */
[----:B------:R-:W1:Y:S02]  /*6610*/  SYNCS.PHASECHK.TRANS64.TRYWAIT P3, [UR37+0x36830], R6 ;  /* 0x03683006ff0075a7 */ /* 0x000e640008060165 */
[----:B-1----:R-:W-:Y:S05]  /*6620*/  @!P3 BRA `(.L_x_2489) ;  /* 0x0000013000b8b947 */ /* 0x002fea0003800000 */
.L_x_2488:
        /* <DEDUP_REMOVED lines=592> */
.L_x_2490:
[----:B------:R-:W-:Y:S01]  /*8b30*/  ULEA UR4, UR6, UR38, 0x3 ;  /* 0x0000002606047291 */ /* 0x000fe2000f8e183f */
[----:B------:R-:W-:-:S05]  /*8b40*/  IMAD.U32 R0, RZ, RZ, UR39 ;  /* 0x00000027ff007e24 */ /* 0x000fca000f8e00ff */
[----:B------:R-:W-:-:S04]  /*8b50*/  SHF.L.U32 R0, R0, 0x1f, RZ ;  /* 0x0000001f00007819 */ /* 0x000fc800000006ff */
[----:B------:R2:W3:Y:S01]  /*8b60*/  SYNCS.PHASECHK.TRANS64.TRYWAIT P3, [UR4+0x36850], R0 ;  /* 0x03685000ff0075a7 */ /* 0x0004e20008060144 */
[----:B------:R-:W-:Y:S05]  /*8b70*/  @!P0 BRA `(.L_x_2491) ;  /* 0x0000000000048947 */ /* 0x000fea0003800000 */
[----:B------:R-:W-:Y:S01]  /*8b80*/  BPT.TRAP 0x1 ;  /* 0x000000040000795c */ /* 0x000fe20000300000 */
.L_x_2491:
[----:B---3--:R-:W-:Y:S05]  /*8b90*/  @P3 BRA `(.L_x_2492) ;  /* 0x0000000000083947 */ /* 0x008fea0003800000 */
[----:B------:R-:W3:Y:S02]  /*8ba0*/  SYNCS.PHASECHK.TRANS64.TRYWAIT P3, [UR4+0x36850], R0 ;  /* 0x03685000ff0075a7 */ /* 0x000ee40008060144 */
[----:B---3--:R-:W-:Y:S05]  /*8bb0*/  @!P3 BRA `(.L_x_2493) ;  /* 0x0000010c006cb947 */ /* 0x008fea0003800000 */
.L_x_2492:
[----:B------:R-:W-:Y:S01]  /*8bc0*/  UIADD3 UR10, UR38, 0x400, URZ ;  /* 0x00000400260a7890 */ /* 0x000fe2000fffe03f */
[----:B------:R-:W-:Y:S01]  /*8bd0*/  WARPGROUP.ARRIVE ;  /* 0x00000000000079c5 */ /* 0x000fe20000000000 */
[----:B------:R-:W-:Y:S01]  /*8be0*/  UMOV UR11, 0x40000040 ;  /* 0x40000040000b7882 */ /* 0x000fe20000000000 */
[----:B------:R-:W-:Y:S01]  /*8bf0*/  R2UR UR18, R19 ;  /* 0x00000000131272ca */ /* 0x000fe200000e0000 */
[----:B------:R-:W-:Y:S01]  /*8c00*/  USHF.R.U32.HI UR10, URZ, 0x4, UR10 ;  /* 0x000000043f0a7899 */ /* 0x000fe2000801160a */
[----:B------:R-:W-:Y:S01]  /*8c10*/  FMUL.FTZ R20, R152, UR5 ;  /* 0x0000000598147c20 */ /* 0x000fe20008410000 */
[----:B------:R-:W-:Y:S01]  /*8c20*/  FMUL.FTZ R152, R157, UR5 ;  /* 0x000000059d987c20 */ /* 0x000fe20008410000 */
[----:B------:R-:W-:Y:S01]  /*8c30*/  FMUL.FTZ R8, R173, UR5 ;  /* 0x00000005ad087c20 */ /* 0x000fe20008410000 */
[----:B------:R-:W-:Y:S01]  /*8c40*/  ULOP3.LUT UR10, UR10, 0x3fff, URZ, 0xc0, !UPT ;  /* 0x00003fff0a0a7892 */ /* 0x000fe2000f8ec03f */
[----:B------:R-:W-:Y:S01]  /*8c50*/  FMUL.FTZ R173, R155, UR5 ;  /* 0x000000059bad7c20 */ /* 0x000fe20008410000 */
[----:B------:R-:W-:Y:S01]  /*8c60*/  R2UR UR15, R17 ;  /* 0x00000000110f72ca */ /* 0x000fe200000e0000 */
[----:B------:R-:W-:Y:S01]  /*8c70*/  FMUL.FTZ R13, R160, UR5 ;  /* 0x00000005a00d7c20 */ /* 0x000fe20008410000 */
[----:B------:R-:W-:Y:S01]  /*8c80*/  ULOP3.LUT UR10, UR10, 0x3800000, URZ, 0xfc, !UPT ;  /* 0x038000000a0a7892 */ /* 0x000fe2000f8efc3f */
[----:B------:R-:W-:Y:S01]  /*8c90*/  R2UR UR14, R18 ;  /* 0x00000000120e72ca */ /* 0x000fe200000e0000 */
[----:B------:R-:W-:Y:S01]  /*8ca0*/  FMUL.FTZ R160, R167, UR5 ;  /* 0x00000005a7a07c20 */ /* 0x000fe20008410000 */
[----:B------:R-:W-:Y:S01]  /*8cb0*/  FMUL.FTZ R167, R146, UR5 ;  /* 0x0000000592a77c20 */ /* 0x000fe20008410000 */
[----:B------:R-:W-:Y:S01]  /*8cc0*/  UIMAD UR6, UR6, 0xa80, UR10 ;  /* 0x00000a80060678a4 */ /* 0x000fe2000f8e020a */
[----:B-1----:R-:W-:-:S02]  /*8cd0*/  VIADD R7, R23, UR18 ;  /* 0x0000001217077c36 */ /* 0x002fc40008000000 */
[----:B------:R-:W-:Y:S01]  /*8ce0*/  FMUL.FTZ R14, R165, UR5 ;  /* 0x00000005a50e7c20 */ /* 0x000fe20008410000 */
[----:B------:R-:W-:Y:S01]  /*8cf0*/  FMUL.FTZ R165, R150, UR5 ;  /* 0x0000000596a57c20 */ /* 0x000fe20008410000 */
[----:B0-----:R-:W-:Y:S01]  /*8d00*/  FMUL.FTZ R6, R166, UR5 ;  /* 0x00000005a6067c20 */ /* 0x001fe20008410000 */
[----:B------:R-:W-:Y:S01]  /*8d10*/  MUFU.TANH R160, R160 ;  /* 0x000000a000a07308 */ /* 0x000fe20000002400 */
[----:B------:R-:W-:Y:S01]  /*8d20*/  FMUL.FTZ R2, R169, UR5 ;  /* 0x00000005a9027c20 */ /* 0x000fe20008410000 */
[----:B------:R-:W-:Y:S01]  /*8d30*/  UMOV UR10, UR6 ;  /* 0x00000006000a7c82 */ /* 0x000fe20008000000 */
[----:B------:R-:W-:Y:S01]  /*8d40*/  FMUL.FTZ R169, R159, UR5 ;  /* 0x000000059fa97c20 */ /* 0x000fe20008410000 */
[----:B------:R-:W-:Y:S01]  /*8d50*/  HGMMA.64x192x16.F32.BF16 R24, R200, gdesc[UR8].tnspB, R24, gsb0 ;  /* 0x42e00008c8187df0 */ /* 0x000fe20008001818 */
[----:B------:R-:W-:Y:S01]  /*8d60*/  UIADD3 UR10, UR6, 0x80, URZ ;  /* 0x00000080060a7890 */ /* 0x000fe2000fffe03f */
[----:B------:R-:W-:Y:S01]  /*8d70*/  FMUL.FTZ R147, R147, UR5 ;  /* 0x0000000593937c20 */ /* 0x000fe20008410000 */
[----:B------:R-:W-:Y:S01]  /*8d80*/  UMOV UR11, 0x40000040 ;  /* 0x40000040000b7882 */ /* 0x000fe20000000000 */
        /* <DEDUP_REMOVED lines=15> */
[----:B--2---:R-:W-:Y:S01]  /*8e80*/  FMUL.FTZ R0, R168, UR5 ;  /* 0x00000005a8007c20 */ /* 0x004fe20008410000 */
        /* <DEDUP_REMOVED lines=11> */
[----:B------:R-:W-:Y:S01]  /*8f40*/  UISETP.GT.AND UP1, UPT, UR7, UR61, UPT ;  /* 0x0000003d0700728c */ /* 0x000fe2000bf24270 */
[----:B------:R-:W-:-:S04]  /*8f50*/  UMOV UR39, UR60 ;  /* 0x0000003c00277c82 */ /* 0x000fc80008000000 */
        /* <DEDUP_REMOVED lines=31> */
[----:B------:R-:W0:Y:S08]  /*9150*/  MUFU.TANH R201, R201 ;  /* 0x000000c900c97308 */ /* 0x000e300000002400 */
[----:B------:R-:W1:Y:S08]  /*9160*/  MUFU.TANH R203, R203 ;  /* 0x000000cb00cb7308 */ /* 0x000e700000002400 */
        /* <DEDUP_REMOVED lines=14> */
[----:B------:R-:W-:Y:S01]  /*9250*/  @UP0 ULDC UR10, c[0x0][0x44c] ;  /* 0x00011300000a0ab9 */ /* 0x000fe20000000800 */
[----:B------:R-:W-:Y:S01]  /*9260*/  UMOV UR11, 0x40000040 ;  /* 0x40000040000b7882 */ /* 0x000fe20000000000 */
[----:B------:R-:W-:Y:S01]  /*9270*/  @P2 IMAD.HI.U32 R154, R7, UR10, RZ ;  /* 0x0000000a079a2c27 */ /* 0x000fe2000f8e00ff */
[----:B------:R-:W-:Y:S01]  /*9280*/  @UP0 ULDC UR10, c[0x0][0x450] ;  /* 0x00011400000a0ab9 */ /* 0x000fe20000000800 */
[----:B------:R-:W2:Y:S03]  /*9290*/  MUFU.TANH R199, R199 ;  /* 0x000000c700c77308 */ /* 0x000ea60000002400 */
[----:B------:R-:W-:Y:S01]  /*92a0*/  @P2 SHF.R.U32.HI R7, RZ, UR10, R154 ;  /* 0x0000000aff072c19 */ /* 0x000fe2000801169a */
[----:B------:R-:W-:Y:S02]  /*92b0*/  UMOV UR10, 0x1 ;  /* 0x00000001000a7882 */ /* 0x000fe40000000000 */
[----:B------:R-:W-:-:S02]  /*92c0*/  UIMAD UR10, UR7, -0x70, UR10 ;  /* 0xffffff90070a78a4 */ /* 0x000fc4000f8e020a */
[----:B------:R-:W3:Y:S01]  /*92d0*/  SHFL.IDX PT, R155, R7, 0x1, 0x1c1f ;  /* 0x003c1f00079b7f89 */ /* 0x000ee200000e0000 */
[----:B------:R-:W4:Y:S01]  /*92e0*/  MUFU.TANH R197, R197 ;  /* 0x000000c500c57308 */ /* 0x000f220000002400 */
[----:B------:R-:W-:Y:S02]  /*92f0*/  UIADD3 UR7, UR7, -0x1, URZ ;  /* 0xffffffff07077890 */ /* 0x000fe4000fffe03f */
[----:B------:R-:W-:Y:S01]  /*9300*/  IMAD.U32 R157, RZ, RZ, UR10 ;  /* 0x0000000aff9d7e24 */ /* 0x000fe2000f8e00ff */
[----:B------:R-:W-:Y:S01]  /*9310*/  UIADD3 UR10, UR6, 0x180, URZ ;  /* 0x00000180060a7890 */ /* 0x000fe2000fffe03f */
[----:B------:R-:W5:Y:S02]  /*9320*/  SHFL.IDX PT, R129, R7, RZ, 0x1c1f ;  /* 0x001c1fff07817589 */ /* 0x000f6400000e0000 */
[----:B------:R-:W-:Y:S01]  /*9330*/  IMAD R146, R22, -0x2, R157 ;  /* 0xfffffffe16927824 */ /* 0x000fe200078e029d */
[----:B------:R-:W-:Y:S01]  /*9340*/  MUFU.TANH R175, R175 ;  /* 0x000000af00af7308 */ /* 0x000fe20000002400 */
[----:B------:R-:W-:-:S05]  /*9350*/  IMAD.U32 R157, RZ, RZ, UR15 ;  /* 0x0000000fff9d7e24 */ /* 0x000fca000f8e00ff */
[----:B------:R-:W-:Y:S02]  /*9360*/  IADD3 R146, -R157, UR14, R146 ;  /* 0x0000000e9d927c10 */ /* 0x000fe4000fffe192 */
[----:B------:R-:W-:Y:S03]  /*9370*/  MUFU.TANH R154, R143 ;  /* 0x0000008f009a7308 */ /* 0x000fe60000002400 */
[----:B---3--:R-:W-:Y:S02]  /*9380*/  IMAD.IADD R150, R146, 0x1, R155 ;  /* 0x0000000192967824 */ /* 0x008fe400078e029b */
[----:B------:R-:W-:-:S03]  /*9390*/  FMUL.FTZ R155, R138, UR5 ;  /* 0x000000058a9b7c20 */ /* 0x000fc60008410000 */
[----:B------:R-:W-:Y:S01]  /*93a0*/  ISETP.GT.AND P3, PT, R150, RZ, PT ;  /* 0x000000ff9600720c */ /* 0x000fe20003f64270 */
[----:B-----5:R-:W-:Y:S01]  /*93b0*/  IMAD.IADD R146, R146, 0x1, R129 ;  /* 0x0000000192927824 */ /* 0x020fe200078e0281 */
[C---:B------:R-:W-:Y:S01]  /*93c0*/  ISETP.GT.AND P4, PT, R150.reuse, 0x1, PT ;  /* 0x000000019600780c */ /* 0x040fe20003f84270 */
[----:B------:R-:W-:Y:S01]  /*93d0*/  MUFU.TANH R155, R155 ;  /* 0x0000009b009b7308 */ /* 0x000fe20000002400 */
[----:B0-----:R-:W-:Y:S02]  /*93e0*/  FSEL R201, R201, -INF , P3 ;  /* 0xff800000c9c97808 */ /* 0x001fe40001800000 */
[----:B------:R-:W-:Y:S02]  /*93f0*/  ISETP.GT.AND P3, PT, R150, 0x8, PT ;  /* 0x000000089600780c */ /* 0x000fe40003f64270 */
[----:B-1----:R-:W-:Y:S02]  /*9400*/  FSEL R203, R203, -INF , P4 ;  /* 0xff800000cbcb7808 */ /* 0x002fe40002000000 */
[----:B------:R-:W-:-:S02]  /*9410*/  FMNMX.FTZ R138, R201, R9, !PT ;  /* 0x00000009c98a7209 */ /* 0x000fc40007810000 */
[C---:B------:R-:W-:Y:S02]  /*9420*/  ISETP.GT.AND P4, PT, R150.reuse, 0x9, PT ;  /* 0x000000099600780c */ /* 0x040fe40003f84270 */
[----:B--2---:R-:W-:Y:S02]  /*9430*/  FSEL R199, R199, -INF , P3 ;  /* 0xff800000c7c77808 */ /* 0x004fe40001800000 */
[----:B------:R-:W-:Y:S02]  /*9440*/  FMNMX.FTZ R138, R203, R138, !PT ;  /* 0x0000008acb8a7209 */ /* 0x000fe40007810000 */
[----:B------:R-:W-:Y:S02]  /*9450*/  ISETP.GT.AND P3, PT, R150, 0x10, PT ;  /* 0x000000109600780c */ /* 0x000fe40003f64270 */
[----:B----4-:R-:W-:Y:S02]  /*9460*/  FSEL R197, R197, -INF , P4 ;  /* 0xff800000c5c57808 */ /* 0x010fe40002000000 */
[----:B------:R-:W-:-:S02]  /*9470*/  FMNMX.FTZ R138, R199, R138, !PT ;  /* 0x0000008ac78a7209 */ /* 0x000fc40007810000 */
[----:B------:R-:W-:Y:S02]  /*9480*/  ISETP.GT.AND P4, PT, R150, 0x11, PT ;  /* 0x000000119600780c */ /* 0x000fe40003f84270 */
[----:B------:R-:W-:Y:S02]  /*9490*/  FMNMX.FTZ R138, R197, R138, !PT ;  /* 0x0000008ac58a7209 */ /* 0x000fe40007810000 */
[----:B------:R-:W-:Y:S01]  /*94a0*/  ISETP.GT.AND P5, PT, R146, 0x1, PT ;  /* 0x000000019200780c */ /* 0x000fe20003fa4270 */
[----:B------:R-:W-:Y:S02]  /*94b0*/  WARPGROUP.DEPBAR.LE gsb0, 0x0 ;  /* 0x00008000000079c5 */ /* 0x000fe40000010000 */
[----:B------:R-:W-:Y:S01]  /*94c0*/  WARPGROUP.ARRIVE ;  /* 0x00000000000079c5 */ /* 0x000fe20000000000 */
[----:B------:R-:W-:Y:S01]  /*94d0*/  FMUL.FTZ R195, R162, UR5 ;  /* 0x00000005a2c37c20 */ /* 0x000fe20008410000 */
[----:B------:R-:W-:-:S04]  /*94e0*/  FMUL.FTZ R193, R163, UR5 ;  /* 0x00000005a3c17c20 */ /* 0x000fc80008410000 */
[----:B------:R-:W-:Y:S01]  /*94f0*/  HGMMA.64x192x16.F32.BF16 R24, R188, gdesc[UR8].tnspB, R24, gsb0 ;  /* 0x42e00008bc187df0 */ /* 0x000fe20008001818 */
[----:B------:R-:W-:Y:S01]  /*9500*/  UIADD3 UR10, UR6, 0x200, URZ ;  /* 0x00000200060a7890 */ /* 0x000fe2000fffe03f */
[----:B------:R-:W0:Y:S01]  /*9510*/  MUFU.TANH R195, R195 ;  /* 0x000000c300c37308 */ /* 0x000e220000002400 */
[----:B------:R-:W-:-:S07]  /*9520*/  UMOV UR11, 0x40000040 ;  /* 0x40000040000b7882 */ /* 0x000fce0000000000 */
[----:B------:R-:W1:Y:S01]  /*9530*/  MUFU.TANH R193, R193 ;  /* 0x000000c100c17308 */ /* 0x000e620000002400 */
[----:B0-----:R-:W-:Y:S02]  /*9540*/  FSEL R195, R195, -INF , P3 ;  /* 0xff800000c3c37808 */ /* 0x001fe40001800000 */
[C---:B------:R-:W-:Y:S02]  /*9550*/  ISETP.GT.AND P3, PT, R150.reuse, 0x18, PT ;  /* 0x000000189600780c */ /* 0x040fe40003f64270 */
[----:B------:R-:W-:Y:S02]  /*9560*/  FMNMX.FTZ R138, R195, R138, !PT ;  /* 0x0000008ac38a7209 */ /* 0x000fe40007810000 */
[----:B-1----:R-:W-:Y:S02]  /*9570*/  FSEL R193, R193, -INF , P4 ;  /* 0xff800000c1c17808 */ /* 0x002fe40002000000 */
[----:B------:R-:W-:Y:S02]  /*9580*/  ISETP.GT.AND P4, PT, R150, 0x19, PT ;  /* 0x000000199600780c */ /* 0x000fe40003f84270 */
[----:B------:R-:W-:Y:S01]  /*9590*/  FMNMX.FTZ R138, R193, R138, !PT ;  /* 0x0000008ac18a7209 */ /* 0x000fe20007810000 */
[----:B------:R-:W-:-:S02]  /*95a0*/  WARPGROUP.DEPBAR.LE gsb0, 0x0 ;  /* 0x00008000000079c5 */ /* 0x000fc40000010000 */
[----:B------:R-:W-:Y:S01]  /*95b0*/  WARPGROUP.ARRIVE ;  /* 0x00000000000079c5 */ /* 0x000fe20000000000 */
[----:B------:R-:W-:Y:S01]  /*95c0*/  FSEL R191, R6, -INF , P3 ;  /* 0xff80000006bf7808 */ /* 0x000fe20001800000 */
[----:B------:R-:W-:Y:S01]  /*95d0*/  FMUL.FTZ R6, R131, UR5 ;  /* 0x0000000583067c20 */ /* 0x000fe20008410000 */
[----:B------:R-:W-:Y:S02]  /*95e0*/  ISETP.GT.AND P3, PT, R150, 0x20, PT ;  /* 0x000000209600780c */ /* 0x000fe40003f64270 */
[----:B------:R-:W-:Y:S01]  /*95f0*/  FSEL R189, R160, -INF , P4 ;  /* 0xff800000a0bd7808 */ /* 0x000fe20002000000 */
[----:B------:R-:W-:Y:S01]  /*9600*/  HGMMA.64x192x16.F32.BF16 R24, R184, gdesc[UR8].tnspB, R24, gsb0 ;  /* 0x42e00008b8187df0 */ /* 0x000fe20008001818 */
[----:B------:R-:W-:Y:S01]  /*9610*/  FMNMX.FTZ R138, R191, R138, !PT ;  /* 0x0000008abf8a7209 */ /* 0x000fe20007810000 */
[----:B------:R0:W1:Y:S01]  /*9620*/  MUFU.TANH R156, R6 ;  /* 0x00000006009c7308 */ /* 0x0000620000002400 */
[----:B------:R-:W-:Y:S01]  /*9630*/  ISETP.GT.AND P4, PT, R150, 0x21, PT ;  /* 0x000000219600780c */ /* 0x000fe20003f84270 */
[----:B------:R-:W-:Y:S01]  /*9640*/  UIADD3 UR10, UR6, 0x280, URZ ;  /* 0x00000280060a7890 */ /* 0x000fe2000fffe03f */
[----:B------:R-:W-:Y:S01]  /*9650*/  FSEL R175, R175, -INF , P3 ;  /* 0xff800000afaf7808 */ /* 0x000fe20001800000 */
[----:B------:R-:W-:Y:S01]  /*9660*/  UMOV UR11, 0x40000040 ;  /* 0x40000040000b7882 */ /* 0x000fe20000000000 */
[----:B------:R-:W-:-:S02]  /*9670*/  FMNMX.FTZ R138, R189, R138, !PT ;  /* 0x0000008abd8a7209 */ /* 0x000fc40007810000 */
[C---:B------:R-:W-:Y:S02]  /*9680*/  ISETP.GT.AND P3, PT, R150.reuse, 0x28, PT ;  /* 0x000000289600780c */ /* 0x040fe40003f64270 */
[----:B------:R-:W-:Y:S01]  /*9690*/  FSEL R173, R173, -INF , P4 ;  /* 0xff800000adad7808 */ /* 0x000fe20002000000 */
[----:B0-----:R-:W-:Y:S01]  /*96a0*/  FMUL.FTZ R6, R135, UR5 ;  /* 0x0000000587067c20 */ /* 0x001fe20008410000 */
[----:B------:R-:W-:Y:S02]  /*96b0*/  FMNMX.FTZ R138, R175, R138, !PT ;  /* 0x0000008aaf8a7209 */ /* 0x000fe40007810000 */
[----:B------:R-:W-:Y:S01]  /*96c0*/  ISETP.GT.AND P4, PT, R150, 0x29, PT ;  /* 0x000000299600780c */ /* 0x000fe20003f84270 */
[----:B------:R0:W2:Y:S01]  /*96d0*/  MUFU.TANH R163, R6 ;  /* 0x0000000600a37308 */ /* 0x0000a20000002400 */
[----:B------:R-:W-:Y:S02]  /*96e0*/  FSEL R171, R171, -INF , P3 ;  /* 0xff800000abab7808 */ /* 0x000fe40001800000 */
[----:B------:R-:W-:-:S02]  /*96f0*/  FMNMX.FTZ R138, R173, R138, !PT ;  /* 0x0000008aad8a7209 */ /* 0x000fc40007810000 */
[C---:B------:R-:W-:Y:S02]  /*9700*/  ISETP.GT.AND P3, PT, R150.reuse, 0x30, PT ;  /* 0x000000309600780c */ /* 0x040fe40003f64270 */
[----:B------:R-:W-:Y:S02]  /*9710*/  FSEL R169, R169, -INF , P4 ;  /* 0xff800000a9a97808 */ /* 0x000fe40002000000 */
[----:B------:R-:W-:Y:S01]  /*9720*/  FMNMX.FTZ R138, R171, R138, !PT ;  /* 0x0000008aab8a7209 */ /* 0x000fe20007810000 */
[----:B0-----:R-:W-:Y:S01]  /*9730*/  FMUL.FTZ R6, R123, UR5 ;  /* 0x000000057b067c20 */ /* 0x001fe20008410000 */
[C---:B------:R-:W-:Y:S02]  /*9740*/  ISETP.GT.AND P4, PT, R150.reuse, 0x31, PT ;  /* 0x000000319600780c */ /* 0x040fe40003f84270 */
[----:B------:R-:W-:Y:S02]  /*9750*/  FSEL R167, R167, -INF , P3 ;  /* 0xff800000a7a77808 */ /* 0x000fe40001800000 */
[----:B------:R-:W-:Y:S01]  /*9760*/  FMNMX.FTZ R138, R169, R138, !PT ;  /* 0x0000008aa98a7209 */ /* 0x000fe20007810000 */
[----:B------:R-:W0:Y:S01]  /*9770*/  MUFU.TANH R6, R6 ;  /* 0x0000000600067308 */ /* 0x000e220000002400 */
        /* <DEDUP_REMOVED lines=15> */
[----:B------:R-:W-:Y:S02]  /*9870*/  ISETP.GT.AND P4, PT, R150, 0x49, PT ;  /* 0x000000499600780c */ /* 0x000fe40003f84270 */
[----:B------:R-:W-:Y:S01]  /*9880*/  FSEL R143, R142, -INF , P3 ;  /* 0xff8000008e8f7808 */ /* 0x000fe20001800000 */
[----:B------:R-:W-:Y:S01]  /*9890*/  FMUL.FTZ R142, R125, UR5 ;  /* 0x000000057d8e7c20 */ /* 0x000fe20008410000 */
[----:B------:R-:W-:Y:S02]  /*98a0*/  FMNMX.FTZ R138, R139, R138, !PT ;  /* 0x0000008a8b8a7209 */ /* 0x000fe40007810000 */
[----:B------:R-:W-:-:S02]  /*98b0*/  ISETP.GT.AND P3, PT, R150, 0x50, PT ;  /* 0x000000509600780c */ /* 0x000fc40003f64270 */
[----:B------:R-:W-:Y:S01]  /*98c0*/  FSEL R123, R154, -INF , P4 ;  /* 0xff8000009a7b7808 */ /* 0x000fe20002000000 */
[----:B------:R-:W-:Y:S01]  /*98d0*/  MUFU.TANH R142, R142 ;  /* 0x0000008e008e7308 */ /* 0x000fe20000002400 */
[----:B------:R-:W-:Y:S02]  /*98e0*/  FMNMX.FTZ R138, R143, R138, !PT ;  /* 0x0000008a8f8a7209 */ /* 0x000fe40007810000 */
[----:B------:R-:W-:Y:S02]  /*98f0*/  ISETP.GT.AND P4, PT, R150, 0x51, PT ;  /* 0x000000519600780c */ /* 0x000fe40003f84270 */
[----:B------:R-:W-:Y:S01]  /*9900*/  FSEL R147, R130, -INF , P3 ;  /* 0xff80000082937808 */ /* 0x000fe20001800000 */
[----:B------:R-:W-:Y:S01]  /*9910*/  FMUL.FTZ R130, R149, UR5 ;  /* 0x0000000595827c20 */ /* 0x000fe20008410000 */
[----:B------:R-:W-:Y:S02]  /*9920*/  FMNMX.FTZ R138, R123, R138, !PT ;  /* 0x0000008a7b8a7209 */ /* 0x000fe40007810000 */
[----:B------:R-:W-:-:S02]  /*9930*/  ISETP.GT.AND P3, PT, R150, 0x58, PT ;  /* 0x000000589600780c */ /* 0x000fc40003f64270 */
[----:B-1----:R-:W-:Y:S01]  /*9940*/  FSEL R151, R156, -INF , P4 ;  /* 0xff8000009c977808 */ /* 0x002fe20002000000 */
[----:B------:R-:W1:Y:S01]  /*9950*/  MUFU.TANH R130, R130 ;  /* 0x0000008200827308 */ /* 0x000e620000002400 */
[----:B------:R-:W-:Y:S02]  /*9960*/  FMNMX.FTZ R138, R147, R138, !PT ;  /* 0x0000008a938a7209 */ /* 0x000fe40007810000 */
[----:B------:R-:W-:Y:S02]  /*9970*/  ISETP.GT.AND P4, PT, R150, 0x59, PT ;  /* 0x000000599600780c */ /* 0x000fe40003f84270 */
        /* <DEDUP_REMOVED lines=8> */
[----:B------:R-:W-:-:S02]  /*9a00*/  FMNMX.FTZ R138, R159, R138, !PT ;  /* 0x0000008a9f8a7209 */ /* 0x000fc40007810000 */
[----:B------:R-:W-:Y:S02]  /*9a10*/  ISETP.GT.AND P4, PT, R150, 0x61, PT ;  /* 0x000000619600780c */ /* 0x000fe40003f84270 */
[----:B------:R-:W-:Y:S02]  /*9a20*/  FSEL R157, R122, -INF , P3 ;  /* 0xff8000007a9d7808 */ /* 0x000fe40001800000 */
[----:B------:R-:W-:Y:S01]  /*9a30*/  FMNMX.FTZ R138, R163, R138, !PT ;  /* 0x0000008aa38a7209 */ /* 0x000fe20007810000 */
[----:B------:R-:W3:Y:S01]  /*9a40*/  MUFU.TANH R136, R136 ;  /* 0x0000008800887308 */ /* 0x000ee20000002400 */
[----:B------:R-:W-:Y:S02]  /*9a50*/  ISETP.GT.AND P3, PT, R150, 0x68, PT ;  /* 0x000000689600780c */ /* 0x000fe40003f64270 */
[----:B0-----:R-:W-:Y:S02]  /*9a60*/  FSEL R161, R6, -INF , P4 ;  /* 0xff80000006a17808 */ /* 0x001fe40002000000 */
[----:B------:R-:W-:Y:S01]  /*9a70*/  FMNMX.FTZ R138, R157, R138, !PT ;  /* 0x0000008a9d8a7209 */ /* 0x000fe20007810000 */
[----:B------:R-:W0:Y:S01]  /*9a80*/  LDC R6, c[0x0][0x988] ;  /* 0x00026200ff067b82 */ /* 0x000e220000000800 */
[----:B------:R-:W-:Y:S01]  /*9a90*/  ISETP.GT.AND P4, PT, R150, 0x69, PT ;  /* 0x000000699600780c */ /* 0x000fe20003f84270 */
[----:B------:R-:W-:Y:S01]  /*9aa0*/  MUFU.TANH R140, R140 ;  /* 0x0000008c008c7308 */ /* 0x000fe20000002400 */
[----:B------:R-:W-:Y:S01]  /*9ab0*/  FSEL R149, R126, -INF , P3 ;  /* 0xff8000007e957808 */ /* 0x000fe20001800000 */
[----:B------:R-:W-:Y:S01]  /*9ac0*/  FMUL.FTZ R126, R121, UR5 ;  /* 0x00000005797e7c20 */ /* 0x000fe20008410000 */
[----:B------:R-:W-:-:S02]  /*9ad0*/  FMNMX.FTZ R138, R161, R138, !PT ;  /* 0x0000008aa18a7209 */ /* 0x000fc40007810000 */
[----:B------:R-:W-:Y:S02]  /*9ae0*/  FSEL R127, R127, -INF , P4 ;  /* 0xff8000007f7f7808 */ /* 0x000fe40002000000 */
[----:B------:R-:W-:Y:S01]  /*9af0*/  FMNMX.FTZ R138, R149, R138, !PT ;  /* 0x0000008a958a7209 */ /* 0x000fe20007810000 */
[----:B------:R-:W-:Y:S01]  /*9b00*/  MUFU.TANH R126, R126 ;  /* 0x0000007e007e7308 */ /* 0x000fe20000002400 */
[----:B------:R-:W-:Y:S02]  /*9b10*/  ISETP.GT.AND P4, PT, R146, RZ, PT ;  /* 0x000000ff9200720c */ /* 0x000fe40003f84270 */
[----:B------:R-:W-:Y:S02]  /*9b20*/  FMNMX.FTZ R138, R127, R138, !PT ;  /* 0x0000008a7f8a7209 */ /* 0x000fe40007810000 */
[----:B------:R-:W-:Y:S02]  /*9b30*/  FSEL R121, R0, -INF , P4 ;  /* 0xff80000000797808 */ /* 0x000fe40002000000 */
[----:B------:R-:W-:Y:S01]  /*9b40*/  ISETP.GT.AND P4, PT, R146, 0x8, PT ;  /* 0x000000089200780c */ /* 0x000fe20003f84270 */
[----:B------:R-:W4:Y:S01]  /*9b50*/  SHFL.BFLY PT, R229, R138, 0x2, 0x1f ;  /* 0x0c401f008ae57f89 */ /* 0x000f2200000e0000 */
[----:B------:R-:W-:-:S02]  /*9b60*/  FSEL R125, R2, -INF , P5 ;  /* 0xff800000027d7808 */ /* 0x000fc40002800000 */
[----:B------:R-:W-:Y:S02]  /*9b70*/  FMNMX.FTZ R0, R121, R10, !PT ;  /* 0x0000000a79007209 */ /* 0x000fe40007810000 */
[C---:B------:R-:W-:Y:S02]  /*9b80*/  ISETP.GT.AND P5, PT, R146.reuse, 0x9, PT ;  /* 0x000000099200780c */ /* 0x040fe40003fa4270 */
[----:B------:R-:W-:Y:S02]  /*9b90*/  FSEL R11, R11, -INF , P4 ;  /* 0xff8000000b0b7808 */ /* 0x000fe40002000000 */
[----:B------:R-:W-:Y:S02]  /*9ba0*/  FMNMX.FTZ R0, R125, R0, !PT ;  /* 0x000000007d007209 */ /* 0x000fe40007810000 */
[----:B------:R-:W-:Y:S02]  /*9bb0*/  ISETP.GT.AND P4, PT, R146, 0x10, PT ;  /* 0x000000109200780c */ /* 0x000fe40003f84270 */
[----:B------:R-:W-:-:S02]  /*9bc0*/  FSEL R129, R8, -INF , P5 ;  /* 0xff80000008817808 */ /* 0x000fc40002800000 */
[----:B------:R-:W-:Y:S02]  /*9bd0*/  FMNMX.FTZ R0, R11, R0, !PT ;  /* 0x000000000b007209 */ /* 0x000fe40007810000 */
[C---:B------:R-:W-:Y:S02]  /*9be0*/  ISETP.GT.AND P5, PT, R146.reuse, 0x11, PT ;  /* 0x000000119200780c */ /* 0x040fe40003fa4270 */
[----:B------:R-:W-:Y:S02]  /*9bf0*/  FSEL R13, R13, -INF , P4 ;  /* 0xff8000000d0d7808 */ /* 0x000fe40002000000 */
[----:B------:R-:W-:Y:S02]  /*9c00*/  FMNMX.FTZ R0, R129, R0, !PT ;  /* 0x0000000081007209 */ /* 0x000fe40007810000 */
[----:B------:R-:W-:Y:S02]  /*9c10*/  ISETP.GT.AND P4, PT, R146, 0x18, PT ;  /* 0x000000189200780c */ /* 0x000fe40003f84270 */
[----:B----4-:R-:W-:Y:S01]  /*9c20*/  FMNMX.FTZ R122, R138, R229, !PT ;  /* 0x000000e58a7a7209 */ /* 0x010fe20007810000 */
[----:B------:R-:W-:Y:S01]  /*9c30*/  FMUL.FTZ R229, R133, UR5 ;  /* 0x0000000585e57c20 */ /* 0x000fe20008410000 */
[----:B------:R-:W-:Y:S01]  /*9c40*/  FSEL R133, R12, -INF , P5 ;  /* 0xff8000000c857808 */ /* 0x000fe20002800000 */
[----:B------:R-:W-:Y:S01]  /*9c50*/  FMUL.FTZ R138, R120, UR5 ;  /* 0x00000005788a7c20 */ /* 0x000fe20008410000 */
[----:B------:R-:W-:Y:S01]  /*9c60*/  FMNMX.FTZ R0, R13, R0, !PT ;  /* 0x000000000d007209 */ /* 0x000fe20007810000 */
[----:B------:R-:W4:Y:S01]  /*9c70*/  SHFL.BFLY PT, R137, R122, 0x1, 0x1f ;  /* 0x0c201f007a897f89 */ /* 0x000f2200000e0000 */
[----:B------:R-:W-:Y:S01]  /*9c80*/  ISETP.GT.AND P5, PT, R146, 0x19, PT ;  /* 0x000000199200780c */ /* 0x000fe20003fa4270 */
[----:B------:R-:W5:Y:S01]  /*9c90*/  MUFU.TANH R229, R229 ;  /* 0x000000e500e57308 */ /* 0x000f620000002400 */
[----:B------:R-:W-:-:S02]  /*9ca0*/  FSEL R15, R15, -INF , P4 ;  /* 0xff8000000f0f7808 */ /* 0x000fc40002000000 */
[----:B------:R-:W-:Y:S02]  /*9cb0*/  FMNMX.FTZ R0, R133, R0, !PT ;  /* 0x0000000085007209 */ /* 0x000fe40007810000 */
[----:B------:R-:W-:Y:S02]  /*9cc0*/  ISETP.GT.AND P4, PT, R146, 0x20, PT ;  /* 0x000000209200780c */ /* 0x000fe40003f84270 */
[----:B------:R-:W-:Y:S01]  /*9cd0*/  FMNMX.FTZ R0, R15, R0, !PT ;  /* 0x000000000f007209 */ /* 0x000fe20007810000 */
[----:B------:R-:W5:Y:S01]  /*9ce0*/  MUFU.TANH R138, R138 ;  /* 0x0000008a008a7308 */ /* 0x000f620000002400 */
[----:B------:R-:W-:Y:S02]  /*9cf0*/  FSEL R141, R20, -INF , P4 ;  /* 0xff800000148d7808 */ /* 0x000fe40002000000 */
[----:B------:R-:W-:-:S04]  /*9d00*/  ISETP.GT.AND P4, PT, R146, 0x28, PT ;  /* 0x000000289200780c */ /* 0x000fc80003f84270 */
[----:B------:R-:W-:Y:S02]  /*9d10*/  FSEL R153, R153, -INF , P4 ;  /* 0xff80000099997808 */ /* 0x000fe40002000000 */
[----:B------:R-:W-:Y:S02]  /*9d20*/  ISETP.GT.AND P4, PT, R146, 0x30, PT ;  /* 0x000000309200780c */ /* 0x000fe40003f84270 */
[----:B----4-:R-:W-:Y:S02]  /*9d30*/  FMNMX.FTZ R7, R122, R137, !PT ;  /* 0x000000897a077209 */ /* 0x010fe40007810000 */
[----:B------:R-:W-:Y:S02]  /*9d40*/  FSEL R137, R14, -INF , P5 ;  /* 0xff8000000e897808 */ /* 0x000fe40002800000 */
[----:B------:R-:W-:Y:S01]  /*9d50*/  ISETP.GT.AND P5, PT, R146, 0x21, PT ;  /* 0x000000219200780c */ /* 0x000fe20003fa4270 */
[----:B0-----:R-:W-:Y:S01]  /*9d60*/  FMUL.FTZ R120, R7, R6 ;  /* 0x0000000607787220 */ /* 0x001fe20000410000 */
[----:B------:R-:W-:-:S02]  /*9d70*/  FMNMX.FTZ R0, R137, R0, !PT ;  /* 0x0000000089007209 */ /* 0x000fc40007810000 */
[----:B------:R-:W-:Y:S02]  /*9d80*/  FSEL R21, R21, -INF , P5 ;  /* 0xff80000015157808 */ /* 0x000fe40002800000 */
[----:B------:R-:W-:Y:S02]  /*9d90*/  FMNMX.FTZ R0, R141, R0, !PT ;  /* 0x000000008d007209 */ /* 0x000fe40007810000 */
[----:B------:R-:W-:Y:S02]  /*9da0*/  ISETP.GT.AND P5, PT, R146, 0x29, PT ;  /* 0x000000299200780c */ /* 0x000fe40003fa4270 */
[----:B------:R-:W-:Y:S02]  /*9db0*/  FMNMX.FTZ R0, R21, R0, !PT ;  /* 0x0000000015007209 */ /* 0x000fe40007810000 */
[----:B------:R-:W-:Y:S02]  /*9dc0*/  FSETP.NEU.FTZ.AND P3, PT, R7, -INF , PT ;  /* 0xff8000000700780b */ /* 0x000fe40003f7d000 */
[----:B------:R-:W-:-:S02]  /*9dd0*/  FMNMX.FTZ R0, R153, R0, !PT ;  /* 0x0000000099007209 */ /* 0x000fc40007810000 */
[----:B------:R-:W-:Y:S01]  /*9de0*/  FSEL R120, R120, RZ, P3 ;  /* 0x000000ff78787208 */ /* 0x000fe20001800000 */
[----:B------:R-:W-:Y:S02]  /*9df0*/  WARPGROUP.DEPBAR.LE gsb0, 0x0 ;  /* 0x00008000000079c5 */ /* 0x000fe40000010000 */
[----:B------:R-:W-:Y:S01]  /*9e00*/  WARPGROUP.ARRIVE ;  /* 0x00000000000079c5 */ /* 0x000fe20000000000 */
[----:B------:R-:W-:Y:S01]  /*9e10*/  FSEL R185, R152, -INF , P5 ;  /* 0xff80000098b97808 */ /* 0x000fe20002800000 */
[-CC-:B------:R-:W-:Y:S01]  /*9e20*/  FFMA.FTZ R122, R203, R6.reuse, -R120.reuse ;  /* 0x00000006cb7a7223 */ /* 0x180fe20000010878 */
[----:B------:R-:W-:Y:S01]  /*9e30*/  ISETP.GT.AND P5, PT, R146, 0x31, PT ;  /* 0x000000319200780c */ /* 0x000fe20003fa4270 */
[--C-:B------:R-:W-:Y:S01]  /*9e40*/  FFMA.FTZ R203, R199, R6, -R120.reuse ;  /* 0x00000006c7cb7223 */ /* 0x100fe20000010878 */
[----:B------:R-:W-:Y:S01]  /*9e50*/  FSEL R187, R144, -INF , P4 ;  /* 0xff80000090bb7808 */ /* 0x000fe20002000000 */
[----:B------:R-:W-:Y:S01]  /*9e60*/  HGMMA.64x192x16.F32.BF16 R24, R180, gdesc[UR8].tnspB, R24, gsb0 ;  /* 0x42e00008b4187df0 */ /* 0x000fe20008001818 */
[----:B------:R-:W-:Y:S01]  /*9e70*/  FMNMX.FTZ R0, R185, R0, !PT ;  /* 0x00000000b9007209 */ /* 0x000fe20007810000 */
[-CC-:B------:R-:W-:Y:S01]  /*9e80*/  FFMA.FTZ R199, R191, R6.reuse, -R120.reuse ;  /* 0x00000006bfc77223 */ /* 0x180fe20000010878 */
[C---:B------:R-:W-:Y:S01]  /*9e90*/  ISETP.GT.AND P4, PT, R146.reuse, 0x38, PT ;  /* 0x000000389200780c */ /* 0x040fe20003f84270 */
[-CC-:B------:R-:W-:Y:S01]  /*9ea0*/  FFMA.FTZ R20, R189, R6.reuse, -R120.reuse ;  /* 0x00000006bd147223 */ /* 0x180fe20000010878 */
[----:B------:R-:W-:Y:S01]  /*9eb0*/  FSEL R145, R145, -INF , P5 ;  /* 0xff80000091917808 */ /* 0x000fe20002800000 */
[--C-:B------:R-:W-:Y:S01]  /*9ec0*/  FFMA.FTZ R14, R193, R6, -R120.reuse ;  /* 0x00000006c10e7223 */ /* 0x100fe20000010878 */
[----:B------:R-:W-:Y:S01]  /*9ed0*/  FMNMX.FTZ R0, R187, R0, !PT ;  /* 0x00000000bb007209 */ /* 0x000fe20007810000 */
[-CC-:B------:R-:W-:Y:S01]  /*9ee0*/  FFMA.FTZ R193, R175, R6.reuse, -R120.reuse ;  /* 0x00000006afc17223 */ /* 0x180fe20000010878 */
[C---:B------:R-:W-:Y:S01]  /*9ef0*/  ISETP.GT.AND P5, PT, R146.reuse, 0x39, PT ;  /* 0x000000399200780c */ /* 0x040fe20003fa4270 */
[--C-:B------:R-:W-:Y:S01]  /*9f00*/  FFMA.FTZ R124, R173, R6, -R120.reuse ;  /* 0x00000006ad7c7223 */ /* 0x100fe20000010878 */
[----:B------:R-:W-:Y:S01]  /*9f10*/  FSEL R221, R221, -INF , P4 ;  /* 0xff800000dddd7808 */ /* 0x000fe20002000000 */
[----:B------:R-:W-:Y:S01]  /*9f20*/  UIADD3 UR10, UR6, 0x300, URZ ;  /* 0x00000300060a7890 */ /* 0x000fe2000fffe03f */
[----:B------:R-:W-:Y:S01]  /*9f30*/  FMNMX.FTZ R0, R145, R0, !PT ;  /* 0x0000000091007209 */ /* 0x000fe20007810000 */
[-CC-:B------:R-:W-:Y:S01]  /*9f40*/  FFMA.FTZ R12, R197, R6.reuse, -R120.reuse ;  /* 0x00000006c50c7223 */ /* 0x180fe20000010878 */
[----:B------:R-:W-:Y:S01]  /*9f50*/  ISETP.GT.AND P4, PT, R146, 0x40, PT ;  /* 0x000000409200780c */ /* 0x000fe20003f84270 */
[-CC-:B------:R-:W-:Y:S01]  /*9f60*/  FFMA.FTZ R197, R195, R6.reuse, -R120.reuse ;  /* 0x00000006c3c57223 */ /* 0x180fe20000010878 */
[----:B-1----:R-:W-:Y:S01]  /*9f70*/  FSEL R191, R130, -INF , P5 ;  /* 0xff80000082bf7808 */ /* 0x002fe20002800000 */
[--C-:B------:R-:W-:Y:S01]  /*9f80*/  FFMA.FTZ R195, R171, R6, -R120.reuse ;  /* 0x00000006abc37223 */ /* 0x100fe20000010878 */
[----:B------:R-:W-:Y:S01]  /*9f90*/  FMNMX.FTZ R0, R221, R0, !PT ;  /* 0x00000000dd007209 */ /* 0x000fe20007810000 */
[----:B------:R-:W-:Y:S01]  /*9fa0*/  UMOV UR11, 0x40000040 ;  /* 0x40000040000b7882 */ /* 0x000fe20000000000 */
[----:B------:R-:W-:Y:S01]  /*9fb0*/  ISETP.GT.AND P5, PT, R146, 0x41, PT ;  /* 0x000000419200780c */ /* 0x000fe20003fa4270 */
[--C-:B------:R-:W-:Y:S01]  /*9fc0*/  FFMA.FTZ R201, R201, R6, -R120.reuse ;  /* 0x00000006c9c97223 */ /* 0x100fe20000010878 */
[----:B--2---:R-:W-:Y:S01]  /*9fd0*/  FSEL R189, R134, -INF , P4 ;  /* 0xff80000086bd7808 */ /* 0x004fe20002000000 */
[----:B------:R-:W-:Y:S01]  /*9fe0*/  MUFU.EX2 R122, R122 ;  /* 0x0000007a007a7308 */ /* 0x000fe20000000800 */
[----:B------:R-:W-:Y:S01]  /*9ff0*/  FMNMX.FTZ R0, R191, R0, !PT ;  /* 0x00000000bf007209 */ /* 0x000fe20007810000 */
[-CC-:B------:R-:W-:Y:S01]  /*a000*/  FFMA.FTZ R135, R135, R6.reuse, -R120.reuse ;  /* 0x0000000687877223 */ /* 0x180fe20000010878 */
[C---:B------:R-:W-:Y:S01]  /*a010*/  ISETP.GT.AND P4, PT, R146.reuse, 0x48, PT ;  /* 0x000000489200780c */ /* 0x040fe20003f84270 */
[-CC-:B------:R-:W-:Y:S01]  /*a020*/  FFMA.FTZ R134, R139, R6.reuse, -R120.reuse ;  /* 0x000000068b867223 */ /* 0x180fe20000010878 */
[----:B------:R-:W-:Y:S01]  /*a030*/  FSEL R223, R223, -INF , P5 ;  /* 0xff800000dfdf7808 */ /* 0x000fe20002800000 */
[--C-:B------:R-:W-:Y:S01]  /*a040*/  FFMA.FTZ R130, R143, R6, -R120.reuse ;  /* 0x000000068f827223 */ /* 0x100fe20000010878 */
[----:B------:R-:W-:Y:S01]  /*a050*/  FMNMX.FTZ R0, R189, R0, !PT ;  /* 0x00000000bd007209 */ /* 0x000fe20007810000 */
[----:B------:R-:W-:Y:S01]  /*a060*/  MUFU.EX2 R201, R201 ;  /* 0x000000c900c97308 */ /* 0x000fe20000000800 */
[----:B------:R-:W-:Y:S01]  /*a070*/  ISETP.GT.AND P5, PT, R146, 0x49, PT ;  /* 0x000000499200780c */ /* 0x000fe20003fa4270 */
[-CC-:B------:R-:W-:Y:S01]  /*a080*/  FFMA.FTZ R123, R123, R6.reuse, -R120.reuse ;  /* 0x000000067b7b7223 */ /* 0x180fe20000010878 */
[----:B---3--:R-:W-:Y:S01]  /*a090*/  FSEL R175, R136, -INF , P4 ;  /* 0xff80000088af7808 */ /* 0x008fe20002000000 */
[--C-:B------:R-:W-:Y:S01]  /*a0a0*/  FFMA.FTZ R136, R147, R6, -R120.reuse ;  /* 0x0000000693887223 */ /* 0x100fe20000010878 */
[----:B------:R-:W-:Y:S01]  /*a0b0*/  FMNMX.FTZ R0, R223, R0, !PT ;  /* 0x00000000df007209 */ /* 0x000fe20007810000 */
[----:B------:R-:W-:Y:S01]  /*a0c0*/  FFMA.FTZ R139, R157, R6, -R120 ;  /* 0x000000069d8b7223 */ /* 0x000fe20000010878 */
[----:B------:R-:W-:Y:S01]  /*a0d0*/  ISETP.GT.AND P4, PT, R146, 0x50, PT ;  /* 0x000000509200780c */ /* 0x000fe20003f84270 */
[----:B------:R-:W-:Y:S01]  /*a0e0*/  MUFU.EX2 R203, R203 ;  /* 0x000000cb00cb7308 */ /* 0x000fe20000000800 */
[----:B------:R-:W-:Y:S01]  /*a0f0*/  FSEL R225, R225, -INF , P5 ;  /* 0xff800000e1e17808 */ /* 0x000fe20002800000 */
[----:B------:R-:W-:Y:S01]  /*a100*/  UMOV UR6, UR36 ;  /* 0x0000002400067c82 */ /* 0x000fe20008000000 */
[----:B------:R-:W-:-:S02]  /*a110*/  FMNMX.FTZ R0, R175, R0, !PT ;  /* 0x00000000af007209 */ /* 0x000fc40007810000 */
[----:B------:R-:W-:Y:S02]  /*a120*/  ISETP.GT.AND P5, PT, R146, 0x51, PT ;  /* 0x000000519200780c */ /* 0x000fe40003fa4270 */
[----:B------:R-:W-:Y:S01]  /*a130*/  FSEL R173, R128, -INF , P4 ;  /* 0xff80000080ad7808 */ /* 0x000fe20002000000 */
[----:B------:R-:W-:Y:S01]  /*a140*/  FFMA.FTZ R128, R169, R6, -R120 ;  /* 0x00000006a9807223 */ /* 0x000fe20000010878 */
[----:B------:R-:W-:Y:S01]  /*a150*/  FMNMX.FTZ R0, R225, R0, !PT ;  /* 0x00000000e1007209 */ /* 0x000fe20007810000 */
[----:B------:R-:W-:Y:S01]  /*a160*/  MUFU.EX2 R12, R12 ;  /* 0x0000000c000c7308 */ /* 0x000fe20000000800 */
[----:B------:R-:W-:Y:S02]  /*a170*/  ISETP.GT.AND P4, PT, R146, 0x58, PT ;  /* 0x000000589200780c */ /* 0x000fe40003f84270 */
[----:B------:R-:W-:Y:S02]  /*a180*/  FSEL R227, R227, -INF , P5 ;  /* 0xff800000e3e37808 */ /* 0x000fe40002800000 */
[----:B------:R-:W-:-:S02]  /*a190*/  FMNMX.FTZ R0, R173, R0, !PT ;  /* 0x00000000ad007209 */ /* 0x000fc40007810000 */
[----:B------:R-:W-:Y:S01]  /*a1a0*/  ISETP.GT.AND P5, PT, R146, 0x59, PT ;  /* 0x000000599200780c */ /* 0x000fe20003fa4270 */
[----:B------:R-:W-:Y:S01]  /*a1b0*/  MUFU.EX2 R197, R197 ;  /* 0x000000c500c57308 */ /* 0x000fe20000000800 */
[----:B------:R-:W-:Y:S01]  /*a1c0*/  FSEL R171, R132, -INF , P4 ;  /* 0xff80000084ab7808 */ /* 0x000fe20002000000 */
[----:B------:R-:W-:Y:S01]  /*a1d0*/  FFMA.FTZ R132, R165, R6, -R120 ;  /* 0x00000006a5847223 */ /* 0x000fe20000010878 */
[----:B------:R-:W-:Y:S02]  /*a1e0*/  FMNMX.FTZ R0, R227, R0, !PT ;  /* 0x00000000e3007209 */ /* 0x000fe40007810000 */
[----:B------:R-:W-:Y:S02]  /*a1f0*/  ISETP.GT.AND P4, PT, R146, 0x60, PT ;  /* 0x000000609200780c */ /* 0x000fe40003f84270 */
[----:B-----5:R-:W-:Y:S01]  /*a200*/  FSEL R229, R229, -INF , P5 ;  /* 0xff800000e5e57808 */ /* 0x020fe20002800000 */
[----:B------:R-:W-:Y:S01]  /*a210*/  MUFU.EX2 R14, R14 ;  /* 0x0000000e000e7308 */ /* 0x000fe20000000800 */
[----:B------:R-:W-:-:S02]  /*a220*/  FMNMX.FTZ R0, R171, R0, !PT ;  /* 0x00000000ab007209 */ /* 0x000fc40007810000 */
[----:B------:R-:W-:Y:S02]  /*a230*/  ISETP.GT.AND P5, PT, R146, 0x61, PT ;  /* 0x000000619200780c */ /* 0x000fe40003fa4270 */
[----:B------:R-:W-:Y:S01]  /*a240*/  FSEL R169, R138, -INF , P4 ;  /* 0xff8000008aa97808 */ /* 0x000fe20002000000 */
[--C-:B------:R-:W-:Y:S01]  /*a250*/  FFMA.FTZ R138, R163, R6, -R120.reuse ;  /* 0x00000006a38a7223 */ /* 0x100fe20000010878 */
[----:B------:R-:W-:Y:S01]  /*a260*/  FMNMX.FTZ R0, R229, R0, !PT ;  /* 0x00000000e5007209 */ /* 0x000fe20007810000 */
[----:B------:R-:W-:Y:S01]  /*a270*/  MUFU.EX2 R199, R199 ;  /* 0x000000c700c77308 */ /* 0x000fe20000000800 */
[----:B------:R-:W-:Y:S02]  /*a280*/  ISETP.GT.AND P4, PT, R146, 0x68, PT ;  /* 0x000000689200780c */ /* 0x000fe40003f84270 */
[----:B------:R-:W-:Y:S01]  /*a290*/  FSEL R231, R126, -INF , P5 ;  /* 0xff8000007ee77808 */ /* 0x000fe20002800000 */
[--C-:B------:R-:W-:Y:S01]  /*a2a0*/  FFMA.FTZ R126, R167, R6, -R120.reuse ;  /* 0x00000006a77e7223 */ /* 0x100fe20000010878 */
[----:B------:R-:W-:Y:S01]  /*a2b0*/  FMNMX.FTZ R0, R169, R0, !PT ;  /* 0x00000000a9007209 */ /* 0x000fe20007810000 */
[-CC-:B------:R-:W-:Y:S01]  /*a2c0*/  FFMA.FTZ R167, R131, R6.reuse, -R120.reuse ;  /* 0x0000000683a77223 */ /* 0x180fe20000010878 */
[----:B------:R-:W-:Y:S01]  /*a2d0*/  ISETP.GT.AND P5, PT, R146, 0x69, PT ;  /* 0x000000699200780c */ /* 0x000fe20003fa4270 */
[----:B------:R-:W-:Y:S01]  /*a2e0*/  MUFU.EX2 R20, R20 ;  /* 0x0000001400147308 */ /* 0x000fe20000000800 */
[----:B------:R-:W-:Y:S01]  /*a2f0*/  FSEL R233, R140, -INF , P4 ;  /* 0xff8000008ce97808 */ /* 0x000fe20002000000 */
[--C-:B------:R-:W-:Y:S01]  /*a300*/  FFMA.FTZ R131, R155, R6, -R120.reuse ;  /* 0x000000069b837223 */ /* 0x100fe20000010878 */
[----:B------:R-:W-:Y:S01]  /*a310*/  FMNMX.FTZ R0, R231, R0, !PT ;  /* 0x00000000e7007209 */ /* 0x000fe20007810000 */
[-CC-:B------:R-:W-:Y:S01]  /*a320*/  FFMA.FTZ R140, R161, R6.reuse, -R120.reuse ;  /* 0x00000006a18c7223 */ /* 0x180fe20000010878 */
[----:B------:R-:W-:Y:S01]  /*a330*/  FSEL R235, R142, -INF , P5 ;  /* 0xff8000008eeb7808 */ /* 0x000fe20002800000 */
[----:B------:R-:W-:Y:S01]  /*a340*/  FFMA.FTZ R142, R149, R6, -R120 ;  /* 0x00000006958e7223 */ /* 0x000fe20000010878 */
        /* <DEDUP_REMOVED lines=9> */
[----:B------:R-:W-:Y:S02]  /*a3e0*/  FSEL R0, R7, RZ, P3 ;  /* 0x000000ff07007208 */ /* 0x000fe40001800000 */
[----:B------:R-:W-:Y:S01]  /*a3f0*/  PLOP3.LUT P3, PT, PT, PT, UP1, 0x80, 0x0 ;  /* 0x000000000000781c */ /* 0x000fe20003f6f018 */
[----:B------:R-:W0:Y:S04]  /*a400*/  SHFL.BFLY PT, R8, R165, 0x1, 0x1f ;  /* 0x0c201f00a5087f89 */ /* 0x000e2800000e0000 */
        /* <DEDUP_REMOVED lines=10> */
[-CC-:B------:R-:W-:Y:S01]  /*a4b0*/  FFMA.FTZ R13, R133, R6.reuse, -R144.reuse ;  /* 0x00000006850d7223 */ /* 0x180fe20000010890 */
[----:B------:R-:W-:Y:S01]  /*a4c0*/  FADD.FTZ R133, -R0, R9 ;  /* 0x0000000900857221 */ /* 0x000fe20000010100 */
[----:B------:R-:W-:Y:S01]  /*a4d0*/  FSEL R9, R8, RZ, P4 ;  /* 0x000000ff08097208 */ /* 0x000fe20002000000 */
[-CC-:B------:R-:W-:Y:S01]  /*a4e0*/  FFMA.FTZ R121, R121, R6.reuse, -R144.reuse ;  /* 0x0000000679797223 */ /* 0x180fe20000010890 */
[-CC-:B------:R-:W-:Y:S01]  /*a4f0*/  FFMA.FTZ R200, R125, R6.reuse, -R144.reuse ;  /* 0x000000067dc87223 */ /* 0x180fe20000010890 */
[-C--:B------:R-:W-:Y:S01]  /*a500*/  FMUL.FTZ R133, R133, R6.reuse ;  /* 0x0000000685857220 */ /* 0x080fe20000410000 */
[-C--:B------:R-:W-:Y:S01]  /*a510*/  FFMA.FTZ R202, R11, R6.reuse, -R144 ;  /* 0x000000060bca7223 */ /* 0x080fe20000010890 */
[----:B------:R-:W-:Y:S01]  /*a520*/  FADD.FTZ R9, -R9, R10 ;  /* 0x0000000a09097221 */ /* 0x000fe20000010100 */
[-CC-:B------:R-:W-:Y:S01]  /*a530*/  FFMA.FTZ R11, R129, R6.reuse, -R144.reuse ;  /* 0x00000006810b7223 */ /* 0x180fe20000010890 */
[----:B------:R-:W-:Y:S01]  /*a540*/  MUFU.EX2 R121, R121 ;  /* 0x0000007900797308 */ /* 0x000fe20000000800 */
[-CC-:B------:R-:W-:Y:S01]  /*a550*/  FFMA.FTZ R198, R15, R6.reuse, -R144.reuse ;  /* 0x000000060fc67223 */ /* 0x180fe20000010890 */
[-C--:B------:R-:W-:Y:S01]  /*a560*/  FMUL.FTZ R0, R9, R6.reuse ;  /* 0x0000000609007220 */ /* 0x080fe20000410000 */
[----:B------:R-:W-:Y:S01]  /*a570*/  FFMA.FTZ R15, R137, R6, -R144 ;  /* 0x00000006890f7223 */ /* 0x000fe20000010890 */
[----:B------:R-:W-:-:S02]  /*a580*/  IMAD.U32 R10, RZ, RZ, UR37 ;  /* 0x00000025ff0a7e24 */ /* 0x000fc4000f8e00ff */
[-CC-:B------:R-:W-:Y:S01]  /*a590*/  FFMA.FTZ R192, R141, R6.reuse, -R144.reuse ;  /* 0x000000068dc07223 */ /* 0x180fe20000010890 */
[----:B------:R-:W-:Y:S02]  /*a5a0*/  IMAD.U32 R137, RZ, RZ, UR4 ;  /* 0x00000004ff897e24 */ /* 0x000fe4000f8e00ff */
[-CC-:B------:R-:W-:Y:S01]  /*a5b0*/  FFMA.FTZ R21, R21, R6.reuse, -R144.reuse ;  /* 0x0000000615157223 */ /* 0x180fe20000010890 */
[----:B------:R-:W0:Y:S01]  /*a5c0*/  MUFU.EX2 R0, R0 ;  /* 0x0000000000007308 */ /* 0x000e220000000800 */
[----:B------:R-:W-:Y:S02]  /*a5d0*/  @!P1 VIADD R10, R10, 0x36840 ;  /* 0x000368400a0a9836 */ /* 0x000fe40000000000 */
[-CC-:B------:R-:W-:Y:S01]  /*a5e0*/  FFMA.FTZ R194, R153, R6.reuse, -R144.reuse ;  /* 0x0000000699c27223 */ /* 0x180fe20000010890 */
[----:B------:R-:W-:Y:S02]  /*a5f0*/  @!P1 VIADD R137, R137, 0x36860 ;  /* 0x0003686089899836 */ /* 0x000fe40000000000 */
[-CC-:B------:R-:W-:Y:S01]  /*a600*/  FFMA.FTZ R125, R185, R6.reuse, -R144.reuse ;  /* 0x00000006b97d7223 */ /* 0x180fe20000010890 */
[-C--:B------:R-:W-:Y:S01]  /*a610*/  FFMA.FTZ R188, R187, R6.reuse, -R144 ;  /* 0x00000006bbbc7223 */ /* 0x080fe20000010890 */
[----:B------:R-:W-:Y:S01]  /*a620*/  @!P1 PRMT R10, RZ, 0x654, R10 ;  /* 0x00000654ff0a9816 */ /* 0x000fe2000000000a */
        /* <DEDUP_REMOVED lines=8> */
[--C-:B------:R-:W-:Y:S01]  /*a6b0*/  FFMA.FTZ R171, R171, R6, -R144.reuse ;  /* 0x00000006abab7223 */ /* 0x100fe20000010890 */
[----:B------:R-:W2:Y:S01]  /*a6c0*/  MUFU.EX2 R200, R200 ;  /* 0x000000c800c87308 */ /* 0x000ea20000000800 */
[----:B0-----:R-:W-:Y:S01]  /*a6d0*/  FFMA.FTZ R133, R0, R4, R121 ;  /* 0x0000000400857223 */ /* 0x001fe20000010079 */
[----:B------:R-:W-:Y:S01]  /*a6e0*/  @!P1 PRMT R4, RZ, 0x654, R137 ;  /* 0x00000654ff049816 */ /* 0x000fe20000000089 */
[-CC-:B------:R-:W-:Y:S01]  /*a6f0*/  FFMA.FTZ R229, R229, R6.reuse, -R144.reuse ;  /* 0x00000006e5e57223 */ /* 0x180fe20000010890 */
[-CC-:B------:R-:W-:Y:S01]  /*a700*/  FFMA.FTZ R169, R169, R6.reuse, -R144.reuse ;  /* 0x00000006a9a97223 */ /* 0x180fe20000010890 */
[----:B------:R-:W-:Y:S01]  /*a710*/  FFMA.FTZ R231, R231, R6, -R144 ;  /* 0x00000006e7e77223 */ /* 0x000fe20000010890 */
[----:B------:R-:W-:-:S02]  /*a720*/  WARPGROUP.DEPBAR.LE gsb0, 0x0 ;  /* 0x00008000000079c5 */ /* 0x000fc40000010000 */
[----:B------:R-:W-:Y:S01]  /*a730*/  WARPGROUP.ARRIVE ;  /* 0x00000000000079c5 */ /* 0x000fe20000000000 */
[----:B------:R-:W-:Y:S01]  /*a740*/  MUFU.EX2 R202, R202 ;  /* 0x000000ca00ca7308 */ /* 0x000fe20000000800 */
[----:B-1----:R-:W-:Y:S01]  /*a750*/  FFMA.FTZ R137, R2, R3, R201 ;  /* 0x0000000302897223 */ /* 0x002fe200000100c9 */
[-CC-:B------:R-:W-:Y:S01]  /*a760*/  FFMA.FTZ R181, R151, R6.reuse, -R120.reuse ;  /* 0x0000000697b57223 */ /* 0x180fe20000010878 */
[-CC-:B------:R-:W-:Y:S01]  /*a770*/  FFMA.FTZ R183, R159, R6.reuse, -R120.reuse ;  /* 0x000000069fb77223 */ /* 0x180fe20000010878 */
[-C--:B------:R-:W-:Y:S01]  /*a780*/  FFMA.FTZ R120, R127, R6.reuse, -R120 ;  /* 0x000000067f787223 */ /* 0x080fe20000010878 */
[----:B------:R-:W-:Y:S01]  /*a790*/  HGMMA.64x192x16.F32.BF16 R24, R176, gdesc[UR8].tnspB, R24, gsb0 ;  /* 0x42e00008b0187df0 */ /* 0x000fe20008001818 */
[-CC-:B------:R-:W-:Y:S01]  /*a7a0*/  FFMA.FTZ R127, R225, R6.reuse, -R144.reuse ;  /* 0x00000006e17f7223 */ /* 0x180fe20000010890 */
[-CC-:B------:R-:W-:Y:S01]  /*a7b0*/  FFMA.FTZ R180, R173, R6.reuse, -R144.reuse ;  /* 0x00000006adb47223 */ /* 0x180fe20000010890 */
[----:B------:R-:W-:Y:S01]  /*a7c0*/  MUFU.EX2 R11, R11 ;  /* 0x0000000b000b7308 */ /* 0x000fe20000000800 */
[----:B--2---:R-:W-:Y:S01]  /*a7d0*/  FADD.FTZ R133, R200, R133 ;  /* 0x00000085c8857221 */ /* 0x004fe20000010000 */
[-CC-:B------:R-:W-:Y:S01]  /*a7e0*/  FFMA.FTZ R233, R233, R6.reuse, -R144.reuse ;  /* 0x00000006e9e97223 */ /* 0x180fe20000010890 */
[----:B------:R-:W-:Y:S01]  /*a7f0*/  FFMA.FTZ R144, R235, R6, -R144 ;  /* 0x00000006eb907223 */ /* 0x000fe20000010890 */
[----:B------:R-:W-:-:S02]  /*a800*/  F2FP.BF16.F32.PACK_AB R201, R122, R201 ;  /* 0x000000c97ac9723e */ /* 0x000fc400000010ff */
[----:B------:R-:W-:Y:S02]  /*a810*/  F2FP.BF16.F32.PACK_AB R200, R200, R121 ;  /* 0x00000079c8c8723e */ /* 0x000fe400000010ff */
[----:B------:R-:W-:Y:S01]  /*a820*/  MUFU.EX2 R196, R196 ;  /* 0x000000c400c47308 */ /* 0x000fe20000000800 */
[----:B------:R-:W-:Y:S02]  /*a830*/  F2FP.BF16.F32.PACK_AB R189, R167, R126 ;  /* 0x0000007ea7bd723e */ /* 0x000fe400000010ff */
[----:B------:R-:W-:Y:S02]  /*a840*/  F2FP.BF16.F32.PACK_AB R191, R135, R132 ;  /* 0x0000008487bf723e */ /* 0x000fe400000010ff */
        /* <DEDUP_REMOVED lines=25> */
[----:B------:R-:W-:Y:S01]  /*a9e0*/  MUFU.EX2 R229, R229 ;  /* 0x000000e500e57308 */ /* 0x000fe20000000800 */
[----:B------:R-:W-:-:S02]  /*a9f0*/  WARPGROUP.DEPBAR.LE gsb0, 0x0 ;  /* 0x00008000000079c5 */ /* 0x000fc40000010000 */
[----:B------:R0:W-:Y:S05]  /*aa00*/  @!P1 SYNCS.ARRIVE.TRANS64.RED.A1T0 RZ, [R10+URZ], RZ ;  /* 0x000000ff0aff99a7 */ /* 0x0001ea000810043f */
[----:B------:R-:W-:Y:S01]  /*aa10*/  MUFU.EX2 R138, R138 ;  /* 0x0000008a008a7308 */ /* 0x000fe20000000800 */
[----:B------:R1:W-:Y:S01]  /*aa20*/  @!P1 SYNCS.ARRIVE.TRANS64.RED.A1T0 RZ, [R4+URZ], RZ ;  /* 0x000000ff04ff99a7 */ /* 0x0003e2000810043f */
[----:B0-----:R-:W-:Y:S01]  /*aa30*/  FADD.FTZ R10, R202, R133 ;  /* 0x00000085ca0a7221 */ /* 0x001fe20000010000 */
[----:B------:R-:W-:-:S05]  /*aa40*/  F2FP.BF16.F32.PACK_AB R202, R11, R202 ;  /* 0x000000ca0bca723e */ /* 0x000fca00000010ff */
[----:B------:R-:W-:Y:S01]  /*aa50*/  MUFU.EX2 R176, R169 ;  /* 0x000000a900b07308 */ /* 0x000fe20000000800 */
[----:B-1----:R-:W-:Y:S01]  /*aa60*/  FADD.FTZ R4, R122, R137 ;  /* 0x000000897a047221 */ /* 0x002fe20000010000 */
[----:B------:R-:W-:-:S06]  /*aa70*/  FADD.FTZ R137, R11, R10 ;  /* 0x0000000a0b897221 */ /* 0x000fcc0000010000 */
[----:B------:R-:W-:Y:S01]  /*aa80*/  MUFU.EX2 R139, R139 ;  /* 0x0000008b008b7308 */ /* 0x000fe20000000800 */
[----:B------:R-:W-:Y:S01]  /*aa90*/  FADD.FTZ R133, R203, R4 ;  /* 0x00000004cb857221 */ /* 0x000fe20000010000 */
[----:B------:R-:W-:Y:S01]  /*aaa0*/  FADD.FTZ R10, R196, R137 ;  /* 0x00000089c40a7221 */ /* 0x000fe20000010000 */
[C---:B------:R-:W-:Y:S02]  /*aab0*/  F2FP.BF16.F32.PACK_AB R196, R13.reuse, R196 ;  /* 0x000000c40dc4723e */ /* 0x040fe400000010ff */
[C---:B------:R-:W-:Y:S01]  /*aac0*/  FADD.FTZ R4, R12.reuse, R133 ;  /* 0x000000850c047221 */ /* 0x040fe20000010000 */
[----:B------:R-:W-:Y:S01]  /*aad0*/  FADD.FTZ R137, R13, R10 ;  /* 0x0000000a0d897221 */ /* 0x000fe20000010000 */
[----:B------:R-:W-:Y:S01]  /*aae0*/  F2FP.BF16.F32.PACK_AB R203, R12, R203 ;  /* 0x000000cb0ccb723e */ /* 0x000fe200000010ff */
[----:B------:R-:W-:Y:S01]  /*aaf0*/  MUFU.EX2 R231, R231 ;  /* 0x000000e700e77308 */ /* 0x000fe20000000800 */
[----:B------:R-:W-:Y:S01]  /*ab00*/  FADD.FTZ R133, R197, R4 ;  /* 0x00000004c5857221 */ /* 0x000fe20000010000 */
[----:B------:R-:W-:Y:S01]  /*ab10*/  FADD.FTZ R10, R198, R137 ;  /* 0x00000089c60a7221 */ /* 0x000fe20000010000 */
[----:B------:R-:W-:-:S02]  /*ab20*/  F2FP.BF16.F32.PACK_AB R197, R14, R197 ;  /* 0x000000c50ec5723e */ /* 0x000fc400000010ff */
[----:B------:R-:W-:Y:S01]  /*ab30*/  FADD.FTZ R4, R14, R133 ;  /* 0x000000850e047221 */ /* 0x000fe20000010000 */
[C---:B------:R-:W-:Y:S01]  /*ab40*/  FADD.FTZ R137, R15.reuse, R10 ;  /* 0x0000000a0f897221 */ /* 0x040fe20000010000 */
[----:B------:R-:W-:Y:S01]  /*ab50*/  F2FP.BF16.F32.PACK_AB R198, R15, R198 ;  /* 0x000000c60fc6723e */ /* 0x000fe200000010ff */
[----:B------:R-:W0:Y:S01]  /*ab60*/  MUFU.EX2 R140, R140 ;  /* 0x0000008c008c7308 */ /* 0x000e220000000800 */
[----:B------:R-:W-:Y:S01]  /*ab70*/  FADD.FTZ R133, R199, R4 ;  /* 0x00000004c7857221 */ /* 0x000fe20000010000 */
[----:B------:R-:W-:Y:S01]  /*ab80*/  FADD.FTZ R10, R192, R137 ;  /* 0x00000089c00a7221 */ /* 0x000fe20000010000 */
[C---:B------:R-:W-:Y:S02]  /*ab90*/  F2FP.BF16.F32.PACK_AB R199, R20.reuse, R199 ;  /* 0x000000c714c7723e */ /* 0x040fe400000010ff */
[----:B------:R-:W-:Y:S01]  /*aba0*/  FADD.FTZ R4, R20, R133 ;  /* 0x0000008514047221 */ /* 0x000fe20000010000 */
[C---:B------:R-:W-:Y:S01]  /*abb0*/  FADD.FTZ R137, R21.reuse, R10 ;  /* 0x0000000a15897221 */ /* 0x040fe20000010000 */
        /* <DEDUP_REMOVED lines=8> */
[----:B------:R-:W-:Y:S01]  /*ac40*/  MUFU.EX2 R142, R142 ;  /* 0x0000008e008e7308 */ /* 0x000fe20000000800 */
        /* <DEDUP_REMOVED lines=11> */
[----:B------:R-:W-:Y:S01]  /*ad00*/  FADD.FTZ R11, R9, R4 ;  /* 0x00000004090b7221 */ /* 0x000fe20000010000 */
[----:B0-----:R-:W-:Y:S01]  /*ad10*/  F2FP.BF16.F32.PACK_AB R177, R140, R139 ;  /* 0x0000008b8cb1723e */ /* 0x001fe200000010ff */
[----:B------:R-:W0:Y:S01]  /*ad20*/  MUFU.EX2 R120, R120 ;  /* 0x0000007800787308 */ /* 0x000e220000000800 */
[----:B------:R-:W-:Y:S01]  /*ad30*/  FADD.FTZ R10, R132, R13 ;  /* 0x0000000d840a7221 */ /* 0x000fe20000010000 */
[----:B------:R-:W-:Y:S01]  /*ad40*/  FADD.FTZ R4, R184, R11 ;  /* 0x0000000bb8047221 */ /* 0x000fe20000010000 */
[----:B------:R-:W-:Y:S02]  /*ad50*/  F2FP.BF16.F32.PACK_AB R184, R3, R184 ;  /* 0x000000b803b8723e */ /* 0x000fe400000010ff */
[----:B------:R-:W-:Y:S01]  /*ad60*/  FADD.FTZ R10, R135, R10 ;  /* 0x0000000a870a7221 */ /* 0x000fe20000010000 */
[----:B------:R-:W-:-:S03]  /*ad70*/  FADD.FTZ R13, R3, R4 ;  /* 0x00000004030d7221 */ /* 0x000fc60000010000 */
[----:B------:R-:W-:Y:S01]  /*ad80*/  FADD.FTZ R11, R131, R10 ;  /* 0x0000000a830b7221 */ /* 0x000fe20000010000 */
        /* <DEDUP_REMOVED lines=9> */
[----:B0-----:R-:W-:Y:S01]  /*ae20*/  F2FP.BF16.F32.PACK_AB R179, R120, R142 ;  /* 0x0000008e78b3723e */ /* 0x001fe200000010ff */
[----:B------:R-:W-:Y:S02]  /*ae30*/  IMAD.MOV.U32 R10, RZ, RZ, R8 ;  /* 0x000000ffff0a7224 */ /* 0x000fe400078e0008 */
[----:B------:R-:W-:Y:S01]  /*ae40*/  FADD.FTZ R4, R136, R11 ;  /* 0x0000000b88047221 */ /* 0x000fe20000010000 */
[----:B------:R-:W-:Y:S01]  /*ae50*/  FADD.FTZ R9, R182, R9 ;  /* 0x00000009b6097221 */ /* 0x000fe20000010000 */
[----:B------:R-:W-:-:S02]  /*ae60*/  F2FP.BF16.F32.PACK_AB R182, R229, R182 ;  /* 0x000000b6e5b6723e */ /* 0x000fc400000010ff */
        /* <DEDUP_REMOVED lines=13> */
[----:B------:R-:W-:Y:S01]  /*af40*/  FADD.FTZ R4, R144, R9 ;  /* 0x0000000990047221 */ /* 0x000fe20000010000 */
[----:B------:R-:W-:Y:S02]  /*af50*/  IMAD.MOV.U32 R9, RZ, RZ, R7 ;  /* 0x000000ffff097224 */ /* 0x000fe400078e0007 */
[----:B------:R-:W-:-:S04]  /*af60*/  FADD.FTZ R3, R142, R3 ;  /* 0x000000038e037221 */ /* 0x000fc80000010000 */
[----:B------:R-:W-:Y:S01]  /*af70*/  FADD.FTZ R3, R120, R3 ;  /* 0x0000000378037221 */ /* 0x000fe20000010000 */
[----:B------:R-:W-:Y:S06]  /*af80*/  @P3 BRA `(.L_x_2494) ;  /* 0xffffffb400683947 */ /* 0x000fec000383ffff */
.L_x_2485:
[----:B------:R-:W-:-:S13]  /*af90*/  ISETP.LE.AND P2, PT, RZ, UR7, PT ;  /* 0x00000007ff007c0c */ /* 0x000fda000bf43270 */
[----:B------:R-:W-:Y:S05]  /*afa0*/  @!P2 BRA `(.L_x_2495) ;  /* 0x000000400090a947 */ /* 0x000fea0003800000 */
[----:B------:R-:W-:Y:S01]  /*afb0*/  IMAD.MOV.U32 R10, RZ, RZ, R7 ;  /* 0x000000ffff0a7224 */ /* 0x000fe200078e0007 */
[----:B------:R-:W-:Y:S01]  /*afc0*/  UMOV UR37, UR60 ;  /* 0x0000003c00257c82 */ /* 0x000fe20008000000 */
[----:B------:R-:W-:Y:S01]  /*afd0*/  IMAD.MOV.U32 R9, RZ, RZ, R8 ;  /* 0x000000ffff097224 */ /* 0x000fe200078e0008 */
[----:B------:R-:W-:Y:S01]  /*afe0*/  UMOV UR6, UR36 ;  /* 0x0000002400067c82 */ /* 0x000fe20008000000 */
[----:B------:R-:W-:-:S05]  /*aff0*/  ULDC UR5, c[0x0][0x9d8] ;  /* 0x0002760000057ab9 */ /* 0x000fca0000000800 */
.L_x_2504:
[----:B------:R-:W-:-:S04]  /*b000*/  UIADD3 UR36, UR6, 0x1, URZ ;  /* 0x0000000106247890 */ /* 0x000fc8000fffe03f */
[----:B------:R-:W-:-:S04]  /*b010*/  UISETP.NE.AND UP0, UPT, UR36, 0x2, UPT ;  /* 0x000000022400788c */ /* 0x000fc8000bf05270 */
[----:B------:R-:W-:Y:S02]  /*b020*/  USEL UR60, URZ, 0x1, UP0 ;  /* 0x000000013f3c7887 */ /* 0x000fe40008000000 */
[----:B------:R-:W-:Y:S02]  /*b030*/  USEL UR36, UR36, URZ, UP0 ;  /* 0x0000003f24247287 */ /* 0x000fe40008000000 */
[----:B------:R-:W-:Y:S01]  /*b040*/  ULOP3.LUT UR60, UR37, UR60, URZ, 0x3c, !UPT ;  /* 0x0000003c253c7292 */ /* 0x000fe2000f8e3c3f */
[----:B------:R-:W-:Y:S11]  /*b050*/  @!P0 BRA `(.L_x_2496) ;  /* 0x0000000000048947 */ /* 0x000ff60003800000 */
[----:B------:R-:W-:Y:S01]  /*b060*/  BPT.TRAP 0x1 ;  /* 0x000000040000795c */ /* 0x000fe20000300000 */
.L_x_2496:
[----:B------:R-:W-:Y:S01]  /*b070*/  ULEA UR4, UR36, UR38, 0x3 ;  /* 0x0000002624047291 */ /* 0x000fe2000f8e183f */
[----:B------:R-:W-:-:S05]  /*b080*/  IMAD.U32 R6, RZ, RZ, UR60 ;  /* 0x0000003cff067e24 */ /* 0x000fca000f8e00ff */
[----:B------:R-:W-:-:S04]  /*b090*/  SHF.L.U32 R6, R6, 0x1f, RZ ;  /* 0x0000001f06067819 */ /* 0x000fc800000006ff */
[----:B------:R0:W1:Y:S01]  /*b0a0*/  SYNCS.PHASECHK.TRANS64.TRYWAIT P2, [UR4+0x36830], R6 ;  /* 0x03683006ff0075a7 */ /* 0x0000620008040144 */
[----:B------:R-:W-:Y:S05]  /*b0b0*/  @!P0 BRA `(.L_x_2497) ;  /* 0x0000000000048947 */ /* 0x000fea0003800000 */
[----:B------:R-:W-:Y:S01]  /*b0c0*/  BPT.TRAP 0x1 ;  /* 0x000000040000795c */ /* 0x000fe20000300000 */
.L_x_2497:
[----:B-1----:R-:W-:Y:S05]  /*b0d0*/  @P2 BRA `(.L_x_2498) ;  /* 0x0000000000082947 */ /* 0x002fea0003800000 */
[----:B------:R-:W1:Y:S02]  /*b0e0*/  SYNCS.PHASECHK.TRANS64.TRYWAIT P2, [UR4+0x36830], R6 ;  /* 0x03683006ff0075a7 */ /* 0x000e640008040144 */
[----:B-1----:R-:W-:Y:S05]  /*b0f0*/  @!P2 BRA `(.L_x_2499) ;  /* 0x000000e80034a947 */ /* 0x002fea0003800000 */
.L_x_2498:
        /* <DEDUP_REMOVED lines=592> */
.L_x_2500:
[----:B------:R-:W-:Y:S01]  /*d600*/  ULEA UR14, UR6, UR38, 0x3 ;  /* 0x00000026060e7291 */ /* 0x000fe2000f8e183f */
[----:B------:R-:W-:-:S05]  /*d610*/  IMAD.U32 R0, RZ, RZ, UR37 ;  /* 0x00000025ff007e24 */ /* 0x000fca000f8e00ff */
[----:B------:R-:W-:-:S04]  /*d620*/  SHF.L.U32 R0, R0, 0x1f, RZ ;  /* 0x0000001f00007819 */ /* 0x000fc800000006ff */
[----:B------:R2:W3:Y:S01]  /*d630*/  SYNCS.PHASECHK.TRANS64.TRYWAIT P2, [UR14+0x36850], R0 ;  /* 0x03685000ff0075a7 */ /* 0x0004e2000804014e */
[----:B------:R-:W-:Y:S05]  /*d640*/  @!P0 BRA `(.L_x_2501) ;  /* 0x0000000000048947 */ /* 0x000fea0003800000 */
[----:B------:R-:W-:Y:S01]  /*d650*/  BPT.TRAP 0x1 ;  /* 0x000000040000795c */ /* 0x000fe20000300000 */
.L_x_2501:
[----:B---3--:R-:W-:Y:S05]  /*d660*/  @P2 BRA `(.L_x_2502) ;  /* 0x0000000000082947 */ /* 0x008fea0003800000 */
[----:B------:R-:W3:Y:S02]  /*d670*/  SYNCS.PHASECHK.TRANS64.TRYWAIT P2, [UR14+0x36850], R0 ;  /* 0x03685000ff0075a7 */ /* 0x000ee4000804014e */
[----:B---3--:R-:W-:Y:S05]  /*d680*/  @!P2 BRA `(.L_x_2503) ;  /* 0x000000c000e8a947 */ /* 0x008fea0003800000 */
.L_x_2502:
        /* <DEDUP_REMOVED lines=29> */
[----:B--2---:R-:W-:Y:S01]  /*d860*/  FMNMX.FTZ R0, R2, R9, !PT ;  /* 0x0000000902007209 */ /* 0x004fe20007810000 */
[----:B------:R-:W-:Y:S01]  /*d870*/  FMUL.FTZ R231, R141, UR5 ;  /* 0x000000058de77c20 */ /* 0x000fe20008410000 */
[----:B------:R-:W-:Y:S01]  /*d880*/  FMUL.FTZ R235, R128, UR5 ;  /* 0x0000000580eb7c20 */ /* 0x000fe20008410000 */
[----:B------:R-:W-:Y:S01]  /*d890*/  FMUL.FTZ R137, R129, UR5 ;  /* 0x0000000581897c20 */ /* 0x000fe20008410000 */
[----:B------:R-:W-:Y:S01]  /*d8a0*/  FMUL.FTZ R129, R132, UR5 ;  /* 0x0000000584817c20 */ /* 0x000fe20008410000 */
[----:B-1----:R-:W-:Y:S01]  /*d8b0*/  FMNMX.FTZ R0, R7, R0, !PT ;  /* 0x0000000007007209 */ /* 0x002fe20007810000 */
[----:B------:R-:W1:Y:S01]  /*d8c0*/  MUFU.TANH R21, R21 ;  /* 0x0000001500157308 */ /* 0x000e620000002400 */
[----:B------:R-:W-:Y:S01]  /*d8d0*/  FMUL.FTZ R141, R133, UR5 ;  /* 0x00000005858d7c20 */ /* 0x000fe20008410000 */
[----:B------:R-:W-:Y:S01]  /*d8e0*/  FMUL.FTZ R133, R120, UR5 ;  /* 0x0000000578857c20 */ /* 0x000fe20008410000 */
[----:B------:R-:W-:Y:S01]  /*d8f0*/  FMUL.FTZ R128, R121, UR5 ;  /* 0x0000000579807c20 */ /* 0x000fe20008410000 */
[----:B------:R-:W-:Y:S01]  /*d900*/  FMUL.FTZ R120, R124, UR5 ;  /* 0x000000057c787c20 */ /* 0x000fe20008410000 */
[----:B------:R-:W-:Y:S01]  /*d910*/  FMUL.FTZ R124, R125, UR5 ;  /* 0x000000057d7c7c20 */ /* 0x000fe20008410000 */
[----:B------:R-:W-:Y:S01]  /*d920*/  FMUL.FTZ R121, R151, UR5 ;  /* 0x0000000597797c20 */ /* 0x000fe20008410000 */
[----:B0-----:R-:W0:Y:S01]  /*d930*/  LDC R6, c[0x0][0x988] ;  /* 0x00026200ff067b82 */ /* 0x001e220000000800 */
[----:B------:R-:W2:Y:S01]  /*d940*/  MUFU.TANH R171, R171 ;  /* 0x000000ab00ab7308 */ /* 0x000ea20000002400 */
        /* <DEDUP_REMOVED lines=24> */
[----:B---3--:R-:W-:Y:S01]  /*dad0*/  FMNMX.FTZ R0, R173, R0, !PT ;  /* 0x00000000ad007209 */ /* 0x008fe20007810000 */
[----:B------:R-:W-:Y:S01]  /*dae0*/  IMAD.U32 R138, RZ, RZ, UR14 ;  /* 0x0000000eff8a7e24 */ /* 0x000fe2000f8e00ff */
[----:B------:R-:W-:Y:S01]  /*daf0*/  ISETP.LT.AND P2, PT, RZ, UR7, PT ;  /* 0x00000007ff007c0c */ /* 0x000fe2000bf41270 */
[----:B------:R-:W-:Y:S01]  /*db00*/  UMOV UR37, UR60 ;  /* 0x0000003c00257c82 */ /* 0x000fe20008000000 */
[----:B------:R-:W-:Y:S01]  /*db10*/  UMOV UR6, UR36 ;  /* 0x0000002400067c82 */ /* 0x000fe20008000000 */
[----:B------:R-:W-:-:S02]  /*db20*/  @!P1 VIADD R138, R138, 0x36860 ;  /* 0x000368608a8a9836 */ /* 0x000fc40000000000 */
[----:B------:R-:W-:Y:S01]  /*db30*/  MUFU.TANH R225, R225 ;  /* 0x000000e100e17308 */ /* 0x000fe20000002400 */
[----:B-1----:R-:W-:-:S07]  /*db40*/  FMNMX.FTZ R0, R175, R0, !PT ;  /* 0x00000000af007209 */ /* 0x002fce0007810000 */
        /* <DEDUP_REMOVED lines=25> */
[----:B------:R-:W-:Y:S01]  /*dce0*/  FMUL.FTZ R145, R146, UR5 ;  /* 0x0000000592917c20 */ /* 0x000fe20008410000 */
[----:B------:R-:W-:Y:S01]  /*dcf0*/  HGMMA.64x192x16.F32.BF16 R24, R196, gdesc[UR8].tnspB, R24, gsb0 ;  /* 0x42e00008c4187df0 */ /* 0x000fe20008001818 */
[----:B------:R-:W-:Y:S01]  /*dd00*/  UIADD3 UR10, UR4, 0x100, URZ ;  /* 0x00000100040a7890 */ /* 0x000fe2000fffe03f */
[----:B------:R-:W-:-:S04]  /*dd10*/  UMOV UR11, 0x40000040 ;  /* 0x40000040000b7882 */ /* 0x000fc80000000000 */
        /* <DEDUP_REMOVED lines=25> */
[----:B------:R-:W1:Y:S01]  /*deb0*/  MUFU.TANH R197, R197 ;  /* 0x000000c500c57308 */ /* 0x000e620000002400 */
[----:B------:R-:W-:-:S07]  /*dec0*/  UMOV UR11, 0x40000040 ;  /* 0x40000040000b7882 */ /* 0x000fce0000000000 */
[----:B------:R-:W2:Y:S08]  /*ded0*/  MUFU.TANH R199, R199 ;  /* 0x000000c700c77308 */ /* 0x000eb00000002400 */
[----:B------:R-:W-:Y:S01]  /*dee0*/  MUFU.TANH R165, R165 ;  /* 0x000000a500a57308 */ /* 0x000fe20000002400 */
[----:B-1----:R-:W-:-:S04]  /*def0*/  FMNMX.FTZ R0, R197, R0, !PT ;  /* 0x00000000c5007209 */ /* 0x002fc80007810000 */
[----:B--2---:R-:W-:-:S04]  /*df00*/  FMNMX.FTZ R0, R199, R0, !PT ;  /* 0x00000000c7007209 */ /* 0x004fc80007810000 */
        /* <DEDUP_REMOVED lines=11> */
[----:B------:R-:W3:Y:S01]  /*dfc0*/  MUFU.TANH R157, R157 ;  /* 0x0000009d009d7308 */ /* 0x000ee20000002400 */
[----:B-1----:R-:W-:-:S04]  /*dfd0*/  FMNMX.FTZ R0, R195, R0, !PT ;  /* 0x00000000c3007209 */ /* 0x002fc80007810000 */
[----:B--2---:R-:W-:-:S04]  /*dfe0*/  FMNMX.FTZ R0, R193, R0, !PT ;  /* 0x00000000c1007209 */ /* 0x004fc80007810000 */
        /* <DEDUP_REMOVED lines=16> */
[----:B------:R-:W-:-:S06]  /*e0f0*/  FMUL.FTZ R151, R142, UR5 ;  /* 0x000000058e977c20 */ /* 0x000fcc0008410000 */
[----:B------:R-:W1:Y:S01]  /*e100*/  MUFU.TANH R151, R151 ;  /* 0x0000009700977308 */ /* 0x000e620000002400 */
[----:B------:R-:W-:Y:S02]  /*e110*/  WARPGROUP.DEPBAR.LE gsb0, 0x0 ;  /* 0x00008000000079c5 */ /* 0x000fe40000010000 */
[----:B------:R-:W-:Y:S01]  /*e120*/  WARPGROUP.ARRIVE ;  /* 0x00000000000079c5 */ /* 0x000fe20000000000 */
[----:B------:R-:W2:Y:S01]  /*e130*/  SHFL.BFLY PT, R191, R0, 0x2, 0x1f ;  /* 0x0c401f0000bf7f89 */ /* 0x000ea200000e0000 */
[----:B------:R-:W-:-:S04]  /*e140*/  FMUL.FTZ R189, R130, UR5 ;  /* 0x0000000582bd7c20 */ /* 0x000fc80008410000 */
[----:B------:R-:W-:Y:S01]  /*e150*/  HGMMA.64x192x16.F32.BF16 R24, R184, gdesc[UR8].tnspB, R24, gsb0 ;  /* 0x42e00008b8187df0 */ /* 0x000fe20008001818 */
[----:B------:R-:W-:Y:S01]  /*e160*/  UIADD3 UR10, UR4, 0x280, URZ ;  /* 0x00000280040a7890 */ /* 0x000fe2000fffe03f */
[----:B------:R-:W4:Y:S01]  /*e170*/  MUFU.TANH R189, R189 ;  /* 0x000000bd00bd7308 */ /* 0x000f220000002400 */
[----:B------:R-:W-:Y:S01]  /*e180*/  UMOV UR11, 0x40000040 ;  /* 0x40000040000b7882 */ /* 0x000fe20000000000 */
[----:B--2---:R-:W-:Y:S01]  /*e190*/  FMNMX.FTZ R8, R0, R191, !PT ;  /* 0x000000bf00087209 */ /* 0x004fe20007810000 */
[----:B------:R-:W-:-:S04]  /*e1a0*/  FMUL.FTZ R191, R134, UR5 ;  /* 0x0000000586bf7c20 */ /* 0x000fc80008410000 */
[----:B------:R-:W2:Y:S02]  /*e1b0*/  SHFL.BFLY PT, R0, R8, 0x1, 0x1f ;  /* 0x0c201f0008007f89 */ /* 0x000ea400000e0000 */
[----:B------:R-:W5:Y:S01]  /*e1c0*/  MUFU.TANH R191, R191 ;  /* 0x000000bf00bf7308 */ /* 0x000f620000002400 */
[----:B--2---:R-:W-:-:S05]  /*e1d0*/  FMNMX.FTZ R8, R8, R0, !PT ;  /* 0x0000000008087209 */ /* 0x004fca0007810000 */
[C---:B------:R-:W-:Y:S01]  /*e1e0*/  FADD.FTZ R9, -R8.reuse, R9 ;  /* 0x0000000908097221 */ /* 0x040fe20000010100 */
[----:B0-----:R-:W-:-:S03]  /*e1f0*/  FMUL.FTZ R122, R8, R6 ;  /* 0x00000006087a7220 */ /* 0x001fc60000410000 */
[-C--:B------:R-:W-:Y:S01]  /*e200*/  FMUL.FTZ R0, R9, R6.reuse ;  /* 0x0000000609007220 */ /* 0x080fe20000410000 */
        /* <DEDUP_REMOVED lines=26> */
[----:B------:R-:W-:Y:S01]  /*e3b0*/  FFMA.FTZ R120, R120, R6, -R122 ;  /* 0x0000000678787223 */ /* 0x000fe2000001087a */
[----:B------:R-:W-:Y:S02]  /*e3c0*/  MUFU.EX2 R0, R0 ;  /* 0x0000000000007308 */ /* 0x000fe40000000800 */
[----:B------:R-:W-:-:S04]  /*e3d0*/  FMNMX.FTZ R2, R167, R2, !PT ;  /* 0x00000002a7027209 */ /* 0x000fc80007810000 */
[----:B------:R-:W-:Y:S02]  /*e3e0*/  FMNMX.FTZ R2, R153, R2, !PT ;  /* 0x0000000299027209 */ /* 0x000fe40007810000 */
[----:B------:R-:W-:Y:S02]  /*e3f0*/  MUFU.EX2 R9, R9 ;  /* 0x0000000900097308 */ /* 0x000fe40000000800 */
[----:B------:R-:W-:-:S04]  /*e400*/  FMNMX.FTZ R2, R155, R2, !PT ;  /* 0x000000029b027209 */ /* 0x000fc80007810000 */
[----:B---3--:R-:W-:Y:S02]  /*e410*/  FMNMX.FTZ R2, R157, R2, !PT ;  /* 0x000000029d027209 */ /* 0x008fe40007810000 */
[----:B------:R-:W-:Y:S02]  /*e420*/  MUFU.EX2 R200, R200 ;  /* 0x000000c800c87308 */ /* 0x000fe40000000800 */
        /* <DEDUP_REMOVED lines=10> */
[----:B-1----:R-:W-:Y:S02]  /*e4d0*/  FMNMX.FTZ R2, R151, R2, !PT ;  /* 0x0000000297027209 */ /* 0x002fe40007810000 */
[----:B------:R-:W-:Y:S02]  /*e4e0*/  MUFU.EX2 R18, R18 ;  /* 0x0000001200127308 */ /* 0x000fe40000000800 */
[----:B------:R-:W-:-:S04]  /*e4f0*/  FMNMX.FTZ R2, R143, R2, !PT ;  /* 0x000000028f027209 */ /* 0x000fc80007810000 */
[----:B----4-:R-:W-:Y:S02]  /*e500*/  FMNMX.FTZ R2, R189, R2, !PT ;  /* 0x00000002bd027209 */ /* 0x010fe40007810000 */
[----:B------:R-:W-:Y:S02]  /*e510*/  MUFU.EX2 R198, R198 ;  /* 0x000000c600c67308 */ /* 0x000fe40000000800 */
[----:B------:R-:W-:-:S04]  /*e520*/  FMNMX.FTZ R2, R131, R2, !PT ;  /* 0x0000000283027209 */ /* 0x000fc80007810000 */
[----:B-----5:R-:W-:Y:S02]  /*e530*/  FMNMX.FTZ R2, R191, R2, !PT ;  /* 0x00000002bf027209 */ /* 0x020fe40007810000 */
[----:B------:R-:W-:Y:S02]  /*e540*/  MUFU.EX2 R17, R17 ;  /* 0x0000001100117308 */ /* 0x000fe40000000800 */
[----:B------:R-:W-:-:S04]  /*e550*/  FMNMX.FTZ R2, R135, R2, !PT ;  /* 0x0000000287027209 */ /* 0x000fc80007810000 */
[----:B------:R-:W-:Y:S02]  /*e560*/  FMNMX.FTZ R2, R237, R2, !PT ;  /* 0x00000002ed027209 */ /* 0x000fe40007810000 */
[----:B------:R-:W-:Y:S02]  /*e570*/  MUFU.EX2 R192, R192 ;  /* 0x000000c000c07308 */ /* 0x000fe40000000800 */
[----:B------:R-:W-:-:S04]  /*e580*/  FMNMX.FTZ R7, R123, R2, !PT ;  /* 0x000000027b077209 */ /* 0x000fc80007810000 */
[----:B------:R-:W-:Y:S02]  /*e590*/  FMNMX.FTZ R2, R12, R7, !PT ;  /* 0x000000070c027209 */ /* 0x000fe40007810000 */
[----:B------:R-:W-:Y:S02]  /*e5a0*/  MUFU.EX2 R194, R194 ;  /* 0x000000c200c27308 */ /* 0x000fe40000000800 */
        /* <DEDUP_REMOVED lines=8> */
[----:B------:R-:W-:Y:S01]  /*e630*/  MUFU.EX2 R173, R173 ;  /* 0x000000ad00ad7308 */ /* 0x000fe20000000800 */
[----:B------:R-:W-:Y:S02]  /*e640*/  WARPGROUP.DEPBAR.LE gsb0, 0x0 ;  /* 0x00008000000079c5 */ /* 0x000fe40000010000 */
[----:B------:R-:W-:Y:S01]  /*e650*/  WARPGROUP.ARRIVE ;  /* 0x00000000000079c5 */ /* 0x000fe20000000000 */
[-CC-:B------:R-:W-:Y:S01]  /*e660*/  FFMA.FTZ R185, R201, R6.reuse, -R122.reuse ;  /* 0x00000006c9b97223 */ /* 0x180fe2000001087a */
[-CC-:B------:R-:W-:Y:S01]  /*e670*/  FFMA.FTZ R187, R223, R6.reuse, -R122.reuse ;  /* 0x00000006dfbb7223 */ /* 0x180fe2000001087a */
[-CC-:B------:R-:W-:Y:S01]  /*e680*/  FFMA.FTZ R184, R233, R6.reuse, -R122.reuse ;  /* 0x00000006e9b87223 */ /* 0x180fe2000001087a */
[----:B------:R-:W-:Y:S01]  /*e690*/  FFMA.FTZ R186, R229, R6, -R122 ;  /* 0x00000006e5ba7223 */ /* 0x000fe2000001087a */
[----:B------:R-:W-:Y:S01]  /*e6a0*/  MUFU.EX2 R175, R175 ;  /* 0x000000af00af7308 */ /* 0x000fe20000000800 */
[----:B------:R-:W-:Y:S01]  /*e6b0*/  HGMMA.64x192x16.F32.BF16 R24, R180, gdesc[UR8].tnspB, R24, gsb0 ;  /* 0x42e00008b4187df0 */ /* 0x000fe20008001818 */
[----:B------:R-:W-:Y:S01]  /*e6c0*/  UIADD3 UR10, UR4, 0x300, URZ ;  /* 0x00000300040a7890 */ /* 0x000fe2000fffe03f */
[----:B------:R-:W-:Y:S01]  /*e6d0*/  UMOV UR11, 0x40000040 ;  /* 0x40000040000b7882 */ /* 0x000fe20000000000 */
[----:B------:R-:W-:-:S04]  /*e6e0*/  UIADD3 UR4, UR7, -0x1, URZ ;  /* 0xffffffff07047890 */ /* 0x000fc8000fffe03f */
[----:B------:R-:W-:Y:S01]  /*e6f0*/  MUFU.EX2 R185, R185 ;  /* 0x000000b900b97308 */ /* 0x000fe20000000800 */
[----:B0-----:R-:W-:Y:S02]  /*e700*/  FMNMX.FTZ R7, R126, R7, !PT ;  /* 0x000000077e077209 */ /* 0x001fe40007810000 */
[----:B------:R-:W-:-:S05]  /*e710*/  UMOV UR7, UR4 ;  /* 0x0000000400077c82 */ /* 0x000fca0008000000 */
        /* <DEDUP_REMOVED lines=12> */
[-C--:B------:R-:W-:Y:S01]  /*e7e0*/  FFMA.FTZ R141, R124, R6.reuse, -R122 ;  /* 0x000000067c8d7223 */ /* 0x080fe2000001087a */
[CC--:B------:R-:W-:Y:S01]  /*e7f0*/  FMUL.FTZ R122, R7.reuse, R6.reuse ;  /* 0x00000006077a7220 */ /* 0x0c0fe20000410000 */
[----:B------:R-:W-:Y:S01]  /*e800*/  HGMMA.64x192x16.F32.BF16 R24, R176, gdesc[UR8].tnspB, R24, gsb0 ;  /* 0x42e00008b0187df0 */ /* 0x000fe20008001818 */
[----:B------:R-:W-:Y:S01]  /*e810*/  FADD.FTZ R181, -R7, R10 ;  /* 0x0000000a07b57221 */ /* 0x000fe20000010100 */
[----:B------:R-:W-:Y:S01]  /*e820*/  MUFU.EX2 R182, R182 ;  /* 0x000000b600b67308 */ /* 0x000fe20000000800 */
[-CC-:B------:R-:W-:Y:S01]  /*e830*/  FFMA.FTZ R201, R11, R6.reuse, -R122.reuse ;  /* 0x000000060bc97223 */ /* 0x180fe2000001087a */
[-C--:B------:R-:W-:Y:S01]  /*e840*/  FFMA.FTZ R10, R13, R6.reuse, -R122 ;  /* 0x000000060d0a7223 */ /* 0x080fe2000001087a */
[----:B------:R-:W-:Y:S01]  /*e850*/  FMUL.FTZ R181, R181, R6 ;  /* 0x00000006b5b57220 */ /* 0x000fe20000410000 */
[----:B------:R-:W-:-:S02]  /*e860*/  IMAD.U32 R13, RZ, RZ, UR36 ;  /* 0x00000024ff0d7e24 */ /* 0x000fc4000f8e00ff */
[-CC-:B------:R-:W-:Y:S01]  /*e870*/  FFMA.FTZ R203, R15, R6.reuse, -R122.reuse ;  /* 0x000000060fcb7223 */ /* 0x180fe2000001087a */
[-CC-:B------:R-:W-:Y:S01]  /*e880*/  FFMA.FTZ R124, R169, R6.reuse, -R122.reuse ;  /* 0x00000006a97c7223 */ /* 0x180fe2000001087a */
[-CC-:B------:R-:W-:Y:S01]  /*e890*/  FFMA.FTZ R197, R161, R6.reuse, -R122.reuse ;  /* 0x00000006a1c57223 */ /* 0x180fe2000001087a */
[----:B------:R0:W-:Y:S01]  /*e8a0*/  MUFU.EX2 R2, R181 ;  /* 0x000000b500027308 */ /* 0x0001e20000000800 */
[----:B------:R-:W-:Y:S01]  /*e8b0*/  @!P1 LEA R13, R13, UR38, 0x3 ;  /* 0x000000260d0d9c11 */ /* 0x000fe2000f8e18ff */
[-CC-:B------:R-:W-:Y:S01]  /*e8c0*/  FFMA.FTZ R126, R163, R6.reuse, -R122.reuse ;  /* 0x00000006a37e7223 */ /* 0x180fe2000001087a */
[-CC-:B------:R-:W-:Y:S01]  /*e8d0*/  FFMA.FTZ R136, R121, R6.reuse, -R122.reuse ;  /* 0x0000000679887223 */ /* 0x180fe2000001087a */
[-CC-:B------:R-:W-:Y:S01]  /*e8e0*/  FFMA.FTZ R199, R165, R6.reuse, -R122.reuse ;  /* 0x00000006a5c77223 */ /* 0x180fe2000001087a */
[-CC-:B------:R-:W-:Y:S01]  /*e8f0*/  FFMA.FTZ R128, R167, R6.reuse, -R122.reuse ;  /* 0x00000006a7807223 */ /* 0x180fe2000001087a */
[----:B------:R-:W-:Y:S02]  /*e900*/  @!P1 VIADD R15, R13, 0x36840 ;  /* 0x000368400d0f9836 */ /* 0x000fe40000000000 */
        /* <DEDUP_REMOVED lines=11> */
[-CC-:B0-----:R-:W-:Y:S01]  /*e9c0*/  FFMA.FTZ R181, R189, R6.reuse, -R122.reuse ;  /* 0x00000006bdb57223 */ /* 0x181fe2000001087a */
[-CC-:B------:R-:W-:Y:S01]  /*e9d0*/  FFMA.FTZ R131, R131, R6.reuse, -R122.reuse ;  /* 0x0000000683837223 */ /* 0x180fe2000001087a */
[-CC-:B------:R-:W-:Y:S01]  /*e9e0*/  FFMA.FTZ R191, R191, R6.reuse, -R122.reuse ;  /* 0x00000006bfbf7223 */ /* 0x180fe2000001087a */
[-CC-:B------:R-:W-:Y:S01]  /*e9f0*/  FFMA.FTZ R135, R135, R6.reuse, -R122.reuse ;  /* 0x0000000687877223 */ /* 0x180fe2000001087a */
[-CC-:B------:R-:W-:Y:S01]  /*ea00*/  FFMA.FTZ R237, R237, R6.reuse, -R122.reuse ;  /* 0x00000006eded7223 */ /* 0x180fe2000001087a */
[-CC-:B------:R-:W-:Y:S01]  /*ea10*/  FFMA.FTZ R123, R123, R6.reuse, -R122.reuse ;  /* 0x000000067b7b7223 */ /* 0x180fe2000001087a */
[----:B------:R-:W-:Y:S01]  /*ea20*/  MUFU.EX2 R203, R203 ;  /* 0x000000cb00cb7308 */ /* 0x000fe20000000800 */
[----:B-1----:R-:W-:Y:S01]  /*ea30*/  FFMA.FTZ R121, R2, R3, R201 ;  /* 0x0000000302797223 */ /* 0x002fe200000100c9 */
[----:B------:R-:W-:-:S06]  /*ea40*/  FFMA.FTZ R12, R12, R6, -R122 ;  /* 0x000000060c0c7223 */ /* 0x000fcc000001087a */
[----:B------:R-:W-:Y:S01]  /*ea50*/  MUFU.EX2 R124, R124 ;  /* 0x0000007c007c7308 */ /* 0x000fe20000000800 */
[----:B--2---:R-:W-:-:S07]  /*ea60*/  F2FP.BF16.F32.PACK_AB R201, R10, R201 ;  /* 0x000000c90ac9723e */ /* 0x004fce00000010ff */
        /* <DEDUP_REMOVED lines=15> */
[----:B------:R-:W-:Y:S08]  /*eb60*/  MUFU.EX2 R180, R180 ;  /* 0x000000b400b47308 */ /* 0x000ff00000000800 */
[----:B------:R-:W-:Y:S08]  /*eb70*/  MUFU.EX2 R131, R131 ;  /* 0x0000008300837308 */ /* 0x000ff00000000800 */
[----:B------:R1:W-:Y:S08]  /*eb80*/  MUFU.EX2 R183, R191 ;  /* 0x000000bf00b77308 */ /* 0x0003f00000000800 */
[----:B------:R-:W-:Y:S01]  /*eb90*/  MUFU.EX2 R135, R135 ;  /* 0x0000008700877308 */ /* 0x000fe20000000800 */
[----:B-1----:R-:W-:-:S07]  /*eba0*/  F2FP.BF16.F32.PACK_AB R191, R136, R13 ;  /* 0x0000000d88bf723e */ /* 0x002fce00000010ff */
[----:B------:R-:W-:Y:S08]  /*ebb0*/  MUFU.EX2 R129, R129 ;  /* 0x0000008100817308 */ /* 0x000ff00000000800 */
[----:B------:R-:W-:Y:S01]  /*ebc0*/  MUFU.EX2 R123, R123 ;  /* 0x0000007b007b7308 */ /* 0x000fe20000000800 */
[----:B------:R-:W-:Y:S02]  /*ebd0*/  WARPGROUP.DEPBAR.LE gsb0, 0x0 ;  /* 0x00008000000079c5 */ /* 0x000fe40000010000 */
[----:B------:R0:W-:Y:S01]  /*ebe0*/  @!P1 SYNCS.ARRIVE.TRANS64.RED.A1T0 RZ, [R15+URZ], RZ ;  /* 0x000000ff0fff99a7 */ /* 0x0001e2000810043f */
[----:B------:R-:W-:-:S04]  /*ebf0*/  F2FP.BF16.F32.PACK_AB R176, R133, R20 ;  /* 0x0000001485b0723e */ /* 0x000fc800000010ff */
[----:B------:R-:W-:Y:S01]  /*ec00*/  MUFU.EX2 R177, R237 ;  /* 0x000000ed00b17308 */ /* 0x000fe20000000800 */
[----:B0-----:R-:W-:Y:S01]  /*ec10*/  FFMA.FTZ R15, R0, R4, R9 ;  /* 0x00000004000f7223 */ /* 0x001fe20000010009 */
[----:B------:R-:W-:Y:S01]  /*ec20*/  @!P1 PRMT R4, RZ, 0x654, R138 ;  /* 0x00000654ff049816 */ /* 0x000fe2000000008a */
[----:B------:R-:W-:-:S05]  /*ec30*/  FADD.FTZ R138, R10, R121 ;  /* 0x000000790a8a7221 */ /* 0x000fca0000010000 */
[----:B------:R-:W-:Y:S01]  /*ec40*/  MUFU.EX2 R179, R12 ;  /* 0x0000000c00b37308 */ /* 0x000fe20000000800 */
[C---:B------:R-:W-:Y:S01]  /*ec50*/  FADD.FTZ R15, R200.reuse, R15 ;  /* 0x0000000fc80f7221 */ /* 0x040fe20000010000 */
[----:B------:R0:W-:Y:S01]  /*ec60*/  @!P1 SYNCS.ARRIVE.TRANS64.RED.A1T0 RZ, [R4+URZ], RZ ;  /* 0x000000ff04ff99a7 */ /* 0x0001e2000810043f */
[----:B------:R-:W-:Y:S02]  /*ec70*/  F2FP.BF16.F32.PACK_AB R200, R200, R9 ;  /* 0x00000009c8c8723e */ /* 0x000fe400000010ff */
[----:B------:R-:W-:Y:S01]  /*ec80*/  FADD.FTZ R121, R202, R15 ;  /* 0x0000000fca797221 */ /* 0x000fe20000010000 */
[C---:B------:R-:W-:Y:S01]  /*ec90*/  F2FP.BF16.F32.PACK_AB R202, R14.reuse, R202 ;  /* 0x000000ca0eca723e */ /* 0x040fe200000010ff */
[-CC-:B------:R-:W-:Y:S01]  /*eca0*/  FFMA.FTZ R15, R151, R6.reuse, -R122.reuse ;  /* 0x00000006970f7223 */ /* 0x180fe2000001087a */
[----:B------:R-:W-:Y:S01]  /*ecb0*/  MUFU.EX2 R141, R141 ;  /* 0x0000008d008d7308 */ /* 0x000fe20000000800 */
[----:B------:R-:W-:Y:S01]  /*ecc0*/  FADD.FTZ R121, R14, R121 ;  /* 0x000000790e797221 */ /* 0x000fe20000010000 */
[-C--:B0-----:R-:W-:Y:S01]  /*ecd0*/  FFMA.FTZ R4, R139, R6.reuse, -R122 ;  /* 0x000000068b047223 */ /* 0x081fe2000001087a */
[----:B------:R-:W-:Y:S01]  /*ece0*/  FADD.FTZ R139, R203, R138 ;  /* 0x0000008acb8b7221 */ /* 0x000fe20000010000 */
[-CC-:B------:R-:W-:Y:S01]  /*ecf0*/  FFMA.FTZ R138, R143, R6.reuse, -R122.reuse ;  /* 0x000000068f8a7223 */ /* 0x180fe2000001087a */
[----:B------:R-:W-:Y:S01]  /*ed00*/  FADD.FTZ R121, R196, R121 ;  /* 0x00000079c4797221 */ /* 0x000fe20000010000 */
[----:B------:R-:W-:Y:S01]  /*ed10*/  FFMA.FTZ R122, R127, R6, -R122 ;  /* 0x000000067f7a7223 */ /* 0x000fe2000001087a */
[----:B------:R-:W-:Y:S01]  /*ed20*/  FADD.FTZ R140, R124, R139 ;  /* 0x0000008b7c8c7221 */ /* 0x000fe20000010000 */
[----:B------:R-:W0:Y:S01]  /*ed30*/  MUFU.EX2 R4, R4 ;  /* 0x0000000400047308 */ /* 0x000e220000000800 */
[C---:B------:R-:W-:Y:S01]  /*ed40*/  FADD.FTZ R121, R18.reuse, R121 ;  /* 0x0000007912797221 */ /* 0x040fe20000010000 */
[----:B------:R-:W-:Y:S01]  /*ed50*/  F2FP.BF16.F32.PACK_AB R196, R18, R196 ;  /* 0x000000c412c4723e */ /* 0x000fe200000010ff */
[----:B------:R-:W-:Y:S01]  /*ed60*/  FADD.FTZ R125, R197, R140 ;  /* 0x0000008cc57d7221 */ /* 0x000fe20000010000 */
[----:B------:R-:W-:Y:S01]  /*ed70*/  F2FP.BF16.F32.PACK_AB R203, R124, R203 ;  /* 0x000000cb7ccb723e */ /* 0x000fe200000010ff */
[----:B------:R-:W-:Y:S01]  /*ed80*/  FADD.FTZ R142, R198, R121 ;  /* 0x00000079c68e7221 */ /* 0x000fe20000010000 */
[C---:B------:R-:W-:Y:S01]  /*ed90*/  F2FP.BF16.F32.PACK_AB R198, R17.reuse, R198 ;  /* 0x000000c611c6723e */ /* 0x040fe200000010ff */
[C---:B------:R-:W-:Y:S01]  /*eda0*/  FADD.FTZ R140, R126.reuse, R125 ;  /* 0x0000007d7e8c7221 */ /* 0x040fe20000010000 */
[----:B------:R-:W-:Y:S01]  /*edb0*/  MUFU.EX2 R15, R15 ;  /* 0x0000000f000f7308 */ /* 0x000fe20000000800 */
[----:B------:R-:W-:Y:S01]  /*edc0*/  FADD.FTZ R125, R17, R142 ;  /* 0x0000008e117d7221 */ /* 0x000fe20000010000 */
[----:B------:R-:W-:Y:S01]  /*edd0*/  F2FP.BF16.F32.PACK_AB R197, R126, R197 ;  /* 0x000000c57ec5723e */ /* 0x000fe200000010ff */
[----:B------:R-:W-:Y:S01]  /*ede0*/  FADD.FTZ R121, R199, R140 ;  /* 0x0000008cc7797221 */ /* 0x000fe20000010000 */
[----:B------:R-:W-:Y:S01]  /*edf0*/  F2FP.BF16.F32.PACK_AB R199, R128, R199 ;  /* 0x000000c780c7723e */ /* 0x000fe200000010ff */
[----:B------:R-:W-:Y:S01]  /*ee00*/  FADD.FTZ R142, R192, R125 ;  /* 0x0000007dc08e7221 */ /* 0x000fe20000010000 */
[C---:B------:R-:W-:Y:S01]  /*ee10*/  F2FP.BF16.F32.PACK_AB R192, R185.reuse, R192 ;  /* 0x000000c0b9c0723e */ /* 0x040fe200000010ff */
[----:B------:R-:W-:Y:S01]  /*ee20*/  FADD.FTZ R140, R128, R121 ;  /* 0x00000079808c7221 */ /* 0x000fe20000010000 */
[----:B------:R-:W1:Y:S01]  /*ee30*/  MUFU.EX2 R138, R138 ;  /* 0x0000008a008a7308 */ /* 0x000e620000000800 */
[----:B------:R-:W-:Y:S01]  /*ee40*/  FADD.FTZ R125, R185, R142 ;  /* 0x0000008eb97d7221 */ /* 0x000fe20000010000 */
[----:B0-----:R-:W-:Y:S01]  /*ee50*/  F2FP.BF16.F32.PACK_AB R185, R4, R3 ;  /* 0x0000000304b9723e */ /* 0x001fe200000010ff */
[----:B------:R-:W-:Y:S01]  /*ee60*/  FADD.FTZ R121, R193, R140 ;  /* 0x0000008cc1797221 */ /* 0x000fe20000010000 */
[----:B------:R-:W-:Y:S01]  /*ee70*/  F2FP.BF16.F32.PACK_AB R193, R130, R193 ;  /* 0x000000c182c1723e */ /* 0x000fe200000010ff */
[----:B------:R-:W-:Y:S01]  /*ee80*/  FADD.FTZ R142, R194, R125 ;  /* 0x0000007dc28e7221 */ /* 0x000fe20000010000 */
[C---:B------:R-:W-:Y:S01]  /*ee90*/  F2FP.BF16.F32.PACK_AB R194, R21.reuse, R194 ;  /* 0x000000c215c2723e */ /* 0x040fe200000010ff */
[----:B------:R-:W-:Y:S01]  /*eea0*/  FADD.FTZ R140, R130, R121 ;  /* 0x00000079828c7221 */ /* 0x000fe20000010000 */
[----:B------:R-:W0:Y:S01]  /*eeb0*/  MUFU.EX2 R122, R122 ;  /* 0x0000007a007a7308 */ /* 0x000e220000000800 */
[----:B------:R-:W-:Y:S01]  /*eec0*/  FADD.FTZ R121, R21, R142 ;  /* 0x0000008e15797221 */ /* 0x000fe20000010000 */
[----:B------:R-:W-:Y:S01]  /*eed0*/  F2FP.BF16.F32.PACK_AB R178, R141, R120 ;  /* 0x000000788db2723e */ /* 0x000fe200000010ff */
[----:B------:R-:W-:Y:S01]  /*eee0*/  FADD.FTZ R9, R195, R140 ;  /* 0x0000008cc3097221 */ /* 0x000fe20000010000 */
[----:B------:R-:W-:Y:S01]  /*eef0*/  F2FP.BF16.F32.PACK_AB R195, R132, R195 ;  /* 0x000000c384c3723e */ /* 0x000fe200000010ff */
[----:B------:R-:W-:Y:S01]  /*ef00*/  FADD.FTZ R10, R188, R121 ;  /* 0x00000079bc0a7221 */ /* 0x000fe20000010000 */
[----:B------:R-:W-:Y:S01]  /*ef10*/  F2FP.BF16.F32.PACK_AB R188, R171, R188 ;  /* 0x000000bcabbc723e */ /* 0x000fe200000010ff */
[----:B------:R-:W-:-:S02]  /*ef20*/  FADD.FTZ R14, R132, R9 ;  /* 0x00000009840e7221 */ /* 0x000fc40000010000 */
[----:B------:R-:W-:Y:S02]  /*ef30*/  FADD.FTZ R121, R171, R10 ;  /* 0x0000000aab797221 */ /* 0x000fe40000010000 */
[----:B------:R-:W-:Y:S02]  /*ef40*/  FADD.FTZ R9, R11, R14 ;  /* 0x0000000e0b097221 */ /* 0x000fe40000010000 */
[----:B------:R-:W-:Y:S01]  /*ef50*/  FADD.FTZ R14, R190, R121 ;  /* 0x00000079be0e7221 */ /* 0x000fe20000010000 */
[C---:B------:R-:W-:Y:S01]  /*ef60*/  F2FP.BF16.F32.PACK_AB R190, R187.reuse, R190 ;  /* 0x000000bebbbe723e */ /* 0x040fe200000010ff */
[----:B------:R-:W-:Y:S02]  /*ef70*/  FADD.FTZ R10, R134, R9 ;  /* 0x00000009860a7221 */ /* 0x000fe40000010000 */
[----:B------:R-:W-:Y:S01]  /*ef80*/  FADD.FTZ R17, R187, R14 ;  /* 0x0000000ebb117221 */ /* 0x000fe20000010000 */
[----:B-1----:R-:W-:Y:S01]  /*ef90*/  F2FP.BF16.F32.PACK_AB R187, R138, R15 ;  /* 0x0000000f8abb723e */ /* 0x002fe200000010ff */
[----:B------:R-:W-:-:S02]  /*efa0*/  FADD.FTZ R9, R13, R10 ;  /* 0x0000000a0d097221 */ /* 0x000fc40000010000 */
[----:B------:R-:W-:Y:S01]  /*efb0*/  FADD.FTZ R14, R184, R17 ;  /* 0x00000011b80e7221 */ /* 0x000fe20000010000 */
[C---:B------:R-:W-:Y:S01]  /*efc0*/  F2FP.BF16.F32.PACK_AB R184, R173.reuse, R184 ;  /* 0x000000b8adb8723e */ /* 0x040fe200000010ff */
[----:B------:R-:W-:Y:S02]  /*efd0*/  FADD.FTZ R10, R136, R9 ;  /* 0x00000009880a7221 */ /* 0x000fe40000010000 */
[----:B------:R-:W-:Y:S02]  /*efe0*/  FADD.FTZ R17, R173, R14 ;  /* 0x0000000ead117221 */ /* 0x000fe40000010000 */
[----:B------:R-:W-:Y:S02]  /*eff0*/  FADD.FTZ R9, R3, R10 ;  /* 0x0000000a03097221 */ /* 0x000fe40000010000 */
[----:B------:R-:W-:Y:S01]  /*f000*/  FADD.FTZ R14, R186, R17 ;  /* 0x00000011ba0e7221 */ /* 0x000fe20000010000 */
[----:B------:R-:W-:Y:S01]  /*f010*/  F2FP.BF16.F32.PACK_AB R186, R175, R186 ;  /* 0x000000baafba723e */ /* 0x000fe200000010ff */
[----:B------:R-:W-:-:S02]  /*f020*/  FADD.FTZ R10, R4, R9 ;  /* 0x00000009040a7221 */ /* 0x000fc40000010000 */
[----:B------:R-:W-:Y:S02]  /*f030*/  FADD.FTZ R11, R175, R14 ;  /* 0x0000000eaf0b7221 */ /* 0x000fe40000010000 */
[----:B------:R-:W-:Y:S02]  /*f040*/  FADD.FTZ R9, R15, R10 ;  /* 0x0000000a0f097221 */ /* 0x000fe40000010000 */
[----:B------:R-:W-:Y:S01]  /*f050*/  FADD.FTZ R14, R180, R11 ;  /* 0x0000000bb40e7221 */ /* 0x000fe20000010000 */
[C---:B------:R-:W-:Y:S01]  /*f060*/  F2FP.BF16.F32.PACK_AB R180, R137.reuse, R180 ;  /* 0x000000b489b4723e */ /* 0x040fe200000010ff */
[----:B------:R-:W-:Y:S01]  /*f070*/  FADD.FTZ R10, R138, R9 ;  /* 0x000000098a0a7221 */ /* 0x000fe20000010000 */
[----:B------:R-:W-:Y:S02]  /*f080*/  IMAD.MOV.U32 R9, RZ, RZ, R8 ;  /* 0x000000ffff097224 */ /* 0x000fe400078e0008 */
[----:B------:R-:W-:Y:S01]  /*f090*/  FADD.FTZ R3, R137, R14 ;  /* 0x0000000e89037221 */ /* 0x000fe20000010000 */
[----:B------:R-:W-:Y:S01]  /*f0a0*/  FADD.FTZ R10, R181, R10 ;  /* 0x0000000ab50a7221 */ /* 0x000fe20000010000 */
[----:B------:R-:W-:-:S02]  /*f0b0*/  F2FP.BF16.F32.PACK_AB R181, R131, R181 ;  /* 0x000000b583b5723e */ /* 0x000fc400000010ff */
[----:B------:R-:W-:Y:S01]  /*f0c0*/  FADD.FTZ R4, R182, R3 ;  /* 0x00000003b6047221 */ /* 0x000fe20000010000 */
[----:B------:R-:W-:Y:S01]  /*f0d0*/  F2FP.BF16.F32.PACK_AB R182, R129, R182 ;  /* 0x000000b681b6723e */ /* 0x000fe200000010ff */
[----:B------:R-:W-:Y:S02]  /*f0e0*/  FADD.FTZ R10, R131, R10 ;  /* 0x0000000a830a7221 */ /* 0x000fe40000010000 */
[----:B------:R-:W-:Y:S02]  /*f0f0*/  FADD.FTZ R3, R129, R4 ;  /* 0x0000000481037221 */ /* 0x000fe40000010000 */
[----:B------:R-:W-:Y:S01]  /*f100*/  FADD.FTZ R10, R183, R10 ;  /* 0x0000000ab70a7221 */ /* 0x000fe20000010000 */
[C---:B------:R-:W-:Y:S01]  /*f110*/  F2FP.BF16.F32.PACK_AB R183, R135.reuse, R183 ;  /* 0x000000b787b7723e */ /* 0x040fe200000010ff */
[----:B------:R-:W-:Y:S02]  /*f120*/  FADD.FTZ R4, R20, R3 ;  /* 0x0000000314047221 */ /* 0x000fe40000010000 */
[----:B------:R-:W-:-:S02]  /*f130*/  FADD.FTZ R10, R135, R10 ;  /* 0x0000000a870a7221 */ /* 0x000fc40000010000 */
[----:B------:R-:W-:Y:S02]  /*f140*/  FADD.FTZ R3, R133, R4 ;  /* 0x0000000485037221 */ /* 0x000fe40000010000 */
[----:B------:R-:W-:Y:S01]  /*f150*/  FADD.FTZ R10, R177, R10 ;  /* 0x0000000ab10a7221 */ /* 0x000fe20000010000 */
[C---:B------:R-:W-:Y:S01]  /*f160*/  F2FP.BF16.F32.PACK_AB R177, R123.reuse, R177 ;  /* 0x000000b17bb1723e */ /* 0x040fe200000010ff */
[----:B------:R-:W-:Y:S02]  /*f170*/  FADD.FTZ R4, R120, R3 ;  /* 0x0000000378047221 */ /* 0x000fe40000010000 */
[----:B------:R-:W-:Y:S02]  /*f180*/  FADD.FTZ R10, R123, R10 ;  /* 0x0000000a7b0a7221 */ /* 0x000fe40000010000 */
[----:B------:R-:W-:Y:S02]  /*f190*/  FADD.FTZ R4, R141, R4 ;  /* 0x000000048d047221 */ /* 0x000fe40000010000 */
[----:B------:R-:W-:Y:S01]  /*f1a0*/  FADD.FTZ R10, R179, R10 ;  /* 0x0000000ab30a7221 */ /* 0x000fe20000010000 */
[----:B0-----:R-:W-:-:S03]  /*f1b0*/  F2FP.BF16.F32.PACK_AB R179, R122, R179 ;  /* 0x000000b37ab3723e */ /* 0x001fc600000010ff */
[----:B------:R-:W-:Y:S01]  /*f1c0*/  FADD.FTZ R3, R122, R10 ;  /* 0x0000000a7a037221 */ /* 0x000fe20000010000 */
[----:B------:R-:W-:Y:S01]  /*f1d0*/  IMAD.MOV.U32 R10, RZ, RZ, R7 ;  /* 0x000000ffff0a7224 */ /* 0x000fe200078e0007 */
[----:B------:R-:W-:Y:S06]  /*f1e0*/  @P2 BRA `(.L_x_2504) ;  /* 0xffffffbc00842947 */ /* 0x000fec000383ffff */
.L_x_2495:
        /* <DEDUP_REMOVED lines=99> */
.L_x_2505:
[----:B------:R-:W-:Y:S01]  /*f820*/  ULEA UR5, UR36, UR38, 0x3 ;  /* 0x0000002624057291 */ /* 0x000fe2000f8e183f */
[----:B------:R-:W-:-:S05]  /*f830*/  IMAD.U32 R0, RZ, RZ, UR60 ;  /* 0x0000003cff007e24 */ /* 0x000fca000f8e00ff */
[----:B------:R-:W-:-:S04]  /*f840*/  SHF.L.U32 R0, R0, 0x1f, RZ ;  /* 0x0000001f00007819 */ /* 0x000fc800000006ff */
[----:B------:R0:W1:Y:S01]  /*f850*/  SYNCS.PHASECHK.TRANS64.TRYWAIT P2, [UR5+0x36850], R0 ;  /* 0x03685000ff0075a7 */ /* 0x0000620008040145 */
[----:B------:R-:W-:Y:S05]  /*f860*/  @!P0 BRA `(.L_x_2506) ;  /* 0x0000000000048947 */ /* 0x000fea0003800000 */
[----:B------:R-:W-:Y:S01]  /*f870*/  BPT.TRAP 0x1 ;  /* 0x000000040000795c */ /* 0x000fe20000300000 */
.L_x_2506:
[----:B-1----:R-:W-:Y:S05]  /*f880*/  @P2 BRA `(.L_x_2507) ;  /* 0x0000000000082947 */ /* 0x002fea0003800000 */
[----:B------:R-:W1:Y:S02]  /*f890*/  SYNCS.PHASECHK.TRANS64.TRYWAIT P0, [UR5+0x36850], R0 ;  /* 0x03685000ff0075a7 */ /* 0x000e640008000145 */
[----:B-1----:R-:W-:Y:S05]  /*f8a0*/  @!P0 BRA `(.L_x_2508) ;  /* 0x000000a000788947 */ /* 0x002fea0003800000 */
.L_x_2507:
        /* <DEDUP_REMOVED lines=8> */
[----:B------:R-:W-:-:S04]  /*f930*/  ULOP3.LUT UR38, UR38, 0x3fff, URZ, 0xc0, !UPT ;  /* 0x00003fff26267892 */ /* 0x000fc8000f8ec03f */
        /* <DEDUP_REMOVED lines=10> */
[----:B------:R-:W-:-:S02]  /*f9e0*/  IMAD.MOV.U32 R4, RZ, RZ, RZ ;  /* 0x000000ffff047224 */ /* 0x000fc400078e00ff */
[----:B0-----:R-:W-:Y:S01]  /*f9f0*/  FADD.FTZ R2, R0, R3 ;  /* 0x0000000300027221 */ /* 0x001fe20000010000 */
[----:B------:R-:W-:Y:S01]  /*fa00*/  IMAD.U32 R211, RZ, RZ, UR8 ;  /* 0x00000008ffd37e24 */ /* 0x000fe2000f8e00ff */
[----:B------:R-:W0:Y:S01]  /*fa10*/  SHFL.BFLY PT, R0, R5, 0x1, 0x1f ;  /* 0x0c201f0005007f89 */ /* 0x000e2200000e0000 */
[----:B------:R-:W-:-:S03]  /*fa20*/  USEL UR36, UR36, URZ, UP0 ;  /* 0x0000003f24247287 */ /* 0x000fc60008000000 */
[----:B------:R-:W1:Y:S01]  /*fa30*/  SHFL.BFLY PT, R9, R2, 0x1, 0x1f ;  /* 0x0c201f0002097f89 */ /* 0x000e6200000e0000 */
[----:B0-----:R-:W-:Y:S01]  /*fa40*/  FADD.FTZ R13, R5, R0 ;  /* 0x00000000050d7221 */ /* 0x001fe20000010000 */
[----:B------:R-:W-:Y:S02]  /*fa50*/  IMAD.U32 R5, RZ, RZ, UR5 ;  /* 0x00000005ff057e24 */ /* 0x000fe4000f8e00ff */
[----:B------:R-:W-:Y:S02]  /*fa60*/  IMAD.MOV.U32 R0, RZ, RZ, -0x800000 ;  /* 0xff800000ff007424 */ /* 0x000fe400078e00ff */
[----:B-1----:R-:W-:Y:S01]  /*fa70*/  FADD.FTZ R14, R2, R9 ;  /* 0x00000009020e7221 */ /* 0x002fe20000010000 */
[----:B------:R-:W-:Y:S01]  /*fa80*/  FSETP.NE.FTZ.AND P0, PT, R13, RZ, PT ;  /* 0x000000ff0d00720b */ /* 0x000fe20003f15000 */
[----:B------:R-:W-:Y:S02]  /*fa90*/  @!P1 VIADD R5, R5, 0x36860 ;  /* 0x0003686005059836 */ /* 0x000fe40000000000 */
[----:B------:R-:W-:Y:S01]  /*faa0*/  IMAD.MOV.U32 R2, RZ, RZ, -0x800000 ;  /* 0xff800000ff027424 */ /* 0x000fe200078e00ff */
[----:B------:R-:W-:-:S02]  /*fab0*/  FSETP.NE.FTZ.AND P2, PT, R14, RZ, PT ;  /* 0x000000ff0e00720b */ /* 0x000fc40003f55000 */
[----:B------:R-:W-:-:S07]  /*fac0*/  @!P1 PRMT R5, RZ, 0x654, R5 ;  /* 0x00000654ff059816 */ /* 0x000fce0000000005 */
        /* <DEDUP_REMOVED lines=140> */
.L_x_2478:
[----:B------:R-:W0:Y:S01]  /*10390*/  S2R R4, SR_CgaCtaId ;  /* 0x0000000000047919 */ /* 0x000e220000008800 */
[----:B------:R-:W-:Y:S01]  /*103a0*/  MOV R17, 0x400 ;  /* 0x0000040000117802 */ /* 0x000fe20000000f00 */
[----:B------:R-:W-:Y:S01]  /*103b0*/  BSSY B0, `(.L_x_2509) ;  /* 0x000028d000007945 */ /* 0x000fe20003800000 */
[----:B------:R-:W-:Y:S02]  /*103c0*/  BAR.SYNC.DEFER_BLOCKING 0x5, 0x180 ;  /* 0x0146000000007b1d */ /* 0x000fe40000010000 */
[----:B0-----:R-:W-:-:S05]  /*103d0*/  LEA R17, R4, R17, 0x18 ;  /* 0x0000001104117211 */ /* 0x001fca00078ec0ff */
[----:B------:R-:W0:Y:S02]  /*103e0*/  LDS.128 R36, [R17+0x368d0] ;  /* 0x0368d00011247984 */ /* 0x000e240000000c00 */
[----:B0-----:R-:W-:Y:S02]  /*103f0*/  R2UR UR5, R37 ;  /* 0x00000000250572ca */ /* 0x001fe400000e0000 */
        /* <DEDUP_REMOVED lines=12> */
[----:B------:R-:W-:Y:S02]  /*104c0*/  R2UR UR4, R207 ;  /* 0x00000000cf0472ca */ /* 0x000fe400000e0000 */
[----:B------:R-:W-:-:S02]  /*104d0*/  F2FP.BF16.F32.PACK_AB R98, R101, R100 ;  /* 0x000000646562723e */ /* 0x000fc400000010ff */
[----:B------:R-:W-:Y:S02]  /*104e0*/  F2FP.BF16.F32.PACK_AB R99, R42, R99 ;  /* 0x000000632a63723e */ /* 0x000fe400000010ff */
[----:B------:R-:W-:Y:S02]  /*104f0*/  F2FP.BF16.F32.PACK_AB R105, R107, R106 ;  /* 0x0000006a6b69723e */ /* 0x000fe400000010ff */
[----:B------:R-:W-:Y:S02]  /*10500*/  F2FP.BF16.F32.PACK_AB R112, R113, R112 ;  /* 0x000000707170723e */ /* 0x000fe400000010ff */
[----:B------:R-:W-:Y:S02]  /*10510*/  F2FP.BF16.F32.PACK_AB R106, R109, R108 ;  /* 0x0000006c6d6a723e */ /* 0x000fe400000010ff */
[----:B------:R-:W-:Y:S01]  /*10520*/  F2FP.BF16.F32.PACK_AB R107, R111, R110 ;  /* 0x0000006e6f6b723e */ /* 0x000fe200000010ff */
[----:B------:R-:W-:Y:S01]  /*10530*/  USHF.L.U32 UR10, UR4, 0x2, URZ ;  /* 0x00000002040a7899 */ /* 0x000fe2000800063f */
[----:B------:R-:W-:-:S02]  /*10540*/  F2FP.BF16.F32.PACK_AB R113, R115, R114 ;  /* 0x000000727371723e */ /* 0x000fc400000010ff */
[----:B------:R-:W-:Y:S02]  /*10550*/  F2FP.BF16.F32.PACK_AB R114, R117, R116 ;  /* 0x000000747572723e */ /* 0x000fe400000010ff */
[----:B------:R-:W-:Y:S02]  /*10560*/  F2FP.BF16.F32.PACK_AB R115, R119, R118 ;  /* 0x000000767773723e */ /* 0x000fe400000010ff */
[----:B------:R-:W-:Y:S02]  /*10570*/  R2UR UR7, R210 ;  /* 0x00000000d20772ca */ /* 0x000fe400000e0000 */
[----:B------:R-:W-:Y:S02]  /*10580*/  MOV R20, R17 ;  /* 0x0000001100147202 */ /* 0x000fe40000000f00 */
[----:B0-----:R-:W-:-:S03]  /*10590*/  MOV R21, R4 ;  /* 0x0000000400157202 */ /* 0x001fc60000000f00 */
[----:B------:R-:W-:-:S03]  /*105a0*/  IMAD.WIDE R4, R215, 0x2, R20 ;  /* 0x00000002d7047825 */ /* 0x000fc600078e0214 */
[----:B------:R-:W-:-:S03]  /*105b0*/  IADD3 R141, P0, R4, 0x4020, RZ ;  /* 0x00004020048d7810 */ /* 0x000fc60007f1e0ff */
[----:B------:R-:W-:Y:S01]  /*105c0*/  USHF.L.U64.HI UR11, UR4, 0x2, UR7 ;  /* 0x00000002040b7899 */ /* 0x000fe20008010207 */
[C---:B------:R-:W-:Y:S01]  /*105d0*/  LOP3.LUT R29, R4.reuse, 0x380, RZ, 0xc0, !PT ;  /* 0x00000380041d7812 */ /* 0x040fe200078ec0ff */
[----:B------:R-:W-:Y:S01]  /*105e0*/  UIADD3 UR4, UP1, UR10, UR8, URZ ;  /* 0x000000080a047290 */ /* 0x000fe2000ff3e03f */
[C---:B------:R-:W-:Y:S01]  /*105f0*/  IADD3 R103, P2, R4.reuse, 0x20, RZ ;  /* 0x0000002004677810 */ /* 0x040fe20007f5e0ff */
[--C-:B------:R-:W-:Y:S01]  /*10600*/  IMAD.X R25, RZ, RZ, R5.reuse, P0 ;  /* 0x000000ffff197224 */ /* 0x100fe200000e0605 */
[C---:B------:R-:W-:Y:S01]  /*10610*/  IADD3 R135, P1, R4.reuse, 0x40, RZ ;  /* 0x0000004004877810 */ /* 0x040fe20007f3e0ff */
[----:B------:R-:W-:Y:S01]  /*10620*/  UIADD3.X UR7, UR11, UR9, URZ, UP1, !UPT ;  /* 0x000000090b077290 */ /* 0x000fe20008ffe43f */
[C---:B------:R-:W-:Y:S01]  /*10630*/  IADD3 R137, P6, R4.reuse, 0x60, RZ ;  /* 0x0000006004897810 */ /* 0x040fe20007fde0ff */
[--C-:B------:R-:W-:Y:S01]  /*10640*/  IMAD.X R9, RZ, RZ, R5.reuse, P2 ;  /* 0x000000ffff097224 */ /* 0x100fe200010e0605 */
[C---:B------:R-:W-:Y:S01]  /*10650*/  IADD3 R139, P5, R4.reuse, 0x4000, RZ ;  /* 0x00004000048b7810 */ /* 0x040fe20007fbe0ff */
[--C-:B------:R-:W-:Y:S01]  /*10660*/  IMAD.X R11, RZ, RZ, R5.reuse, P1 ;  /* 0x000000ffff0b7224 */ /* 0x100fe200008e0605 */
[----:B------:R-:W-:Y:S01]  /*10670*/  LOP3.LUT R18, R141, 0x380, RZ, 0xc0, !PT ;  /* 0x000003808d127812 */ /* 0x000fe200078ec0ff */
[--C-:B------:R-:W-:Y:S01]  /*10680*/  IMAD.X R13, RZ, RZ, R5.reuse, P6 ;  /* 0x000000ffff0d7224 */ /* 0x100fe200030e0605 */
[----:B------:R-:W-:Y:S01]  /*10690*/  SHF.R.U64 R29, R29, 0x3, RZ ;  /* 0x000000031d1d7819 */ /* 0x000fe200000012ff */
[----:B------:R-:W-:Y:S01]  /*106a0*/  IMAD.X R15, RZ, RZ, R5, P5 ;  /* 0x000000ffff0f7224 */ /* 0x000fe200028e0605 */
[C---:B------:R-:W-:Y:S01]  /*106b0*/  IADD3 R143, P4, R4.reuse, 0x4040, RZ ;  /* 0x00004040048f7810 */ /* 0x040fe20007f9e0ff */
[----:B------:R-:W-:Y:S01]  /*106c0*/  ULDC.64 UR8, c[0x0][0xc08] ;  /* 0x0003020000087ab9 */ /* 0x000fe20000000a00 */
[----:B------:R-:W-:-:S02]  /*106d0*/  IADD3 R145, P3, R4, 0x4060, RZ ;  /* 0x0000406004917810 */ /* 0x000fc40007f7e0ff */
        /* <DEDUP_REMOVED lines=14> */
[----:B------:R-:W-:Y:S02]  /*107c0*/  LOP3.LUT R12, R137, 0x380, RZ, 0xc0, !PT ;  /* 0x00000380890c7812 */ /* 0x000fe400078ec0ff */
[----:B------:R-:W-:Y:S02]  /*107d0*/  LOP3.LUT R14, R139, 0x380, RZ, 0xc0, !PT ;  /* 0x000003808b0e7812 */ /* 0x000fe400078ec0ff */
[----:B------:R-:W-:Y:S02]  /*107e0*/  LOP3.LUT R26, R143, 0x380, RZ, 0xc0, !PT ;  /* 0x000003808f1a7812 */ /* 0x000fe400078ec0ff */
[----:B------:R-:W-:Y:S02]  /*107f0*/  LOP3.LUT R30, R145, 0x380, RZ, 0xc0, !PT ;  /* 0x00000380911e7812 */ /* 0x000fe400078ec0ff */
[----:B------:R-:W-:-:S02]  /*10800*/  LOP3.LUT R24, R18, R141, RZ, 0x3c, !PT ;  /* 0x0000008d12187212 */ /* 0x000fc400078e3cff */
[----:B------:R-:W-:Y:S02]  /*10810*/  LOP3.LUT R38, R153, 0x380, RZ, 0xc0, !PT ;  /* 0x0000038099267812 */ /* 0x000fe400078ec0ff */
[----:B------:R-:W-:Y:S02]  /*10820*/  SHF.R.U64 R8, R8, 0x3, RZ ;  /* 0x0000000308087819 */ /* 0x000fe400000012ff */
[----:B------:R-:W-:Y:S02]  /*10830*/  SHF.R.U64 R10, R10, 0x3, RZ ;  /* 0x000000030a0a7819 */ /* 0x000fe400000012ff */
[----:B------:R-:W-:Y:S02]  /*10840*/  LOP3.LUT R32, R147, 0x380, RZ, 0xc0, !PT ;  /* 0x0000038093207812 */ /* 0x000fe400078ec0ff */
[----:B------:R-:W-:Y:S02]  /*10850*/  MOV R18, R4 ;  /* 0x0000000400127202 */ /* 0x000fe40000000f00 */
[----:B------:R-:W-:-:S02]  /*10860*/  LOP3.LUT R34, R149, 0x380, RZ, 0xc0, !PT ;  /* 0x0000038095227812 */ /* 0x000fc400078ec0ff */
[----:B------:R-:W-:Y:S02]  /*10870*/  SHF.R.U64 R12, R12, 0x3, RZ ;  /* 0x000000030c0c7819 */ /* 0x000fe400000012ff */
[----:B------:R-:W-:Y:S02]  /*10880*/  SHF.R.U64 R14, R14, 0x3, RZ ;  /* 0x000000030e0e7819 */ /* 0x000fe400000012ff */
[----:B------:R-:W-:Y:S02]  /*10890*/  F2FP.BF16.F32.PACK_AB R4, R124, R7 ;  /* 0x000000077c04723e */ /* 0x000fe400000010ff */
[----:B------:R-:W-:Y:S02]  /*108a0*/  SHF.R.U64 R26, R26, 0x3, RZ ;  /* 0x000000031a1a7819 */ /* 0x000fe400000012ff */
[----:B------:R-:W-:Y:S02]  /*108b0*/  F2FP.BF16.F32.PACK_AB R5, R133, R132 ;  /* 0x000000848505723e */ /* 0x000fe400000010ff */
[----:B------:R-:W-:Y:S01]  /*108c0*/  F2FP.BF16.F32.PACK_AB R7, R131, R28 ;  /* 0x0000001c8307723e */ /* 0x000fe200000010ff */
[----:B------:R-:W-:Y:S01]  /*108d0*/  BAR.SYNC.DEFER_BLOCKING 0x1, 0x100 ;  /* 0x0044000000007b1d */ /* 0x000fe20000010000 */
[----:B------:R-:W-:-:S02]  /*108e0*/  SHF.R.U64 R30, R30, 0x3, RZ ;  /* 0x000000031e1e7819 */ /* 0x000fc400000012ff */
[----:B------:R-:W-:Y:S02]  /*108f0*/  SHF.R.U64 R38, R38, 0x3, RZ ;  /* 0x0000000326267819 */ /* 0x000fe400000012ff */
[----:B------:R-:W-:Y:S02]  /*10900*/  LOP3.LUT R8, R8, R103, RZ, 0x3c, !PT ;  /* 0x0000006708087212 */ /* 0x000fe400078e3cff */
[----:B------:R-:W-:Y:S02]  /*10910*/  LOP3.LUT R10, R10, R135, RZ, 0x3c, !PT ;  /* 0x000000870a0a7212 */ /* 0x000fe400078e3cff */
[----:B------:R-:W-:Y:S02]  /*10920*/  SHF.R.U64 R32, R32, 0x3, RZ ;  /* 0x0000000320207819 */ /* 0x000fe400000012ff */
[----:B------:R-:W-:Y:S02]  /*10930*/  SHF.R.U64 R34, R34, 0x3, RZ ;  /* 0x0000000322227819 */ /* 0x000fe400000012ff */
[----:B------:R-:W-:-:S02]  /*10940*/  LOP3.LUT R12, R12, R137, RZ, 0x3c, !PT ;  /* 0x000000890c0c7212 */ /* 0x000fc400078e3cff */
[----:B------:R-:W-:Y:S02]  /*10950*/  LOP3.LUT R14, R14, R139, RZ, 0x3c, !PT ;  /* 0x0000008b0e0e7212 */ /* 0x000fe400078e3cff */
[----:B------:R-:W-:Y:S02]  /*10960*/  LOP3.LUT R36, R151, 0x380, RZ, 0xc0, !PT ;  /* 0x0000038097247812 */ /* 0x000fe400078ec0ff */
[----:B------:R-:W-:Y:S02]  /*10970*/  LOP3.LUT R26, R26, R143, RZ, 0x3c, !PT ;  /* 0x0000008f1a1a7212 */ /* 0x000fe400078e3cff */
[----:B------:R-:W-:Y:S02]  /*10980*/  LOP3.LUT R30, R30, R145, RZ, 0x3c, !PT ;  /* 0x000000911e1e7212 */ /* 0x000fe400078e3cff */
[----:B------:R-:W-:Y:S01]  /*10990*/  LOP3.LUT R28, R38, R153, RZ, 0x3c, !PT ;  /* 0x00000099261c7212 */ /* 0x000fe200078e3cff */
[----:B------:R0:W-:Y:S01]  /*109a0*/  STSM.16.M88.4 [R18], R4 ;  /* 0x0000000412007844 */ /* 0x0001e20000000200 */
[----:B------:R-:W-:-:S02]  /*109b0*/  LOP3.LUT R32, R32, R147, RZ, 0x3c, !PT ;  /* 0x0000009320207212 */ /* 0x000fc400078e3cff */
[----:B------:R-:W-:Y:S02]  /*109c0*/  LOP3.LUT R34, R34, R149, RZ, 0x3c, !PT ;  /* 0x0000009522227212 */ /* 0x000fe400078e3cff */
[----:B------:R-:W-:Y:S02]  /*109d0*/  MOV R134, R8 ;  /* 0x0000000800867202 */ /* 0x000fe40000000f00 */
[----:B------:R-:W-:Y:S02]  /*109e0*/  MOV R133, R10 ;  /* 0x0000000a00857202 */ /* 0x000fe40000000f00 */
[----:B------:R-:W-:Y:S02]  /*109f0*/  SHF.R.U64 R36, R36, 0x3, RZ ;  /* 0x0000000324247819 */ /* 0x000fe400000012ff */
[----:B------:R-:W-:Y:S02]  /*10a00*/  MOV R132, R12 ;  /* 0x0000000c00847202 */ /* 0x000fe40000000f00 */
[----:B------:R-:W-:-:S02]  /*10a10*/  MOV R131, R14 ;  /* 0x0000000e00837202 */ /* 0x000fc40000000f00 */
[----:B------:R-:W-:Y:S02]  /*10a20*/  F2FP.BF16.F32.PACK_AB R8, R41, R40 ;  /* 0x000000282908723e */ /* 0x000fe400000010ff */
[----:B0-----:R-:W-:Y:S02]  /*10a30*/  F2FP.BF16.F32.PACK_AB R4, R121, R120 ;  /* 0x000000787904723e */ /* 0x001fe400000010ff */
[----:B------:R-:W-:Y:S02]  /*10a40*/  F2FP.BF16.F32.PACK_AB R5, R130, R127 ;  /* 0x0000007f8205723e */ /* 0x000fe400000010ff */
[----:B------:R-:W-:Y:S02]  /*10a50*/  F2FP.BF16.F32.PACK_AB R6, R122, R3 ;  /* 0x000000037a06723e */ /* 0x000fe400000010ff */
[----:B------:R-:W-:Y:S02]  /*10a60*/  F2FP.BF16.F32.PACK_AB R7, R129, R126 ;  /* 0x0000007e8107723e */ /* 0x000fe400000010ff */
[----:B------:R-:W-:-:S02]  /*10a70*/  F2FP.BF16.F32.PACK_AB R9, R128, R125 ;  /* 0x0000007d8009723e */ /* 0x000fc400000010ff */
[----:B------:R-:W-:Y:S01]  /*10a80*/  F2FP.BF16.F32.PACK_AB R10, R45, R44 ;  /* 0x0000002c2d0a723e */ /* 0x000fe200000010ff */
[----:B------:R0:W-:Y:S01]  /*10a90*/  STSM.16.M88.4 [R134], R4 ;  /* 0x0000000486007844 */ /* 0x0001e20000000200 */
[----:B------:R-:W-:Y:S02]  /*10aa0*/  F2FP.BF16.F32.PACK_AB R11, R47, R46 ;  /* 0x0000002e2f0b723e */ /* 0x000fe400000010ff */
[----:B------:R-:W-:Y:S02]  /*10ab0*/  MOV R124, R24 ;  /* 0x00000018007c7202 */ /* 0x000fe40000000f00 */
[----:B------:R-:W-:Y:S01]  /*10ac0*/  MOV R123, R26 ;  /* 0x0000001a007b7202 */ /* 0x000fe20000000f00 */
[----:B------:R1:W-:Y:S01]  /*10ad0*/  STSM.16.M88.4 [R133], R8 ;  /* 0x0000000885007844 */ /* 0x0003e20000000200 */
[----:B------:R-:W-:Y:S02]  /*10ae0*/  F2FP.BF16.F32.PACK_AB R12, R49, R48 ;  /* 0x00000030310c723e */ /* 0x000fe400000010ff */
[----:B------:R-:W-:-:S02]  /*10af0*/  F2FP.BF16.F32.PACK_AB R13, R51, R50 ;  /* 0x00000032330d723e */ /* 0x000fc400000010ff */
[----:B------:R-:W-:Y:S02]  /*10b00*/  F2FP.BF16.F32.PACK_AB R14, R53, R52 ;  /* 0x00000034350e723e */ /* 0x000fe400000010ff */
[----:B------:R-:W-:Y:S02]  /*10b10*/  F2FP.BF16.F32.PACK_AB R15, R55, R54 ;  /* 0x00000036370f723e */ /* 0x000fe400000010ff */
[----:B------:R-:W-:Y:S02]  /*10b20*/  MOV R103, R30 ;  /* 0x0000001e00677202 */ /* 0x000fe40000000f00 */
[----:B------:R-:W-:Y:S01]  /*10b30*/  F2FP.BF16.F32.PACK_AB R24, R57, R56 ;  /* 0x000000383918723e */ /* 0x000fe200000010ff */
[----:B------:R-:W-:Y:S01]  /*10b40*/  STSM.16.M88.4 [R132], R12 ;  /* 0x0000000c84007844 */ /* 0x000fe20000000200 */
[----:B------:R-:W-:Y:S02]  /*10b50*/  F2FP.BF16.F32.PACK_AB R25, R59, R58 ;  /* 0x0000003a3b19723e */ /* 0x000fe400000010ff */
[----:B------:R-:W-:-:S02]  /*10b60*/  F2FP.BF16.F32.PACK_AB R26, R61, R60 ;  /* 0x0000003c3d1a723e */ /* 0x000fc400000010ff */
[----:B------:R-:W-:Y:S02]  /*10b70*/  F2FP.BF16.F32.PACK_AB R27, R63, R62 ;  /* 0x0000003e3f1b723e */ /* 0x000fe400000010ff */
[----:B------:R-:W-:Y:S02]  /*10b80*/  MOV R18, R28 ;  /* 0x0000001c00127202 */ /* 0x000fe40000000f00 */
[----:B------:R-:W-:Y:S01]  /*10b90*/  MOV R102, R32 ;  /* 0x0000002000667202 */ /* 0x000fe20000000f00 */
[----:B------:R-:W-:Y:S01]  /*10ba0*/  STSM.16.M88.4 [R131], R24 ;  /* 0x0000001883007844 */ /* 0x000fe20000000200 */
[----:B------:R-:W-:Y:S02]  /*10bb0*/  MOV R38, R34 ;  /* 0x0000002200267202 */ /* 0x000fe40000000f00 */
[----:B------:R-:W-:Y:S02]  /*10bc0*/  F2FP.BF16.F32.PACK_AB R28, R65, R64 ;  /* 0x00000040411c723e */ /* 0x000fe400000010ff */
[----:B------:R-:W-:Y:S01]  /*10bd0*/  F2FP.BF16.F32.PACK_AB R29, R67, R66 ;  /* 0x00000042431d723e */ /* 0x000fe200000010ff */
[----:B------:R-:W2:Y:S01]  /*10be0*/  LDC R64, c[0x0][0xbe8] ;  /* 0x0002fa00ff407b82 */ /* 0x000ea20000000800 */
[----:B------:R-:W-:-:S02]  /*10bf0*/  F2FP.BF16.F32.PACK_AB R30, R69, R68 ;  /* 0x00000044451e723e */ /* 0x000fc400000010ff */
[----:B------:R-:W-:Y:S02]  /*10c00*/  F2FP.BF16.F32.PACK_AB R31, R71, R70 ;  /* 0x00000046471f723e */ /* 0x000fe400000010ff */
[----:B------:R-:W-:Y:S02]  /*10c10*/  LOP3.LUT R36, R36, R151, RZ, 0x3c, !PT ;  /* 0x0000009724247212 */ /* 0x000fe400078e3cff */
[----:B------:R-:W-:Y:S01]  /*10c20*/  F2FP.BF16.F32.PACK_AB R32, R73, R72 ;  /* 0x000000484920723e */ /* 0x000fe200000010ff */
[----:B------:R-:W-:Y:S01]  /*10c30*/  STSM.16.M88.4 [R124], R28 ;  /* 0x0000001c7c007844 */ /* 0x000fe20000000200 */
[----:B------:R-:W-:Y:S02]  /*10c40*/  F2FP.BF16.F32.PACK_AB R33, R75, R74 ;  /* 0x0000004a4b21723e */ /* 0x000fe400000010ff */
[----:B------:R-:W-:Y:S02]  /*10c50*/  F2FP.BF16.F32.PACK_AB R34, R77, R76 ;  /* 0x0000004c4d22723e */ /* 0x000fe400000010ff */
[----:B------:R-:W-:-:S02]  /*10c60*/  F2FP.BF16.F32.PACK_AB R35, R79, R78 ;  /* 0x0000004e4f23723e */ /* 0x000fc400000010ff */
[----:B0-----:R-:W-:Y:S02]  /*10c70*/  F2FP.BF16.F32.PACK_AB R4, R81, R80 ;  /* 0x000000505104723e */ /* 0x001fe400000010ff */
[----:B------:R-:W-:Y:S01]  /*10c80*/  F2FP.BF16.F32.PACK_AB R5, R83, R82 ;  /* 0x000000525305723e */ /* 0x000fe200000010ff */
[----:B------:R-:W-:Y:S01]  /*10c90*/  STSM.16.M88.4 [R123], R32 ;  /* 0x000000207b007844 */ /* 0x000fe20000000200 */
[----:B------:R-:W-:Y:S02]  /*10ca0*/  F2FP.BF16.F32.PACK_AB R6, R85, R84 ;  /* 0x000000545506723e */ /* 0x000fe400000010ff */
[----:B------:R-:W-:Y:S02]  /*10cb0*/  F2FP.BF16.F32.PACK_AB R7, R87, R86 ;  /* 0x000000565707723e */ /* 0x000fe400000010ff */
[----:B-1----:R-:W-:Y:S02]  /*10cc0*/  F2FP.BF16.F32.PACK_AB R8, R89, R88 ;  /* 0x000000585908723e */ /* 0x002fe400000010ff */
[----:B------:R-:W-:Y:S01]  /*10cd0*/  F2FP.BF16.F32.PACK_AB R9, R91, R90 ;  /* 0x0000005a5b09723e */ /* 0x000fe200000010ff */
[----:B------:R0:W-:Y:S01]  /*10ce0*/  STSM.16.M88.4 [R103], R4 ;  /* 0x0000000467007844 */ /* 0x0001e20000000200 */
[----:B------:R-:W-:-:S02]  /*10cf0*/  F2FP.BF16.F32.PACK_AB R10, R93, R92 ;  /* 0x0000005c5d0a723e */ /* 0x000fc400000010ff */
[----:B------:R-:W-:Y:S02]  /*10d00*/  F2FP.BF16.F32.PACK_AB R11, R95, R94 ;  /* 0x0000005e5f0b723e */ /* 0x000fe400000010ff */
[----:B------:R-:W-:Y:S02]  /*10d10*/  MOV R36, R36 ;  /* 0x0000002400247202 */ /* 0x000fe40000000f00 */
[----:B------:R-:W-:Y:S01]  /*10d20*/  PLOP3.LUT P0, PT, PT, PT, UP0, 0x80, 0x0 ;  /* 0x000000000000781c */ /* 0x000fe20003f0f008 */
[----:B------:R1:W-:Y:S04]  /*10d30*/  STSM.16.M88.4 [R102], R8 ;  /* 0x0000000866007844 */ /* 0x0003e80000000200 */
[----:B------:R3:W-:Y:S04]  /*10d40*/  STSM.16.M88.4 [R38], R96 ;  /* 0x0000006026007844 */ /* 0x0007e80000000200 */
[----:B------:R3:W-:Y:S01]  /*10d50*/  STSM.16.M88.4 [R36], R104 ;  /* 0x0000006824007844 */ /* 0x0007e20000000200 */
[----:B0-----:R-:W-:-:S02]  /*10d60*/  IMAD.U32 R4, RZ, RZ, UR4 ;  /* 0x00000004ff047e24 */ /* 0x001fc4000f8e00ff */
[----:B------:R-:W-:Y:S01]  /*10d70*/  IMAD.U32 R5, RZ, RZ, UR7 ;  /* 0x00000007ff057e24 */ /* 0x000fe2000f8e00ff */
[----:B------:R3:W-:Y:S01]  /*10d80*/  STSM.16.M88.4 [R18], R112 ;  /* 0x0000007012007844 */ /* 0x0007e20000000200 */
[----:B------:R-:W-:Y:S06]  /*10d90*/  BAR.SYNC.DEFER_BLOCKING 0x1, 0x100 ;  /* 0x0044000000007b1d */ /* 0x000fec0000010000 */
[----:B------:R-:W4:Y:S01]  /*10da0*/  @P0 LDG.E R3, desc[UR12][R4.64] ;  /* 0x0000000c04030981 */ /* 0x000f22000c1e1900 */
[----:B--2---:R-:W-:Y:S01]  /*10db0*/  ISETP.NE.AND P1, PT, R64, 0x1, PT ;  /* 0x000000014000780c */ /* 0x004fe20003f25270 */
[----:B------:R-:W-:Y:S01]  /*10dc0*/  UISETP.NE.U32.AND UP1, UPT, UR8, URZ, UPT ;  /* 0x0000003f0800728c */ /* 0x000fe2000bf25070 */
[----:B------:R-:W-:Y:S01]  /*10dd0*/  ULDC UR7, c[0x0][0xa88] ;  /* 0x0002a20000077ab9 */ /* 0x000fe20000000800 */
[----:B------:R-:W-:-:S02]  /*10de0*/  UMOV UR4, URZ ;  /* 0x0000003f00047c82 */ /* 0x000fc40008000000 */
[----:B------:R-:W-:-:S06]  /*10df0*/  UISETP.NE.AND.EX UP1, UPT, UR9, URZ, UPT, UP1 ;  /* 0x0000003f0900728c */ /* 0x000fcc000bf25310 */
[----:B------:R-:W-:Y:S02]  /*10e00*/  PLOP3.LUT P2, PT, PT, PT, UP1, 0x80, 0x0 ;  /* 0x000000000000781c */ /* 0x000fe40003f4f018 */
[----:B------:R-:W0:Y:S03]  /*10e10*/  @P1 LDC R6, c[0x0][0xbec] ;  /* 0x0002fb00ff061b82 */ /* 0x000e260000000800 */
[----:B------:R-:W-:-:S04]  /*10e20*/  @UP1 UIADD3 UR8, UP2, UR10, UR8, URZ ;  /* 0x000000080a081290 */ /* 0x000fc8000ff5e03f */
[----:B------:R-:W-:Y:S01]  /*10e30*/  @UP1 UIADD3.X UR9, UR11, UR9, URZ, UP2, !UPT ;  /* 0x000000090b091290 */ /* 0x000fe200097fe43f */
[----:B-1----:R-:W1:Y:S01]  /*10e40*/  @P1 LDC R8, c[0x0][0xbf0] ;  /* 0x0002fc00ff081b82 */ /* 0x002e620000000800 */
[----:B------:R-:W-:-:S04]  /*10e50*/  IMAD.U32 R10, RZ, RZ, UR8 ;  /* 0x00000008ff0a7e24 */ /* 0x000fc8000f8e00ff */
[----:B------:R-:W-:Y:S01]  /*10e60*/  IMAD.U32 R11, RZ, RZ, UR9 ;  /* 0x00000009ff0b7e24 */ /* 0x000fe2000f8e00ff */
[----:B----4-:R-:W-:Y:S01]  /*10e70*/  @P0 R2UR UR4, R3 ;  /* 0x00000000030402ca */ /* 0x010fe200000e0000 */
        /* <DEDUP_REMOVED lines=8> */
.L_x_2511:
[----:B------:R-:W-:Y:S01]  /*10f00*/  R2UR UR18, R208 ;  /* 0x00000000d01272ca */ /* 0x000fe200000e0000 */
[----:B------:R-:W-:Y:S01]  /*10f10*/  ULDC.64 UR12, c[0x0][0xb90] ;  /* 0x0002e400000c7ab9 */ /* 0x000fe20000000a00 */
[----:B------:R-:W-:Y:S01]  /*10f20*/  R2UR UR17, R19 ;  /* 0x00000000131172ca */ /* 0x000fe200000e0000 */
[----:B------:R-:W-:Y:S01]  /*10f30*/  USHF.R.S32.HI UR11, URZ, 0x1f, UR4 ;  /* 0x0000001f3f0b7899 */ /* 0x000fe20008011404 */
[----:B------:R-:W-:Y:S01]  /*10f40*/  R2UR UR16, R210 ;  /* 0x00000000d21072ca */ /* 0x000fe200000e0000 */
[----:B------:R-:W-:Y:S01]  /*10f50*/  UMOV UR10, UR4 ;  /* 0x00000004000a7c82 */ /* 0x000fe20008000000 */
[----:B------:R-:W-:Y:S01]  /*10f60*/  R2UR UR15, R207 ;  /* 0x00000000cf0f72ca */ /* 0x000fe200000e0000 */
[----:B-----5:R-:W-:Y:S01]  /*10f70*/  IMAD R65, R3, R64, RZ ;  /* 0x0000004003417224 */ /* 0x020fe200078e02ff */
[----:B------:R-:W-:-:S05]  /*10f80*/  ULDC.64 UR20, c[0x0][0x208] ;  /* 0x0000820000147ab9 */ /* 0x000fca0000000a00 */
[----:B------:R-:W-:Y:S02]  /*10f90*/  USHF.R.S32.HI UR14, URZ, 0x1f, UR18 ;  /* 0x0000001f3f0e7899 */ /* 0x000fe40008011412 */
[----:B------:R-:W-:Y:S01]  /*10fa0*/  VIADD R9, R23, UR17 ;  /* 0x0000001117097c36 */ /* 0x000fe20008000000 */
[----:B------:R-:W-:Y:S01]  /*10fb0*/  UIMAD.WIDE.U32 UR8, UR18, UR12, UR10 ;  /* 0x0000000c120872a5 */ /* 0x000fe2000f8e000a */
[----:B------:R-:W-:Y:S01]  /*10fc0*/  VIADD R26, R214, UR17 ;  /* 0x00000011d61a7c36 */ /* 0x000fe20008000000 */
[----:B------:R-:W-:Y:S01]  /*10fd0*/  UIMAD UR7, UR14, UR12, URZ ;  /* 0x0000000c0e0772a4 */ /* 0x000fe2000f8e023f */
[----:B------:R-:W-:Y:S01]  /*10fe0*/  @P1 IMAD.HI.U32 R5, R9, R6, RZ ;  /* 0x0000000609051227 */ /* 0x000fe200078e00ff */
[----:B------:R-:W-:Y:S02]  /*10ff0*/  USEL UR16, UR16, URZ, !UP0 ;  /* 0x0000003f10107287 */ /* 0x000fe4000c000000 */
[----:B------:R-:W-:Y:S01]  /*11000*/  UIMAD UR7, UR18, UR13, UR7 ;  /* 0x0000000d120772a4 */ /* 0x000fe2000f8e0207 */
[----:B------:R-:W-:Y:S01]  /*11010*/  IMAD.MOV.U32 R4, RZ, RZ, R9 ;  /* 0x000000ffff047224 */ /* 0x000fe200078e0009 */
[----:B------:R-:W-:Y:S01]  /*11020*/  @P1 SHF.R.U32.HI R4, RZ, R8, R5 ;  /* 0x00000008ff041219 */ /* 0x000fe20000011605 */
[----:B------:R-:W-:Y:S01]  /*11030*/  ULDC.64 UR12, c[0x0][0xb98] ;  /* 0x0002e600000c7ab9 */ /* 0x000fe20000000a00 */
[----:B------:R-:W-:Y:S01]  /*11040*/  UIADD3 UR9, UR9, UR7, URZ ;  /* 0x0000000709097290 */ /* 0x000fe2000fffe03f */
[----:B------:R-:W-:Y:S01]  /*11050*/  IMAD R5, R209, 0x40, R16 ;  /* 0x00000040d1057824 */ /* 0x000fe200078e0210 */
[----:B------:R-:W-:Y:S01]  /*11060*/  USEL UR15, UR15, URZ, !UP0 ;  /* 0x0000003f0f0f7287 */ /* 0x000fe2000c000000 */
[----:B------:R-:W-:Y:S01]  /*11070*/  IMAD.MOV R7, RZ, RZ, -R4 ;  /* 0x000000ffff077224 */ /* 0x000fe200078e0a04 */
[----:B------:R-:W-:Y:S01]  /*11080*/  UIMAD UR7, UR16, UR12, URZ ;  /* 0x0000000c100772a4 */ /* 0x000fe2000f8e023f */
[----:B------:R-:W-:Y:S01]  /*11090*/  IMAD.WIDE R20, R5, 0x2, R20 ;  /* 0x0000000205147825 */ /* 0x000fe200078e0214 */
[----:B------:R-:W-:Y:S01]  /*110a0*/  UIMAD.WIDE.U32 UR8, UR15, UR12, UR8 ;  /* 0x0000000c0f0872a5 */ /* 0x000fe2000f8e0008 */
[----:B------:R-:W-:Y:S01]  /*110b0*/  SHF.R.S32.HI R5, RZ, 0x1f, R4 ;  /* 0x0000001fff057819 */ /* 0x000fe20000011404 */
[----:B------:R-:W-:Y:S01]  /*110c0*/  UIMAD UR7, UR15, UR13, UR7 ;  /* 0x0000000d0f0772a4 */ /* 0x000fe2000f8e0207 */
[----:B------:R-:W-:Y:S01]  /*110d0*/  IMAD R7, R64, R7, R9 ;  /* 0x0000000740077224 */ /* 0x000fe200078e0209 */
[----:B------:R-:W-:Y:S01]  /*110e0*/  IADD3 R13, P2, R20, 0x1000, RZ ;  /* 0x00001000140d7810 */ /* 0x000fe20007f5e0ff */
[----:B------:R-:W-:Y:S01]  /*110f0*/  ULDC.64 UR12, c[0x0][0xaa0] ;  /* 0x0002a800000c7ab9 */ /* 0x000fe20000000a00 */
[----:B------:R-:W-:-:S02]  /*11100*/  IADD3 R4, P0, R4, UR8, RZ ;  /* 0x0000000804047c10 */ /* 0x000fc4000ff1e0ff */
[----:B------:R-:W-:Y:S01]  /*11110*/  IMAD.U32 R8, RZ, RZ, UR7 ;  /* 0x00000007ff087e24 */ /* 0x000fe2000f8e00ff */
[----:B------:R-:W-:Y:S02]  /*11120*/  SHF.R.S32.HI R6, RZ, 0x1f, R7 ;  /* 0x0000001fff067819 */ /* 0x000fe40000011407 */
[----:B------:R-:W-:Y:S02]  /*11130*/  LOP3.LUT R12, R13, 0x380, RZ, 0xc0, !PT ;  /* 0x000003800d0c7812 */ /* 0x000fe400078ec0ff */
[----:B------:R-:W-:Y:S01]  /*11140*/  IADD3.X R5, R5, UR9, R8, P0, !PT ;  /* 0x0000000905057c10 */ /* 0x000fe200087fe408 */
[----:B------:R-:W-:Y:S01]  /*11150*/  ULDC.64 UR8, c[0x0][0xb88] ;  /* 0x0002e20000087ab9 */ /* 0x000fe20000000a00 */
[----:B------:R-:W-:Y:S01]  /*11160*/  SHF.R.U64 R12, R12, 0x3, RZ ;  /* 0x000000030c0c7819 */ /* 0x000fe200000012ff */
[----:B------:R-:W-:Y:S01]  /*11170*/  IMAD R6, R6, UR8, RZ ;  /* 0x0000000806067c24 */ /* 0x000fe2000f8e02ff */
[----:B------:R-:W-:Y:S01]  /*11180*/  IADD3 R33, P3, R20, 0x6000, RZ ;  /* 0x0000600014217810 */ /* 0x000fe20007f7e0ff */
[----:B------:R-:W-:Y:S01]  /*11190*/  IMAD.WIDE.U32 R4, R7, UR8, R4 ;  /* 0x0000000807047c25 */ /* 0x000fe2000f8e0004 */
[----:B------:R-:W-:-:S02]  /*111a0*/  LOP3.LUT R12, R12, R13, RZ, 0x3c, !PT ;  /* 0x0000000d0c0c7212 */ /* 0x000fc400078e3cff */
[----:B------:R-:W-:Y:S01]  /*111b0*/  IADD3.X R13, RZ, R21, RZ, P2, !PT ;  /* 0x00000015ff0d7210 */ /* 0x000fe200017fe4ff */
[----:B---3--:R-:W-:Y:S01]  /*111c0*/  IMAD R11, R7, UR9, R6 ;  /* 0x00000009070b7c24 */ /* 0x008fe2000f8e0206 */
[----:B------:R-:W-:Y:S01]  /*111d0*/  ULDC.64 UR8, c[0x0][0xb50] ;  /* 0x0002d40000087ab9 */ /* 0x000fe20000000a00 */
[----:B------:R-:W-:Y:S01]  /*111e0*/  IADD3 R25, P2, R20, 0x7000, RZ ;  /* 0x0000700014197810 */ /* 0x000fe20007f5e0ff */
[----:B------:R-:W-:Y:S01]  /*111f0*/  VIADD R6, R26, 0x8 ;  /* 0x000000081a067836 */ /* 0x000fe20000000000 */
[----:B------:R-:W-:Y:S01]  /*11200*/  LOP3.LUT R32, R33, 0x380, RZ, 0xc0, !PT ;  /* 0x0000038021207812 */ /* 0x000fe200078ec0ff */
[----:B------:R-:W-:Y:S01]  /*11210*/  IMAD.IADD R5, R5, 0x1, R11 ;  /* 0x0000000105057824 */ /* 0x000fe200078e020b */
[----:B------:R-:W-:Y:S02]  /*11220*/  LEA R11, P0, R4, UR8, 0x2 ;  /* 0x00000008040b7c11 */ /* 0x000fe4000f8010ff */
[----:B------:R-:W-:Y:S02]  /*11230*/  IADD3 R9, P6, R20, 0x2000, RZ ;  /* 0x0000200014097810 */ /* 0x000fe40007fde0ff */
[----:B------:R-:W-:Y:S01]  /*11240*/  LEA.HI.X R14, R4, UR9, R5, 0x2, P0 ;  /* 0x00000009040e7c11 */ /* 0x000fe200080f1405 */
[----:B------:R-:W-:Y:S01]  /*11250*/  SHFL.IDX PT, R18, R11, RZ, 0x1c1f ;  /* 0x001c1fff0b127589 */ /* 0x000fe200000e0000 */
[----:B------:R-:W-:-:S02]  /*11260*/  IADD3 R45, P0, R20, 0x5000, RZ ;  /* 0x00005000142d7810 */ /* 0x000fc40007f1e0ff */
[C---:B------:R-:W-:Y:S01]  /*11270*/  IADD3 R5, P5, R20.reuse, 0x3000, RZ ;  /* 0x0000300014057810 */ /* 0x040fe20007fbe0ff */
[----:B------:R-:W0:Y:S01]  /*11280*/  SHFL.IDX PT, R19, R14, RZ, 0x1c1f ;  /* 0x001c1fff0e137589 */ /* 0x000e2200000e0000 */
[----:B------:R-:W-:Y:S02]  /*11290*/  LOP3.LUT R44, R45, 0x380, RZ, 0xc0, !PT ;  /* 0x000003802d2c7812 */ /* 0x000fe400078ec0ff */
[----:B------:R-:W-:Y:S01]  /*112a0*/  IADD3 R49, P4, R20, 0x4000, RZ ;  /* 0x0000400014317810 */ /* 0x000fe20007f9e0ff */
[----:B------:R-:W-:Y:S01]  /*112b0*/  SHFL.IDX PT, R36, R11, 0x1, 0x1c1f ;  /* 0x003c1f000b247f89 */ /* 0x000fe200000e0000 */
[----:B------:R-:W-:Y:S02]  /*112c0*/  SHF.R.U64 R44, R44, 0x3, RZ ;  /* 0x000000032c2c7819 */ /* 0x000fe400000012ff */
[----:B------:R-:W-:Y:S01]  /*112d0*/  LOP3.LUT R24, R25, 0x380, RZ, 0xc0, !PT ;  /* 0x0000038019187812 */ /* 0x000fe200078ec0ff */
[----:B------:R-:W1:Y:S01]  /*112e0*/  SHFL.IDX PT, R37, R14, 0x1, 0x1c1f ;  /* 0x003c1f000e257f89 */ /* 0x000e6200000e0000 */
[----:B------:R-:W-:-:S02]  /*112f0*/  SHF.R.U64 R32, R32, 0x3, RZ ;  /* 0x0000000320207819 */ /* 0x000fc400000012ff */
[----:B------:R-:W-:Y:S02]  /*11300*/  LOP3.LUT R8, R9, 0x380, RZ, 0xc0, !PT ;  /* 0x0000038009087812 */ /* 0x000fe400078ec0ff */
[----:B------:R-:W-:Y:S02]  /*11310*/  LOP3.LUT R4, R5, 0x380, RZ, 0xc0, !PT ;  /* 0x0000038005047812 */ /* 0x000fe400078ec0ff */
[----:B------:R-:W-:Y:S02]  /*11320*/  LOP3.LUT R48, R49, 0x380, RZ, 0xc0, !PT ;  /* 0x0000038031307812 */ /* 0x000fe400078ec0ff */
[----:B------:R-:W-:Y:S01]  /*11330*/  LOP3.LUT R44, R44, R45, RZ, 0x3c, !PT ;  /* 0x0000002d2c2c7212 */ /* 0x000fe200078e3cff */
[--C-:B------:R-:W-:Y:S01]  /*11340*/  IMAD.X R45, RZ, RZ, R21.reuse, P0 ;  /* 0x000000ffff2d7224 */ /* 0x100fe200000e0615 */
[----:B------:R-:W-:Y:S02]  /*11350*/  SHF.R.U64 R24, R24, 0x3, RZ ;  /* 0x0000000318187819 */ /* 0x000fe400000012ff */
[----:B------:R-:W-:Y:S01]  /*11360*/  LOP3.LUT R32, R32, R33, RZ, 0x3c, !PT ;  /* 0x0000002120207212 */ /* 0x000fe200078e3cff */
[----:B------:R-:W-:Y:S01]  /*11370*/  IMAD.X R33, RZ, RZ, R21, P3 ;  /* 0x000000ffff217224 */ /* 0x000fe200018e0615 */
[----:B------:R-:W-:-:S02]  /*11380*/  SHF.R.U64 R8, R8, 0x3, RZ ;  /* 0x0000000308087819 */ /* 0x000fc400000012ff */
[----:B------:R-:W-:Y:S02]  /*11390*/  SHF.R.U64 R4, R4, 0x3, RZ ;  /* 0x0000000304047819 */ /* 0x000fe400000012ff */
[----:B------:R-:W-:Y:S02]  /*113a0*/  SHF.R.U64 R48, R48, 0x3, RZ ;  /* 0x0000000330307819 */ /* 0x000fe400000012ff */
[----:B------:R-:W-:Y:S02]  /*113b0*/  LOP3.LUT P0, RZ, R212, 0x3, RZ, 0xc0, !PT ;  /* 0x00000003d4ff7812 */ /* 0x000fe4000780c0ff */
[----:B------:R-:W-:Y:S02]  /*113c0*/  IADD3 R10, P3, R20, 0xb000, RZ ;  /* 0x0000b000140a7810 */ /* 0x000fe40007f7e0ff */
        /* <DEDUP_REMOVED lines=8> */
[-C--:B------:R-:W-:Y:S01]  /*11450*/  ISETP.GE.OR P2, PT, R26, R65.reuse, P0 ;  /* 0x000000411a00720c */ /* 0x080fe20000746670 */
[----:B------:R-:W-:Y:S01]  /*11460*/  IMAD.X R41, RZ, RZ, R21, P3 ;  /* 0x000000ffff297224 */ /* 0x000fe200018e0615 */
[----:B------:R-:W-:-:S02]  /*11470*/  ISETP.GE.OR P0, PT, R6, R65, P0 ;  /* 0x000000410600720c */ /* 0x000fc40000706670 */
[----:B------:R-:W-:Y:S02]  /*11480*/  LOP3.LUT R3, R10, 0x380, RZ, 0xc0, !PT ;  /* 0x000003800a037812 */ /* 0x000fe400078ec0ff */
[C---:B------:R-:W-:Y:S02]  /*11490*/  IADD3 R61, P6, R20.reuse, 0x8000, RZ ;  /* 0x00008000143d7810 */ /* 0x040fe40007fde0ff */
[C---:B------:R-:W-:Y:S02]  /*114a0*/  IADD3 R57, P5, R20.reuse, 0x9000, RZ ;  /* 0x0000900014397810 */ /* 0x040fe40007fbe0ff */
[C---:B------:R-:W-:Y:S02]  /*114b0*/  IADD3 R53, P4, R20.reuse, 0xa000, RZ ;  /* 0x0000a00014357810 */ /* 0x040fe40007f9e0ff */
[----:B------:R-:W-:Y:S01]  /*114c0*/  LOP3.LUT R7, R20, 0x380, RZ, 0xc0, !PT ;  /* 0x0000038014077812 */ /* 0x000fe200078ec0ff */
[----:B0-----:R0:W-:Y:S01]  /*114d0*/  @!P2 ST.E desc[UR20][R18.64], R0 ;  /* 0x000000001200a985 */ /* 0x0011e2000c101914 */
[----:B------:R-:W-:-:S02]  /*114e0*/  SHF.R.U64 R3, R3, 0x3, RZ ;  /* 0x0000000303037819 */ /* 0x000fc400000012ff */
[----:B------:R-:W-:Y:S01]  /*114f0*/  LOP3.LUT R60, R61, 0x380, RZ, 0xc0, !PT ;  /* 0x000003803d3c7812 */ /* 0x000fe200078ec0ff */
[----:B-1----:R1:W-:Y:S01]  /*11500*/  @!P0 ST.E desc[UR20][R36.64], R2 ;  /* 0x0000000224008985 */ /* 0x0023e2000c101914 */
[----:B------:R-:W-:Y:S02]  /*11510*/  LOP3.LUT R56, R57, 0x380, RZ, 0xc0, !PT ;  /* 0x0000038039387812 */ /* 0x000fe400078ec0ff */
[----:B------:R-:W-:Y:S01]  /*11520*/  LOP3.LUT R52, R53, 0x380, RZ, 0xc0, !PT ;  /* 0x0000038035347812 */ /* 0x000fe200078ec0ff */
[----:B------:R-:W-:Y:S01]  /*11530*/  UIMAD UR7, UR11, UR12, URZ ;  /* 0x0000000c0b0772a4 */ /* 0x000fe2000f8e023f */
[----:B------:R-:W-:Y:S01]  /*11540*/  SHF.R.U64 R7, R7, 0x3, RZ ;  /* 0x0000000307077819 */ /* 0x000fe200000012ff */
[----:B------:R-:W-:Y:S01]  /*11550*/  UIMAD.WIDE.U32 UR8, UR4, UR12, URZ ;  /* 0x0000000c040872a5 */ /* 0x000fe2000f8e003f */
[----:B------:R-:W-:Y:S01]  /*11560*/  SHF.R.U64 R60, R60, 0x3, RZ ;  /* 0x000000033c3c7819 */ /* 0x000fe200000012ff */
[----:B------:R-:W-:Y:S01]  /*11570*/  ULDC.64 UR10, c[0x0][0xae8] ;  /* 0x0002ba00000a7ab9 */ /* 0x000fe20000000a00 */
[----:B------:R-:W-:Y:S01]  /*11580*/  SHF.R.U64 R56, R56, 0x3, RZ ;  /* 0x0000000338387819 */ /* 0x000fe200000012ff */
[----:B0-----:R-:W-:Y:S01]  /*11590*/  IMAD R0, R206, 0x20, R209 ;  /* 0x00000020ce007824 */ /* 0x001fe200078e02d1 */
[----:B------:R-:W-:Y:S01]  /*115a0*/  SHF.R.U64 R52, R52, 0x3, RZ ;  /* 0x0000000334347819 */ /* 0x000fe200000012ff */
[----:B------:R-:W5:Y:S01]  /*115b0*/  LD.E.128 R12, desc[UR20][R12.64] ;  /* 0x000000140c0c7980 */ /* 0x000f62000c101d00 */
[----:B------:R-:W-:-:S02]  /*115c0*/  LOP3.LUT R20, R7, R20, RZ, 0x3c, !PT ;  /* 0x0000001407147212 */ /* 0x000fc400078e3cff */
[----:B------:R-:W-:Y:S01]  /*115d0*/  LOP3.LUT R40, R3, R10, RZ, 0x3c, !PT ;  /* 0x0000000a03287212 */ /* 0x000fe200078e3cff */
[----:B------:R-:W5:Y:S01]  /*115e0*/  LD.E.128 R48, desc[UR20][R48.64] ;  /* 0x0000001430307980 */ /* 0x000f62000c101d00 */
[----:B------:R-:W0:Y:S01]  /*115f0*/  @P1 LDC R3, c[0x0][0xbec] ;  /* 0x0002fb00ff031b82 */ /* 0x000e220000000800 */
[----:B------:R-:W-:Y:S01]  /*11600*/  LOP3.LUT R60, R60, R61, RZ, 0x3c, !PT ;  /* 0x0000003d3c3c7212 */ /* 0x000fe200078e3cff */
[--C-:B------:R-:W-:Y:S01]  /*11610*/  IMAD.X R61, RZ, RZ, R21.reuse, P6 ;  /* 0x000000ffff3d7224 */ /* 0x100fe200030e0615 */
[----:B------:R-:W-:Y:S01]  /*11620*/  LOP3.LUT R56, R56, R57, RZ, 0x3c, !PT ;  /* 0x0000003938387212 */ /* 0x000fe200078e3cff */
[--C-:B------:R-:W-:Y:S01]  /*11630*/  IMAD.X R57, RZ, RZ, R21.reuse, P5 ;  /* 0x000000ffff397224 */ /* 0x100fe200028e0615 */
[----:B------:R-:W-:Y:S01]  /*11640*/  LOP3.LUT R52, R52, R53, RZ, 0x3c, !PT ;  /* 0x0000003534347212 */ /* 0x000fe200078e3cff */
[----:B------:R-:W-:Y:S01]  /*11650*/  IMAD.X R53, RZ, RZ, R21, P4 ;  /* 0x000000ffff357224 */ /* 0x000fe200020e0615 */
[----:B------:R2:W5:Y:S01]  /*11660*/  LD.E.128 R28, desc[UR20][R20.64] ;  /* 0x00000014141c7980 */ /* 0x000562000c101d00 */
[----:B------:R-:W-:Y:S01]  /*11670*/  UIMAD UR7, UR4, UR13, UR7 ;  /* 0x0000000d040772a4 */ /* 0x000fe2000f8e0207 */
[----:B------:R-:W-:-:S02]  /*11680*/  VIADD R18, R0, UR17 ;  /* 0x0000001100127c36 */ /* 0x000fc40008000000 */
[----:B------:R-:W5:Y:S04]  /*11690*/  LD.E.128 R8, desc[UR20][R8.64] ;  /* 0x0000001408087980 */ /* 0x000f68000c101d00 */
[----:B------:R-:W5:Y:S01]  /*116a0*/  LD.E.128 R4, desc[UR20][R4.64] ;  /* 0x0000001404047980 */ /* 0x000f62000c101d00 */
[----:B--2---:R-:W2:Y:S01]  /*116b0*/  @P1 LDC R21, c[0x0][0xbf0] ;  /* 0x0002fc00ff151b82 */ /* 0x004ea20000000800 */
[----:B------:R-:W-:Y:S02]  /*116c0*/  UIADD3 UR9, UR9, UR7, URZ ;  /* 0x0000000709097290 */ /* 0x000fe4000fffe03f */
[----:B------:R-:W5:Y:S01]  /*116d0*/  LD.E.128 R44, desc[UR20][R44.64] ;  /* 0x000000142c2c7980 */ /* 0x000f62000c101d00 */
[----:B------:R-:W-:Y:S02]  /*116e0*/  UIMAD UR4, UR14, UR10, URZ ;  /* 0x0000000a0e0472a4 */ /* 0x000fe4000f8e023f */
[----:B------:R-:W-:Y:S01]  /*116f0*/  UIMAD.WIDE.U32 UR8, UR18, UR10, UR8 ;  /* 0x0000000a120872a5 */ /* 0x000fe2000f8e0008 */
[----:B------:R-:W5:Y:S01]  /*11700*/  LD.E.128 R32, desc[UR20][R32.64] ;  /* 0x0000001420207980 */ /* 0x000f62000c101d00 */
[----:B------:R-:W-:Y:S01]  /*11710*/  UIMAD UR4, UR18, UR11, UR4 ;  /* 0x0000000b120472a4 */ /* 0x000fe2000f8e0204 */
[----:B0-----:R-:W-:-:S02]  /*11720*/  @P1 IMAD.HI.U32 R0, R18, R3, RZ ;  /* 0x0000000312001227 */ /* 0x001fc400078e00ff */
[----:B------:R-:W-:Y:S01]  /*11730*/  ULDC.64 UR10, c[0x0][0xaf0] ;  /* 0x0002bc00000a7ab9 */ /* 0x000fe20000000a00 */
[----:B------:R-:W-:Y:S01]  /*11740*/  UIADD3 UR9, UR9, UR4, URZ ;  /* 0x0000000409097290 */ /* 0x000fe2000fffe03f */
[----:B------:R-:W5:Y:S01]  /*11750*/  LD.E.128 R24, desc[UR20][R24.64] ;  /* 0x0000001418187980 */ /* 0x000f62000c101d00 */
[----:B------:R-:W-:Y:S01]  /*11760*/  UIMAD UR4, UR16, UR10, URZ ;  /* 0x0000000a100472a4 */ /* 0x000fe2000f8e023f */
[----:B------:R-:W-:Y:S01]  /*11770*/  IMAD.MOV.U32 R19, RZ, RZ, R18 ;  /* 0x000000ffff137224 */ /* 0x000fe200078e0012 */
[----:B------:R-:W-:Y:S01]  /*11780*/  UIMAD.WIDE.U32 UR8, UR15, UR10, UR8 ;  /* 0x0000000a0f0872a5 */ /* 0x000fe2000f8e0008 */
[----:B------:R-:W5:Y:S01]  /*11790*/  LD.E.128 R60, desc[UR20][R60.64] ;  /* 0x000000143c3c7980 */ /* 0x000f62000c101d00 */
[----:B------:R-:W-:-:S03]  /*117a0*/  UIMAD UR4, UR15, UR11, UR4 ;  /* 0x0000000b0f0472a4 */ /* 0x000fc6000f8e0204 */
[----:B------:R-:W-:Y:S01]  /*117b0*/  ULDC.64 UR10, c[0x0][0xae0] ;  /* 0x0002b800000a7ab9 */ /* 0x000fe20000000a00 */
[----:B------:R-:W5:Y:S01]  /*117c0*/  LD.E.128 R56, desc[UR20][R56.64] ;  /* 0x0000001438387980 */ /* 0x000f62000c101d00 */
[----:B--2---:R-:W-:Y:S01]  /*117d0*/  @P1 SHF.R.U32.HI R19, RZ, R21, R0 ;  /* 0x00000015ff131219 */ /* 0x004fe20000011600 */
[----:B------:R-:W-:Y:S02]  /*117e0*/  UIADD3 UR4, UR9, UR4, URZ ;  /* 0x0000000409047290 */ /* 0x000fe4000fffe03f */
[----:B------:R-:W5:Y:S01]  /*117f0*/  LD.E.128 R52, desc[UR20][R52.64] ;  /* 0x0000001434347980 */ /* 0x000f62000c101d00 */
[--C-:B------:R-:W-:Y:S01]  /*11800*/  SHF.R.S32.HI R0, RZ, 0x1f, R19.reuse ;  /* 0x0000001fff007819 */ /* 0x100fe20000011413 */
[----:B------:R-:W-:Y:S02]  /*11810*/  IMAD.MOV R21, RZ, RZ, -R19 ;  /* 0x000000ffff157224 */ /* 0x000fe400078e0a13 */
[----:B------:R-:W5:Y:S01]  /*11820*/  LD.E.128 R40, desc[UR20][R40.64] ;  /* 0x0000001428287980 */ /* 0x000f62000c101d00 */
[----:B------:R-:W-:-:S02]  /*11830*/  IMAD.U32 R3, RZ, RZ, UR9 ;  /* 0x00000009ff037e24 */ /* 0x000fc4000f8e00ff */
[----:B------:R-:W-:Y:S01]  /*11840*/  IMAD R0, R0, UR10, RZ ;  /* 0x0000000a00007c24 */ /* 0x000fe2000f8e02ff */
[----:B------:R-:W-:Y:S01]  /*11850*/  @!PT LDS RZ, [RZ] ;  /* 0x00000000fffff984 */ /* 0x000fe20000000800 */
[----:B------:R-:W-:Y:S01]  /*11860*/  @!PT LDS RZ, [RZ] ;  /* 0x00000000fffff984 */ /* 0x000fe20000000800 */
[----:B------:R-:W-:Y:S01]  /*11870*/  @!PT LDS RZ, [RZ] ;  /* 0x00000000fffff984 */ /* 0x000fe20000000800 */
[----:B------:R-:W-:Y:S01]  /*11880*/  @!PT LDS RZ, [RZ] ;  /* 0x00000000fffff984 */ /* 0x000fe20000000800 */
[----:B------:R0:W-:Y:S06]  /*11890*/  MEMBAR.ALL.CTA ;  /* 0x0000000000007992 */ /* 0x0001ec0000008000 */
[----:B0-----:R-:W0:Y:S01]  /*118a0*/  FENCE.VIEW.ASYNC.S ;  /* 0x00000000000073c6 */ /* 0x001e220000000000 */
[----:B------:R-:W-:Y:S02]  /*118b0*/  IMAD R21, R64, R21, R18 ;  /* 0x0000001540157224 */ /* 0x000fe400078e0212 */
[----:B-1----:R-:W-:Y:S01]  /*118c0*/  IMAD.U32 R2, RZ, RZ, UR8 ;  /* 0x00000008ff027e24 */ /* 0x002fe2000f8e00ff */
[----:B------:R-:W-:Y:S01]  /*118d0*/  ULDC.64 UR8, c[0x0][0xad8] ;  /* 0x0002b60000087ab9 */ /* 0x000fe20000000a00 */
[----:B------:R-:W-:-:S02]  /*118e0*/  IMAD.U32 R3, RZ, RZ, UR4 ;  /* 0x00000004ff037e24 */ /* 0x000fc4000f8e00ff */
[C---:B------:R-:W-:Y:S01]  /*118f0*/  IMAD R37, R19.reuse, UR11, R0 ;  /* 0x0000000b13257c24 */ /* 0x040fe2000f8e0200 */
[----:B------:R-:W-:Y:S01]  /*11900*/  SHF.R.S32.HI R0, RZ, 0x1f, R21 ;  /* 0x0000001fff007819 */ /* 0x000fe20000011415 */
[----:B------:R-:W-:-:S04]  /*11910*/  IMAD.WIDE.U32 R2, R19, UR10, R2 ;  /* 0x0000000a13027c25 */ /* 0x000fc8000f8e0002 */
[----:B------:R-:W-:Y:S02]  /*11920*/  IMAD.IADD R3, R3, 0x1, R37 ;  /* 0x0000000103037824 */ /* 0x000fe400078e0225 */
[----:B------:R-:W-:Y:S02]  /*11930*/  IMAD R18, R0, UR8, RZ ;  /* 0x0000000800127c24 */ /* 0x000fe4000f8e02ff */
[----:B------:R-:W-:Y:S02]  /*11940*/  VIADD R38, R209, UR17 ;  /* 0x00000011d1267c36 */ /* 0x000fe40008000000 */
[C---:B------:R-:W-:Y:S02]  /*11950*/  IMAD R19, R21.reuse, UR9, R18 ;  /* 0x0000000915137c24 */ /* 0x040fe4000f8e0212 */
[----:B------:R-:W-:Y:S01]  /*11960*/  IMAD.WIDE.U32 R2, R21, UR8, R2 ;  /* 0x0000000815027c25 */ /* 0x000fe2000f8e0002 */
[----:B------:R-:W-:Y:S01]  /*11970*/  ISETP.GE.AND P2, PT, R38, R65, PT ;  /* 0x000000412600720c */ /* 0x000fe20003f46270 */
[----:B------:R-:W-:-:S02]  /*11980*/  ULDC.64 UR8, c[0x0][0xa80] ;  /* 0x0002a00000087ab9 */ /* 0x000fc40000000a00 */
[----:B------:R-:W-:Y:S01]  /*11990*/  VIADD R0, R38, 0x20 ;  /* 0x0000002026007836 */ /* 0x000fe20000000000 */
[----:B------:R-:W-:Y:S01]  /*119a0*/  LEA R36, P3, R2, UR8, 0x1 ;  /* 0x0000000802247c11 */ /* 0x000fe2000f8608ff */
[----:B------:R-:W-:Y:S02]  /*119b0*/  IMAD.IADD R3, R3, 0x1, R19 ;  /* 0x0000000103037824 */ /* 0x000fe400078e0213 */
[----:B------:R-:W-:Y:S01]  /*119c0*/  VIADD R17, R17, 0x36820 ;  /* 0x0003682011117836 */ /* 0x000fe20000000000 */
[-C--:B------:R-:W-:Y:S01]  /*119d0*/  ISETP.GE.AND P1, PT, R0, R65.reuse, PT ;  /* 0x000000410000720c */ /* 0x080fe20003f26270 */
[----:B------:R-:W-:Y:S01]  /*119e0*/  VIADD R0, R38, 0x40 ;  /* 0x0000004026007836 */ /* 0x000fe20000000000 */
[----:B------:R-:W-:Y:S02]  /*119f0*/  LEA.HI.X R37, R2, UR9, R3, 0x1, P3 ;  /* 0x0000000902257c11 */ /* 0x000fe400098f0c03 */
[----:B------:R-:W-:Y:S01]  /*11a00*/  PRMT R17, RZ, 0x654, R17 ;  /* 0x00000654ff117816 */ /* 0x000fe20000000011 */
[----:B0-----:R0:W1:Y:S01]  /*11a10*/  SHFL.IDX PT, R21, R36, RZ, 0x181f ;  /* 0x00181fff24157589 */ /* 0x00106200000e0000 */
        /* <DEDUP_REMOVED lines=10> */
[-C--:B-1----:R-:W-:Y:S02]  /*11ac0*/  @!P4 LEA R2, P6, R16, R21.reuse, 0x1 ;  /* 0x000000151002c211 */ /* 0x082fe400078c08ff */
[-C--:B------:R-:W-:Y:S02]  /*11ad0*/  @!P3 LEA R18, P5, R204, R21.reuse, 0x1 ;  /* 0x00000015cc12b211 */ /* 0x080fe400078a08ff */
[-C--:B--2---:R-:W-:Y:S02]  /*11ae0*/  @!P4 LEA.HI.X R3, R16, R0.reuse, R219, 0x1, P6 ;  /* 0x000000001003c211 */ /* 0x084fe400030f0cdb */
[C---:B------:R-:W-:Y:S02]  /*11af0*/  @!P2 LEA R20, P6, R205.reuse, R21, 0x1 ;  /* 0x00000015cd14a211 */ /* 0x040fe400078c08ff */
[-C--:B------:R-:W-:Y:S01]  /*11b00*/  @!P3 LEA.HI.X R19, R204, R0.reuse, R218, 0x1, P5 ;  /* 0x00000000cc13b211 */ /* 0x080fe200028f0cda */
[----:B-----5:R3:W-:Y:S01]  /*11b10*/  @!P4 ST.E.128 desc[UR8][R2.64], R28 ;  /* 0x0000001c0200c985 */ /* 0x0207e2000c101d08 */
[----:B------:R-:W-:-:S03]  /*11b20*/  @!P2 LEA.HI.X R21, R205, R0, R217, 0x1, P6 ;  /* 0x00000000cd15a211 */ /* 0x000fc600030f0cd9 */
[----:B------:R3:W-:Y:S04]  /*11b30*/  @!P3 ST.E.128 desc[UR8][R18.64], R48 ;  /* 0x000000301200b985 */ /* 0x0007e8000c101d08 */
[----:B------:R3:W-:Y:S02]  /*11b40*/  @!P2 ST.E.128 desc[UR8][R20.64], R60 ;  /* 0x0000003c1400a985 */ /* 0x0007e4000c101d08 */
.L_x_2513:
[----:B------:R-:W-:Y:S05]  /*11b50*/  BSYNC B1 ;  /* 0x0000000000017941 */ /* 0x000fea0003800000 */
.L_x_2512:
        /* <DEDUP_REMOVED lines=18> */
.L_x_2515:
[----:B------:R-:W-:Y:S05]  /*11c80*/  BSYNC B1 ;  /* 0x0000000000017941 */ /* 0x000fea0003800000 */
.L_x_2514:
        /* <DEDUP_REMOVED lines=18> */
.L_x_2517:
[----:B------:R-:W-:Y:S05]  /*11db0*/  BSYNC B1 ;  /* 0x0000000000017941 */ /* 0x000fea0003800000 */
.L_x_2516:
[----:B0-----:R-:W-:Y:S01]  /*11dc0*/  VIADD R0, R38, 0x60 ;  /* 0x0000006026007836 */ /* 0x001fe20000000000 */
[----:B--2-4-:R-:W0:Y:S04]  /*11dd0*/  SHFL.IDX PT, R37, R37, 0x3, 0x181f ;  /* 0x00781f0025257f89 */ /* 0x014e2800000e0000 */
[----:B------:R-:W-:Y:S01]  /*11de0*/  ISETP.GE.AND P0, PT, R0, R65, PT ;  /* 0x000000410000720c */ /* 0x000fe20003f06270 */
[----:B------:R2:W4:-:S12]  /*11df0*/  SHFL.IDX PT, R11, R36, 0x3, 0x181f ;  /* 0x00781f00240b7f89 */ /* 0x00051800000e0000 */
[----:B--2---:R-:W-:Y:S05]  /*11e00*/  @P0 BRA `(.L_x_2518) ;  /* 0x0000000c009c0947 */ /* 0x004fea0003800000 */
[----:B------:R-:W-:Y:S01]  /*11e10*/  ULDC UR4, c[0x0][0xac8] ;  /* 0x0002b20000047ab9 */ /* 0x000fe20000000800 */
[----:B------:R-:W-:Y:S01]  /*11e20*/  ULDC.64 UR8, c[0x0][0x208] ;  /* 0x0000820000087ab9 */ /* 0x000fe20000000a00 */
[----:B------:R-:W-:Y:S02]  /*11e30*/  ISETP.GE.AND P2, PT, R16, UR4, PT ;  /* 0x0000000410007c0c */ /* 0x000fe4000bf46270 */
[----:B------:R-:W-:-:S11]  /*11e40*/  ISETP.GE.AND P3, PT, R204, UR4, PT ;  /* 0x00000004cc007c0c */ /* 0x000fd6000bf66270 */
[-C--:B----4-:R-:W-:Y:S02]  /*11e50*/  @!P2 LEA R2, P0, R16, R11.reuse, 0x1 ;  /* 0x0000000b1002a211 */ /* 0x090fe400078008ff */
[----:B------:R-:W-:Y:S02]  /*11e60*/  @!P3 LEA R8, P1, R204, R11, 0x1 ;  /* 0x0000000bcc08b211 */ /* 0x000fe400078208ff */
[-C--:B0-----:R-:W-:Y:S02]  /*11e70*/  @!P2 LEA.HI.X R3, R16, R37.reuse, R219, 0x1, P0 ;  /* 0x000000251003a211 */ /* 0x081fe400000f0cdb */
[----:B------:R-:W-:Y:S02]  /*11e80*/  ISETP.GE.AND P0, PT, R205, UR4, PT ;  /* 0x00000004cd007c0c */ /* 0x000fe4000bf06270 */
[----:B------:R-:W-:Y:S01]  /*11e90*/  @!P3 LEA.HI.X R9, R204, R37, R218, 0x1, P1 ;  /* 0x00000025cc09b211 */ /* 0x000fe200008f0cda */
[----:B------:R2:W-:Y:S04]  /*11ea0*/  @!P2 ST.E.128 desc[UR8][R2.64], R4 ;  /* 0x000000040200a985 */ /* 0x0005e8000c101d08 */
[----:B------:R2:W-:Y:S06]  /*11eb0*/  @!P3 ST.E.128 desc[UR8][R8.64], R24 ;  /* 0x000000180800b985 */ /* 0x0005ec000c101d08 */
[----:B------:R-:W-:Y:S05]  /*11ec0*/  @P0 BRA `(.L_x_2518) ;  /* 0x0000000c006c0947 */ /* 0x000fea0003800000 */
[----:B--2---:R-:W-:Y:S01]  /*11ed0*/  LEA R2, P0, R205, R11, 0x1 ;  /* 0x0000000bcd027211 */ /* 0x004fe200078008ff */
[----:B------:R-:W-:-:S03]  /*11ee0*/  ULDC.64 UR8, c[0x0][0x208] ;  /* 0x0000820000087ab9 */ /* 0x000fc60000000a00 */
[----:B------:R-:W-:-:S05]  /*11ef0*/  LEA.HI.X R3, R205, R37, R217, 0x1, P0 ;  /* 0x00000025cd037211 */ /* 0x000fca00000f0cd9 */
[----:B------:R0:W-:Y:S01]  /*11f00*/  ST.E.128 desc[UR8][R2.64], R40 ;  /* 0x0000002802007985 */ /* 0x0001e2000c101d08 */
[----:B------:R-:W-:Y:S05]  /*11f10*/  BRA `(.L_x_2518) ;  /* 0x0000000c00587947 */ /* 0x000fea0003800000 */
.L_x_2510:
        /* <DEDUP_REMOVED lines=14> */
[----:B------:R-:W-:Y:S01]  /*12000*/  UISETP.NE.U32.AND UP1, UPT, UR8, URZ, UPT ;  /* 0x0000003f0800728c */ /* 0x000fe2000bf25070 */
[----:B0-----:R-:W-:-:S03]  /*12010*/  ISETP.NE.AND P0, PT, R11, 0x1, PT ;  /* 0x000000010b00780c */ /* 0x001fc60003f05270 */
[----:B------:R-:W-:-:S06]  /*12020*/  UISETP.NE.AND.EX UP1, UPT, UR9, URZ, UPT, UP1 ;  /* 0x0000003f0900728c */ /* 0x000fcc000bf25310 */
[----:B------:R-:W-:-:S04]  /*12030*/  PLOP3.LUT P3, PT, PT, PT, UP1, 0x80, 0x0 ;  /* 0x000000000000781c */ /* 0x000fc80003f6f018 */
[----:B------:R-:W0:Y:S01]  /*12040*/  @P0 LDC R9, c[0x0][0xbec] ;  /* 0x0002fb00ff090b82 */ /* 0x000e220000000800 */
[----:B------:R-:W-:Y:S02]  /*12050*/  @UP1 ULDC.64 UR8, c[0x0][0xc08] ;  /* 0x0003020000081ab9 */ /* 0x000fe40000000a00 */
[----:B------:R-:W-:-:S03]  /*12060*/  @UP1 UIMAD.WIDE UR8, UR4, 0x4, UR8 ;  /* 0x00000004040818a5 */ /* 0x000fc6000f8e0208 */
[----:B------:R-:W-:Y:S02]  /*12070*/  ULDC UR4, c[0x0][0xa88] ;  /* 0x0002a20000047ab9 */ /* 0x000fe40000000800 */
[----:B------:R-:W-:Y:S01]  /*12080*/  IMAD.U32 R0, RZ, RZ, UR4 ;  /* 0x00000004ff007e24 */ /* 0x000fe2000f8e00ff */
[----:B------:R-:W-:Y:S01]  /*12090*/  UMOV UR4, URZ ;  /* 0x0000003f00047c82 */ /* 0x000fe20008000000 */
[----:B------:R-:W-:Y:S02]  /*120a0*/  IMAD.U32 R4, RZ, RZ, UR8 ;  /* 0x00000008ff047e24 */ /* 0x000fe4000f8e00ff */
[----:B------:R-:W-:Y:S01]  /*120b0*/  IMAD.U32 R5, RZ, RZ, UR9 ;  /* 0x00000009ff057e24 */ /* 0x000fe2000f8e00ff */
[----:B------:R-:W-:-:S04]  /*120c0*/  ISETP.GE.AND P1, PT, R220, 0x80, PT ;  /* 0x00000080dc00780c */ /* 0x000fc80003f26270 */
[----:B------:R1:W5:Y:S01]  /*120d0*/  @P3 LDG.E R0, desc[UR10][R4.64] ;  /* 0x0000000a04003981 */ /* 0x000362000c1e1900 */
[----:B------:R-:W-:Y:S01]  /*120e0*/  USHF.R.S32.HI UR11, URZ, 0x1f, UR7 ;  /* 0x0000001f3f0b7899 */ /* 0x000fe20008011407 */
[----:B--2---:R-:W-:-:S13]  /*120f0*/  @P2 R2UR UR4, R6 ;  /* 0x00000000060422ca */ /* 0x004fda00000e0000 */
[----:B------:R-:W-:Y:S01]  /*12100*/  USHF.R.S32.HI UR10, URZ, 0x1f, UR4 ;  /* 0x0000001f3f0a7899 */ /* 0x000fe20008011404 */
[----:B01----:R-:W-:Y:S11]  /*12110*/  @P3 BRA `(.L_x_2519) ;  /* 0x0000000000143947 */ /* 0x003ff60003800000 */
[----:B------:R-:W-:Y:S05]  /*12120*/  @!P2 BRA `(.L_x_2519) ;  /* 0x000000000010a947 */ /* 0x000fea0003800000 */
[----:B------:R-:W-:Y:S02]  /*12130*/  ULDC.64 UR8, c[0x0][0x208] ;  /* 0x0000820000087ab9 */ /* 0x000fe40000000a00 */
[----:B------:R-:W2:Y:S04]  /*12140*/  LDG.E R5, desc[UR8][R2.64] ;  /* 0x0000000802057981 */ /* 0x000ea8000c1e1900 */
[----:B-----5:R-:W2:Y:S02]  /*12150*/  LDG.E R0, desc[UR8][R2.64+0x4] ;  /* 0x0000040802007981 */ /* 0x020ea4000c1e1900 */
[----:B--2---:R-:W-:-:S07]  /*12160*/  IMAD.IADD R0, R0, 0x1, -R5 ;  /* 0x0000000100007824 */ /* 0x004fce00078e0a05 */
.L_x_2519:
[----:B------:R-:W-:Y:S01]  /*12170*/  R2UR UR8, R207 ;  /* 0x00000000cf0872ca */ /* 0x000fe200000e0000 */
[----:B------:R-:W-:Y:S01]  /*12180*/  BSSY B1, `(.L_x_2520) ;  /* 0x0000031000017945 */ /* 0x000fe20003800000 */
[----:B------:R-:W-:-:S11]  /*12190*/  R2UR UR7, R210 ;  /* 0x00000000d20772ca */ /* 0x000fd600000e0000 */
[----:B------:R-:W-:Y:S02]  /*121a0*/  USEL UR12, UR8, URZ, !UP0 ;  /* 0x0000003f080c7287 */ /* 0x000fe4000c000000 */
[----:B------:R-:W-:Y:S01]  /*121b0*/  USEL UR13, UR7, URZ, !UP0 ;  /* 0x0000003f070d7287 */ /* 0x000fe2000c000000 */
[----:B------:R-:W-:Y:S11]  /*121c0*/  @P1 BRA `(.L_x_2521) ;  /* 0x0000000000b01947 */ /* 0x000ff60003800000 */
[----:B------:R-:W0:Y:S01]  /*121d0*/  S2R R3, SR_TID.X ;  /* 0x0000000000037919 */ /* 0x000e220000002100 */
[----:B------:R-:W1:Y:S01]  /*121e0*/  LDC R7, c[0x0][0xbe8] ;  /* 0x0002fa00ff077b82 */ /* 0x000e620000000800 */
[----:B------:R-:W-:-:S13]  /*121f0*/  R2UR UR7, R19 ;  /* 0x00000000130772ca */ /* 0x000fda00000e0000 */
        /* <DEDUP_REMOVED lines=11> */
[----:B------:R-:W-:-:S07]  /*122b0*/  UMOV UR9, UR10 ;  /* 0x0000000a00097c82 */ /* 0x000fce0008000000 */
        /* <DEDUP_REMOVED lines=8> */
[----:B------:R-:W-:Y:S01]  /*12340*/  UIMAD UR7, UR12, UR15, UR7 ;  /* 0x0000000f0c0772a4 */ /* 0x000fe2000f8e0207 */
[----:B------:R-:W-:Y:S02]  /*12350*/  ULDC.64 UR16, c[0x0][0x208] ;  /* 0x0000820000107ab9 */ /* 0x000fe40000000a00 */
        /* <DEDUP_REMOVED lines=19> */
.L_x_2521:
[----:B------:R-:W-:Y:S05]  /*12490*/  BSYNC B1 ;  /* 0x0000000000017941 */ /* 0x000fea0003800000 */
.L_x_2520:
[----:B0-----:R-:W0:Y:S01]  /*124a0*/  @P0 LDC R3, c[0x0][0xbf0] ;  /* 0x0002fc00ff030b82 */ /* 0x001e220000000800 */
[----:B------:R-:W-:Y:S01]  /*124b0*/  R2UR UR16, R19 ;  /* 0x00000000131072ca */ /* 0x000fe200000e0000 */
[----:B------:R-:W-:Y:S01]  /*124c0*/  ULDC.64 UR14, c[0x0][0xaa0] ;  /* 0x0002a800000e7ab9 */ /* 0x000fe20000000a00 */
[----:B------:R-:W-:Y:S01]  /*124d0*/  R2UR UR17, R208 ;  /* 0x00000000d01172ca */ /* 0x000fe200000e0000 */
[----:B------:R-:W-:Y:S01]  /*124e0*/  UIMAD UR7, UR10, UR14, URZ ;  /* 0x0000000e0a0772a4 */ /* 0x000fe2000f8e023f */
[----:B------:R-:W-:Y:S01]  /*124f0*/  IMAD R2, R206, 0x20, R209 ;  /* 0x00000020ce027824 */ /* 0x000fe200078e02d1 */
[----:B------:R-:W-:Y:S01]  /*12500*/  UIMAD.WIDE.U32 UR8, UR4, UR14, URZ ;  /* 0x0000000e040872a5 */ /* 0x000fe2000f8e003f */
[----:B------:R-:W-:Y:S01]  /*12510*/  BSSY B1, `(.L_x_2522) ;  /* 0x000003d000017945 */ /* 0x000fe20003800000 */
[----:B------:R-:W-:-:S03]  /*12520*/  UIMAD UR7, UR4, UR15, UR7 ;  /* 0x0000000f040772a4 */ /* 0x000fc6000f8e0207 */
[----:B------:R-:W-:Y:S01]  /*12530*/  ULDC.64 UR14, c[0x0][0xae8] ;  /* 0x0002ba00000e7ab9 */ /* 0x000fe20000000a00 */
[----:B------:R-:W-:Y:S02]  /*12540*/  UIADD3 UR9, UR9, UR7, URZ ;  /* 0x0000000709097290 */ /* 0x000fe4000fffe03f */
[----:B------:R-:W-:Y:S01]  /*12550*/  UIMAD UR4, UR11, UR14, URZ ;  /* 0x0000000e0b0472a4 */ /* 0x000fe2000f8e023f */
[----:B------:R-:W-:Y:S01]  /*12560*/  VIADD R6, R2, UR16 ;  /* 0x0000001002067c36 */ /* 0x000fe20008000000 */
[----:B------:R-:W-:Y:S02]  /*12570*/  UIMAD.WIDE.U32 UR8, UR17, UR14, UR8 ;  /* 0x0000000e110872a5 */ /* 0x000fe4000f8e0008 */
[----:B------:R-:W-:Y:S01]  /*12580*/  UIMAD UR4, UR17, UR15, UR4 ;  /* 0x0000000f110472a4 */ /* 0x000fe2000f8e0204 */
[----:B------:R-:W-:Y:S01]  /*12590*/  @P0 IMAD.HI.U32 R2, R6, R9, RZ ;  /* 0x0000000906020227 */ /* 0x000fe200078e00ff */
[----:B------:R-:W-:Y:S02]  /*125a0*/  ULDC.64 UR10, c[0x0][0xaf0] ;  /* 0x0002bc00000a7ab9 */ /* 0x000fe40000000a00 */
[----:B------:R-:W-:Y:S01]  /*125b0*/  UIADD3 UR9, UR9, UR4, URZ ;  /* 0x0000000409097290 */ /* 0x000fe2000fffe03f */
[----:B------:R-:W-:Y:S01]  /*125c0*/  IMAD.MOV.U32 R5, RZ, RZ, R6 ;  /* 0x000000ffff057224 */ /* 0x000fe200078e0006 */
[----:B------:R-:W-:Y:S01]  /*125d0*/  UIMAD UR4, UR13, UR10, URZ ;  /* 0x0000000a0d0472a4 */ /* 0x000fe2000f8e023f */
[----:B0-----:R-:W-:Y:S01]  /*125e0*/  @P0 SHF.R.U32.HI R5, RZ, R3, R2 ;  /* 0x00000003ff050219 */ /* 0x001fe20000011602 */
[----:B------:R-:W-:-:S02]  /*125f0*/  UIMAD.WIDE.U32 UR8, UR12, UR10, UR8 ;  /* 0x0000000a0c0872a5 */ /* 0x000fc4000f8e0008 */
[----:B------:R-:W-:Y:S01]  /*12600*/  UIMAD UR4, UR12, UR11, UR4 ;  /* 0x0000000b0c0472a4 */ /* 0x000fe2000f8e0204 */
[--C-:B------:R-:W-:Y:S01]  /*12610*/  SHF.R.S32.HI R2, RZ, 0x1f, R5.reuse ;  /* 0x0000001fff027819 */ /* 0x100fe20000011405 */
[----:B------:R-:W-:Y:S01]  /*12620*/  IMAD.MOV R7, RZ, RZ, -R5 ;  /* 0x000000ffff077224 */ /* 0x000fe200078e0a05 */
[----:B------:R-:W-:Y:S01]  /*12630*/  ULDC.64 UR10, c[0x0][0xae0] ;  /* 0x0002b800000a7ab9 */ /* 0x000fe20000000a00 */
[----:B------:R-:W-:Y:S02]  /*12640*/  UIADD3 UR4, UR9, UR4, URZ ;  /* 0x0000000409047290 */ /* 0x000fe4000fffe03f */
[----:B------:R-:W-:Y:S02]  /*12650*/  IMAD.U32 R3, RZ, RZ, UR9 ;  /* 0x00000009ff037e24 */ /* 0x000fe4000f8e00ff */
[----:B------:R-:W-:Y:S02]  /*12660*/  IMAD R4, R2, UR10, RZ ;  /* 0x0000000a02047c24 */ /* 0x000fe4000f8e02ff */
[----:B------:R-:W-:-:S02]  /*12670*/  IMAD R7, R11, R7, R6 ;  /* 0x000000070b077224 */ /* 0x000fc400078e0206 */
        /* <DEDUP_REMOVED lines=34> */
[----:B------:R3:W-:Y:S01]  /*128a0*/  @!P4 ST.E.128 desc[UR8][R8.64], RZ ;  /* 0x000000ff0800c985 */ /* 0x0007e2000c101d08 */
[----:B------:R-:W-:-:S03]  /*128b0*/  @!P2 LEA.HI.X R3, R205, R0, R217, 0x1, P6 ;  /* 0x00000000cd03a211 */ /* 0x000fc600030f0cd9 */
[----:B------:R3:W-:Y:S04]  /*128c0*/  @!P3 ST.E.128 desc[UR8][R12.64], RZ ;  /* 0x000000ff0c00b985 */ /* 0x0007e8000c101d08 */
[----:B------:R3:W-:Y:S02]  /*128d0*/  @!P2 ST.E.128 desc[UR8][R2.64], RZ ;  /* 0x000000ff0200a985 */ /* 0x0007e4000c101d08 */
.L_x_2523:
[----:B------:R-:W-:Y:S05]  /*128e0*/  BSYNC B1 ;  /* 0x0000000000017941 */ /* 0x000fea0003800000 */
.L_x_2522:
        /* <DEDUP_REMOVED lines=18> */
.L_x_2525:
[----:B------:R-:W-:Y:S05]  /*12a10*/  BSYNC B1 ;  /* 0x0000000000017941 */ /* 0x000fea0003800000 */
.L_x_2524:
        /* <DEDUP_REMOVED lines=18> */
.L_x_2527:
[----:B------:R-:W-:Y:S05]  /*12b40*/  BSYNC B1 ;  /* 0x0000000000017941 */ /* 0x000fea0003800000 */
.L_x_2526:
[----:B0-----:R-:W-:Y:S01]  /*12b50*/  VIADD R0, R6, 0x60 ;  /* 0x0000006006007836 */ /* 0x001fe20000000000 */
[----:B--2-4-:R-:W0:Y:S04]  /*12b60*/  SHFL.IDX PT, R5, R5, 0x3, 0x181f ;  /* 0x00781f0005057f89 */ /* 0x014e2800000e0000 */
[----:B------:R-:W-:Y:S01]  /*12b70*/  ISETP.GE.AND P0, PT, R0, R11, PT ;  /* 0x0000000b0000720c */ /* 0x000fe20003f06270 */
[----:B-1-3--:R1:W2:-:S12]  /*12b80*/  SHFL.IDX PT, R3, R4, 0x3, 0x181f ;  /* 0x00781f0004037f89 */ /* 0x00a29800000e0000 */
        /* <DEDUP_REMOVED lines=15> */
.L_x_2518:
[----:B------:R-:W-:Y:S05]  /*12c80*/  BSYNC B0 ;  /* 0x0000000000007941 */ /* 0x000fea0003800000 */
.L_x_2509:
[----:B------:R-:W-:Y:S02]  /*12c90*/  ULDC UR4, c[0x0][0xc3c] ;  /* 0x00030f0000047ab9 */ /* 0x000fe40000000800 */
[----:B------:R-:W-:-:S13]  /*12ca0*/  ISETP.GE.AND P0, PT, R39, UR4, PT ;  /* 0x0000000427007c0c */ /* 0x000fda000bf06270 */
[----:B------:R-:W-:Y:S05]  /*12cb0*/  @!P0 BRA `(.L_x_2528) ;  /* 0xfffffee000608947 */ /* 0x000fea000383ffff */
[----:B------:R-:W-:Y:S05]  /*12cc0*/  EXIT ;  /* 0x000000000000794d */ /* 0x000fea0003800000 */
.L_x_2473:
[----:B------:R-:W-:-:S08]  /*12cd0*/  NOP ;  /* 0x0000000000007918 */ /* 0x000fd00000000000 */
[----:B0-----:R-:W0:-:S00]  /*12ce0*/  USETMAXREG.DEALLOC.CTAPOOL 0x18 ;  /* 0x00000018000079c8 */ /* 0x001e0000080e0500 */
[----:B0-----:R-:W-:Y:S01]  /*12cf0*/  LOP3.LUT R0, R0, 0x3, RZ, 0xc0, !PT ;  /* 0x0000000300007812 */ /* 0x001fe200078ec0ff */
[----:B------:R-:W-:-:S05]  /*12d00*/  IMAD.MOV.U32 R5, RZ, RZ, RZ ;  /* 0x000000ffff057224 */ /* 0x000fca00078e00ff */
[----:B------:R-:W0:Y:S02]  /*12d10*/  SHFL.IDX PT, R0, R0, RZ, 0x1f ;  /* 0x00001fff00007589 */ /* 0x000e2400000e0000 */
[----:B0-----:R-:W-:-:S04]  /*12d20*/  ISETP.NE.AND P0, PT, R0, RZ, PT ;  /* 0x000000ff0000720c */ /* 0x001fc80003f05270 */
[----:B------:R-:W-:-:S05]  /*12d30*/  P2R R0, PR, RZ, 0x1 ;  /* 0x00000001ff007803 */ /* 0x000fca0000000000 */
[----:B------:R0:W-:Y:S04]  /*12d40*/  STL [R1+0x50], R0 ;  /* 0x0000500001007387 */ /* 0x0001e80000100800 */
        /* <DEDUP_REMOVED lines=8> */
.L_x_2529:
[----:B0-----:R-:W0:Y:S01]  /*12dd0*/  S2R R0, SR_TID.X ;  /* 0x0000000000007919 */ /* 0x001e220000002100 */
[----:B------:R-:W-:Y:S01]  /*12de0*/  ULDC UR4, c[0x0][0xc3c] ;  /* 0x00030f0000047ab9 */ /* 0x000fe20000000800 */
[----:B------:R-:W-:Y:S01]  /*12df0*/  ULDC.64 UR6, c[0x0][0x208] ;  /* 0x0000820000067ab9 */ /* 0x000fe20000000a00 */
        /* <DEDUP_REMOVED lines=40> */
.L_x_2535:
        /* <DEDUP_REMOVED lines=13> */
.L_x_2534:
[----:B------:R-:W-:Y:S05]  /*13150*/  BSYNC B0 ;  /* 0x0000000000007941 */ /* 0x000fea0003800000 */
.L_x_2533:
        /* <DEDUP_REMOVED lines=21> */
.L_x_2531:
        /* <DEDUP_REMOVED lines=21> */
.L_x_2536:
        /* <DEDUP_REMOVED lines=57> */
.L_x_2532:
[----:B------:R-:W-:Y:S02]  /*13790*/  IMAD.MOV.U32 R17, RZ, RZ, RZ ;  /* 0x000000ffff117224 */ /* 0x000fe400078e00ff */
[----:B------:R-:W-:Y:S02]  /*137a0*/  IMAD.U32 R16, RZ, RZ, UR6 ;  /* 0x00000006ff107e24 */ /* 0x000fe4000f8e00ff */
[----:B------:R-:W-:-:S07]  /*137b0*/  IMAD.MOV.U32 R18, RZ, RZ, RZ ;  /* 0x000000ffff127224 */ /* 0x000fce00078e00ff */
.L_x_2537:
[----:B------:R-:W-:-:S13]  /*137c0*/  ISETP.NE.AND P0, PT, R0, RZ, PT ;  /* 0x000000ff0000720c */ /* 0x000fda0003f05270 */
[----:B------:R-:W1:Y:S01]  /*137d0*/  @!P0 S2R R3, SR_CgaCtaId ;  /* 0x0000000000038919 */ /* 0x000e620000008800 */
[----:B------:R-:W-:-:S04]  /*137e0*/  @!P0 MOV R0, 0x400 ;  /* 0x0000040000008802 */ /* 0x000fc80000000f00 */
[----:B-1----:R-:W-:-:S05]  /*137f0*/  @!P0 LEA R0, R3, R0, 0x18 ;  /* 0x0000000003008211 */ /* 0x002fca00078ec0ff */
[----:B------:R1:W-:Y:S01]  /*13800*/  @!P0 STS.128 [R0+0x368d0], R16 ;  /* 0x0368d01000008388 */ /* 0x0003e20000000c00 */
[----:B------:R-:W-:Y:S06]  /*13810*/  BAR.ARV 0x5, 0x180 ;  /* 0x0146000000007b1d */ /* 0x000fec0000002000 */
.L_x_2530:
[----:B01----:R-:W-:Y:S01]  /*13820*/  MOV R0, 0x1 ;  /* 0x0000000100007802 */ /* 0x003fe20000000f00 */
[----:B------:R0:W-:Y:S01]  /*13830*/  STL [R1+0x48], RZ ;  /* 0x000048ff01007387 */ /* 0x0001e20000100800 */
[----:B------:R-:W-:Y:S02]  /*13840*/  ULDC UR4, c[0x0][0xc3c] ;  /* 0x00030f0000047ab9 */ /* 0x000fe40000000800 */
[----:B--2---:R-:W-:Y:S01]  /*13850*/  ISETP.GE.AND P0, PT, R19, UR4, PT ;  /* 0x0000000413007c0c */ /* 0x004fe2000bf06270 */
        /* <DEDUP_REMOVED lines=30> */
.L_x_2644:
[----:B0--3--:R-:W0:Y:S01]  /*13a40*/  LDC.64 R2, c[0x0][0xc88] ;  /* 0x00032200ff027b82 */ /* 0x009e220000000a00 */
[----:B------:R-:W-:Y:S01]  /*13a50*/  ULDC.64 UR4, c[0x0][0x208] ;  /* 0x0000820000047ab9 */ /* 0x000fe20000000a00 */
[----:B0-----:R-:W-:-:S05]  /*13a60*/  IMAD.WIDE R2, R19, 0x4, R2 ;  /* 0x0000000413027825 */ /* 0x001fca00078e0202 */
[----:B------:R-:W2:Y:S01]  /*13a70*/  LDG.E R12, desc[UR4][R2.64] ;  /* 0x00000004020c7981 */ /* 0x000ea2000c1e1900 */
[----:B------:R-:W-:Y:S05]  /*13a80*/  YIELD ;  /* 0x0000000000007946 */ /* 0x000fea0003800000 */
[----:B------:R-:W-:Y:S01]  /*13a90*/  ULDC.64 UR4, c[0x0][0xa28] ;  /* 0x00028a0000047ab9 */ /* 0x000fe20000000a00 */
[----:B------:R-:W-:Y:S01]  /*13aa0*/  IMAD.MOV.U32 R0, RZ, RZ, RZ ;  /* 0x000000ffff007224 */ /* 0x000fe200078e00ff */
[----:B------:R-:W-:Y:S01]  /*13ab0*/  ISETP.NE.U32.AND P0, PT, RZ, UR4, PT ;  /* 0x00000004ff007c0c */ /* 0x000fe2000bf05070 */
[----:B------:R-:W-:Y:S01]  /*13ac0*/  ULDC.64 UR10, c[0x0][0x208] ;  /* 0x00008200000a7ab9 */ /* 0x000fe20000000a00 */
[----:B------:R-:W-:Y:S01]  /*13ad0*/  IMAD.MOV.U32 R6, RZ, RZ, RZ ;  /* 0x000000ffff067224 */ /* 0x000fe200078e00ff */
        /* <DEDUP_REMOVED lines=27> */
[----:B------:R-:W-:Y:S01]  /*13c90*/  IMAD.U32 R9, RZ, RZ, UR4 ;  /* 0x00000004ff097e24 */ /* 0x000fe2000f8e00ff */
        /* <DEDUP_REMOVED lines=21> */
.L_x_2539:
[----:B------:R-:W-:Y:S01]  /*13df0*/  IMAD.MOV.U32 R2, RZ, RZ, R12 ;  /* 0x000000ffff027224 */ /* 0x000fe200078e000c */
[----:B------:R-:W-:Y:S01]  /*13e00*/  ULDC.64 UR4, c[0x0][0xa20] ;  /* 0x0002880000047ab9 */ /* 0x000fe20000000a00 */
[----:B-----5:R-:W-:Y:S01]  /*13e10*/  IMAD.IADD R3, R8, 0x1, R0 ;  /* 0x0000000108037824 */ /* 0x020fe200078e0200 */
[----:B------:R-:W-:Y:S02]  /*13e20*/  ISETP.NE.U32.AND P1, PT, RZ, UR4, PT ;  /* 0x00000004ff007c0c */ /* 0x000fe4000bf25070 */
[----:B------:R2:W-:Y:S02]  /*13e30*/  STL [R1+0x10], R2 ;  /* 0x0000100201007387 */ /* 0x0005e40000100800 */
[----:B------:R-:W-:Y:S02]  /*13e40*/  ISETP.NE.AND.EX P1, PT, RZ, UR5, PT, P1 ;  /* 0x00000005ff007c0c */ /* 0x000fe4000bf25310 */
[----:B------:R2:W-:Y:S11]  /*13e50*/  STL [R1+0x18], R3 ;  /* 0x0000180301007387 */ /* 0x0005f60000100800 */
[----:B--2---:R-:W-:Y:S05]  /*13e60*/  @!P1 BRA `(.L_x_2540) ;  /* 0x0000000000149947 */ /* 0x004fea0003800000 */
[----:B------:R-:W-:Y:S01]  /*13e70*/  IADD3 R6, P0, R11, UR4, RZ ;  /* 0x000000040b067c10 */ /* 0x000fe2000ff1e0ff */
[----:B------:R-:W-:-:S03]  /*13e80*/  ULDC.64 UR6, c[0x0][0x208] ;  /* 0x0000820000067ab9 */ /* 0x000fc60000000a00 */
[----:B------:R-:W-:-:S05]  /*13e90*/  IADD3.X R7, R10, UR5, RZ, P0, !PT ;  /* 0x000000050a077c10 */ /* 0x000fca00087fe4ff */
[----:B------:R2:W5:Y:S01]  /*13ea0*/  LDG.E R6, desc[UR6][R6.64] ;  /* 0x0000000606067981 */ /* 0x000562000c1e1900 */
[----:B------:R-:W-:Y:S05]  /*13eb0*/  BRA `(.L_x_2541) ;  /* 0x0000000000147947 */ /* 0x000fea0003800000 */
.L_x_2540:
[----:B------:R-:W-:Y:S05]  /*13ec0*/  @!P0 BRA `(.L_x_2541) ;  /* 0x0000000000108947 */ /* 0x000fea0003800000 */
[----:B------:R-:W-:Y:S02]  /*13ed0*/  ULDC.64 UR4, c[0x0][0x208] ;  /* 0x0000820000047ab9 */ /* 0x000fe40000000a00 */
[----:B------:R-:W2:Y:S04]  /*13ee0*/  LDG.E R6, desc[UR4][R4.64] ;  /* 0x0000000404067981 */ /* 0x000ea8000c1e1900 */
[----:B------:R-:W2:Y:S02]  /*13ef0*/  LDG.E R4, desc[UR4][R4.64+0x4] ;  /* 0x0000040404047981 */ /* 0x000ea4000c1e1900 */
[----:B--2---:R-:W-:-:S07]  /*13f00*/  IMAD.IADD R6, R4, 0x1, -R6 ;  /* 0x0000000104067824 */ /* 0x004fce00078e0a06 */
.L_x_2541:
[----:B-----5:R-:W-:Y:S01]  /*13f10*/  IMAD.IADD R6, R6, 0x1, -R0 ;  /* 0x0000000106067824 */ /* 0x020fe200078e0a00 */
[----:B------:R-:W-:Y:S01]  /*13f20*/  BSSY B7, `(.L_x_2542) ;  /* 0x000048a000077945 */ /* 0x000fe20003800000 */
[----:B------:R-:W3:Y:S01]  /*13f30*/  LDC R0, c[0x0][0x448] ;  /* 0x00011200ff007b82 */ /* 0x000ee20000000800 */
[----:B------:R-:W-:Y:S02]  /*13f40*/  IMAD.SHL.U32 R2, R17, 0x80, RZ ;  /* 0x0000008011027824 */ /* 0x000fe400078e00ff */
[----:B------:R-:W-:Y:S02]  /*13f50*/  VIADD R5, R6, 0x6f ;  /* 0x0000006f06057836 */ /* 0x000fe40000000000 */
[----:B------:R-:W-:Y:S02]  /*13f60*/  VIADD R2, R2, 0x7f ;  /* 0x0000007f02027836 */ /* 0x000fe40000000000 */
[----:B------:R-:W-:-:S04]  /*13f70*/  IMAD.MOV.U32 R4, RZ, RZ, RZ ;  /* 0x000000ffff047224 */ /* 0x000fc800078e00ff */
[----:B------:R-:W-:Y:S01]  /*13f80*/  IMAD.HI R4, R5, -0x6db6db6d, R4 ;  /* 0x9249249305047827 */ /* 0x000fe200078e0204 */
[----:B---3--:R-:W-:-:S13]  /*13f90*/  ISETP.NE.AND P0, PT, R0, 0x1, PT ;  /* 0x000000010000780c */ /* 0x008fda0003f05270 */
[----:B------:R-:W3:Y:S08]  /*13fa0*/  @P0 LDC R0, c[0x0][0x44c] ;  /* 0x00011300ff000b82 */ /* 0x000ef00000000800 */
[----:B------:R-:W4:Y:S01]  /*13fb0*/  @P0 LDC R3, c[0x0][0x450] ;  /* 0x00011400ff030b82 */ /* 0x000f220000000800 */
[----:B---3--:R-:W-:-:S05]  /*13fc0*/  @P0 IMAD.HI.U32 R0, R2, R0, RZ ;  /* 0x0000000002000227 */ /* 0x008fca00078e00ff */
[----:B----4-:R-:W-:Y:S02]  /*13fd0*/  @P0 SHF.R.U32.HI R2, RZ, R3, R0 ;  /* 0x00000003ff020219 */ /* 0x010fe40000011600 */
[----:B------:R-:W-:Y:S02]  /*13fe0*/  IADD3 R3, R6, 0x70, -R9 ;  /* 0x0000007006037810 */ /* 0x000fe40007ffe809 */
[----:B------:R-:W-:-:S03]  /*13ff0*/  SHF.R.U32.HI R0, RZ, 0x1f, R4 ;  /* 0x0000001fff007819 */ /* 0x000fc60000011604 */
[----:B------:R-:W-:Y:S01]  /*14000*/  IMAD.IADD R3, R3, 0x1, R2 ;  /* 0x0000000103037824 */ /* 0x000fe200078e0202 */
[----:B------:R-:W-:Y:S01]  /*14010*/  LEA.HI.SX32 R0, R4, R0, 0x1a ;  /* 0x0000000004007211 */ /* 0x000fe200078fd2ff */
[----:B------:R-:W-:-:S04]  /*14020*/  IMAD.MOV.U32 R2, RZ, RZ, RZ ;  /* 0x000000ffff027224 */ /* 0x000fc800078e00ff */
[----:B------:R-:W-:-:S05]  /*14030*/  IMAD.HI R2, R3, -0x6db6db6d, R2 ;  /* 0x9249249303027827 */ /* 0x000fca00078e0202 */
[----:B------:R-:W-:-:S04]  /*14040*/  SHF.R.U32.HI R3, RZ, 0x1f, R2 ;  /* 0x0000001fff037819 */ /* 0x000fc80000011602 */
[----:B------:R-:W-:-:S04]  /*14050*/  LEA.HI.SX32 R3, R2, R3, 0x1a ;  /* 0x0000000302037211 */ /* 0x000fc800078fd2ff */
[----:B--2---:R-:W-:-:S04]  /*14060*/  VIMNMX R7, R0, R3, PT ;  /* 0x0000000300077248 */ /* 0x004fc80003fe0100 */
[----:B------:R-:W-:Y:S01]  /*14070*/  ISETP.GT.AND P0, PT, R7, RZ, PT ;  /* 0x000000ff0700720c */ /* 0x000fe20003f04270 */
[----:B------:R2:W-:-:S12]  /*14080*/  STL [R1+0x2c], R7 ;  /* 0x00002c0701007387 */ /* 0x0005d80000100800 */
[----:B--2---:R-:W-:Y:S05]  /*14090*/  @P0 BRA `(.L_x_2543) ;  /* 0x0000000000480947 */ /* 0x004fea0003800000 */
[----:B------:R-:W2:Y:S02]  /*140a0*/  S2R R7, SR_TID.X ;  /* 0x0000000000077919 */ /* 0x000ea40000002100 */
[----:B--2---:R-:W-:-:S04]  /*140b0*/  LOP3.LUT R7, R7, 0x7f, RZ, 0xc0, !PT ;  /* 0x0000007f07077812 */ /* 0x004fc800078ec0ff */
[----:B------:R-:W-:-:S13]  /*140c0*/  ISETP.NE.AND P0, PT, R7, RZ, PT ;  /* 0x000000ff0700720c */ /* 0x000fda0003f05270 */
[----:B------:R-:W-:Y:S05]  /*140d0*/  @P0 BRA `(.L_x_2544) ;  /* 0x0000004400b80947 */ /* 0x000fea0003800000 */
[----:B------:R-:W2:Y:S01]  /*140e0*/  S2R R5, SR_LANEID ;  /* 0x0000000000057919 */ /* 0x000ea20000000000 */
[----:B------:R-:W-:Y:S01]  /*140f0*/  VOTEU.ANY UR4, UPT, PT ;  /* 0x0000000000047886 */ /* 0x000fe200038e0100 */
[----:B------:R-:W3:Y:S01]  /*14100*/  LDC.64 R2, c[0x0][0xc60] ;  /* 0x00031800ff027b82 */ /* 0x000ee20000000a00 */
[----:B------:R-:W2:Y:S01]  /*14110*/  FLO.U32 R0, UR4 ;  /* 0x0000000400007d00 */ /* 0x000ea200080e0000 */
[----:B------:R-:W-:Y:S01]  /*14120*/  ULDC.64 UR6, c[0x0][0x208] ;  /* 0x0000820000067ab9 */ /* 0x000fe20000000a00 */
[----:B--2---:R-:W-:-:S06]  /*14130*/  ISETP.EQ.U32.AND P0, PT, R0, R5, PT ;  /* 0x000000050000720c */ /* 0x004fcc0003f02070 */
[----:B------:R-:W3:Y:S07]  /*14140*/  POPC R5, UR4 ;  /* 0x0000000400057d09 */ /* 0x000eee0008000000 */
[----:B---3--:R-:W2:Y:S01]  /*14150*/  @P0 ATOMG.E.ADD.STRONG.GPU PT, R3, desc[UR6][R2.64], R5 ;  /* 0x00000005020309a8 */ /* 0x008ea200081ee1c6 */
[----:B------:R-:W3:Y:S02]  /*14160*/  S2R R4, SR_LTMASK ;  /* 0x0000000000047919 */ /* 0x000ee40000003900 */
[----:B---3--:R-:W-:-:S04]  /*14170*/  LOP3.LUT R4, R4, UR4, RZ, 0xc0, !PT ;  /* 0x0000000404047c12 */ /* 0x008fc8000f8ec0ff */
[----:B------:R-:W3:Y:S01]  /*14180*/  POPC R7, R4 ;  /* 0x0000000400077309 */ /* 0x000ee20000000000 */
[----:B--2---:R-:W3:Y:S02]  /*14190*/  SHFL.IDX PT, R0, R3, R0, 0x1f ;  /* 0x00001f0003007589 */ /* 0x004ee400000e0000 */
[----:B---3--:R-:W-:Y:S01]  /*141a0*/  IADD3 R16, R0, UR38, R7 ;  /* 0x0000002600107c10 */ /* 0x008fe2000fffe007 */
[----:B------:R-:W-:Y:S06]  /*141b0*/  BRA `(.L_x_2544) ;  /* 0x0000004400807947 */ /* 0x000fec0003800000 */
.L_x_2543:
        /* <DEDUP_REMOVED lines=10> */
[----:B------:R-:W2:Y:S01]  /*14260*/  LDC.64 R2, c[0x4][R2] ;  /* 0x0100000002027b82 */ /* 0x000ea20000000a00 */
        /* <DEDUP_REMOVED lines=9> */
[----:B012---:R-:W-:Y:S05]  /*14300*/  CALL.ABS.NOINC R2 ;  /* 0x0000000002007343 */ /* 0x007fea0003c00000 */
.L_x_2546:
[----:B------:R-:W-:Y:S05]  /*14310*/  BSYNC B6 ;  /* 0x0000000000067941 */ /* 0x000fea0003800000 */
.L_x_2545:
        /* <DEDUP_REMOVED lines=18> */
[----:B--2---:R-:W-:-:S07]  /*14440*/  IMAD.MOV.U32 R13, RZ, RZ, RZ ;  /* 0x000000ffff0d7224 */ /* 0x004fce00078e00ff */
[----:B------:R-:W-:-:S07]  /*14450*/  LEPC R20, `(.L_x_2549) ;  /* 0x000000001014794e */ /* 0x000fce0000000000 */
[----:B01-3--:R-:W-:Y:S05]  /*14460*/  CALL.ABS.NOINC R2 ;  /* 0x0000000002007343 */ /* 0x00bfea0003c00000 */
.L_x_2549:
        /* <DEDUP_REMOVED lines=16> */
.L_x_2548:
[----:B------:R-:W-:Y:S05]  /*14570*/  BSYNC B6 ;  /* 0x0000000000067941 */ /* 0x000fea0003800000 */
.L_x_2547:
[----:B------:R-:W2:Y:S01]  /*14580*/  LDL.LU R2, [R1] ;  /* 0x0000000001027983 */ /* 0x000ea20000300800 */
[----:B------:R-:W-:-:S03]  /*14590*/  ULDC.64 UR4, c[0x0][0x9f8] ;  /* 0x00027e0000047ab9 */ /* 0x000fc60000000a00 */
[----:B------:R-:W3:Y:S04]  /*145a0*/  LDL.LU R4, [R1+0xc] ;  /* 0x00000c0001047983 */ /* 0x000ee80000300800 */
[----:B------:R-:W4:Y:S01]  /*145b0*/  LDL R7, [R1+0x10] ;  /* 0x0000100001077983 */ /* 0x000f220000100800 */
[----:B------:R-:W-:Y:S01]  /*145c0*/  ISETP.NE.U32.AND P0, PT, RZ, UR4, PT ;  /* 0x00000004ff007c0c */ /* 0x000fe2000bf05070 */
[----:B------:R-:W-:Y:S02]  /*145d0*/  ULDC.64 UR6, c[0x0][0x208] ;  /* 0x0000820000067ab9 */ /* 0x000fe40000000a00 */
[----:B------:R-:W5:Y:S01]  /*145e0*/  LDL R0, [R1+0x2c] ;  /* 0x00002c0001007983 */ /* 0x000f620000100800 */
[----:B------:R-:W-:-:S13]  /*145f0*/  ISETP.NE.AND.EX P0, PT, RZ, UR5, PT, P0 ;  /* 0x00000005ff007c0c */ /* 0x000fda000bf05300 */
[----:B--2---:R-:W-:-:S04]  /*14600*/  @P0 IADD3 R2, P1, R2, UR4, RZ ;  /* 0x0000000402020c10 */ /* 0x004fc8000ff3e0ff */
[----:B---3--:R-:W-:Y:S01]  /*14610*/  @P0 IADD3.X R3, R4, UR5, RZ, P1, !PT ;  /* 0x0000000504030c10 */ /* 0x008fe20008ffe4ff */
[----:B------:R-:W-:-:S04]  /*14620*/  ULDC.64 UR4, c[0x0][0xa08] ;  /* 0x0002820000047ab9 */ /* 0x000fc80000000a00 */
[----:B----4-:R2:W3:Y:S02]  /*14630*/  @P0 LDG.E R7, desc[UR6][R2.64] ;  /* 0x0000000602070981 */ /* 0x0104e4000c1e1900 */
[----:B--2---:R-:W2:Y:S01]  /*14640*/  LDC.64 R2, c[0x0][0x418] ;  /* 0x00010600ff027b82 */ /* 0x004ea20000000a00 */
[----:B-----5:R-:W-:Y:S01]  /*14650*/  VIADD R4, R0, 0xffffffff ;  /* 0xffffffff00047836 */ /* 0x020fe20000000000 */
[----:B---3--:R-:W-:Y:S01]  /*14660*/  SHF.R.S32.HI R8, RZ, 0x1f, R7 ;  /* 0x0000001fff087819 */ /* 0x008fe20000011407 */
[----:B------:R3:W-:Y:S04]  /*14670*/  @P0 STL [R1+0x10], R7 ;  /* 0x0000100701000387 */ /* 0x0007e80000100800 */
[----:B------:R3:W-:Y:S01]  /*14680*/  STL [R1+0x1c], R8 ;  /* 0x00001c0801007387 */ /* 0x0007e20000100800 */
[----:B--2---:R-:W-:Y:S01]  /*14690*/  LOP3.LUT P0, RZ, R2, UR4, RZ, 0xfc, !PT ;  /* 0x0000000402ff7c12 */ /* 0x004fe2000f80fcff */
[----:B------:R-:W-:-:S03]  /*146a0*/  UMOV UR4, 0xffffffff ;  /* 0xffffffff00047882 */ /* 0x000fc60000000000 */
[----:B------:R-:W-:-:S04]  /*146b0*/  LOP3.LUT P0, RZ, R3, UR5, RZ, 0xfc, P0 ;  /* 0x0000000503ff7c12 */ /* 0x000fc8000800fcff */
[----:B------:R-:W-:Y:S01]  /*146c0*/  SEL R0, R7, RZ, !P0 ;  /* 0x000000ff07007207 */ /* 0x000fe20004000000 */
[----:B---3--:R-:W-:Y:S08]  /*146d0*/  BRA.DIV UR4, `(.L_x_2550) ;  /* 0x0000005604047947 */ /* 0x008ff0000b800000 */
[----:B------:R-:W2:Y:S02]  /*146e0*/  S2R R5, SR_TID.X ;  /* 0x0000000000057919 */ /* 0x000ea40000002100 */
[----:B--2---:R-:W-:-:S04]  /*146f0*/  SHF.R.U32.HI R5, RZ, 0x5, R5 ;  /* 0x00000005ff057819 */ /* 0x004fc80000011605 */
[----:B------:R-:W-:-:S05]  /*14700*/  LOP3.LUT R5, R5, 0x3, RZ, 0xc0, !PT ;  /* 0x0000000305057812 */ /* 0x000fca00078ec0ff */
[----:B------:R2:W3:Y:S02]  /*14710*/  SHFL.IDX PT, R14, R5, RZ, 0x1f ;  /* 0x00001fff050e7589 */ /* 0x0004e400000e0000 */
.L_x_2660:
[----:B------:R-:W-:Y:S01]  /*14720*/  PLOP3.LUT P1, PT, PT, PT, PT, 0x8, 0x0 ;  /* 0x000000000000781c */ /* 0x000fe20003f2e170 */
[----:B------:R4:W-:Y:S01]  /*14730*/  STL [R1], R0 ;  /* 0x0000000001007387 */ /* 0x0009e20000100800 */
[----:B---3--:R-:W-:-:S03]  /*14740*/  ISETP.NE.AND P0, PT, R14, RZ, PT ;  /* 0x000000ff0e00720c */ /* 0x008fc60003f05270 */
[----:B------:R3:W-:Y:S01]  /*14750*/  STL [R1+0xc], R4 ;  /* 0x00000c0401007387 */ /* 0x0007e20000100800 */
[----:B----4-:R-:W-:-:S05]  /*14760*/  P2R R0, PR, RZ, 0x2 ;  /* 0x00000002ff007803 */ /* 0x010fca0000000000 */
[----:B------:R3:W-:Y:S04]  /*14770*/  STL [R1+0x20], R0 ;  /* 0x0000200001007387 */ /* 0x0007e80000100800 */
[----:B------:R-:W-:Y:S05]  /*14780*/  @P0 BRA `(.L_x_2551) ;  /* 0x00000004004c0947 */ /* 0x000fea0003800000 */
[----:B------:R-:W-:-:S03]  /*14790*/  UMOV UR4, 0xffffffff ;  /* 0xffffffff00047882 */ /* 0x000fc60000000000 */
[----:B------:R-:W-:Y:S05]  /*147a0*/  BRA.DIV UR4, `(.L_x_2552) ;  /* 0x0000005604047947 */ /* 0x000fea000b800000 */
[----:B------:R-:W-:-:S13]  /*147b0*/  ELECT P6, URZ, PT ;  /* 0x00000000003f782f */ /* 0x000fda00038c0000 */
.L_x_2663:
[----:B------:R-:W-:Y:S05]  /*147c0*/  @!P6 BRA `(.L_x_2551) ;  /* 0x00000004003ce947 */ /* 0x000fea0003800000 */
[----:B------:R-:W-:-:S04]  /*147d0*/  ISETP.NE.U32.AND P0, PT, R2, RZ, PT ;  /* 0x000000ff0200720c */ /* 0x000fc80003f05070 */
[----:B------:R-:W-:-:S13]  /*147e0*/  ISETP.NE.AND.EX P0, PT, R3, RZ, PT, P0 ;  /* 0x000000ff0300720c */ /* 0x000fda0003f05300 */
[----:B------:R-:W-:Y:S05]  /*147f0*/  @!P0 BRA `(.L_x_2553) ;  /* 0x0000000000588947 */ /* 0x000fea0003800000 */
[----:B------:R-:W4:Y:S01]  /*14800*/  LDC R6, c[0x0][0x43c] ;  /* 0x00010f00ff067b82 */ /* 0x000f220000000800 */
[----:B01----:R-:W-:Y:S01]  /*14810*/  IMAD.MOV.U32 R9, RZ, RZ, R4 ;  /* 0x000000ffff097224 */ /* 0x003fe200078e0004 */
[----:B------:R-:W-:Y:S01]  /*14820*/  ULDC.64 UR4, c[0x0][0x428] ;  /* 0x00010a0000047ab9 */ /* 0x000fe20000000a00 */
[----:B------:R-:W-:Y:S02]  /*14830*/  ULDC.64 UR6, c[0x0][0x208] ;  /* 0x0000820000067ab9 */ /* 0x000fe40000000a00 */
[----:B---3--:R-:W-:Y:S01]  /*14840*/  IMAD.MOV.U32 R0, RZ, RZ, R9 ;  /* 0x000000ffff007224 */ /* 0x008fe200078e0009 */
[----:B----4-:R-:W-:-:S13]  /*14850*/  ISETP.NE.AND P0, PT, R6, 0x1, PT ;  /* 0x000000010600780c */ /* 0x010fda0003f05270 */
[----:B--2---:R-:W0:Y:S02]  /*14860*/  @P0 LDC.64 R4, c[0x0][0x440] ;  /* 0x00011000ff040b82 */ /* 0x004e240000000a00 */
        /* <DEDUP_REMOVED lines=13> */
[----:B------:R-:W2:Y:S04]  /*14940*/  LDG.E R0, desc[UR6][R2.64] ;  /* 0x0000000602007981 */ /* 0x000ea8000c1e1900 */
[----:B--2---:R4:W-:Y:S02]  /*14950*/  STL [R1], R0 ;  /* 0x0000000001007387 */ /* 0x0049e40000100800 */
.L_x_2553:
[----:B------:R-:W5:Y:S04]  /*14960*/  LDL R7, [R1+0x4] ;  /* 0x0000040001077983 */ /* 0x000f680000100800 */
[----:B---34-:R-:W5:Y:S04]  /*14970*/  LDL R0, [R1+0x8] ;  /* 0x0000080001007983 */ /* 0x018f680000100800 */
[----:B------:R-:W3:Y:S01]  /*14980*/  LDL R2, [R1+0x14] ;  /* 0x0000140001027983 */ /* 0x000ee20000100800 */
[----:B-----5:R-:W-:Y:S01]  /*14990*/  IMAD R0, R0, 0x8, R7 ;  /* 0x0000000800007824 */ /* 0x020fe200078e0207 */
[----:B---3--:R-:W-:-:S04]  /*149a0*/  SHF.L.U32 R2, R2, 0x1f, RZ ;  /* 0x0000001f02027819 */ /* 0x008fc800000006ff */
[----:B------:R-:W3:Y:S02]  /*149b0*/  SYNCS.PHASECHK.TRANS64.TRYWAIT P0, [R0+URZ+0x36840], R2 ;  /* 0x03684002000075a7 */ /* 0x000ee4000800017f */
[----:B---3--:R-:W-:Y:S05]  /*149c0*/  @!P0 BRA `(.L_x_2554) ;  /* 0x00000050009c8947 */ /* 0x008fea0003800000 */
.L_x_2664:
[----:B------:R-:W4:Y:S02]  /*149d0*/  S2R R3, SR_TID.X ;  /* 0x0000000000037919 */ /* 0x000f240000002100 */
        /* <DEDUP_REMOVED lines=10> */
.L_x_2555:
[----:B------:R-:W4:Y:S04]  /*14a80*/  LDL R6, [R1+0x4] ;  /* 0x0000040001067983 */ /* 0x000f280000100800 */
[----:B--2---:R-:W4:Y:S04]  /*14a90*/  LDL R5, [R1+0x8] ;  /* 0x0000080001057983 */ /* 0x004f280000100800 */
[----:B------:R-:W2:Y:S04]  /*14aa0*/  LDL R4, [R1+0xc] ;  /* 0x00000c0001047983 */ /* 0x000ea80000100800 */
[----:B------:R-:W5:Y:S04]  /*14ab0*/  LDL R3, [R1+0x18] ;  /* 0x0000180001037983 */ /* 0x000f680000100800 */
[----:B---3--:R-:W3:Y:S01]  /*14ac0*/  LDL R2, [R1] ;  /* 0x0000000001027983 */ /* 0x008ee20000100800 */
        /* <DEDUP_REMOVED lines=9> */
[----:B----4-:R-:W-:Y:S01]  /*14b60*/  IMAD R0, R5, 0xa800, R6 ;  /* 0x0000a80005007824 */ /* 0x010fe200078e0206 */
[----:B--2---:R-:W-:-:S04]  /*14b70*/  R2UR UR11, R4 ;  /* 0x00000000040b72ca */ /* 0x004fc800000e0000 */
[----:B------:R-:W-:Y:S02]  /*14b80*/  R2UR UR8, R0 ;  /* 0x00000000000872ca */ /* 0x000fe400000e0000 */
[----:B-----5:R-:W-:Y:S02]  /*14b90*/  R2UR UR5, R3 ;  /* 0x00000000030572ca */ /* 0x020fe400000e0000 */
[----:B------:R-:W-:Y:S02]  /*14ba0*/  P2R R0, PR, RZ, 0x1 ;  /* 0x00000001ff007803 */ /* 0x000fe40000000000 */
[----:B---3--:R-:W-:-:S03]  /*14bb0*/  R2UR UR13, R2 ;  /* 0x00000000020d72ca */ /* 0x008fc600000e0000 */
        /* <DEDUP_REMOVED lines=15> */
[----:B----4-:R-:W-:Y:S01]  /*14cb0*/  NOP ;  /* 0x0000000000007918 */ /* 0x010fe20000000000 */
.L_x_2551:
[----:B------:R-:W4:Y:S04]  /*14cc0*/  LDL R2, [R1+0x4] ;  /* 0x0000040001027983 */ /* 0x000f280000100800 */
[----:B------:R-:W5:Y:S04]  /*14cd0*/  LDL.LU R3, [R1+0x30] ;  /* 0x0000300001037983 */ /* 0x000f680000300800 */
[----:B--2---:R-:W2:Y:S04]  /*14ce0*/  LDL.LU R5, [R1+0x28] ;  /* 0x0000280001057983 */ /* 0x004ea80000300800 */
[----:B---3--:R-:W3:Y:S01]  /*14cf0*/  LDL.LU R4, [R1+0x38] ;  /* 0x0000380001047983 */ /* 0x008ee20000300800 */
[----:B------:R-:W-:Y:S05]  /*14d00*/  WARPSYNC.ALL ;  /* 0x0000000000007948 */ /* 0x000fea0003800000 */
[----:B------:R-:W-:Y:S01]  /*14d10*/  ULDC.64 UR4, c[0x0][0x298] ;  /* 0x0000a60000047ab9 */ /* 0x000fe20000000a00 */
[----:B------:R-:W-:Y:S01]  /*14d20*/  ULDC.64 UR6, c[0x0][0xa00] ;  /* 0x0002800000067ab9 */ /* 0x000fe20000000a00 */
[----:B------:R-:W-:Y:S01]  /*14d30*/  BSSY B6, `(.L_x_2556) ;  /* 0x0000024000067945 */ /* 0x000fe20003800000 */
[----:B------:R-:W-:Y:S01]  /*14d40*/  BAR.SYNC.DEFER_BLOCKING 0x8, 0x180 ;  /* 0x0206000000007b1d */ /* 0x000fe20000010000 */
[----:B------:R-:W-:-:S04]  /*14d50*/  ISETP.NE.U32.AND P0, PT, RZ, UR6, PT ;  /* 0x00000006ff007c0c */ /* 0x000fc8000bf05070 */
[----:B------:R-:W-:Y:S01]  /*14d60*/  ISETP.NE.AND.EX P0, PT, RZ, UR7, PT, P0 ;  /* 0x00000007ff007c0c */ /* 0x000fe2000bf05300 */
[----:B----4-:R-:W-:Y:S01]  /*14d70*/  VIADD R2, R2, 0x15400 ;  /* 0x0001540002027836 */ /* 0x010fe20000000000 */
[----:B-----5:R-:W-:-:S04]  /*14d80*/  SHF.R.S32.HI R0, RZ, 0x1f, R3 ;  /* 0x0000001fff007819 */ /* 0x020fc80000011403 */
[----:B------:R-:W-:Y:S02]  /*14d90*/  LOP3.LUT P1, RZ, R2, 0x3ff, RZ, 0xc0, !PT ;  /* 0x000003ff02ff7812 */ /* 0x000fe4000782c0ff */
[----:B--2---:R-:W-:Y:S01]  /*14da0*/  SEL R5, R5, RZ, !P0 ;  /* 0x000000ff05057207 */ /* 0x004fe20004000000 */
[----:B------:R-:W-:Y:S01]  /*14db0*/  IMAD R0, R0, UR4, RZ ;  /* 0x0000000400007c24 */ /* 0x000fe2000f8e02ff */
[----:B---3--:R-:W-:-:S03]  /*14dc0*/  SEL R4, R4, RZ, !P0 ;  /* 0x000000ff04047207 */ /* 0x008fc60004000000 */
[C---:B------:R-:W-:Y:S02]  /*14dd0*/  IMAD R0, R3.reuse, UR5, R0 ;  /* 0x0000000503007c24 */ /* 0x040fe4000f8e0200 */
[----:B------:R-:W-:-:S05]  /*14de0*/  IMAD.WIDE.U32 R2, R3, UR4, RZ ;  /* 0x0000000403027c25 */ /* 0x000fca000f8e00ff */
[----:B------:R2:W-:Y:S04]  /*14df0*/  STL.64 [R1+0x40], R2 ;  /* 0x0000400201007387 */ /* 0x0005e80000100a00 */
[----:B------:R3:W-:Y:S04]  /*14e00*/  STL [R1+0x28], R5 ;  /* 0x0000280501007387 */ /* 0x0007e80000100800 */
[----:B------:R3:W-:Y:S01]  /*14e10*/  STL [R1+0x4c], R4 ;  /* 0x00004c0401007387 */ /* 0x0007e20000100800 */
[----:B--2---:R-:W-:Y:S01]  /*14e20*/  IMAD.IADD R2, R3, 0x1, R0 ;  /* 0x0000000103027824 */ /* 0x004fe200078e0200 */
[----:B------:R-:W-:-:S05]  /*14e30*/  SHF.R.S32.HI R0, RZ, 0x1f, R18 ;  /* 0x0000001fff007819 */ /* 0x000fca0000011412 */
[----:B------:R3:W-:Y:S04]  /*14e40*/  STL [R1+0x38], R0 ;  /* 0x0000380001007387 */ /* 0x0007e80000100800 */
[----:B------:R3:W-:Y:S01]  /*14e50*/  STL [R1+0x30], R2 ;  /* 0x0000300201007387 */ /* 0x0007e20000100800 */
[----:B------:R-:W-:Y:S05]  /*14e60*/  @!P1 BRA `(.L_x_2557) ;  /* 0x0000000000409947 */ /* 0x000fea0003800000 */
[----:B---3--:R-:W-:Y:S01]  /*14e70*/  MOV R2, 0x0 ;  /* 0x0000000000027802 */ /* 0x008fe20000000f00 */
        /* <DEDUP_REMOVED lines=15> */
.L_x_2557:
[----:B------:R-:W-:Y:S05]  /*14f70*/  BSYNC B6 ;  /* 0x0000000000067941 */ /* 0x000fea0003800000 */
.L_x_2556:
[----:B---3--:R-:W2:Y:S01]  /*14f80*/  LDL.LU R5, [R1+0x30] ;  /* 0x0000300001057983 */ /* 0x008ea20000300800 */
[----:B------:R-:W-:Y:S01]  /*14f90*/  ULDC.64 UR4, c[0x0][0x2d8] ;  /* 0x0000b60000047ab9 */ /* 0x000fe20000000a00 */
[----:B------:R-:W3:Y:S01]  /*14fa0*/  LDC R7, c[0x0][0x448] ;  /* 0x00011200ff077b82 */ /* 0x000ee20000000800 */
[----:B------:R-:W-:Y:S01]  /*14fb0*/  ULDC.64 UR6, c[0x0][0x280] ;  /* 0x0000a00000067ab9 */ /* 0x000fe20000000a00 */
[----:B------:R-:W2:Y:S04]  /*14fc0*/  LDL.LU.64 R2, [R1+0x40] ;  /* 0x0000400001027983 */ /* 0x000ea80000300a00 */
[----:B------:R-:W4:Y:S04]  /*14fd0*/  LDL.LU R0, [R1+0x38] ;  /* 0x0000380001007983 */ /* 0x000f280000300800 */
[----:B------:R-:W4:Y:S04]  /*14fe0*/  LDL.LU R6, [R1+0x4c] ;  /* 0x00004c0001067983 */ /* 0x000f280000300800 */
[----:B------:R-:W4:Y:S01]  /*14ff0*/  LDL.LU R4, [R1+0x28] ;  /* 0x0000280001047983 */ /* 0x000f220000300800 */
[----:B01----:R-:W0:Y:S01]  /*15000*/  S2R R9, SR_TID.X ;  /* 0x0000000000097919 */ /* 0x003e220000002100 */
[----:B------:R-:W1:Y:S01]  /*15010*/  S2R R8, SR_TID.X ;  /* 0x0000000000087919 */ /* 0x000e620000002100 */
[----:B---3--:R-:W-:Y:S01]  /*15020*/  ISETP.NE.AND P0, PT, R7, 0x1, PT ;  /* 0x000000010700780c */ /* 0x008fe20003f05270 */
[----:B0-----:R-:W-:-:S02]  /*15030*/  IMAD.SHL.U32 R9, R9, 0x8, RZ ;  /* 0x0000000809097824 */ /* 0x001fc400078e00ff */
[----:B-1----:R-:W-:-:S03]  /*15040*/  IMAD.SHL.U32 R10, R8, 0x8, RZ ;  /* 0x00000008080a7824 */ /* 0x002fc600078e00ff */
[----:B------:R-:W-:-:S04]  /*15050*/  LOP3.LUT R9, R9, 0x38, RZ, 0xc0, !PT ;  /* 0x0000003809097812 */ /* 0x000fc800078ec0ff */
[C---:B------:R-:W-:Y:S02]  /*15060*/  LOP3.LUT R11, R9.reuse, 0x40, RZ, 0xfc, !PT ;  /* 0x00000040090b7812 */ /* 0x040fe400078efcff */
[----:B------:R-:W-:Y:S02]  /*15070*/  LOP3.LUT R9, R9, 0x80, RZ, 0xfc, !PT ;  /* 0x0000008009097812 */ /* 0x000fe400078efcff */
[----:B------:R-:W-:Y:S01]  /*15080*/  LOP3.LUT R10, R10, 0x38, RZ, 0xc0, !PT ;  /* 0x000000380a0a7812 */ /* 0x000fe200078ec0ff */
[----:B--2---:R-:W-:Y:S02]  /*15090*/  IMAD.MOV.U32 R3, RZ, RZ, R5 ;  /* 0x000000ffff037224 */ /* 0x004fe400078e0005 */
[----:B------:R-:W0:Y:S01]  /*150a0*/  S2R R5, SR_TID.X ;  /* 0x0000000000057919 */ /* 0x000e220000002100 */
[----:B----4-:R-:W-:Y:S02]  /*150b0*/  IMAD R0, R0, UR4, RZ ;  /* 0x0000000400007c24 */ /* 0x010fe4000f8e02ff */
[----:B------:R-:W-:-:S04]  /*150c0*/  IMAD.WIDE.U32 R2, R18, UR4, R2 ;  /* 0x0000000412027c25 */ /* 0x000fc8000f8e0002 */
[----:B------:R-:W-:Y:S01]  /*150d0*/  IMAD R0, R18, UR5, R0 ;  /* 0x0000000512007c24 */ /* 0x000fe2000f8e0200 */
[----:B------:R-:W-:-:S03]  /*150e0*/  ULDC.64 UR4, c[0x0][0x2e0] ;  /* 0x0000b80000047ab9 */ /* 0x000fc60000000a00 */
[----:B------:R-:W-:Y:S02]  /*150f0*/  IMAD.IADD R3, R3, 0x1, R0 ;  /* 0x0000000103037824 */ /* 0x000fe400078e0200 */
[----:B------:R-:W-:Y:S02]  /*15100*/  IMAD R0, R6, UR4, RZ ;  /* 0x0000000406007c24 */ /* 0x000fe4000f8e02ff */
[C---:B------:R-:W-:Y:S01]  /*15110*/  IMAD.WIDE.U32 R2, R4.reuse, UR4, R2 ;  /* 0x0000000404027c25 */ /* 0x040fe2000f8e0002 */
[----:B------:R-:W1:Y:S03]  /*15120*/  @P0 LDC R6, c[0x0][0x450] ;  /* 0x00011400ff060b82 */ /* 0x000e660000000800 */
[----:B------:R-:W-:Y:S01]  /*15130*/  IMAD R0, R4, UR5, R0 ;  /* 0x0000000504007c24 */ /* 0x000fe2000f8e0200 */
[----:B------:R-:W-:Y:S01]  /*15140*/  ULDC.64 UR4, c[0x0][0x2d0] ;  /* 0x0000b40000047ab9 */ /* 0x000fe20000000a00 */
[----:B------:R-:W2:Y:S02]  /*15150*/  S2R R4, SR_TID.X ;  /* 0x0000000000047919 */ /* 0x000ea40000002100 */
[----:B------:R-:W-:Y:S01]  /*15160*/  IMAD.IADD R3, R3, 0x1, R0 ;  /* 0x0000000103037824 */ /* 0x000fe200078e0200 */
[----:B0-----:R-:W-:-:S04]  /*15170*/  LOP3.LUT R5, R5, 0x7f, RZ, 0xc0, !PT ;  /* 0x0000007f05057812 */ /* 0x001fc800078ec0ff */
[----:B------:R-:W-:Y:S01]  /*15180*/  SHF.R.U32.HI R5, RZ, 0x3, R5 ;  /* 0x00000003ff057819 */ /* 0x000fe20000011605 */
[----:B--2---:R-:W-:-:S05]  /*15190*/  IMAD.SHL.U32 R4, R4, 0x10, RZ ;  /* 0x0000001004047824 */ /* 0x004fca00078e00ff */
[----:B------:R-:W-:Y:S02]  /*151a0*/  LOP3.LUT R4, R5, 0x70, R4, 0xf8, !PT ;  /* 0x0000007005047812 */ /* 0x000fe400078ef804 */
[----:B------:R-:W0:Y:S03]  /*151b0*/  @P0 LDC R5, c[0x0][0x44c] ;  /* 0x00011300ff050b82 */ /* 0x000e260000000800 */
[----:B------:R-:W-:-:S04]  /*151c0*/  IMAD R0, R17, 0x80, R4 ;  /* 0x0000008011007824 */ /* 0x000fc800078e0204 */
        /* <DEDUP_REMOVED lines=11> */
[----:B------:R-:W-:-:S05]  /*15280*/  SHF.R.S32.HI R4, RZ, 0x1f, R0 ;  /* 0x0000001fff047819 */ /* 0x000fca0000011400 */
[----:B------:R-:W-:Y:S02]  /*15290*/  IMAD R6, R4, UR4, RZ ;  /* 0x0000000404067c24 */ /* 0x000fe4000f8e02ff */
[C---:B------:R-:W-:Y:S01]  /*152a0*/  IMAD.WIDE.U32 R4, R0.reuse, UR4, R2 ;  /* 0x0000000400047c25 */ /* 0x040fe2000f8e0002 */
[----:B------:R-:W-:Y:S02]  /*152b0*/  ULDC UR4, c[0x0][0x2b8] ;  /* 0x0000ae0000047ab9 */ /* 0x000fe40000000800 */
[----:B------:R-:W-:Y:S01]  /*152c0*/  ISETP.GE.AND P0, PT, R9, UR4, PT ;  /* 0x0000000409007c0c */ /* 0x000fe2000bf06270 */
[----:B------:R-:W-:Y:S01]  /*152d0*/  IMAD R0, R0, UR5, R6 ;  /* 0x0000000500007c24 */ /* 0x000fe2000f8e0206 */
[----:B------:R0:W5:Y:S01]  /*152e0*/  LDL R9, [R1+0x24] ;  /* 0x0000240001097983 */ /* 0x0001620000100800 */
[----:B------:R-:W-:Y:S02]  /*152f0*/  LEA R3, P3, R4, UR6, 0x1 ;  /* 0x0000000604037c11 */ /* 0x000fe4000f8608ff */
[----:B------:R-:W-:Y:S01]  /*15300*/  IMAD.IADD R0, R5, 0x1, R0 ;  /* 0x0000000105007824 */ /* 0x000fe200078e0200 */
[----:B------:R-:W-:-:S02]  /*15310*/  ISETP.GE.AND P2, PT, R10, UR4, PT ;  /* 0x000000040a007c0c */ /* 0x000fc4000bf46270 */
[----:B------:R-:W-:Y:S01]  /*15320*/  ISETP.GE.AND P1, PT, R11, UR4, PT ;  /* 0x000000040b007c0c */ /* 0x000fe2000bf26270 */
[----:B------:R-:W-:Y:S01]  /*15330*/  UMOV UR4, 0xffffffff ;  /* 0xffffffff00047882 */ /* 0x000fe20000000000 */
[----:B------:R-:W-:Y:S02]  /*15340*/  LEA.HI.X R0, R4, UR7, R0, 0x1, P3 ;  /* 0x0000000704007c11 */ /* 0x000fe400098f0c00 */
[----:B0-----:R-:W-:Y:S09]  /*15350*/  BRA.DIV UR4, `(.L_x_2558) ;  /* 0x0000004a044c7947 */ /* 0x001ff2000b800000 */
[----:B------:R-:W0:Y:S02]  /*15360*/  S2R R4, SR_TID.X ;  /* 0x0000000000047919 */ /* 0x000e240000002100 */
[----:B0-----:R-:W-:-:S04]  /*15370*/  LOP3.LUT R4, R4, 0x7f, RZ, 0xc0, !PT ;  /* 0x0000007f04047812 */ /* 0x001fc800078ec0ff */
[----:B------:R-:W-:Y:S02]  /*15380*/  SHF.R.U32.HI R5, RZ, 0x3, R4 ;  /* 0x00000003ff057819 */ /* 0x000fe40000011604 */
[----:B------:R-:W2:Y:S01]  /*15390*/  LDL.LU R4, [R1+0x34] ;  /* 0x0000340001047983 */ /* 0x000ea20000300800 */
[----:B------:R-:W-:Y:S02]  /*153a0*/  ULDC.64 UR4, c[0x0][0x208] ;  /* 0x0000820000047ab9 */ /* 0x000fe40000000a00 */
[----:B------:R-:W-:Y:S01]  /*153b0*/  IMAD R17, R17, 0x80, R5 ;  /* 0x0000008011117824 */ /* 0x000fe200078e0205 */
[----:B------:R-:W-:Y:S04]  /*153c0*/  SHFL.IDX PT, R6, R3, 0x1, 0x181f ;  /* 0x00381f0003067f89 */ /* 0x000fe800000e0000 */
[----:B------:R-:W0:Y:S04]  /*153d0*/  SHFL.IDX PT, R5, R3, RZ, 0x181f ;  /* 0x00181fff03057589 */ /* 0x000e2800000e0000 */
[----:B------:R-:W-:Y:S01]  /*153e0*/  SHFL.IDX PT, R8, R0, 0x1, 0x181f ;  /* 0x00381f0000087f89 */ /* 0x000fe200000e0000 */
[----:B--2---:R-:W-:-:S02]  /*153f0*/  IMAD R2, R4, R7, RZ ;  /* 0x0000000704027224 */ /* 0x004fc400078e02ff */
[----:B------:R-:W-:-:S03]  /*15400*/  VIADD R4, R17, 0x10 ;  /* 0x0000001011047836 */ /* 0x000fc60000000000 */
[-C--:B------:R-:W-:Y:S02]  /*15410*/  ISETP.GE.AND P4, PT, R17, R2.reuse, PT ;  /* 0x000000021100720c */ /* 0x080fe40003f86270 */
[----:B------:R-:W-:Y:S02]  /*15420*/  ISETP.GE.AND P3, PT, R4, R2, PT ;  /* 0x000000020400720c */ /* 0x000fe40003f66270 */
[----:B------:R-:W1:Y:S09]  /*15430*/  SHFL.IDX PT, R4, R0, RZ, 0x181f ;  /* 0x00181fff00047589 */ /* 0x000e7200000e0000 */
[----:B0-----:R-:W-:-:S05]  /*15440*/  @!P4 LEA R5, P5, R10, R5, 0x1 ;  /* 0x000000050a05c211 */ /* 0x001fca00078a08ff */
[----:B-1----:R-:W-:Y:S01]  /*15450*/  @!P4 IMAD.X R4, RZ, RZ, R4, P5 ;  /* 0x000000ffff04c224 */ /* 0x002fe200028e0604 */
[----:B------:R-:W-:-:S04]  /*15460*/  @!P3 LEA R7, P5, R10, R6, 0x1 ;  /* 0x000000060a07b211 */ /* 0x000fc800078a08ff */
        /* <DEDUP_REMOVED lines=9> */
[----:B------:R-:W0:Y:S04]  /*15500*/  SHFL.IDX PT, R7, R3, 0x2, 0x181f ;  /* 0x00581f0003077f89 */ /* 0x000e2800000e0000 */
[----:B------:R-:W-:Y:S04]  /*15510*/  @!P3 LDGSTS.E.BYPASS.LTC128B.128 [R9+0x15c00], desc[UR4][R4.64], !P2 ;  /* 0x15c000000409bfae */ /* 0x000fe8000d101d44 */
[----:B------:R-:W-:Y:S04]  /*15520*/  @!P3 LDGSTS.E.BYPASS.LTC128B.128 [R9+0x19c00], desc[UR4][R4.64+0x80], !P1 ;  /* 0x19c000800409bfae */ /* 0x000fe8000c901d44 */
[----:B------:R1:W-:Y:S04]  /*15530*/  @!P3 LDGSTS.E.BYPASS.LTC128B.128 [R9+0x1dc00], desc[UR4][R4.64+0x100], !P0 ;  /* 0x1dc001000409bfae */ /* 0x0003e8000c101d44 */
[----:B------:R-:W2:Y:S01]  /*15540*/  SHFL.IDX PT, R6, R0, 0x2, 0x181f ;  /* 0x00581f0000067f89 */ /* 0x000ea200000e0000 */
[----:B-1----:R-:W-:-:S05]  /*15550*/  VIADD R4, R17, 0x20 ;  /* 0x0000002011047836 */ /* 0x002fca0000000000 */
[----:B------:R-:W-:-:S13]  /*15560*/  ISETP.GE.AND P3, PT, R4, R2, PT ;  /* 0x000000020400720c */ /* 0x000fda0003f66270 */
[----:B0-----:R-:W-:-:S05]  /*15570*/  @!P3 LEA R7, P4, R10, R7, 0x1 ;  /* 0x000000070a07b211 */ /* 0x001fca00078808ff */
[----:B--2---:R-:W-:-:S04]  /*15580*/  @!P3 IMAD.X R4, RZ, RZ, R6, P4 ;  /* 0x000000ffff04b224 */ /* 0x004fc800020e0606 */
[----:B------:R-:W-:Y:S02]  /*15590*/  @!P3 IMAD.MOV.U32 R5, RZ, RZ, R4 ;  /* 0x000000ffff05b224 */ /* 0x000fe400078e0004 */
[----:B------:R-:W-:-:S05]  /*155a0*/  @!P3 IMAD.MOV.U32 R4, RZ, RZ, R7 ;  /* 0x000000ffff04b224 */ /* 0x000fca00078e0007 */
        /* <DEDUP_REMOVED lines=39> */
[----:B0-----:R-:W-:-:S02]  /*15820*/  IADD3 R4, R17, 0x60, RZ ;  /* 0x0000006011047810 */ /* 0x001fc40007ffe0ff */
[----:B------:R-:W0:Y:S02]  /*15830*/  SHFL.IDX PT, R5, R3, 0x6, 0x181f ;  /* 0x00d81f0003057f89 */ /* 0x000e2400000e0000 */
[----:B------:R-:W-:Y:S02]  /*15840*/  ISETP.GE.AND P4, PT, R4, R2, PT ;  /* 0x000000020400720c */ /* 0x000fe40003f86270 */
[----:B------:R-:W-:Y:S04]  /*15850*/  SHFL.IDX PT, R3, R3, 0x7, 0x181f ;  /* 0x00f81f0003037f89 */ /* 0x000fe800000e0000 */
[----:B------:R-:W1:Y:S04]  /*15860*/  SHFL.IDX PT, R4, R0, 0x6, 0x181f ;  /* 0x00d81f0000047f89 */ /* 0x000e6800000e0000 */
[----:B------:R-:W2:Y:S03]  /*15870*/  SHFL.IDX PT, R0, R0, 0x7, 0x181f ;  /* 0x00f81f0000007f89 */ /* 0x000ea600000e0000 */
        /* <DEDUP_REMOVED lines=8> */
.L_x_2681:
        /* <DEDUP_REMOVED lines=13> */
.L_x_2560:
[----:B------:R-:W-:Y:S05]  /*159d0*/  BSYNC B0 ;  /* 0x0000000000007941 */ /* 0x000fea0003800000 */
.L_x_2559:
[----:B01----:R-:W2:Y:S01]  /*159e0*/  LDL R9, [R1+0x4] ;  /* 0x0000040001097983 */ /* 0x003ea20000100800 */
[----:B------:R-:W-:Y:S01]  /*159f0*/  PLOP3.LUT P0, PT, PT, PT, PT, 0x80, 0x0 ;  /* 0x000000000000781c */ /* 0x000fe20003f0f070 */
[----:B------:R-:W-:Y:S01]  /*15a00*/  NOP ;  /* 0x0000000000007918 */ /* 0x000fe20000000000 */
[----:B--2---:R-:W-:-:S11]  /*15a10*/  VIADD R6, R9, 0x36800 ;  /* 0x0003680009067836 */ /* 0x004fd60000000000 */
.L_x_2561:
        /* <DEDUP_REMOVED lines=19> */
.L_x_2682:
[----:B------:R-:W-:Y:S05]  /*15b50*/  BSYNC B0 ;  /* 0x0000000000007941 */ /* 0x000fea0003800000 */
.L_x_2562:
[----:B0-----:R-:W2:Y:S01]  /*15b60*/  LDL R2, [R1+0x2c] ;  /* 0x00002c0001027983 */ /* 0x001ea20000100800 */
[----:B------:R-:W-:Y:S01]  /*15b70*/  BSSY B0, `(.L_x_2564) ;  /* 0x0000256000007945 */ /* 0x000fe20003800000 */
[----:B--2---:R-:W-:-:S13]  /*15b80*/  ISETP.GE.AND P0, PT, R2, 0x2, PT ;  /* 0x000000020200780c */ /* 0x004fda0003f06270 */
[----:B------:R-:W-:Y:S05]  /*15b90*/  @!P0 BRA `(.L_x_2565) ;  /* 0x00000024004c8947 */ /* 0x000fea0003800000 */
[C---:B------:R-:W-:Y:S01]  /*15ba0*/  LOP3.LUT R0, R2.reuse, 0x1, RZ, 0xc0, !PT ;  /* 0x0000000102007812 */ /* 0x040fe200078ec0ff */
[----:B------:R-:W-:Y:S01]  /*15bb0*/  VIADD R4, R2, 0xfffffffe ;  /* 0xfffffffe02047836 */ /* 0x000fe20000000000 */
[----:B------:R-:W-:Y:S02]  /*15bc0*/  BSSY B2, `(.L_x_2566) ;  /* 0x00000cc000027945 */ /* 0x000fe40003800000 */
[----:B------:R-:W-:Y:S01]  /*15bd0*/  ISETP.NE.U32.AND P0, PT, R0, 0x1, PT ;  /* 0x000000010000780c */ /* 0x000fe20003f05070 */
[----:B------:R-:W-:-:S12]  /*15be0*/  IMAD.MOV.U32 R0, RZ, RZ, R4 ;  /* 0x000000ffff007224 */ /* 0x000fd800078e0004 */
[----:B------:R-:W-:Y:S05]  /*15bf0*/  @!P0 BRA `(.L_x_2567) ;  /* 0x0000000c00208947 */ /* 0x000fea0003800000 */
        /* <DEDUP_REMOVED lines=14> */
[----:B------:R-:W-:Y:S01]  /*15ce0*/  ISETP.NE.AND.EX P0, PT, RZ, UR5, PT, P0 ;  /* 0x00000005ff007c0c */ /* 0x000fe2000bf05300 */
[----:B------:R-:W-:-:S12]  /*15cf0*/  IMAD.MOV.U32 R8, RZ, RZ, R4 ;  /* 0x000000ffff087224 */ /* 0x000fd800078e0004 */
[----:B0-----:R-:W-:Y:S05]  /*15d00*/  @!P0 BRA `(.L_x_2570) ;  /* 0x0000000000548947 */ /* 0x001fea0003800000 */
[----:B------:R-:W2:Y:S01]  /*15d10*/  LDL R10, [R1+0x1c] ;  /* 0x00001c00010a7983 */ /* 0x000ea20000100800 */
[----:B------:R-:W0:Y:S03]  /*15d20*/  LDC R5, c[0x0][0x43c] ;  /* 0x00010f00ff057b82 */ /* 0x000e260000000800 */
[----:B------:R-:W3:Y:S01]  /*15d30*/  LDL R7, [R1+0x10] ;  /* 0x0000100001077983 */ /* 0x000ee20000100800 */
[----:B------:R-:W-:Y:S01]  /*15d40*/  IMAD.MOV.U32 R0, RZ, RZ, R4 ;  /* 0x000000ffff007224 */ /* 0x000fe200078e0004 */
[----:B------:R-:W-:Y:S01]  /*15d50*/  ULDC.64 UR6, c[0x0][0x428] ;  /* 0x00010a0000067ab9 */ /* 0x000fe20000000a00 */
[----:B------:R-:W-:Y:S01]  /*15d60*/  ULDC.64 UR8, c[0x0][0x208] ;  /* 0x0000820000087ab9 */ /* 0x000fe20000000a00 */
[----:B0-----:R-:W-:-:S13]  /*15d70*/  ISETP.NE.AND P0, PT, R5, 0x1, PT ;  /* 0x000000010500780c */ /* 0x001fda0003f05270 */
[----:B-----5:R-:W0:Y:S02]  /*15d80*/  @P0 LDC.64 R2, c[0x0][0x440] ;  /* 0x00011000ff020b82 */ /* 0x020e240000000a00 */
[----:B0-----:R-:W-:-:S05]  /*15d90*/  @P0 IMAD.HI.U32 R2, R4, R2, RZ ;  /* 0x0000000204020227 */ /* 0x001fca00078e00ff */
[----:B------:R-:W-:-:S04]  /*15da0*/  @P0 SHF.R.U32.HI R0, RZ, R3, R2 ;  /* 0x00000003ff000219 */ /* 0x000fc80000011602 */
[--C-:B------:R-:W-:Y:S01]  /*15db0*/  SHF.R.S32.HI R3, RZ, 0x1f, R0.reuse ;  /* 0x0000001fff037819 */ /* 0x100fe20000011400 */
[----:B------:R-:W-:-:S04]  /*15dc0*/  IMAD.MOV R8, RZ, RZ, -R0 ;  /* 0x000000ffff087224 */ /* 0x000fc800078e0a00 */
[----:B------:R-:W-:Y:S02]  /*15dd0*/  IMAD R8, R5, R8, R4 ;  /* 0x0000000805087224 */ /* 0x000fe400078e0204 */
[----:B--2---:R-:W-:-:S04]  /*15de0*/  IMAD R2, R10, UR6, RZ ;  /* 0x000000060a027c24 */ /* 0x004fc8000f8e02ff */
[----:B---3--:R-:W-:Y:S02]  /*15df0*/  IMAD R5, R7, UR7, R2 ;  /* 0x0000000707057c24 */ /* 0x008fe4000f8e0202 */
[----:B------:R-:W-:-:S04]  /*15e00*/  IMAD.MOV.U32 R2, RZ, RZ, R0 ;  /* 0x000000ffff027224 */ /* 0x000fc800078e0000 */
[----:B------:R-:W-:-:S04]  /*15e10*/  IMAD.WIDE.U32 R2, R7, UR6, R2 ;  /* 0x0000000607027c25 */ /* 0x000fc8000f8e0002 */
[----:B------:R-:W-:Y:S01]  /*15e20*/  IMAD.IADD R0, R5, 0x1, R3 ;  /* 0x0000000105007824 */ /* 0x000fe200078e0203 */
[----:B------:R-:W-:-:S04]  /*15e30*/  LEA R10, P0, R2, UR4, 0x2 ;  /* 0x00000004020a7c11 */ /* 0x000fc8000f8010ff */
[----:B------:R-:W-:-:S05]  /*15e40*/  LEA.HI.X R11, R2, UR5, R0, 0x2, P0 ;  /* 0x00000005020b7c11 */ /* 0x000fca00080f1400 */
[----:B------:R0:W5:Y:S04]  /*15e50*/  LDG.E R3, desc[UR8][R10.64] ;  /* 0x000000080a037981 */ /* 0x000168000c1e1900 */
.L_x_2570:
[----:B------:R-:W2:Y:S01]  /*15e60*/  LDL R0, [R1+0x4] ;  /* 0x0000040001007983 */ /* 0x000ea20000100800 */
[----:B------:R-:W-:Y:S01]  /*15e70*/  BSSY B3, `(.L_x_2571) ;  /* 0x0000005000037945 */ /* 0x000fe20003800000 */
[----:B--2---:R-:W-:Y:S01]  /*15e80*/  IMAD R2, R9, 0x8, R0 ;  /* 0x0000000809027824 */ /* 0x004fe200078e0200 */
[----:B------:R-:W-:-:S04]  /*15e90*/  SHF.L.U32 R0, R12, 0x1f, RZ ;  /* 0x0000001f0c007819 */ /* 0x000fc800000006ff */
[----:B------:R-:W1:Y:S02]  /*15ea0*/  SYNCS.PHASECHK.TRANS64.TRYWAIT P0, [R2+URZ+0x36840], R0 ;  /* 0x03684000020075a7 */ /* 0x000e64000800017f */
[----:B-1----:R-:W-:Y:S05]  /*15eb0*/  @!P0 BRA `(.L_x_2572) ;  /* 0x0000004800888947 */ /* 0x002fea0003800000 */
.L_x_2683:
[----:B------:R-:W-:Y:S05]  /*15ec0*/  BSYNC B3 ;  /* 0x0000000000037941 */ /* 0x000fea0003800000 */
.L_x_2571:
[----:B------:R-:W2:Y:S01]  /*15ed0*/  S2R R5, SR_TID.X ;  /* 0x0000000000057919 */ /* 0x000ea20000002100 */
        /* <DEDUP_REMOVED lines=11> */
.L_x_2574:
[----:B------:R-:W-:Y:S05]  /*15f90*/  BSYNC B3 ;  /* 0x0000000000037941 */ /* 0x000fea0003800000 */
.L_x_2573:
        /* <DEDUP_REMOVED lines=13> */
.L_x_2575:
        /* <DEDUP_REMOVED lines=10> */
[----:B------:R-:W-:Y:S01]  /*16110*/  IMAD.MOV.U32 R15, RZ, RZ, 0x40 ;  /* 0x00000040ff0f7424 */ /* 0x000fe200078e00ff */
[----:B------:R-:W-:Y:S01]  /*16120*/  PLOP3.LUT P0, PT, PT, PT, PT, 0x80, 0x0 ;  /* 0x000000000000781c */ /* 0x000fe20003f0f070 */
[----:B------:R-:W-:Y:S01]  /*16130*/  VIADD R5, R7, 0x24c00 ;  /* 0x00024c0007057836 */ /* 0x000fe20000000000 */
[----:B------:R-:W-:Y:S01]  /*16140*/  UMOV UR6, 0x0 ;  /* 0x0000000000067882 */ /* 0x000fe20000000000 */
[----:B------:R-:W-:Y:S01]  /*16150*/  UMOV UR7, 0x14f00000 ;  /* 0x14f0000000077882 */ /* 0x000fe20000000000 */
[----:B------:R-:W-:-:S15]  /*16160*/  R2UR UR10, R15 ;  /* 0x000000000f0a72ca */ /* 0x000fde00000e0000 */
.L_x_2576:
        /* <DEDUP_REMOVED lines=16> */
.L_x_2577:
        /* <DEDUP_REMOVED lines=10> */
[----:B0-----:R-:W2:Y:S04]  /*16310*/  LDL.LU R10, [R1+0x14] ;  /* 0x00001400010a7983 */ /* 0x001ea80000300800 */
[----:B------:R-:W3:Y:S01]  /*16320*/  LDL R5, [R1+0x8] ;  /* 0x0000080001057983 */ /* 0x000ee20000100800 */
[----:B------:R-:W-:Y:S01]  /*16330*/  BSSY B3, `(.L_x_2578) ;  /* 0x0000005000037945 */ /* 0x000fe20003800000 */
[----:B--2---:R-:W-:Y:S01]  /*16340*/  SHF.L.U32 R0, R10, 0x1f, RZ ;  /* 0x0000001f0a007819 */ /* 0x004fe200000006ff */
[----:B---3--:R-:W-:-:S04]  /*16350*/  IMAD R2, R5, 0x8, R6 ;  /* 0x0000000805027824 */ /* 0x008fc800078e0206 */
[----:B------:R-:W0:Y:S02]  /*16360*/  SYNCS.PHASECHK.TRANS64.TRYWAIT P0, [R2+URZ+0x60], R0 ;  /* 0x00006000020075a7 */ /* 0x000e24000800017f */
[----:B0-----:R-:W-:Y:S05]  /*16370*/  @!P0 BRA `(.L_x_2579) ;  /* 0x00000044006c8947 */ /* 0x001fea0003800000 */
.L_x_2684:
[----:B------:R-:W-:Y:S05]  /*16380*/  BSYNC B3 ;  /* 0x0000000000037941 */ /* 0x000fea0003800000 */
.L_x_2578:
        /* <DEDUP_REMOVED lines=14> */
.L_x_2581:
[----:B------:R-:W-:Y:S05]  /*16470*/  BSYNC B3 ;  /* 0x0000000000037941 */ /* 0x000fea0003800000 */
.L_x_2580:
        /* <DEDUP_REMOVED lines=8> */
[----:B------:R-:W-:Y:S01]  /*16500*/  PLOP3.LUT P0, PT, PT, PT, PT, 0x80, 0x0 ;  /* 0x000000000000781c */ /* 0x000fe20003f0f070 */
[C-C-:B--2--5:R-:W-:Y:S02]  /*16510*/  IMAD R2, R17.reuse, 0x8, R0.reuse ;  /* 0x0000000811027824 */ /* 0x164fe400078e0200 */
[----:B------:R-:W-:Y:S02]  /*16520*/  IMAD R0, R17, 0xa800, R0 ;  /* 0x0000a80011007824 */ /* 0x000fe400078e0200 */
[----:B------:R-:W-:Y:S02]  /*16530*/  VIADD R2, R2, 0x36850 ;  /* 0x0003685002027836 */ /* 0x000fe40000000000 */
[----:B---3--:R-:W-:Y:S02]  /*16540*/  IMAD R5, R5, 0x70, R7 ;  /* 0x0000007005057824 */ /* 0x008fe400078e0207 */
[----:B------:R-:W-:-:S07]  /*16550*/  VIADD R7, R0, 0x400 ;  /* 0x0000040000077836 */ /* 0x000fce0000000000 */
.L_x_2582:
        /* <DEDUP_REMOVED lines=16> */
.L_x_2583:
        /* <DEDUP_REMOVED lines=16> */
.L_x_2584:
        /* <DEDUP_REMOVED lines=13> */
.L_x_2569:
[----:B------:R-:W-:Y:S05]  /*16830*/  BSYNC B1 ;  /* 0x0000000000017941 */ /* 0x000fea0003800000 */
.L_x_2568:
[----:B------:R-:W2:Y:S04]  /*16840*/  LDL.LU R0, [R1+0x2c] ;  /* 0x00002c0001007983 */ /* 0x000ea80000300800 */
[----:B------:R3:W-:Y:S04]  /*16850*/  STL [R1+0x8], R9 ;  /* 0x0000080901007387 */ /* 0x0007e80000100800 */
[----:B------:R3:W-:Y:S02]  /*16860*/  STL [R1+0x14], R12 ;  /* 0x0000140c01007387 */ /* 0x0007e40000100800 */
[----:B--23--:R-:W-:-:S07]  /*16870*/  VIADD R0, R0, 0xfffffffd ;  /* 0xfffffffd00007836 */ /* 0x00cfce0000000000 */
.L_x_2567:
[----:B------:R-:W-:Y:S05]  /*16880*/  BSYNC B2 ;  /* 0x0000000000027941 */ /* 0x000fea0003800000 */
.L_x_2566:
[----:B------:R-:W-:-:S13]  /*16890*/  ISETP.NE.AND P0, PT, R4, RZ, PT ;  /* 0x000000ff0400720c */ /* 0x000fda0003f05270 */
[----:B------:R-:W-:Y:S05]  /*168a0*/  @!P0 BRA `(.L_x_2565) ;  /* 0x0000001800088947 */ /* 0x000fea0003800000 */
[----:B0-----:R0:W5:Y:S02]  /*168b0*/  LDL R8, [R1] ;  /* 0x0000000001087983 */ /* 0x0011640000100800 */
.L_x_2619:
        /* <DEDUP_REMOVED lines=21> */
[----:B------:R-:W-:Y:S01]  /*16a10*/  ULDC.64 UR8, c[0x0][0x208] ;  /* 0x0000820000087ab9 */ /* 0x000fe20000000a00 */
        /* <DEDUP_REMOVED lines=12> */
[----:B------:R-:W-:-:S04]  /*16ae0*/  LEA R8, P0, R2, UR4, 0x2 ;  /* 0x0000000402087c11 */ /* 0x000fc8000f8010ff */
[----:B------:R-:W-:-:S05]  /*16af0*/  LEA.HI.X R9, R2, UR5, R3, 0x2, P0 ;  /* 0x0000000502097c11 */ /* 0x000fca00080f1403 */
[----:B------:R2:W5:Y:S04]  /*16b00*/  LDG.E R8, desc[UR8][R8.64] ;  /* 0x0000000808087981 */ /* 0x000568000c1e1900 */
.L_x_2587:
[----:B------:R-:W3:Y:S01]  /*16b10*/  LDL R2, [R1+0x4] ;  /* 0x0000040001027983 */ /* 0x000ee20000100800 */
[----:B------:R-:W-:Y:S01]  /*16b20*/  BSSY B2, `(.L_x_2588) ;  /* 0x0000005000027945 */ /* 0x000fe20003800000 */
[----:B---3--:R-:W-:Y:S01]  /*16b30*/  IMAD R3, R4, 0x8, R2 ;  /* 0x0000000804037824 */ /* 0x008fe200078e0202 */
[----:B------:R-:W-:-:S04]  /*16b40*/  SHF.L.U32 R2, R5, 0x1f, RZ ;  /* 0x0000001f05027819 */ /* 0x000fc800000006ff */
[----:B------:R-:W3:Y:S02]  /*16b50*/  SYNCS.PHASECHK.TRANS64.TRYWAIT P0, [R3+URZ+0x36840], R2 ;  /* 0x03684002030075a7 */ /* 0x000ee4000800017f */
[----:B---3--:R-:W-:Y:S05]  /*16b60*/  @!P0 BRA `(.L_x_2589) ;  /* 0x0000003c00848947 */ /* 0x008fea0003800000 */
.L_x_2685:
[----:B------:R-:W-:Y:S05]  /*16b70*/  BSYNC B2 ;  /* 0x0000000000027941 */ /* 0x000fea0003800000 */
.L_x_2588:
        /* <DEDUP_REMOVED lines=12> */
.L_x_2591:
[----:B------:R-:W-:Y:S05]  /*16c40*/  BSYNC B2 ;  /* 0x0000000000027941 */ /* 0x000fea0003800000 */
.L_x_2590:
        /* <DEDUP_REMOVED lines=13> */
.L_x_2592:
        /* <DEDUP_REMOVED lines=16> */
.L_x_2593:
        /* <DEDUP_REMOVED lines=16> */
.L_x_2594:
        /* <DEDUP_REMOVED lines=17> */
.L_x_2686:
[----:B------:R-:W-:Y:S05]  /*17030*/  BSYNC B2 ;  /* 0x0000000000027941 */ /* 0x000fea0003800000 */
.L_x_2595:
        /* <DEDUP_REMOVED lines=11> */
.L_x_2598:
[----:B------:R-:W-:Y:S05]  /*170f0*/  BSYNC B2 ;  /* 0x0000000000027941 */ /* 0x000fea0003800000 */
.L_x_2597:
        /* <DEDUP_REMOVED lines=14> */
.L_x_2599:
        /* <DEDUP_REMOVED lines=16> */
.L_x_2600:
        /* <DEDUP_REMOVED lines=16> */
.L_x_2601:
        /* <DEDUP_REMOVED lines=13> */
.L_x_2586:
[----:B------:R-:W-:Y:S05]  /*174b0*/  BSYNC B1 ;  /* 0x0000000000017941 */ /* 0x000fea0003800000 */
.L_x_2585:
        /* <DEDUP_REMOVED lines=20> */
[----:B------:R-:W-:Y:S01]  /*17600*/  ULDC.64 UR8, c[0x0][0x208] ;  /* 0x0000820000087ab9 */ /* 0x000fe20000000a00 */
        /* <DEDUP_REMOVED lines=15> */
.L_x_2604:
[----:B------:R-:W4:Y:S01]  /*17700*/  LDL R2, [R1+0x4] ;  /* 0x0000040001027983 */ /* 0x000f220000100800 */
[----:B------:R-:W-:Y:S01]  /*17710*/  SHF.L.U32 R3, R10, 0x1f, RZ ;  /* 0x0000001f0a037819 */ /* 0x000fe200000006ff */
[----:B------:R-:W-:Y:S01]  /*17720*/  BSSY B2, `(.L_x_2605) ;  /* 0x0000004000027945 */ /* 0x000fe20003800000 */
[----:B----4-:R-:W-:-:S04]  /*17730*/  IMAD R2, R11, 0x8, R2 ;  /* 0x000000080b027824 */ /* 0x010fc800078e0202 */
[----:B------:R-:W4:Y:S02]  /*17740*/  SYNCS.PHASECHK.TRANS64.TRYWAIT P0, [R2+URZ+0x36840], R3 ;  /* 0x03684003020075a7 */ /* 0x000f24000800017f */
[----:B----4-:R-:W-:Y:S05]  /*17750*/  @!P0 BRA `(.L_x_2606) ;  /* 0x0000003000b08947 */ /* 0x010fea0003800000 */
.L_x_2687:
[----:B------:R-:W-:Y:S05]  /*17760*/  BSYNC B2 ;  /* 0x0000000000027941 */ /* 0x000fea0003800000 */
.L_x_2605:
        /* <DEDUP_REMOVED lines=12> */
.L_x_2608:
[----:B------:R-:W-:Y:S05]  /*17830*/  BSYNC B2 ;  /* 0x0000000000027941 */ /* 0x000fea0003800000 */
.L_x_2607:
        /* <DEDUP_REMOVED lines=15> */
.L_x_2609:
        /* <DEDUP_REMOVED lines=16> */
.L_x_2610:
        /* <DEDUP_REMOVED lines=16> */
.L_x_2611:
        /* <DEDUP_REMOVED lines=11> */
[----:B------:R-:W-:Y:S01]  /*17be0*/  IMAD R2, R4, 0x8, R6 ;  /* 0x0000000804027824 */ /* 0x000fe200078e0206 */
[----:B------:R-:W-:Y:S03]  /*17bf0*/  BSSY B2, `(.L_x_2612) ;  /* 0x0000003000027945 */ /* 0x000fe60003800000 */
[----:B------:R-:W2:Y:S02]  /*17c00*/  SYNCS.PHASECHK.TRANS64.TRYWAIT P0, [R2+URZ+0x60], R5 ;  /* 0x00006005020075a7 */ /* 0x000ea4000800017f */
[----:B--2---:R-:W-:Y:S05]  /*17c10*/  @!P0 BRA `(.L_x_2613) ;  /* 0x0000002c00948947 */ /* 0x004fea0003800000 */
.L_x_2688:
[----:B------:R-:W-:Y:S05]  /*17c20*/  BSYNC B2 ;  /* 0x0000000000027941 */ /* 0x000fea0003800000 */
.L_x_2612:
        /* <DEDUP_REMOVED lines=11> */
.L_x_2615:
[----:B------:R-:W-:Y:S05]  /*17ce0*/  BSYNC B2 ;  /* 0x0000000000027941 */ /* 0x000fea0003800000 */
.L_x_2614:
        /* <DEDUP_REMOVED lines=13> */
.L_x_2616:
        /* <DEDUP_REMOVED lines=16> */
.L_x_2617:
        /* <DEDUP_REMOVED lines=16> */
.L_x_2618:
        /* <DEDUP_REMOVED lines=13> */
.L_x_2603:
[----:B------:R-:W-:Y:S05]  /*18090*/  BSYNC B1 ;  /* 0x0000000000017941 */ /* 0x000fea0003800000 */
.L_x_2602:
[C---:B------:R-:W-:Y:S01]  /*180a0*/  ISETP.GT.AND P0, PT, R0.reuse, 0x1, PT ;  /* 0x000000010000780c */ /* 0x040fe20003f04270 */
[----:B------:R-:W-:-:S12]  /*180b0*/  VIADD R0, R0, 0xfffffffe ;  /* 0xfffffffe00007836 */ /* 0x000fd80000000000 */
[----:B------:R-:W-:Y:S05]  /*180c0*/  @P0 BRA `(.L_x_2619) ;  /* 0xffffffe400fc0947 */ /* 0x000fea000383ffff */
.L_x_2565:
[----:B------:R-:W-:Y:S05]  /*180d0*/  BSYNC B0 ;  /* 0x0000000000007941 */ /* 0x000fea0003800000 */
.L_x_2564:
        /* <DEDUP_REMOVED lines=18> */
.L_x_2621:
[----:B------:R-:W-:Y:S05]  /*18200*/  BSYNC B0 ;  /* 0x0000000000007941 */ /* 0x000fea0003800000 */
.L_x_2620:
        /* <DEDUP_REMOVED lines=13> */
.L_x_2689:
[----:B------:R-:W-:Y:S05]  /*182e0*/  BSYNC B1 ;  /* 0x0000000000017941 */ /* 0x000fea0003800000 */
.L_x_2624:
        /* <DEDUP_REMOVED lines=9> */
.L_x_2627:
[----:B------:R-:W-:Y:S05]  /*18380*/  BSYNC B1 ;  /* 0x0000000000017941 */ /* 0x000fea0003800000 */
.L_x_2626:
[----:B------:R-:W2:Y:S04]  /*18390*/  LDL.LU R5, [R1+0x18] ;  /* 0x0000180001057983 */ /* 0x000ea80000300800 */
[----:B------:R-:W2:Y:S04]  /*183a0*/  LDL.LU R3, [R1+0xc] ;  /* 0x00000c0001037983 */ /* 0x000ea80000300800 */
[----:B------:R-:W3:Y:S04]  /*183b0*/  LDL R4, [R1+0x4] ;  /* 0x0000040001047983 */ /* 0x000ee80000100800 */
[----:B0-----:R-:W3:Y:S01]  /*183c0*/  LDL R2, [R1+0x8] ;  /* 0x0000080001027983 */ /* 0x001ee20000100800 */
        /* <DEDUP_REMOVED lines=8> */
[----:B---3--:R-:W-:-:S04]  /*18450*/  IMAD R2, R2, 0xa800, R4 ;  /* 0x0000a80002027824 */ /* 0x008fc800078e0204 */
[----:B------:R-:W-:-:S07]  /*18460*/  VIADD R4, R2, 0x400 ;  /* 0x0000040002047836 */ /* 0x000fce0000000000 */
.L_x_2628:
        /* <DEDUP_REMOVED lines=16> */
.L_x_2629:
        /* <DEDUP_REMOVED lines=16> */
.L_x_2630:
        /* <DEDUP_REMOVED lines=11> */
.L_x_2623:
[----:B------:R-:W-:Y:S05]  /*18720*/  BSYNC B0 ;  /* 0x0000000000007941 */ /* 0x000fea0003800000 */
.L_x_2622:
        /* <DEDUP_REMOVED lines=9> */
.L_x_2544:
[----:B------:R-:W-:Y:S05]  /*187c0*/  BSYNC B7 ;  /* 0x0000000000077941 */ /* 0x000fea0003800000 */
.L_x_2542:
[----:B0-----:R-:W2:Y:S02]  /*187d0*/  LDL R0, [R1+0x50] ;  /* 0x0000500001007983 */ /* 0x001ea40000100800 */
        /* <DEDUP_REMOVED lines=12> */
.L_x_2631:
[----:B------:R-:W0:Y:S01]  /*188a0*/  S2R R0, SR_TID.X ;  /* 0x0000000000007919 */ /* 0x000e220000002100 */
[----:B------:R-:W-:Y:S01]  /*188b0*/  UMOV UR4, 0xffffffff ;  /* 0xffffffff00047882 */ /* 0x000fe20000000000 */
[----:B0-----:R-:W-:-:S04]  /*188c0*/  LOP3.LUT R6, R0, 0x1f, RZ, 0xc0, !PT ;  /* 0x0000001f00067812 */ /* 0x001fc800078ec0ff */
[----:B------:R-:W-:Y:S01]  /*188d0*/  ISETP.NE.AND P0, PT, R6, 0x1f, PT ;  /* 0x0000001f0600780c */ /* 0x000fe20003f05270 */
[----:B------:R-:W-:-:S12]  /*188e0*/  BRA.DIV UR4, `(.L_x_2633) ;  /* 0x0000002204887947 */ /* 0x000fd8000b800000 */
[----:B------:R-:W-:Y:S01]  /*188f0*/  IMAD.IADD R5, R19, 0x1, R6 ;  /* 0x0000000113057824 */ /* 0x000fe200078e0206 */
[----:B------:R-:W-:Y:S01]  /*18900*/  ULDC UR4, c[0x0][0xc3c] ;  /* 0x00030f0000047ab9 */ /* 0x000fe20000000800 */
[----:B------:R-:W-:-:S03]  /*18910*/  ULDC.64 UR6, c[0x0][0x208] ;  /* 0x0000820000067ab9 */ /* 0x000fc60000000a00 */
        /* <DEDUP_REMOVED lines=9> */
[----:B0-----:R-:W-:Y:S02]  /*189b0*/  IMAD.MOV.U32 R2, RZ, RZ, RZ ;  /* 0x000000ffff027224 */ /* 0x001fe400078e00ff */
[----:B--2---:R-:W-:Y:S01]  /*189c0*/  @!P1 IMAD.MOV.U32 R2, RZ, RZ, R3 ;  /* 0x000000ffff029224 */ /* 0x004fe200078e0003 */
[----:B------:R-:W-:-:S04]  /*189d0*/  ISETP.NE.AND P1, PT, R6, RZ, PT ;  /* 0x000000ff0600720c */ /* 0x000fc80003f25270 */
[----:B------:R-:W0:Y:S02]  /*189e0*/  SHFL.UP PT, R14, R2, 0x1, RZ ;  /* 0x04200000020e7989 */ /* 0x000e2400000e00ff */
[----:B0-----:R-:W-:-:S05]  /*189f0*/  SEL R5, R14, RZ, P1 ;  /* 0x000000ff0e057207 */ /* 0x001fca0000800000 */
[----:B------:R-:W-:Y:S02]  /*18a00*/  IMAD.IADD R3, R2, 0x1, R5 ;  /* 0x0000000102037824 */ /* 0x000fe400078e0205 */
[----:B------:R-:W-:Y:S04]  /*18a10*/  SHFL.IDX PT, R5, R16, 0x1, 0x1f ;  /* 0x00201f0010057f89 */ /* 0x000fe800000e0000 */
        /* <DEDUP_REMOVED lines=13> */
.L_x_2699:
[----:B------:R-:W-:Y:S02]  /*18af0*/  ULDC UR4, c[0x0][0xc38] ;  /* 0x00030e0000047ab9 */ /* 0x000fe40000000800 */
[----:B------:R-:W-:-:S04]  /*18b00*/  IMAD.U32 R4, RZ, RZ, UR4 ;  /* 0x00000004ff047e24 */ /* 0x000fc8000f8e00ff */
[----:B--2---:R-:W-:-:S04]  /*18b10*/  IMAD R16, R16, R4, RZ ;  /* 0x0000000410107224 */ /* 0x004fc800078e02ff */
[----:B------:R-:W-:-:S05]  /*18b20*/  IMAD.IADD R5, R5, 0x1, R16 ;  /* 0x0000000105057824 */ /* 0x000fca00078e0210 */
[----:B------:R-:W-:-:S13]  /*18b30*/  ISETP.GT.AND P6, PT, R5, R0, PT ;  /* 0x000000000500720c */ /* 0x000fda0003fc4270 */
[----:B------:R-:W-:Y:S05]  /*18b40*/  @P6 BRA `(.L_x_2634) ;  /* 0x0000000000a06947 */ /* 0x000fea0003800000 */
.L_x_2639:
[----:B------:R-:W2:Y:S01]  /*18b50*/  LDC R2, c[0x0][0xc3c] ;  /* 0x00030f00ff027b82 */ /* 0x000ea20000000800 */
[----:B------:R-:W-:-:S04]  /*18b60*/  IADD3 R19, R19, 0x1f, RZ ;  /* 0x0000001f13137810 */ /* 0x000fc80007ffe0ff */
[----:B--2---:R-:W-:-:S13]  /*18b70*/  ISETP.GE.AND P6, PT, R19, R2, PT ;  /* 0x000000021300720c */ /* 0x004fda0003fc6270 */
[----:B------:R-:W-:Y:S05]  /*18b80*/  @P6 BRA `(.L_x_2635) ;  /* 0x0000000400dc6947 */ /* 0x000fea0003800000 */
[----:B0-----:R-:W0:Y:S01]  /*18b90*/  S2R R3, SR_TID.X ;  /* 0x0000000000037919 */ /* 0x001e220000002100 */
[----:B------:R-:W-:Y:S01]  /*18ba0*/  BSSY B0, `(.L_x_2636) ;  /* 0x000000a000007945 */ /* 0x000fe20003800000 */
[----:B0-----:R-:W-:-:S05]  /*18bb0*/  LOP3.LUT R3, R3, 0x1f, RZ, 0xc0, !PT ;  /* 0x0000001f03037812 */ /* 0x001fca00078ec0ff */
[----:B------:R-:W-:-:S05]  /*18bc0*/  IMAD.IADD R4, R19, 0x1, R3 ;  /* 0x0000000113047824 */ /* 0x000fca00078e0203 */
[----:B------:R-:W-:Y:S01]  /*18bd0*/  ISETP.GE.OR P6, PT, R4, R2, !P0 ;  /* 0x000000020400720c */ /* 0x000fe200047c6670 */
[----:B------:R-:W-:-:S12]  /*18be0*/  IMAD.MOV.U32 R2, RZ, RZ, RZ ;  /* 0x000000ffff027224 */ /* 0x000fd800078e00ff */
[----:B------:R-:W-:Y:S05]  /*18bf0*/  @P6 BRA `(.L_x_2637) ;  /* 0x0000000000106947 */ /* 0x000fea0003800000 */
[----:B------:R-:W0:Y:S01]  /*18c00*/  LDC.64 R2, c[0x0][0xc80] ;  /* 0x00032000ff027b82 */ /* 0x000e220000000a00 */
[----:B------:R-:W-:Y:S01]  /*18c10*/  ULDC.64 UR4, c[0x0][0x208] ;  /* 0x0000820000047ab9 */ /* 0x000fe20000000a00 */
[----:B0-----:R-:W-:-:S06]  /*18c20*/  IMAD.WIDE R2, R4, 0x4, R2 ;  /* 0x0000000404027825 */ /* 0x001fcc00078e0202 */
[----:B------:R0:W5:Y:S02]  /*18c30*/  LDG.E R2, desc[UR4][R2.64] ;  /* 0x0000000402027981 */ /* 0x000164000c1e1900 */
.L_x_2637:
[----:B------:R-:W-:Y:S05]  /*18c40*/  BSYNC B0 ;  /* 0x0000000000007941 */ /* 0x000fea0003800000 */
.L_x_2636:
        /* <DEDUP_REMOVED lines=18> */
.L_x_2707:
[----:B------:R-:W-:Y:S02]  /*18d70*/  ULDC UR4, c[0x0][0xc38] ;  /* 0x00030e0000047ab9 */ /* 0x000fe40000000800 */
[----:B------:R-:W-:-:S04]  /*18d80*/  IMAD.U32 R4, RZ, RZ, UR4 ;  /* 0x00000004ff047e24 */ /* 0x000fc8000f8e00ff */
[----:B--2---:R-:W-:-:S04]  /*18d90*/  IMAD R16, R16, R4, RZ ;  /* 0x0000000410107224 */ /* 0x004fc800078e02ff */
[----:B------:R-:W-:-:S05]  /*18da0*/  IMAD.IADD R5, R16, 0x1, R5 ;  /* 0x0000000110057824 */ /* 0x000fca00078e0205 */
[----:B------:R-:W-:-:S13]  /*18db0*/  ISETP.GT.AND P6, PT, R5, R0, PT ;  /* 0x000000000500720c */ /* 0x000fda0003fc4270 */
[----:B------:R-:W-:Y:S05]  /*18dc0*/  @!P6 BRA `(.L_x_2639) ;  /* 0xfffffffc0060e947 */ /* 0x000fea000383ffff */
.L_x_2634:
        /* <DEDUP_REMOVED lines=8> */
.L_x_2711:
[----:B------:R-:W-:Y:S01]  /*18e50*/  ISETP.NE.AND P0, PT, R5, RZ, PT ;  /* 0x000000ff0500720c */ /* 0x000fe20003f05270 */
[----:B------:R-:W-:-:S12]  /*18e60*/  IMAD.MOV.U32 R5, RZ, RZ, RZ ;  /* 0x000000ffff057224 */ /* 0x000fd800078e00ff */
[----:B------:R-:W-:Y:S05]  /*18e70*/  @!P0 BRA `(.L_x_2641) ;  /* 0x0000000000148947 */ /* 0x000fea0003800000 */
[----:B------:R-:W-:Y:S01]  /*18e80*/  UMOV UR4, 0xffffffff ;  /* 0xffffffff00047882 */ /* 0x000fe20000000000 */
[----:B------:R-:W-:Y:S02]  /*18e90*/  VIADD R12, R6, 0xffffffff ;  /* 0xffffffff060c7836 */ /* 0x000fe40000000000 */
[----:B------:R-:W-:Y:S05]  /*18ea0*/  BRA.DIV UR4, `(.L_x_2642) ;  /* 0x0000002604607947 */ /* 0x000fea000b800000 */
[----:B0-----:R0:W0:Y:S02]  /*18eb0*/  SHFL.IDX PT, R3, R3, R12, 0x1f ;  /* 0x00001f0c03037589 */ /* 0x00102400000e0000 */
.L_x_2714:
[----:B0-----:R-:W-:-:S07]  /*18ec0*/  IMAD.MOV.U32 R5, RZ, RZ, R3 ;  /* 0x000000ffff057224 */ /* 0x001fce00078e0003 */
.L_x_2641:
[----:B0-2---:R-:W0:Y:S01]  /*18ed0*/  LDC.64 R2, c[0x0][0xc90] ;  /* 0x00032400ff027b82 */ /* 0x005e220000000a00 */
[----:B------:R-:W-:Y:S01]  /*18ee0*/  IMAD.IADD R19, R6, 0x1, R19 ;  /* 0x0000000106137824 */ /* 0x000fe200078e0213 */
[----:B------:R-:W-:-:S03]  /*18ef0*/  ULDC.64 UR4, c[0x0][0x208] ;  /* 0x0000820000047ab9 */ /* 0x000fc60000000a00 */
[----:B0-----:R-:W-:-:S05]  /*18f00*/  IMAD.WIDE R2, R19, 0x4, R2 ;  /* 0x0000000413027825 */ /* 0x001fca00078e0202 */
[----:B----4-:R-:W3:Y:S01]  /*18f10*/  LDG.E R7, desc[UR4][R2.64] ;  /* 0x0000000402077981 */ /* 0x010ee2000c1e1900 */
[----:B------:R-:W-:-:S04]  /*18f20*/  IMAD R16, R5, R4, R16 ;  /* 0x0000000405107224 */ /* 0x000fc800078e0210 */
[----:B------:R-:W-:Y:S02]  /*18f30*/  IMAD.IADD R0, R0, 0x1, -R16 ;  /* 0x0000000100007824 */ /* 0x000fe400078e0a10 */
[----:B---3--:R-:W-:-:S05]  /*18f40*/  IMAD R6, R17, R7, RZ ;  /* 0x0000000711067224 */ /* 0x008fca00078e02ff */
[----:B-----5:R-:W-:-:S04]  /*18f50*/  IABS R8, R6 ;  /* 0x0000000600087213 */ /* 0x020fc80000000000 */
        /* <DEDUP_REMOVED lines=58> */
.L_x_2635:
[----:B------:R-:W-:Y:S01]  /*19300*/  UMOV UR4, URZ ;  /* 0x0000003f00047c82 */ /* 0x000fe20008000000 */
[----:B------:R-:W-:Y:S01]  /*19310*/  UMOV UR5, URZ ;  /* 0x0000003f00057c82 */ /* 0x000fe20008000000 */
[----:B------:R-:W-:Y:S01]  /*19320*/  ULDC UR6, c[0x0][0xc3c] ;  /* 0x00030f0000067ab9 */ /* 0x000fe20000000800 */
[----:B------:R-:W-:Y:S02]  /*19330*/  IMAD.MOV.U32 R16, RZ, RZ, R0 ;  /* 0x000000ffff107224 */ /* 0x000fe400078e0000 */
[----:B------:R-:W-:Y:S02]  /*19340*/  IMAD.U32 R17, RZ, RZ, UR4 ;  /* 0x00000004ff117e24 */ /* 0x000fe4000f8e00ff */
[----:B------:R-:W-:Y:S02]  /*19350*/  IMAD.U32 R18, RZ, RZ, UR5 ;  /* 0x00000005ff127e24 */ /* 0x000fe4000f8e00ff */
[----:B------:R-:W-:-:S07]  /*19360*/  IMAD.U32 R19, RZ, RZ, UR6 ;  /* 0x00000006ff137e24 */ /* 0x000fce000f8e00ff */
.L_x_2643:
        /* <DEDUP_REMOVED lines=12> */
.L_x_2632:
[----:B------:R-:W-:Y:S02]  /*19430*/  ULDC UR4, c[0x0][0xc3c] ;  /* 0x00030f0000047ab9 */ /* 0x000fe40000000800 */
[----:B--2---:R-:W-:-:S13]  /*19440*/  ISETP.GE.AND P0, PT, R19, UR4, PT ;  /* 0x0000000413007c0c */ /* 0x004fda000bf06270 */
[----:B------:R-:W-:Y:S05]  /*19450*/  @!P0 BRA `(.L_x_2644) ;  /* 0xffffffa400788947 */ /* 0x000fea000383ffff */
[----:B------:R-:W-:Y:S05]  /*19460*/  BSYNC B8 ;  /* 0x0000000000087941 */ /* 0x000fea0003800000 */
.L_x_2538:
[----:B0-----:R-:W2:Y:S01]  /*19470*/  LDL.LU R0, [R1+0x48] ;  /* 0x0000480001007983 */ /* 0x001ea20000300800 */
[----:B------:R-:W-:Y:S01]  /*19480*/  BSSY B0, `(.L_x_2645) ;  /* 0x000000b000007945 */ /* 0x000fe20003800000 */
[----:B------:R-:W0:Y:S01]  /*19490*/  S2R R5, SR_CgaCtaId ;  /* 0x0000000000057919 */ /* 0x000e220000008800 */
[----:B--2---:R-:W-:-:S05]  /*194a0*/  VIADD R0, R0, 0x1 ;  /* 0x0000000100007836 */ /* 0x004fca0000000000 */
[----:B---3--:R-:W-:-:S04]  /*194b0*/  LEA.HI R2, R0, R0, RZ, 0x1 ;  /* 0x0000000000027211 */ /* 0x008fc800078f08ff */
[----:B------:R-:W-:-:S05]  /*194c0*/  LOP3.LUT R3, R2, 0xfffffffe, RZ, 0xc0, !PT ;  /* 0xfffffffe02037812 */ /* 0x000fca00078ec0ff */
[----:B------:R-:W-:Y:S01]  /*194d0*/  IMAD.IADD R3, R0, 0x1, -R3 ;  /* 0x0000000100037824 */ /* 0x000fe200078e0a03 */
[----:B------:R-:W-:-:S04]  /*194e0*/  MOV R0, 0x400 ;  /* 0x0000040000007802 */ /* 0x000fc80000000f00 */
[----:B0-----:R-:W-:Y:S02]  /*194f0*/  LEA R0, R5, R0, 0x18 ;  /* 0x0000000005007211 */ /* 0x001fe400078ec0ff */
[----:B------:R-:W-:-:S04]  /*19500*/  SHF.L.U32 R3, R3, 0x1f, RZ ;  /* 0x0000001f03037819 */ /* 0x000fc800000006ff */
[----:B------:R-:W0:Y:S02]  /*19510*/  SYNCS.PHASECHK.TRANS64.TRYWAIT P0, [R0+URZ+0x36820], R3 ;  /* 0x03682003000075a7 */ /* 0x000e24000800017f */
[----:B0-----:R-:W-:Y:S05]  /*19520*/  @!P0 BRA `(.L_x_2646) ;  /* 0x0000001c00e88947 */ /* 0x001fea0003800000 */
.L_x_2715:
[----:B------:R-:W-:Y:S05]  /*19530*/  BSYNC B0 ;  /* 0x0000000000007941 */ /* 0x000fea0003800000 */
.L_x_2645:
[----:B------:R-:W-:-:S03]  /*19540*/  UMOV UR4, 0xffffffff ;  /* 0xffffffff00047882 */ /* 0x000fc60000000000 */
[----:B------:R-:W-:Y:S05]  /*19550*/  BRA.DIV UR4, `(.L_x_2647) ;  /* 0x0000001e04f07947 */ /* 0x000fea000b800000 */
[----:B------:R-:W2:Y:S02]  /*19560*/  S2R R2, SR_TID.X ;  /* 0x0000000000027919 */ /* 0x000ea40000002100 */
[----:B--2---:R-:W-:-:S04]  /*19570*/  SHF.R.U32.HI R2, RZ, 0x5, R2 ;  /* 0x00000005ff027819 */ /* 0x004fc80000011602 */
[----:B------:R-:W-:-:S05]  /*19580*/  LOP3.LUT R2, R2, 0x3, RZ, 0xc0, !PT ;  /* 0x0000000302027812 */ /* 0x000fca00078ec0ff */
[----:B------:R2:W3:Y:S02]  /*19590*/  SHFL.IDX PT, R14, R2, RZ, 0x1f ;  /* 0x00001fff020e7589 */ /* 0x0004e400000e0000 */
.L_x_2718:
[----:B---3--:R-:W-:Y:S01]  /*195a0*/  ISETP.NE.AND P0, PT, R14, RZ, PT ;  /* 0x000000ff0e00720c */ /* 0x008fe20003f05270 */
[----:B------:R-:W-:-:S12]  /*195b0*/  BSSY B0, `(.L_x_2648) ;  /* 0x0000029000007945 */ /* 0x000fd80003800000 */
[----:B------:R-:W-:Y:S05]  /*195c0*/  @P0 BRA `(.L_x_2649) ;  /* 0x00000000009c0947 */ /* 0x000fea0003800000 */
[----:B------:R-:W-:-:S03]  /*195d0*/  UMOV UR4, 0xffffffff ;  /* 0xffffffff00047882 */ /* 0x000fc60000000000 */
[----:B------:R-:W-:Y:S05]  /*195e0*/  BRA.DIV UR4, `(.L_x_2650) ;  /* 0x0000002204007947 */ /* 0x000fea000b800000 */
[----:B------:R-:W-:-:S13]  /*195f0*/  ELECT P6, URZ, PT ;  /* 0x00000000003f782f */ /* 0x000fda00038c0000 */
.L_x_2721:
        /* <DEDUP_REMOVED lines=8> */
.L_x_2651:
[----:B0-----:R-:W2:Y:S04]  /*19680*/  LDL R3, [R1+0x8] ;  /* 0x0000080001037983 */ /* 0x001ea80000100800 */
[----:B----4-:R-:W3:Y:S01]  /*19690*/  LDL.LU R7, [R1+0x14] ;  /* 0x0000140001077983 */ /* 0x010ee20000300800 */
        /* <DEDUP_REMOVED lines=12> */
.L_x_2722:
[----:B------:R-:W2:Y:S02]  /*19760*/  SYNCS.PHASECHK.TRANS64.TRYWAIT P0, [R7+URZ], R2 ;  /* 0x00000002070075a7 */ /* 0x000ea4000800017f */
[----:B--2---:R-:W-:Y:S05]  /*19770*/  @!P0 BRA `(.L_x_2653) ;  /* 0x0000001c00d08947 */ /* 0x004fea0003800000 */
.L_x_2723:
[----:B------:R-:W-:Y:S05]  /*19780*/  @!P2 BRA `(.L_x_2654) ;  /* 0x000000000004a947 */ /* 0x000fea0003800000 */
[----:B------:R-:W-:Y:S01]  /*19790*/  BPT.TRAP 0x1 ;  /* 0x000000040000795c */ /* 0x000fe20000300000 */
.L_x_2654:
[----:B------:R-:W3:Y:S01]  /*197a0*/  LDL.LU R4, [R1+0x8] ;  /* 0x0000080001047983 */ /* 0x000ee20000300800 */
[----:B------:R-:W-:-:S04]  /*197b0*/  VIADD R0, R0, 0x36860 ;  /* 0x0003686000007836 */ /* 0x000fc80000000000 */
[----:B---3--:R-:W-:-:S04]  /*197c0*/  IMAD R4, R4, 0x8, R0 ;  /* 0x0000000804047824 */ /* 0x008fc800078e0200 */
[----:B------:R-:W3:Y:S02]  /*197d0*/  SYNCS.PHASECHK.TRANS64.TRYWAIT P0, [R4+URZ], R5 ;  /* 0x00000005040075a7 */ /* 0x000ee4000800017f */
[----:B---3--:R-:W-:Y:S05]  /*197e0*/  @!P0 BRA `(.L_x_2655) ;  /* 0x0000001c00c88947 */ /* 0x008fea0003800000 */
.L_x_2724:
[----:B------:R-:W-:-:S07]  /*197f0*/  IMAD R3, R3, 0x8, R0 ;  /* 0x0000000803037824 */ /* 0x000fce00078e0200 */
.L_x_2656:
[----:B----4-:R4:W0:Y:S02]  /*19800*/  SYNCS.PHASECHK.TRANS64.TRYWAIT P0, [R3+URZ], R2 ;  /* 0x00000002030075a7 */ /* 0x010824000800017f */
[----:B0-----:R-:W-:Y:S05]  /*19810*/  @!P0 NANOSLEEP.SYNCS 0x989680 ;  /* 0x009896800000895d */ /* 0x001fea0003900000 */
[----:B------:R-:W0:Y:S02]  /*19820*/  @!P0 SYNCS.PHASECHK.TRANS64 P0, [R3+URZ], R2 ;  /* 0x00000002030085a7 */ /* 0x000e24000800007f */
[----:B0-----:R-:W-:Y:S05]  /*19830*/  @!P0 BRA `(.L_x_2656) ;  /* 0xfffffffc00f08947 */ /* 0x001fea000383ffff */
.L_x_2649:
[----:B------:R-:W-:Y:S05]  /*19840*/  BSYNC B0 ;  /* 0x0000000000007941 */ /* 0x000fea0003800000 */
.L_x_2648:
[----:B------:R-:W-:Y:S05]  /*19850*/  EXIT ;  /* 0x000000000000794d */ /* 0x000fea0003800000 */
.L_x_2480:
[----:B0-----:R-:W-:-:S04]  /*19860*/  IMAD.U32 R3, RZ, RZ, UR38 ;  /* 0x00000026ff037e24 */ /* 0x001fc8000f8e00ff */
[----:B------:R0:W1:Y:S03]  /*19870*/  SYNCS.PHASECHK.TRANS64.TRYWAIT P1, [R3+URZ+0x36800], R0 ;  /* 0x03680000030075a7 */ /* 0x000066000802017f */
[----:B-1----:R-:W-:Y:S05]  /*19880*/  @!P1 NANOSLEEP.SYNCS 0x989680 ;  /* 0x009896800000995d */ /* 0x002fea0003900000 */
[----:B------:R-:W1:Y:S02]  /*19890*/  @!P1 SYNCS.PHASECHK.TRANS64 P1, [R3+URZ+0x36800], R0 ;  /* 0x03680000030095a7 */ /* 0x000e64000802007f */
[----:B-1----:R-:W-:Y:S05]  /*198a0*/  @!P1 BRA `(.L_x_2480) ;  /* 0xfffffffc00ec9947 */ /* 0x002fea000383ffff */
[----:B------:R-:W-:Y:S05]  /*198b0*/  BRA `(.L_x_2657) ;  /* 0xfffffe8000987947 */ /* 0x000fea000383ffff */
.L_x_2484:
[----:B-1----:R1:W2:Y:S02]  /*198c0*/  SYNCS.PHASECHK.TRANS64.TRYWAIT P2, [R0+URZ+0x36830], R3 ;  /* 0x03683003000075a7 */ /* 0x0022a4000804017f */
[----:B--2---:R-:W-:Y:S05]  /*198d0*/  @!P2 NANOSLEEP.SYNCS 0x989680 ;  /* 0x009896800000a95d */ /* 0x004fea0003900000 */
[----:B------:R-:W2:Y:S02]  /*198e0*/  @!P2 SYNCS.PHASECHK.TRANS64 P2, [R0+URZ+0x36830], R3 ;  /* 0x036830030000a5a7 */ /* 0x000ea4000804007f */
[----:B--2---:R-:W-:Y:S05]  /*198f0*/  @!P2 BRA `(.L_x_2484) ;  /* 0xfffffffc00f0a947 */ /* 0x004fea000383ffff */
[----:B------:R-:W-:Y:S05]  /*19900*/  BRA `(.L_x_2483) ;  /* 0xfffffe8000bc7947 */ /* 0x000fea000383ffff */
.L_x_2489:
[----:B-1----:R-:W-:-:S04]  /*19910*/  IMAD.U32 R7, RZ, RZ, UR37 ;  /* 0x00000025ff077e24 */ /* 0x002fc8000f8e00ff */
[----:B------:R1:W2:Y:S03]  /*19920*/  SYNCS.PHASECHK.TRANS64.TRYWAIT P3, [R7+URZ+0x36830], R6 ;  /* 0x03683006070075a7 */ /* 0x0002a6000806017f */
[----:B--2---:R-:W-:Y:S05]  /*19930*/  @!P3 NANOSLEEP.SYNCS 0x989680 ;  /* 0x009896800000b95d */ /* 0x004fea0003900000 */
[----:B------:R-:W2:Y:S02]  /*19940*/  @!P3 SYNCS.PHASECHK.TRANS64 P3, [R7+URZ+0x36830], R6 ;  /* 0x036830060700b5a7 */ /* 0x000ea4000806007f */
[----:B--2---:R-:W-:Y:S05]  /*19950*/  @!P3 BRA `(.L_x_2489) ;  /* 0xfffffffc00ecb947 */ /* 0x004fea000383ffff */
[----:B------:R-:W-:Y:S05]  /*19960*/  BRA `(.L_x_2488) ;  /* 0xfffffecc00307947 */ /* 0x000fea000383ffff */
.L_x_2493:
[----:B-1----:R-:W-:-:S04]  /*19970*/  IMAD.U32 R7, RZ, RZ, UR4 ;  /* 0x00000004ff077e24 */ /* 0x002fc8000f8e00ff */
[----:B------:R1:W3:Y:S03]  /*19980*/  SYNCS.PHASECHK.TRANS64.TRYWAIT P3, [R7+URZ+0x36850], R0 ;  /* 0x03685000070075a7 */ /* 0x0002e6000806017f */
[----:B---3--:R-:W-:Y:S05]  /*19990*/  @!P3 NANOSLEEP.SYNCS 0x989680 ;  /* 0x009896800000b95d */ /* 0x008fea0003900000 */
[----:B------:R-:W3:Y:S02]  /*199a0*/  @!P3 SYNCS.PHASECHK.TRANS64 P3, [R7+URZ+0x36850], R0 ;  /* 0x036850000700b5a7 */ /* 0x000ee4000806007f */
[----:B---3--:R-:W-:Y:S05]  /*199b0*/  @!P3 BRA `(.L_x_2493) ;  /* 0xfffffffc00ecb947 */ /* 0x008fea000383ffff */
[----:B------:R-:W-:Y:S05]  /*199c0*/  BRA `(.L_x_2492) ;  /* 0xfffffef0007c7947 */ /* 0x000fea000383ffff */
.L_x_2499:
[----:B-1----:R-:W-:-:S04]  /*199d0*/  IMAD.U32 R7, RZ, RZ, UR4 ;  /* 0x00000004ff077e24 */ /* 0x002fc8000f8e00ff */
[----:B------:R1:W2:Y:S03]  /*199e0*/  SYNCS.PHASECHK.TRANS64.TRYWAIT P2, [R7+URZ+0x36830], R6 ;  /* 0x03683006070075a7 */ /* 0x0002a6000804017f */
[----:B--2---:R-:W-:Y:S05]  /*199f0*/  @!P2 NANOSLEEP.SYNCS 0x989680 ;  /* 0x009896800000a95d */ /* 0x004fea0003900000 */
[----:B------:R-:W2:Y:S02]  /*19a00*/  @!P2 SYNCS.PHASECHK.TRANS64 P2, [R7+URZ+0x36830], R6 ;  /* 0x036830060700a5a7 */ /* 0x000ea4000804007f */
[----:B--2---:R-:W-:Y:S05]  /*19a10*/  @!P2 BRA `(.L_x_2499) ;  /* 0xfffffffc00eca947 */ /* 0x004fea000383ffff */
[----:B------:R-:W-:Y:S05]  /*19a20*/  BRA `(.L_x_2498) ;  /* 0xffffff1400b47947 */ /* 0x000fea000383ffff */
.L_x_2503:
[----:B-1----:R-:W-:-:S04]  /*19a30*/  IMAD.U32 R7, RZ, RZ, UR14 ;  /* 0x0000000eff077e24 */ /* 0x002fc8000f8e00ff */
[----:B------:R1:W3:Y:S03]  /*19a40*/  SYNCS.PHASECHK.TRANS64.TRYWAIT P2, [R7+URZ+0x36850], R0 ;  /* 0x03685000070075a7 */ /* 0x0002e6000804017f */
[----:B---3--:R-:W-:Y:S05]  /*19a50*/  @!P2 NANOSLEEP.SYNCS 0x989680 ;  /* 0x009896800000a95d */ /* 0x008fea0003900000 */
[----:B------:R-:W3:Y:S02]  /*19a60*/  @!P2 SYNCS.PHASECHK.TRANS64 P2, [R7+URZ+0x36850], R0 ;  /* 0x036850000700a5a7 */ /* 0x000ee4000804007f */
[----:B---3--:R-:W-:Y:S05]  /*19a70*/  @!P2 BRA `(.L_x_2503) ;  /* 0xfffffffc00eca947 */ /* 0x008fea000383ffff */
[----:B------:R-:W-:Y:S05]  /*19a80*/  BRA `(.L_x_2502) ;  /* 0xffffff3c00007947 */ /* 0x000fea000383ffff */
.L_x_2508:
[----:B-1----:R-:W-:-:S04]  /*19a90*/  IMAD.U32 R5, RZ, RZ, UR5 ;  /* 0x00000005ff057e24 */ /* 0x002fc8000f8e00ff */
[----:B------:R1:W2:Y:S03]  /*19aa0*/  SYNCS.PHASECHK.TRANS64.TRYWAIT P0, [R5+URZ+0x36850], R0 ;  /* 0x03685000050075a7 */ /* 0x0002a6000800017f */
[----:B--2---:R-:W-:Y:S05]  /*19ab0*/  @!P0 NANOSLEEP.SYNCS 0x989680 ;  /* 0x009896800000895d */ /* 0x004fea0003900000 */
[----:B------:R-:W2:Y:S02]  /*19ac0*/  @!P0 SYNCS.PHASECHK.TRANS64 P0, [R5+URZ+0x36850], R0 ;  /* 0x03685000050085a7 */ /* 0x000ea4000800007f */
[----:B--2---:R-:W-:Y:S05]  /*19ad0*/  @!P0 BRA `(.L_x_2508) ;  /* 0xfffffffc00ec8947 */ /* 0x004fea000383ffff */
[----:B------:R-:W-:Y:S05]  /*19ae0*/  BRA `(.L_x_2507) ;  /* 0xffffff5c00707947 */ /* 0x000fea000383ffff */
.L_x_2550:
        /* <DEDUP_REMOVED lines=8> */
[----:B01----:R-:W-:Y:S05]  /*19b70*/  WARPSYNC.COLLECTIVE R15, `(.L_x_2659) ;  /* 0x000000000f087348 */ /* 0x003fea0003c00000 */
[----:B------:R2:W3:Y:S02]  /*19b80*/  SHFL.IDX P6, R14, R13, R12, R11 ;  /* 0x0000000c0d0e7389 */ /* 0x0004e400000c000b */
[----:B0123--:R-:W-:Y:S01]  /*19b90*/  ENDCOLLECTIVE ;  /* 0x000000000000791b */ /* 0x00ffe20003800000 */
.L_x_2659:
[----:B------:R-:W-:Y:S05]  /*19ba0*/  BSYNC B0 ;  /* 0x0000000000007941 */ /* 0x000fea0003800000 */
.L_x_2658:
[----:B------:R-:W-:Y:S05]  /*19bb0*/  BRA `(.L_x_2660) ;  /* 0xffffffa800d87947 */ /* 0x000fea000383ffff */
.L_x_2552:
[----:B------:R-:W-:Y:S01]  /*19bc0*/  BSSY B0, `(.L_x_2661) ;  /* 0x0000006000007945 */ /* 0x000fe20003800000 */
[----:B------:R-:W-:-:S07]  /*19bd0*/  IMAD.MOV.U32 R15, RZ, RZ, -0x1 ;  /* 0xffffffffff0f7424 */ /* 0x000fce00078e00ff */
[----:B0123--:R-:W-:Y:S05]  /*19be0*/  WARPSYNC.COLLECTIVE R15, `(.L_x_2662) ;  /* 0x000000000f0c7348 */ /* 0x00ffea0003c00000 */
[----:B------:R-:W-:Y:S02]  /*19bf0*/  ELECT P6, UR62, PT ;  /* 0x00000000003e782f */ /* 0x000fe400038c0000 */
[----:B------:R-:W-:Y:S01]  /*19c00*/  MOV R14, UR62 ;  /* 0x0000003e000e7c02 */ /* 0x000fe20008000f00 */
[----:B0123--:R-:W-:Y:S10]  /*19c10*/  ENDCOLLECTIVE ;  /* 0x000000000000791b */ /* 0x00fff40003800000 */
.L_x_2662:
[----:B------:R-:W-:Y:S05]  /*19c20*/  BSYNC B0 ;  /* 0x0000000000007941 */ /* 0x000fea0003800000 */
.L_x_2661:
[----:B------:R-:W-:Y:S05]  /*19c30*/  BRA `(.L_x_2663) ;  /* 0xffffffa800e07947 */ /* 0x000fea000383ffff */
.L_x_2554:
[----:B---3--:R3:W4:Y:S02]  /*19c40*/  SYNCS.PHASECHK.TRANS64.TRYWAIT P0, [R0+URZ+0x36840], R2 ;  /* 0x03684002000075a7 */ /* 0x008724000800017f */
[----:B----4-:R-:W-:Y:S05]  /*19c50*/  @!P0 NANOSLEEP.SYNCS 0x989680 ;  /* 0x009896800000895d */ /* 0x010fea0003900000 */
[----:B------:R-:W4:Y:S02]  /*19c60*/  @!P0 SYNCS.PHASECHK.TRANS64 P0, [R0+URZ+0x36840], R2 ;  /* 0x03684002000085a7 */ /* 0x000f24000800007f */
[----:B----4-:R-:W-:Y:S05]  /*19c70*/  @!P0 BRA `(.L_x_2554) ;  /* 0xfffffffc00f08947 */ /* 0x010fea000383ffff */
[----:B------:R-:W-:Y:S05]  /*19c80*/  BRA `(.L_x_2664) ;  /* 0xffffffac00507947 */ /* 0x000fea000383ffff */
.L_x_2558:
[----:B------:R-:W2:Y:S01]  /*19c90*/  LDL.LU R11, [R1+0x34] ;  /* 0x00003400010b7983 */ /* 0x000ea20000300800 */
[----:B------:R-:W-:Y:S01]  /*19ca0*/  IMAD.MOV.U32 R13, RZ, RZ, R0 ;  /* 0x000000ffff0d7224 */ /* 0x000fe200078e0000 */
[----:B------:R-:W-:Y:S01]  /*19cb0*/  LOP3.LUT R8, R8, 0x7f, RZ, 0xc0, !PT ;  /* 0x0000007f08087812 */ /* 0x000fe200078ec0ff */
[----:B------:R-:W-:Y:S02]  /*19cc0*/  IMAD.MOV.U32 R12, RZ, RZ, RZ ;  /* 0x000000ffff0c7224 */ /* 0x000fe400078e00ff */
[----:B------:R-:W-:Y:S01]  /*19cd0*/  IMAD.MOV.U32 R15, RZ, RZ, -0x1 ;  /* 0xffffffffff0f7424 */ /* 0x000fe200078e00ff */
[----:B------:R-:W-:-:S05]  /*19ce0*/  SHF.R.U32.HI R6, RZ, 0x3, R8 ;  /* 0x00000003ff067819 */ /* 0x000fca0000011608 */
[----:B------:R-:W-:Y:S02]  /*19cf0*/  IMAD R17, R17, 0x80, R6 ;  /* 0x0000008011117824 */ /* 0x000fe400078e0206 */
[----:B--2---:R-:W-:Y:S02]  /*19d00*/  IMAD R2, R11, R7, RZ ;  /* 0x000000070b027224 */ /* 0x004fe400078e02ff */
[----:B------:R-:W-:-:S03]  /*19d10*/  IMAD.MOV.U32 R11, RZ, RZ, 0x181f ;  /* 0x0000181fff0b7424 */ /* 0x000fc600078e00ff */
[----:B------:R-:W-:-:S13]  /*19d20*/  ISETP.GE.AND P3, PT, R17, R2, PT ;  /* 0x000000021100720c */ /* 0x000fda0003f66270 */
[----:B-----5:R-:W-:Y:S05]  /*19d30*/  WARPSYNC.COLLECTIVE R15, `(.L_x_2665) ;  /* 0x000000000f087348 */ /* 0x020fea0003c00000 */
[----:B------:R0:W1:Y:S02]  /*19d40*/  SHFL.IDX P6, R14, R13, R12, R11 ;  /* 0x0000000c0d0e7389 */ /* 0x00006400000c000b */
[----:B01---5:R-:W-:Y:S01]  /*19d50*/  ENDCOLLECTIVE ;  /* 0x000000000000791b */ /* 0x023fe20003800000 */
.L_x_2665:
[----:B------:R-:W-:Y:S02]  /*19d60*/  IMAD.MOV.U32 R13, RZ, RZ, R3 ;  /* 0x000000ffff0d7224 */ /* 0x000fe400078e0003 */
[----:B------:R-:W-:-:S07]  /*19d70*/  IMAD.MOV.U32 R4, RZ, RZ, R14 ;  /* 0x000000ffff047224 */ /* 0x000fce00078e000e */
[----:B------:R-:W-:Y:S05]  /*19d80*/  WARPSYNC.COLLECTIVE R15, `(.L_x_2666) ;  /* 0x000000000f087348 */ /* 0x000fea0003c00000 */
[----:B------:R0:W1:Y:S02]  /*19d90*/  SHFL.IDX P6, R14, R13, R12, R11 ;  /* 0x0000000c0d0e7389 */ /* 0x00006400000c000b */
[----:B01----:R-:W-:Y:S01]  /*19da0*/  ENDCOLLECTIVE ;  /* 0x000000000000791b */ /* 0x003fe20003800000 */
.L_x_2666:
        /* <DEDUP_REMOVED lines=18> */
.L_x_2667:
[----:B------:R-:W-:-:S05]  /*19ed0*/  VIADD R4, R17, 0x10 ;  /* 0x0000001011047836 */ /* 0x000fca0000000000 */
[----:B------:R-:W-:Y:S01]  /*19ee0*/  ISETP.GE.AND P3, PT, R4, R2, PT ;  /* 0x000000020400720c */ /* 0x000fe20003f66270 */
[----:B------:R-:W-:Y:S02]  /*19ef0*/  IMAD.MOV.U32 R13, RZ, RZ, R3 ;  /* 0x000000ffff0d7224 */ /* 0x000fe400078e0003 */
[----:B------:R-:W-:-:S10]  /*19f00*/  IMAD.MOV.U32 R8, RZ, RZ, R14 ;  /* 0x000000ffff087224 */ /* 0x000fd400078e000e */
[----:B------:R-:W-:Y:S05]  /*19f10*/  WARPSYNC.COLLECTIVE R15, `(.L_x_2668) ;  /* 0x000000000f087348 */ /* 0x000fea0003c00000 */
[----:B------:R0:W1:Y:S02]  /*19f20*/  SHFL.IDX P6, R14, R13, R12, R11 ;  /* 0x0000000c0d0e7389 */ /* 0x00006400000c000b */
[----:B01----:R-:W-:Y:S01]  /*19f30*/  ENDCOLLECTIVE ;  /* 0x000000000000791b */ /* 0x003fe20003800000 */
.L_x_2668:
[----:B------:R-:W-:Y:S01]  /*19f40*/  ULDC.64 UR4, c[0x0][0x208] ;  /* 0x0000820000047ab9 */ /* 0x000fe20000000a00 */
[----:B------:R-:W-:Y:S02]  /*19f50*/  IMAD.MOV.U32 R13, RZ, RZ, R0 ;  /* 0x000000ffff0d7224 */ /* 0x000fe400078e0000 */
[----:B------:R-:W-:Y:S02]  /*19f60*/  IMAD.MOV.U32 R12, RZ, RZ, 0x2 ;  /* 0x00000002ff0c7424 */ /* 0x000fe400078e00ff */
[----:B------:R-:W-:-:S05]  /*19f70*/  IMAD.MOV.U32 R6, RZ, RZ, R14 ;  /* 0x000000ffff067224 */ /* 0x000fca00078e000e */
[----:B------:R-:W-:-:S05]  /*19f80*/  @!P3 LEA R7, P5, R10, R6, 0x1 ;  /* 0x000000060a07b211 */ /* 0x000fca00078a08ff */
[----:B------:R-:W-:Y:S02]  /*19f90*/  @!P3 IMAD.X R6, RZ, RZ, R8, P5 ;  /* 0x000000ffff06b224 */ /* 0x000fe400028e0608 */
        /* <DEDUP_REMOVED lines=11> */
.L_x_2669:
[----:B------:R-:W-:-:S05]  /*1a050*/  VIADD R4, R17, 0x20 ;  /* 0x0000002011047836 */ /* 0x000fca0000000000 */
[----:B------:R-:W-:Y:S01]  /*1a060*/  ISETP.GE.AND P3, PT, R4, R2, PT ;  /* 0x000000020400720c */ /* 0x000fe20003f66270 */
[----:B------:R-:W-:Y:S02]  /*1a070*/  IMAD.MOV.U32 R13, RZ, RZ, R3 ;  /* 0x000000ffff0d7224 */ /* 0x000fe400078e0003 */
[----:B------:R-:W-:-:S10]  /*1a080*/  IMAD.MOV.U32 R6, RZ, RZ, R14 ;  /* 0x000000ffff067224 */ /* 0x000fd400078e000e */
[----:B------:R-:W-:Y:S05]  /*1a090*/  WARPSYNC.COLLECTIVE R15, `(.L_x_2670) ;  /* 0x000000000f087348 */ /* 0x000fea0003c00000 */
[----:B------:R0:W1:Y:S02]  /*1a0a0*/  SHFL.IDX P6, R14, R13, R12, R11 ;  /* 0x0000000c0d0e7389 */ /* 0x00006400000c000b */
[----:B01----:R-:W-:Y:S01]  /*1a0b0*/  ENDCOLLECTIVE ;  /* 0x000000000000791b */ /* 0x003fe20003800000 */
.L_x_2670:
        /* <DEDUP_REMOVED lines=18> */
.L_x_2671:
[----:B------:R-:W-:-:S05]  /*1a1e0*/  VIADD R4, R17, 0x30 ;  /* 0x0000003011047836 */ /* 0x000fca0000000000 */
[----:B------:R-:W-:Y:S01]  /*1a1f0*/  ISETP.GE.AND P3, PT, R4, R2, PT ;  /* 0x000000020400720c */ /* 0x000fe20003f66270 */
[----:B------:R-:W-:Y:S02]  /*1a200*/  IMAD.MOV.U32 R13, RZ, RZ, R3 ;  /* 0x000000ffff0d7224 */ /* 0x000fe400078e0003 */
[----:B------:R-:W-:-:S10]  /*1a210*/  IMAD.MOV.U32 R4, RZ, RZ, R14 ;  /* 0x000000ffff047224 */ /* 0x000fd400078e000e */
[----:B------:R-:W-:Y:S05]  /*1a220*/  WARPSYNC.COLLECTIVE R15, `(.L_x_2672) ;  /* 0x000000000f087348 */ /* 0x000fea0003c00000 */
[----:B------:R0:W1:Y:S02]  /*1a230*/  SHFL.IDX P6, R14, R13, R12, R11 ;  /* 0x0000000c0d0e7389 */ /* 0x00006400000c000b */
[----:B01----:R-:W-:Y:S01]  /*1a240*/  ENDCOLLECTIVE ;  /* 0x000000000000791b */ /* 0x003fe20003800000 */
.L_x_2672:
        /* <DEDUP_REMOVED lines=18> */
.L_x_2673:
[----:B------:R-:W-:-:S05]  /*1a370*/  VIADD R4, R17, 0x40 ;  /* 0x0000004011047836 */ /* 0x000fca0000000000 */
[----:B------:R-:W-:Y:S01]  /*1a380*/  ISETP.GE.AND P3, PT, R4, R2, PT ;  /* 0x000000020400720c */ /* 0x000fe20003f66270 */
[----:B------:R-:W-:Y:S01]  /*1a390*/  IMAD.MOV.U32 R13, RZ, RZ, R3 ;  /* 0x000000ffff0d7224 */ /* 0x000fe200078e0003 */
[----:B------:R-:W-:-:S11]  /*1a3a0*/  MOV R4, R14 ;  /* 0x0000000e00047202 */ /* 0x000fd60000000f00 */
[----:B------:R-:W-:Y:S05]  /*1a3b0*/  WARPSYNC.COLLECTIVE R15, `(.L_x_2674) ;  /* 0x000000000f087348 */ /* 0x000fea0003c00000 */
[----:B------:R0:W1:Y:S02]  /*1a3c0*/  SHFL.IDX P6, R14, R13, R12, R11 ;  /* 0x0000000c0d0e7389 */ /* 0x00006400000c000b */
[----:B01----:R-:W-:Y:S01]  /*1a3d0*/  ENDCOLLECTIVE ;  /* 0x000000000000791b */ /* 0x003fe20003800000 */
.L_x_2674:
        /* <DEDUP_REMOVED lines=18> */
.L_x_2675:
[----:B------:R-:W-:-:S05]  /*1a500*/  VIADD R4, R17, 0x50 ;  /* 0x0000005011047836 */ /* 0x000fca0000000000 */
[----:B------:R-:W-:Y:S01]  /*1a510*/  ISETP.GE.AND P3, PT, R4, R2, PT ;  /* 0x000000020400720c */ /* 0x000fe20003f66270 */
[----:B------:R-:W-:Y:S02]  /*1a520*/  IMAD.MOV.U32 R13, RZ, RZ, R3 ;  /* 0x000000ffff0d7224 */ /* 0x000fe400078e0003 */
[----:B------:R-:W-:-:S10]  /*1a530*/  IMAD.MOV.U32 R4, RZ, RZ, R14 ;  /* 0x000000ffff047224 */ /* 0x000fd400078e000e */
[----:B------:R-:W-:Y:S05]  /*1a540*/  WARPSYNC.COLLECTIVE R15, `(.L_x_2676) ;  /* 0x000000000f087348 */ /* 0x000fea0003c00000 */
[----:B------:R0:W1:Y:S02]  /*1a550*/  SHFL.IDX P6, R14, R13, R12, R11 ;  /* 0x0000000c0d0e7389 */ /* 0x00006400000c000b */
[----:B01----:R-:W-:Y:S01]  /*1a560*/  ENDCOLLECTIVE ;  /* 0x000000000000791b */ /* 0x003fe20003800000 */
.L_x_2676:
[----:B------:R-:W-:Y:S01]  /*1a570*/  ULDC.64 UR4, c[0x0][0x208] ;  /* 0x0000820000047ab9 */ /* 0x000fe20000000a00 */
[----:B------:R-:W-:Y:S02]  /*1a580*/  IMAD.MOV.U32 R13, RZ, RZ, R0 ;  /* 0x000000ffff0d7224 */ /* 0x000fe400078e0000 */
[----:B------:R-:W-:Y:S02]  /*1a590*/  IMAD.MOV.U32 R12, RZ, RZ, 0x6 ;  /* 0x00000006ff0c7424 */ /* 0x000fe400078e00ff */
[----:B------:R-:W-:-:S05]  /*1a5a0*/  IMAD.MOV.U32 R5, RZ, RZ, R14 ;  /* 0x000000ffff057224 */ /* 0x000fca00078e000e */
[----:B------:R-:W-:-:S05]  /*1a5b0*/  @!P3 LEA R5, P4, R10, R5, 0x1 ;  /* 0x000000050a05b211 */ /* 0x000fca00078808ff */
[----:B------:R-:W-:Y:S01]  /*1a5c0*/  @!P3 IMAD.X R4, RZ, RZ, R4, P4 ;  /* 0x000000ffff04b224 */ /* 0x000fe200020e0604 */
[----:B------:R-:W-:-:S04]  /*1a5d0*/  ISETP.GE.AND P4, PT, R7, R2, PT ;  /* 0x000000020700720c */ /* 0x000fc80003f86270 */
        /* <DEDUP_REMOVED lines=12> */
.L_x_2677:
[----:B------:R-:W-:Y:S02]  /*1a6a0*/  IMAD.MOV.U32 R13, RZ, RZ, R3 ;  /* 0x000000ffff0d7224 */ /* 0x000fe400078e0003 */
[----:B------:R-:W-:-:S07]  /*1a6b0*/  IMAD.MOV.U32 R4, RZ, RZ, R14 ;  /* 0x000000ffff047224 */ /* 0x000fce00078e000e */
[----:B------:R-:W-:Y:S05]  /*1a6c0*/  WARPSYNC.COLLECTIVE R15, `(.L_x_2678) ;  /* 0x000000000f087348 */ /* 0x000fea0003c00000 */
[----:B------:R0:W1:Y:S02]  /*1a6d0*/  SHFL.IDX P6, R14, R13, R12, R11 ;  /* 0x0000000c0d0e7389 */ /* 0x00006400000c000b */
[----:B01----:R-:W-:Y:S01]  /*1a6e0*/  ENDCOLLECTIVE ;  /* 0x000000000000791b */ /* 0x003fe20003800000 */
.L_x_2678:
        /* <DEDUP_REMOVED lines=18> */
.L_x_2679:
[----:B------:R-:W-:Y:S02]  /*1a810*/  IMAD.MOV.U32 R13, RZ, RZ, R3 ;  /* 0x000000ffff0d7224 */ /* 0x000fe400078e0003 */
[----:B------:R-:W-:-:S07]  /*1a820*/  IMAD.MOV.U32 R0, RZ, RZ, R14 ;  /* 0x000000ffff007224 */ /* 0x000fce00078e000e */
[----:B------:R-:W-:Y:S05]  /*1a830*/  WARPSYNC.COLLECTIVE R15, `(.L_x_2680) ;  /* 0x000000000f087348 */ /* 0x000fea0003c00000 */
[----:B------:R0:W1:Y:S02]  /*1a840*/  SHFL.IDX P6, R14, R13, R12, R11 ;  /* 0x0000000c0d0e7389 */ /* 0x00006400000c000b */
[----:B01----:R-:W-:Y:S01]  /*1a850*/  ENDCOLLECTIVE ;  /* 0x000000000000791b */ /* 0x003fe20003800000 */
.L_x_2680:
[----:B------:R-:W-:Y:S01]  /*1a860*/  IMAD.MOV.U32 R3, RZ, RZ, R14 ;  /* 0x000000ffff037224 */ /* 0x000fe200078e000e */
[----:B------:R-:W-:Y:S06]  /*1a870*/  BRA `(.L_x_2681) ;  /* 0xffffffb000207947 */ /* 0x000fec000383ffff */
.L_x_2563:
[----:B0-----:R-:W2:Y:S02]  /*1a880*/  LDL R2, [R1+0x4] ;  /* 0x0000040001027983 */ /* 0x001ea40000100800 */
[----:B--2---:R0:W1:Y:S02]  /*1a890*/  SYNCS.PHASECHK.TRANS64.TRYWAIT P0, [R2+URZ+0x36820], R0 ;  /* 0x03682000020075a7 */ /* 0x004064000800017f */
[----:B-1----:R-:W-:Y:S05]  /*1a8a0*/  @!P0 NANOSLEEP.SYNCS 0x989680 ;  /* 0x009896800000895d */ /* 0x002fea0003900000 */
[----:B------:R-:W1:Y:S02]  /*1a8b0*/  @!P0 SYNCS.PHASECHK.TRANS64 P0, [R2+URZ+0x36820], R0 ;  /* 0x03682000020085a7 */ /* 0x000e64000800007f */
[----:B-1----:R-:W-:Y:S05]  /*1a8c0*/  @!P0 BRA `(.L_x_2563) ;  /* 0xfffffffc00ec8947 */ /* 0x002fea000383ffff */
[----:B------:R-:W-:Y:S05]  /*1a8d0*/  BRA `(.L_x_2682) ;  /* 0xffffffb0009c7947 */ /* 0x000fea000383ffff */
.L_x_2572:
[----:B-1----:R1:W2:Y:S02]  /*1a8e0*/  SYNCS.PHASECHK.TRANS64.TRYWAIT P0, [R2+URZ+0x36840], R0 ;  /* 0x03684000020075a7 */ /* 0x0022a4000800017f */
[----:B--2---:R-:W-:Y:S05]  /*1a8f0*/  @!P0 NANOSLEEP.SYNCS 0x989680 ;  /* 0x009896800000895d */ /* 0x004fea0003900000 */
[----:B------:R-:W2:Y:S02]  /*1a900*/  @!P0 SYNCS.PHASECHK.TRANS64 P0, [R2+URZ+0x36840], R0 ;  /* 0x03684000020085a7 */ /* 0x000ea4000800007f */
[----:B--2---:R-:W-:Y:S05]  /*1a910*/  @!P0 BRA `(.L_x_2572) ;  /* 0xfffffffc00f08947 */ /* 0x004fea000383ffff */
[----:B------:R-:W-:Y:S05]  /*1a920*/  BRA `(.L_x_2683) ;  /* 0xffffffb400647947 */ /* 0x000fea000383ffff */
.L_x_2579:
[----:B0-----:R0:W1:Y:S02]  /*1a930*/  SYNCS.PHASECHK.TRANS64.TRYWAIT P0, [R2+URZ+0x60], R0 ;  /* 0x00006000020075a7 */ /* 0x001064000800017f */
[----:B-1----:R-:W-:Y:S05]  /*1a940*/  @!P0 NANOSLEEP.SYNCS 0x989680 ;  /* 0x009896800000895d */ /* 0x002fea0003900000 */
[----:B------:R-:W1:Y:S02]  /*1a950*/  @!P0 SYNCS.PHASECHK.TRANS64 P0, [R2+URZ+0x60], R0 ;  /* 0x00006000020085a7 */ /* 0x000e64000800007f */
[----:B-1----:R-:W-:Y:S05]  /*1a960*/  @!P0 BRA `(.L_x_2579) ;  /* 0xfffffffc00f08947 */ /* 0x002fea000383ffff */
[----:B------:R-:W-:Y:S05]  /*1a970*/  BRA `(.L_x_2684) ;  /* 0xffffffb800807947 */ /* 0x000fea000383ffff */
.L_x_2589:
[----:B---3--:R3:W4:Y:S02]  /*1a980*/  SYNCS.PHASECHK.TRANS64.TRYWAIT P0, [R3+URZ+0x36840], R2 ;  /* 0x03684002030075a7 */ /* 0x008724000800017f */
[----:B----4-:R-:W-:Y:S05]  /*1a990*/  @!P0 NANOSLEEP.SYNCS 0x989680 ;  /* 0x009896800000895d */ /* 0x010fea0003900000 */
[----:B------:R-:W4:Y:S02]  /*1a9a0*/  @!P0 SYNCS.PHASECHK.TRANS64 P0, [R3+URZ+0x36840], R2 ;  /* 0x03684002030085a7 */ /* 0x000f24000800007f */
[----:B----4-:R-:W-:Y:S05]  /*1a9b0*/  @!P0 BRA `(.L_x_2589) ;  /* 0xfffffffc00f08947 */ /* 0x010fea000383ffff */
[----:B------:R-:W-:Y:S05]  /*1a9c0*/  BRA `(.L_x_2685) ;  /* 0xffffffc000687947 */ /* 0x000fea000383ffff */
.L_x_2596:
[----:B--2---:R2:W3:Y:S02]  /*1a9d0*/  SYNCS.PHASECHK.TRANS64.TRYWAIT P0, [R2+URZ+0x60], R3 ;  /* 0x00006003020075a7 */ /* 0x0044e4000800017f */
[----:B---3--:R-:W-:Y:S05]  /*1a9e0*/  @!P0 NANOSLEEP.SYNCS 0x989680 ;  /* 0x009896800000895d */ /* 0x008fea0003900000 */
[----:B------:R-:W3:Y:S02]  /*1a9f0*/  @!P0 SYNCS.PHASECHK.TRANS64 P0, [R2+URZ+0x60], R3 ;  /* 0x00006003020085a7 */ /* 0x000ee4000800007f */
[----:B---3--:R-:W-:Y:S05]  /*1aa00*/  @!P0 BRA `(.L_x_2596) ;  /* 0xfffffffc00f08947 */ /* 0x008fea000383ffff */
[----:B------:R-:W-:Y:S05]  /*1aa10*/  BRA `(.L_x_2686) ;  /* 0xffffffc400847947 */ /* 0x000fea000383ffff */
.L_x_2606:
[----:B----4-:R4:W0:Y:S02]  /*1aa20*/  SYNCS.PHASECHK.TRANS64.TRYWAIT P0, [R2+URZ+0x36840], R3 ;  /* 0x03684003020075a7 */ /* 0x010824000800017f */
[----:B0-----:R-:W-:Y:S05]  /*1aa30*/  @!P0 NANOSLEEP.SYNCS 0x989680 ;  /* 0x009896800000895d */ /* 0x001fea0003900000 */
[----:B------:R-:W0:Y:S02]  /*1aa40*/  @!P0 SYNCS.PHASECHK.TRANS64 P0, [R2+URZ+0x36840], R3 ;  /* 0x03684003020085a7 */ /* 0x000e24000800007f */
[----:B0-----:R-:W-:Y:S05]  /*1aa50*/  @!P0 BRA `(.L_x_2606) ;  /* 0xfffffffc00f08947 */ /* 0x001fea000383ffff */
[----:B------:R-:W-:Y:S05]  /*1aa60*/  BRA `(.L_x_2687) ;  /* 0xffffffcc003c7947 */ /* 0x000fea000383ffff */
.L_x_2613:
[----:B--2---:R2:W3:Y:S02]  /*1aa70*/  SYNCS.PHASECHK.TRANS64.TRYWAIT P0, [R2+URZ+0x60], R5 ;  /* 0x00006005020075a7 */ /* 0x0044e4000800017f */
[----:B---3--:R-:W-:Y:S05]  /*1aa80*/  @!P0 NANOSLEEP.SYNCS 0x989680 ;  /* 0x009896800000895d */ /* 0x008fea0003900000 */
[----:B------:R-:W3:Y:S02]  /*1aa90*/  @!P0 SYNCS.PHASECHK.TRANS64 P0, [R2+URZ+0x60], R5 ;  /* 0x00006005020085a7 */ /* 0x000ee4000800007f */
[----:B---3--:R-:W-:Y:S05]  /*1aaa0*/  @!P0 BRA `(.L_x_2613) ;  /* 0xfffffffc00f08947 */ /* 0x008fea000383ffff */
[----:B------:R-:W-:Y:S05]  /*1aab0*/  BRA `(.L_x_2688) ;  /* 0xffffffd000587947 */ /* 0x000fea000383ffff */
.L_x_2625:
[----:B0-----:R0:W2:Y:S02]  /*1aac0*/  SYNCS.PHASECHK.TRANS64.TRYWAIT P0, [R0+URZ+0x36860], R2 ;  /* 0x03686002000075a7 */ /* 0x0010a4000800017f */
[----:B--2---:R-:W-:Y:S05]  /*1aad0*/  @!P0 NANOSLEEP.SYNCS 0x989680 ;  /* 0x009896800000895d */ /* 0x004fea0003900000 */
[----:B------:R-:W2:Y:S02]  /*1aae0*/  @!P0 SYNCS.PHASECHK.TRANS64 P0, [R0+URZ+0x36860], R2 ;  /* 0x03686002000085a7 */ /* 0x000ea4000800007f */
[----:B--2---:R-:W-:Y:S05]  /*1aaf0*/  @!P0 BRA `(.L_x_2625) ;  /* 0xfffffffc00f08947 */ /* 0x004fea000383ffff */
[----:B------:R-:W-:Y:S05]  /*1ab00*/  BRA `(.L_x_2689) ;  /* 0xffffffd400f47947 */ /* 0x000fea000383ffff */
.L_x_2633:
        /* <DEDUP_REMOVED lines=8> */
.L_x_2691:
[----:B------:R-:W-:Y:S05]  /*1ab90*/  BSYNC B0 ;  /* 0x0000000000007941 */ /* 0x000fea0003800000 */
.L_x_2690:
        /* <DEDUP_REMOVED lines=9> */
.L_x_2692:
        /* <DEDUP_REMOVED lines=19> */
.L_x_2693:
[----:B------:R-:W-:Y:S01]  /*1ad60*/  IMAD.MOV.U32 R12, RZ, RZ, 0x2 ;  /* 0x00000002ff0c7424 */ /* 0x000fe200078e00ff */
[----:B------:R-:W-:-:S05]  /*1ad70*/  SEL R7, R14, RZ, P1 ;  /* 0x000000ff0e077207 */ /* 0x000fca0000800000 */
[----:B------:R-:W-:-:S04]  /*1ad80*/  IMAD.IADD R3, R2, 0x1, R7 ;  /* 0x0000000102037824 */ /* 0x000fc800078e0207 */
[----:B------:R-:W-:-:S07]  /*1ad90*/  IMAD.MOV.U32 R13, RZ, RZ, R3 ;  /* 0x000000ffff0d7224 */ /* 0x000fce00078e0003 */
[----:B------:R-:W-:Y:S05]  /*1ada0*/  WARPSYNC.COLLECTIVE R15, `(.L_x_2694) ;  /* 0x000000000f087348 */ /* 0x000fea0003c00000 */
[----:B------:R0:W1:Y:S02]  /*1adb0*/  SHFL.UP P6, R14, R13, R12, R11 ;  /* 0x0400000c0d0e7389 */ /* 0x00006400000c000b */
[----:B01----:R-:W-:Y:S01]  /*1adc0*/  ENDCOLLECTIVE ;  /* 0x000000000000791b */ /* 0x003fe20003800000 */
.L_x_2694:
        /* <DEDUP_REMOVED lines=8> */
.L_x_2695:
        /* <DEDUP_REMOVED lines=8> */
.L_x_2696:
        /* <DEDUP_REMOVED lines=8> */
.L_x_2697:
        /* <DEDUP_REMOVED lines=9> */
.L_x_2698:
[----:B------:R-:W-:Y:S01]  /*1afe0*/  IMAD.MOV.U32 R16, RZ, RZ, R14 ;  /* 0x000000ffff107224 */ /* 0x000fe200078e000e */
[----:B------:R-:W-:Y:S06]  /*1aff0*/  BRA `(.L_x_2699) ;  /* 0xffffffd800bc7947 */ /* 0x000fec000383ffff */
.L_x_2638:
[----:B------:R-:W-:Y:S01]  /*1b000*/  BSSY B0, `(.L_x_2700) ;  /* 0x0000008000007945 */ /* 0x000fe20003800000 */
[----:B-----5:R-:W-:Y:S02]  /*1b010*/  IMAD.MOV.U32 R13, RZ, RZ, R2 ;  /* 0x000000ffff0d7224 */ /* 0x020fe400078e0002 */
[----:B------:R-:W-:Y:S02]  /*1b020*/  IMAD.MOV.U32 R12, RZ, RZ, 0x1 ;  /* 0x00000001ff0c7424 */ /* 0x000fe400078e00ff */
[----:B------:R-:W-:Y:S02]  /*1b030*/  IMAD.MOV.U32 R11, RZ, RZ, RZ ;  /* 0x000000ffff0b7224 */ /* 0x000fe400078e00ff */
[----:B------:R-:W-:-:S07]  /*1b040*/  IMAD.MOV.U32 R15, RZ, RZ, -0x1 ;  /* 0xffffffffff0f7424 */ /* 0x000fce00078e00ff */
[----:B01--4-:R-:W-:Y:S05]  /*1b050*/  WARPSYNC.COLLECTIVE R15, `(.L_x_2701) ;  /* 0x000000000f087348 */ /* 0x013fea0003c00000 */
[----:B------:R2:W3:Y:S02]  /*1b060*/  SHFL.UP P6, R14, R13, R12, R11 ;  /* 0x0400000c0d0e7389 */ /* 0x0004e400000c000b */
[----:B01234-:R-:W-:Y:S01]  /*1b070*/  ENDCOLLECTIVE ;  /* 0x000000000000791b */ /* 0x01ffe20003800000 */
.L_x_2701:
[----:B------:R-:W-:Y:S05]  /*1b080*/  BSYNC B0 ;  /* 0x0000000000007941 */ /* 0x000fea0003800000 */
.L_x_2700:
        /* <DEDUP_REMOVED lines=9> */
.L_x_2702:
[----:B------:R-:W-:Y:S01]  /*1b120*/  IMAD.MOV.U32 R12, RZ, RZ, 0x4 ;  /* 0x00000004ff0c7424 */ /* 0x000fe200078e00ff */
[----:B------:R-:W-:-:S05]  /*1b130*/  SEL R14, R14, RZ, P2 ;  /* 0x000000ff0e0e7207 */ /* 0x000fca0001000000 */
[----:B------:R-:W-:-:S04]  /*1b140*/  IMAD.IADD R3, R3, 0x1, R14 ;  /* 0x0000000103037824 */ /* 0x000fc800078e020e */
[----:B------:R-:W-:-:S07]  /*1b150*/  IMAD.MOV.U32 R13, RZ, RZ, R3 ;  /* 0x000000ffff0d7224 */ /* 0x000fce00078e0003 */
[----:B------:R-:W-:Y:S05]  /*1b160*/  WARPSYNC.COLLECTIVE R15, `(.L_x_2703) ;  /* 0x000000000f087348 */ /* 0x000fea0003c00000 */
[----:B------:R0:W1:Y:S02]  /*1b170*/  SHFL.UP P6, R14, R13, R12, R11 ;  /* 0x0400000c0d0e7389 */ /* 0x00006400000c000b */
[----:B01----:R-:W-:Y:S01]  /*1b180*/  ENDCOLLECTIVE ;  /* 0x000000000000791b */ /* 0x003fe20003800000 */
.L_x_2703:
[----:B------:R-:W-:Y:S01]  /*1b190*/  IMAD.MOV.U32 R12, RZ, RZ, 0x8 ;  /* 0x00000008ff0c7424 */ /* 0x000fe200078e00ff */
[----:B------:R-:W-:-:S05]  /*1b1a0*/  SEL R14, R14, RZ, P3 ;  /* 0x000000ff0e0e7207 */ /* 0x000fca0001800000 */
[----:B------:R-:W-:-:S04]  /*1b1b0*/  IMAD.IADD R3, R3, 0x1, R14 ;  /* 0x0000000103037824 */ /* 0x000fc800078e020e */
[----:B------:R-:W-:-:S07]  /*1b1c0*/  IMAD.MOV.U32 R13, RZ, RZ, R3 ;  /* 0x000000ffff0d7224 */ /* 0x000fce00078e0003 */
[----:B------:R-:W-:Y:S05]  /*1b1d0*/  WARPSYNC.COLLECTIVE R15, `(.L_x_2704) ;  /* 0x000000000f087348 */ /* 0x000fea0003c00000 */
[----:B------:R0:W1:Y:S02]  /*1b1e0*/  SHFL.UP P6, R14, R13, R12, R11 ;  /* 0x0400000c0d0e7389 */ /* 0x00006400000c000b */
[----:B01----:R-:W-:Y:S01]  /*1b1f0*/  ENDCOLLECTIVE ;  /* 0x000000000000791b */ /* 0x003fe20003800000 */
.L_x_2704:
[----:B------:R-:W-:Y:S01]  /*1b200*/  IMAD.MOV.U32 R12, RZ, RZ, 0x10 ;  /* 0x00000010ff0c7424 */ /* 0x000fe200078e00ff */
[----:B------:R-:W-:-:S05]  /*1b210*/  SEL R14, R14, RZ, P4 ;  /* 0x000000ff0e0e7207 */ /* 0x000fca0002000000 */
[----:B------:R-:W-:-:S04]  /*1b220*/  IMAD.IADD R3, R3, 0x1, R14 ;  /* 0x0000000103037824 */ /* 0x000fc800078e020e */
[----:B------:R-:W-:-:S07]  /*1b230*/  IMAD.MOV.U32 R13, RZ, RZ, R3 ;  /* 0x000000ffff0d7224 */ /* 0x000fce00078e0003 */
[----:B------:R-:W-:Y:S05]  /*1b240*/  WARPSYNC.COLLECTIVE R15, `(.L_x_2705) ;  /* 0x000000000f087348 */ /* 0x000fea0003c00000 */
[----:B------:R0:W1:Y:S02]  /*1b250*/  SHFL.UP P6, R14, R13, R12, R11 ;  /* 0x0400000c0d0e7389 */ /* 0x00006400000c000b */
[----:B01----:R-:W-:Y:S01]  /*1b260*/  ENDCOLLECTIVE ;  /* 0x000000000000791b */ /* 0x003fe20003800000 */
.L_x_2705:
        /* <DEDUP_REMOVED lines=8> */
.L_x_2706:
[----:B------:R-:W-:Y:S01]  /*1b2f0*/  IMAD.MOV.U32 R16, RZ, RZ, R14 ;  /* 0x000000ffff107224 */ /* 0x000fe200078e000e */
[----:B------:R-:W-:Y:S06]  /*1b300*/  BRA `(.L_x_2707) ;  /* 0xffffffd800987947 */ /* 0x000fec000383ffff */
.L_x_2640:
[----:B------:R-:W-:Y:S01]  /*1b310*/  BSSY B0, `(.L_x_2708) ;  /* 0x0000006000007945 */ /* 0x000fe20003800000 */
[----:B------:R-:W-:Y:S01]  /*1b320*/  PLOP3.LUT P6, PT, P6, PT, PT, 0x8, 0x0 ;  /* 0x000000000000781c */ /* 0x000fe200037ce170 */
[----:B------:R-:W-:-:S12]  /*1b330*/  IMAD.MOV.U32 R15, RZ, RZ, -0x1 ;  /* 0xffffffffff0f7424 */ /* 0x000fd800078e00ff */
[----:B01--45:R-:W-:Y:S05]  /*1b340*/  WARPSYNC.COLLECTIVE R15, `(.L_x_2709) ;  /* 0x000000000f087348 */ /* 0x033fea0003c00000 */
[----:B------:R-:W-:Y:S01]  /*1b350*/  VOTE.ANY R14, PT, P6 ;  /* 0x00000000000e7806 */ /* 0x000fe200030e0100 */
[----:B01--45:R-:W-:Y:S06]  /*1b360*/  ENDCOLLECTIVE ;  /* 0x000000000000791b */ /* 0x033fec0003800000 */
.L_x_2709:
[----:B------:R-:W-:Y:S05]  /*1b370*/  BSYNC B0 ;  /* 0x0000000000007941 */ /* 0x000fea0003800000 */
.L_x_2708:
        /* <DEDUP_REMOVED lines=9> */
.L_x_2710:
[----:B------:R-:W-:Y:S01]  /*1b410*/  IMAD.MOV.U32 R17, RZ, RZ, R14 ;  /* 0x000000ffff117224 */ /* 0x000fe200078e000e */
[----:B------:R-:W-:Y:S06]  /*1b420*/  BRA `(.L_x_2711) ;  /* 0xffffffd800887947 */ /* 0x000fec000383ffff */
.L_x_2642:
[----:B------:R-:W-:Y:S01]  /*1b430*/  BSSY B0, `(.L_x_2712) ;  /* 0x0000007000007945 */ /* 0x000fe20003800000 */
[----:B------:R-:W-:Y:S02]  /*1b440*/  IMAD.MOV.U32 R13, RZ, RZ, R3 ;  /* 0x000000ffff0d7224 */ /* 0x000fe400078e0003 */
[----:B------:R-:W-:Y:S02]  /*1b450*/  IMAD.MOV.U32 R11, RZ, RZ, 0x1f ;  /* 0x0000001fff0b7424 */ /* 0x000fe400078e00ff */
[----:B------:R-:W-:-:S07]  /*1b460*/  IMAD.MOV.U32 R15, RZ, RZ, -0x1 ;  /* 0xffffffffff0f7424 */ /* 0x000fce00078e00ff */
[----:B012345:R-:W-:Y:S05]  /*1b470*/  WARPSYNC.COLLECTIVE R15, `(.L_x_2713) ;  /* 0x000000000f087348 */ /* 0x03ffea0003c00000 */
[----:B------:R0:W0:Y:S02]  /*1b480*/  SHFL.IDX P6, R14, R13, R12, R11 ;  /* 0x0000000c0d0e7389 */ /* 0x00002400000c000b */
[----:B012345:R-:W-:Y:S01]  /*1b490*/  ENDCOLLECTIVE ;  /* 0x000000000000791b */ /* 0x03ffe20003800000 */
.L_x_2713:
[----:B------:R-:W-:Y:S05]  /*1b4a0*/  BSYNC B0 ;  /* 0x0000000000007941 */ /* 0x000fea0003800000 */
.L_x_2712:
[----:B------:R-:W-:Y:S01]  /*1b4b0*/  IMAD.MOV.U32 R3, RZ, RZ, R14 ;  /* 0x000000ffff037224 */ /* 0x000fe200078e000e */
[----:B------:R-:W-:Y:S06]  /*1b4c0*/  BRA `(.L_x_2714) ;  /* 0xffffffd8007c7947 */ /* 0x000fec000383ffff */
.L_x_2646:
[----:B0-----:R0:W2:Y:S02]  /*1b4d0*/  SYNCS.PHASECHK.TRANS64.TRYWAIT P0, [R0+URZ+0x36820], R3 ;  /* 0x03682003000075a7 */ /* 0x0010a4000800017f */
[----:B--2---:R-:W-:Y:S05]  /*1b4e0*/  @!P0 NANOSLEEP.SYNCS 0x989680 ;  /* 0x009896800000895d */ /* 0x004fea0003900000 */
[----:B------:R-:W2:Y:S02]  /*1b4f0*/  @!P0 SYNCS.PHASECHK.TRANS64 P0, [R0+URZ+0x36820], R3 ;  /* 0x03682003000085a7 */ /* 0x000ea4000800007f */
[----:B--2---:R-:W-:Y:S05]  /*1b500*/  @!P0 BRA `(.L_x_2646) ;  /* 0xfffffffc00f08947 */ /* 0x004fea000383ffff */
[----:B------:R-:W-:Y:S05]  /*1b510*/  BRA `(.L_x_2715) ;  /* 0xffffffe000047947 */ /* 0x000fea000383ffff */
.L_x_2647:
        /* <DEDUP_REMOVED lines=11> */
.L_x_2717:
[----:B------:R-:W-:Y:S05]  /*1b5d0*/  BSYNC B0 ;  /* 0x0000000000007941 */ /* 0x000fea0003800000 */
.L_x_2716:
[----:B------:R-:W-:Y:S05]  /*1b5e0*/  BRA `(.L_x_2718) ;  /* 0xffffffdc00ec7947 */ /* 0x000fea000383ffff */
.L_x_2650:
[----:B------:R-:W-:Y:S01]  /*1b5f0*/  BSSY B1, `(.L_x_2719) ;  /* 0x0000006000017945 */ /* 0x000fe20003800000 */
[----:B------:R-:W-:-:S07]  /*1b600*/  IMAD.MOV.U32 R15, RZ, RZ, -0x1 ;  /* 0xffffffffff0f7424 */ /* 0x000fce00078e00ff */
[----:B012-45:R-:W-:Y:S05]  /*1b610*/  WARPSYNC.COLLECTIVE R15, `(.L_x_2720) ;  /* 0x000000000f0c7348 */ /* 0x037fea0003c00000 */
[----:B------:R-:W-:Y:S02]  /*1b620*/  ELECT P6, UR62, PT ;  /* 0x00000000003e782f */ /* 0x000fe400038c0000 */
[----:B------:R-:W-:Y:S01]  /*1b630*/  MOV R14, UR62 ;  /* 0x0000003e000e7c02 */ /* 0x000fe20008000f00 */
[----:B012-45:R-:W-:Y:S10]  /*1b640*/  ENDCOLLECTIVE ;  /* 0x000000000000791b */ /* 0x037ff40003800000 */
.L_x_2720:
[----:B------:R-:W-:Y:S05]  /*1b650*/  BSYNC B1 ;  /* 0x0000000000017941 */ /* 0x000fea0003800000 */
.L_x_2719:
[----:B------:R-:W-:Y:S05]  /*1b660*/  BRA `(.L_x_2721) ;  /* 0xffffffdc00e47947 */ /* 0x000fea000383ffff */
.L_x_2652:
[----:B0-----:R0:W2:Y:S02]  /*1b670*/  SYNCS.PHASECHK.TRANS64.TRYWAIT P0, [R6+URZ], R5 ;  /* 0x00000005060075a7 */ /* 0x0010a4000800017f */
[----:B--2---:R-:W-:Y:S05]  /*1b680*/  @!P0 NANOSLEEP.SYNCS 0x989680 ;  /* 0x009896800000895d */ /* 0x004fea0003900000 */
[----:B------:R-:W2:Y:S02]  /*1b690*/  @!P0 SYNCS.PHASECHK.TRANS64 P0, [R6+URZ], R5 ;  /* 0x00000005060085a7 */ /* 0x000ea4000800007f */
[----:B--2---:R-:W-:Y:S05]  /*1b6a0*/  @!P0 BRA `(.L_x_2652) ;  /* 0xfffffffc00f08947 */ /* 0x004fea000383ffff */
[----:B------:R-:W-:Y:S05]  /*1b6b0*/  BRA `(.L_x_2722) ;  /* 0xffffffe000287947 */ /* 0x000fea000383ffff */
.L_x_2653:
[----:B--2---:R2:W3:Y:S02]  /*1b6c0*/  SYNCS.PHASECHK.TRANS64.TRYWAIT P0, [R7+URZ], R2 ;  /* 0x00000002070075a7 */ /* 0x0044e4000800017f */
[----:B---3--:R-:W-:Y:S05]  /*1b6d0*/  @!P0 NANOSLEEP.SYNCS 0x989680 ;  /* 0x009896800000895d */ /* 0x008fea0003900000 */
[----:B------:R-:W3:Y:S02]  /*1b6e0*/  @!P0 SYNCS.PHASECHK.TRANS64 P0, [R7+URZ], R2 ;  /* 0x00000002070085a7 */ /* 0x000ee4000800007f */
[----:B---3--:R-:W-:Y:S05]  /*1b6f0*/  @!P0 BRA `(.L_x_2653) ;  /* 0xfffffffc00f08947 */ /* 0x008fea000383ffff */
[----:B------:R-:W-:Y:S05]  /*1b700*/  BRA `(.L_x_2723) ;  /* 0xffffffe0001c7947 */ /* 0x000fea000383ffff */
.L_x_2655:
[----:B---3--:R3:W4:Y:S02]  /*1b710*/  SYNCS.PHASECHK.TRANS64.TRYWAIT P0, [R4+URZ], R5 ;  /* 0x00000005040075a7 */ /* 0x008724000800017f */
[----:B----4-:R-:W-:Y:S05]  /*1b720*/  @!P0 NANOSLEEP.SYNCS 0x989680 ;  /* 0x009896800000895d */ /* 0x010fea0003900000 */
[----:B------:R-:W4:Y:S02]  /*1b730*/  @!P0 SYNCS.PHASECHK.TRANS64 P0, [R4+URZ], R5 ;  /* 0x00000005040085a7 */ /* 0x000f24000800007f */
[----:B----4-:R-:W-:Y:S05]  /*1b740*/  @!P0 BRA `(.L_x_2655) ;  /* 0xfffffffc00f08947 */ /* 0x010fea000383ffff */
[----:B------:R-:W-:Y:S05]  /*1b750*/  BRA `(.L_x_2724) ;  /* 0xffffffe000247947 */ /* 0x000fea000383ffff */
.L_x_2725:
        /* <DEDUP_REMOVED lines=10> */
.L_x_3244:


//--------------------- .text._ZN7cutlass13device_kernelIN5flash11enable_sm90INS1_16FlashAttnFwdSm90INS1_25CollectiveMainloopFwdSm90ILi2EN4cute5tupleIJNS5_1CILi1EEES8_S8_EEENS6_IJNS7_ILi128EEENS7_ILi112EEENS7_ILi192EEEEEELi192ENS_10bfloat16_tEfNS_4arch4Sm90ELb1ELb0ELb1ELb1ELb0ELb1ELb0ELb1ELb1ELb1ELb0ELb0EEENS1_21CollectiveEpilogueFwdINS6_IJSA_SC_SB_EEES9_SE_SG_Li256ELb1ELb1ELb0ELb0EEENS1_36VarlenDynamicPersistentTileSchedulerILi128ELi112ELi256ELi128ELb0ELb1ELb1ELb1ELb1ELb1EEEEEEEEEvNT_6ParamsE --------------------------
	.section	.text._ZN7cutlass13device_kernelIN5flash11enable_sm90INS1_16FlashAttnFwdSm90INS1_25CollectiveMainloopFwdSm90ILi2EN4cute5tupleIJNS5_1CILi1EEES8_S8_EEENS6_IJNS7_ILi128EEENS7_ILi112EEENS7_ILi192EEEEEELi192ENS_10bfloat16_tEfNS_4arch4Sm90ELb1ELb0ELb1ELb1ELb0ELb1ELb0ELb1ELb1ELb1ELb0ELb0EEENS1_21CollectiveEpilogueFwdINS6_IJSA_SC_SB_EEES9_SE_SG_Li256ELb1ELb1ELb0ELb0EEENS1_36VarlenDynamicPersistentTileSchedulerILi128ELi112ELi256ELi128ELb0ELb1ELb1ELb1ELb1ELb1EEEEEEEEEvNT_6ParamsE,"ax",@progbits
	.align	128
.text._ZN7cutlass13device_kernelIN5flash11enable_sm90INS1_16FlashAttnFwdSm90INS1_25CollectiveMainloopFwdSm90ILi2EN4cute5tupleIJNS5_1CILi1EEES8_S8_EEENS6_IJNS7_ILi128EEENS7_ILi112EEENS7_ILi192EEEEEELi192ENS_10bfloat16_tEfNS_4arch4Sm90ELb1ELb0ELb1ELb1ELb0ELb1ELb0ELb1ELb1ELb1ELb0ELb0EEENS1_21CollectiveEpilogueFwdINS6_IJSA_SC_SB_EEES9_SE_SG_Li256ELb1ELb1ELb0ELb0EEENS1_36VarlenDynamicPersistentTileSchedulerILi128ELi112ELi256ELi128ELb0ELb1ELb1ELb1ELb1ELb1EEEEEEEEEvNT_6ParamsE:
        .type           _ZN7cutlass13device_kernelIN5flash11enable_sm90INS1_16FlashAttnFwdSm90INS1_25CollectiveMainloopFwdSm90ILi2EN4cute5tupleIJNS5_1CILi1EEES8_S8_EEENS6_IJNS7_ILi128EEENS7_ILi112EEENS7_ILi192EEEEEELi192ENS_10bfloat16_tEfNS_4arch4Sm90ELb1ELb0ELb1ELb1ELb0ELb1ELb0ELb1ELb1ELb1ELb0ELb0EEENS1_21CollectiveEpilogueFwdINS6_IJSA_SC_SB_EEES9_SE_SG_Li256ELb1ELb1ELb0ELb0EEENS1_36VarlenDynamicPersistentTileSchedulerILi128ELi112ELi256ELi128ELb0ELb1ELb1ELb1ELb1ELb1EEEEEEEEEvNT_6ParamsE,@function
        .size           _ZN7cutlass13device_kernelIN5flash11enable_sm90INS1_16FlashAttnFwdSm90INS1_25CollectiveMainloopFwdSm90ILi2EN4cute5tupleIJNS5_1CILi1EEES8_S8_EEENS6_IJNS7_ILi128EEENS7_ILi112EEENS7_ILi192EEEEEELi192ENS_10bfloat16_tEfNS_4arch4Sm90ELb1ELb0ELb1ELb1ELb0ELb1ELb0ELb1ELb1ELb1ELb0ELb0EEENS1_21CollectiveEpilogueFwdINS6_IJSA_SC_SB_EEES9_SE_SG_Li256ELb1ELb1ELb0ELb0EEENS1_36VarlenDynamicPersistentTileSchedulerILi128ELi112ELi256ELi128ELb0ELb1ELb1ELb1ELb1ELb1EEEEEEEEEvNT_6ParamsE,(.L_x_3245 - _ZN7cutlass13device_kernelIN5flash11enable_sm90INS1_16FlashAttnFwdSm90INS1_25CollectiveMainloopFwdSm90ILi2EN4cute5tupleIJNS5_1CILi1EEES8_S8_EEENS6_IJNS7_ILi128EEENS7_ILi112EEENS7_ILi192EEEEEELi192ENS_10bfloat16_tEfNS_4arch4Sm90ELb1ELb0ELb1ELb1ELb0ELb1ELb0ELb1ELb1ELb1ELb0ELb0EEENS1_21CollectiveEpilogueFwdINS6_IJSA_SC_SB_EEES9_SE_SG_Li256ELb1ELb1ELb0ELb0EEENS1_36VarlenDynamicPersistentTileSchedulerILi128ELi112ELi256ELi128ELb0ELb1ELb1ELb1ELb1ELb1EEEEEEEEEvNT_6ParamsE)
        .other          _ZN7cutlass13device_kernelIN5flash11enable_sm90INS1_16FlashAttnFwdSm90INS1_25CollectiveMainloopFwdSm90ILi2EN4cute5tupleIJNS5_1CILi1EEES8_S8_EEENS6_IJNS7_ILi128EEENS7_ILi112EEENS7_ILi192EEEEEELi192ENS_10bfloat16_tEfNS_4arch4Sm90ELb1ELb0ELb1ELb1ELb0ELb1ELb0ELb1ELb1ELb1ELb0ELb0EEENS1_21CollectiveEpilogueFwdINS6_IJSA_SC_SB_EEES9_SE_SG_Li256ELb1ELb1ELb0ELb0EEENS1_36VarlenDynamicPersistentTileSchedulerILi128ELi112ELi256ELi128ELb0ELb1ELb1ELb1ELb1ELb1EEEEEEEEEvNT_6ParamsE,@"STO_CUDA_ENTRY STV_DEFAULT"
_ZN7cutlass13device_kernelIN5flash11enable_sm90INS1_16FlashAttnFwdSm90INS1_25CollectiveMainloopFwdSm90ILi2EN4cute5tupleIJNS5_1CILi1EEES8_S8_EEENS6_IJNS7_ILi128EEENS7_ILi112EEENS7_ILi192EEEEEELi192ENS_10bfloat16_tEfNS_4arch4Sm90ELb1ELb0ELb1ELb1ELb0ELb1ELb0ELb1ELb1ELb1ELb0ELb0EEENS1_21CollectiveEpilogueFwdINS6_IJSA_SC_SB_EEES9_SE_SG_Li256ELb1ELb1ELb0ELb0EEENS1_36VarlenDynamicPersistentTileSchedulerILi128ELi112ELi256ELi128ELb0ELb1ELb1ELb1ELb1ELb1EEEEEEEEEvNT_6ParamsE:
        /* <DEDUP_REMOVED lines=24> */
.L_x_2727:
[----:B------:R-:W-:Y:S05]  /*0180*/  BSYNC B0 ;  /* 0x0000000000007941 */ /* 0x000fea0003800000 */
.L_x_2726:
        /* <DEDUP_REMOVED lines=41> */
.L_x_2728:
        /* <DEDUP_REMOVED lines=22> */
.L_x_2729:
        /* <DEDUP_REMOVED lines=18> */
.L_x_2730:
        /* <DEDUP_REMOVED lines=22> */
.L_x_2731:
        /* <DEDUP_REMOVED lines=22> */
.L_x_2732:
        /* <DEDUP_REMOVED lines=10> */
.L_x_2735:
        /* <DEDUP_REMOVED lines=15> */
[----:B------:R-:W2:Y:S01]  /*0af0*/  LDL R0, [R1+0x98] ;  /* 0x0000980001007983 */ /* 0x000ea20000100800 */
[----:B------:R-:W-:Y:S01]  /*0b00*/  VIADD R18, R4, 0xffffff80 ;  /* 0xffffff8004127836 */ /* 0x000fe20000000000 */
[----:B------:R-:W-:Y:S01]  /*0b10*/  R2UR UR4, R16 ;  /* 0x00000000100472ca */ /* 0x000fe200000e0000 */
[----:B------:R-:W-:Y:S01]  /*0b20*/  IMAD.MOV.U32 R17, RZ, RZ, RZ ;  /* 0x000000ffff117224 */ /* 0x000fe200078e00ff */
[----:B------:R-:W-:Y:S01]  /*0b30*/  CS2R R208, SRZ ;  /* 0x0000000000d07805 */ /* 0x000fe2000001ff00 */
[----:B------:R-:W-:-:S10]  /*0b40*/  IMAD.MOV.U32 R205, RZ, RZ, RZ ;  /* 0x000000ffffcd7224 */ /* 0x000fd400078e00ff */
[----:B------:R-:W-:Y:S01]  /*0b50*/  UIADD3 UR4, UR4, 0x15400, URZ ;  /* 0x0001540004047890 */ /* 0x000fe2000fffe03f */
[----:B--2---:R-:W-:Y:S02]  /*0b60*/  R2UR UR5, R0 ;  /* 0x00000000000572ca */ /* 0x004fe400000e0000 */
[----:B------:R-:W-:-:S04]  /*0b70*/  SHF.R.S32.HI R0, RZ, 0x1f, R18 ;  /* 0x0000001fff007819 */ /* 0x000fc80000011412 */
[----:B0-----:R-:W-:-:S04]  /*0b80*/  LEA.HI R2, R0, R18, RZ, 0x7 ;  /* 0x0000001200027211 */ /* 0x001fc800078f38ff */
[----:B------:R-:W-:Y:S02]  /*0b90*/  LOP3.LUT R3, R2, 0xffffff80, RZ, 0xc0, !PT ;  /* 0xffffff8002037812 */ /* 0x000fe400078ec0ff */
[----:B------:R-:W-:Y:S01]  /*0ba0*/  SHF.R.S32.HI R11, RZ, 0x7, R2 ;  /* 0x00000007ff0b7819 */ /* 0x000fe20000011402 */
[----:B------:R-:W-:Y:S02]  /*0bb0*/  ULOP3.LUT UR5, UR5, 0x1, URZ, 0xfc, !UPT ;  /* 0x0000000105057892 */ /* 0x000fe4000f8efc3f */
[----:B------:R-:W-:Y:S01]  /*0bc0*/  IMAD.IADD R15, R18, 0x1, -R3 ;  /* 0x00000001120f7824 */ /* 0x000fe200078e0a03 */
[----:B------:R-:W-:Y:S02]  /*0bd0*/  LEA.HI R3, R0, R18, RZ, 0x4 ;  /* 0x0000001200037211 */ /* 0x000fe400078f20ff */
[----:B------:R-:W-:Y:S02]  /*0be0*/  LEA.HI R2, R2, R11, RZ, 0x1 ;  /* 0x0000000b02027211 */ /* 0x000fe400078f08ff */
[----:B------:R-:W-:-:S02]  /*0bf0*/  SHF.R.S32.HI R7, RZ, 0x1f, R15 ;  /* 0x0000001fff077819 */ /* 0x000fc4000001140f */
[----:B------:R-:W-:Y:S02]  /*0c00*/  SHF.R.S32.HI R6, RZ, 0x4, R3 ;  /* 0x00000004ff067819 */ /* 0x000fe40000011403 */
[----:B------:R-:W-:Y:S02]  /*0c10*/  LEA.HI R8, R7, R15, RZ, 0x2 ;  /* 0x0000000f07087211 */ /* 0x000fe400078f10ff */
[----:B------:R-:W-:Y:S02]  /*0c20*/  LEA.HI R4, R3, R6, RZ, 0x1 ;  /* 0x0000000603047211 */ /* 0x000fe400078f08ff */
[--C-:B------:R-:W-:Y:S02]  /*0c30*/  SHF.R.S32.HI R9, RZ, 0x2, R8.reuse ;  /* 0x00000002ff097819 */ /* 0x100fe40000011408 */
[----:B------:R-:W-:Y:S02]  /*0c40*/  SHF.R.S32.HI R10, RZ, 0x1f, R8 ;  /* 0x0000001fff0a7819 */ /* 0x000fe40000011408 */
[----:B------:R-:W-:-:S02]  /*0c50*/  LOP3.LUT R5, R4, 0x1ffffffe, RZ, 0xc0, !PT ;  /* 0x1ffffffe04057812 */ /* 0x000fc400078ec0ff */
[----:B------:R-:W-:Y:S02]  /*0c60*/  LEA.HI R10, R10, R9, RZ, 0x3 ;  /* 0x000000090a0a7211 */ /* 0x000fe400078f18ff */
[----:B------:R-:W-:Y:S01]  /*0c70*/  LEA.HI R7, R7, R15, RZ, 0x5 ;  /* 0x0000000f07077211 */ /* 0x000fe200078f28ff */
[----:B------:R-:W-:Y:S01]  /*0c80*/  IMAD.IADD R5, R6, 0x1, -R5 ;  /* 0x0000000106057824 */ /* 0x000fe200078e0a05 */
[----:B------:R-:W-:Y:S02]  /*0c90*/  LOP3.LUT R10, R10, 0xfffffff8, RZ, 0xc0, !PT ;  /* 0xfffffff80a0a7812 */ /* 0x000fe400078ec0ff */
[----:B------:R-:W-:Y:S02]  /*0ca0*/  LEA.HI R4, R0, R18, RZ, 0x5 ;  /* 0x0000001200047211 */ /* 0x000fe400078f28ff */
[----:B------:R-:W-:Y:S01]  /*0cb0*/  LOP3.LUT R3, R3, 0x3fffff0, RZ, 0xc0, !PT ;  /* 0x03fffff003037812 */ /* 0x000fe200078ec0ff */
[----:B------:R-:W-:Y:S01]  /*0cc0*/  IMAD.IADD R10, R9, 0x1, -R10 ;  /* 0x00000001090a7824 */ /* 0x000fe200078e0a0a */
[----:B------:R-:W-:-:S02]  /*0cd0*/  SHF.R.S32.HI R7, RZ, 0x5, R7 ;  /* 0x00000005ff077819 */ /* 0x000fc40000011407 */
[----:B------:R-:W-:Y:S01]  /*0ce0*/  SHF.R.S32.HI R4, RZ, 0x5, R4 ;  /* 0x00000005ff047819 */ /* 0x000fe20000011404 */
[----:B------:R-:W-:Y:S01]  /*0cf0*/  IMAD.IADD R3, R18, 0x1, -R3 ;  /* 0x0000000112037824 */ /* 0x000fe200078e0a03 */
[----:B------:R-:W-:Y:S01]  /*0d00*/  LEA.HI R6, R0, R18, RZ, 0x2 ;  /* 0x0000001200067211 */ /* 0x000fe200078f10ff */
[----:B------:R-:W-:Y:S01]  /*0d10*/  IMAD R7, R7, 0x10, R10 ;  /* 0x0000001007077824 */ /* 0x000fe200078e020a */
[----:B------:R-:W-:Y:S01]  /*0d20*/  LOP3.LUT R2, R2, 0x3fffffe, RZ, 0xc0, !PT ;  /* 0x03fffffe02027812 */ /* 0x000fe200078ec0ff */
[C---:B------:R-:W-:Y:S01]  /*0d30*/  IMAD R10, R4.reuse, 0x10, R3 ;  /* 0x00000010040a7824 */ /* 0x040fe200078e0203 */
[--C-:B------:R-:W-:Y:S01]  /*0d40*/  SHF.R.S32.HI R204, RZ, 0x2, R6.reuse ;  /* 0x00000002ffcc7819 */ /* 0x100fe20000011406 */
[----:B------:R-:W-:Y:S01]  /*0d50*/  IMAD.SHL.U32 R220, R4, 0x200, RZ ;  /* 0x0000020004dc7824 */ /* 0x000fe200078e00ff */
[----:B------:R-:W-:Y:S01]  /*0d60*/  SHF.R.S32.HI R3, RZ, 0x1f, R6 ;  /* 0x0000001fff037819 */ /* 0x000fe20000011406 */
[----:B------:R-:W-:Y:S01]  /*0d70*/  IMAD.IADD R2, R11, 0x1, -R2 ;  /* 0x000000010b027824 */ /* 0x000fe200078e0a02 */
[----:B------:R-:W-:Y:S01]  /*0d80*/  LOP3.LUT R6, R6, 0xfffffffc, RZ, 0xc0, !PT ;  /* 0xfffffffc06067812 */ /* 0x000fe200078ec0ff */
[----:B------:R-:W-:Y:S01]  /*0d90*/  VIADD R9, R204, 0x40 ;  /* 0x00000040cc097836 */ /* 0x000fe20000000000 */
[----:B------:R-:W-:Y:S01]  /*0da0*/  LEA.HI R3, R3, R204, RZ, 0x3 ;  /* 0x000000cc03037211 */ /* 0x000fe200078f18ff */
[----:B------:R-:W-:Y:S01]  /*0db0*/  IMAD R13, R2, 0x40, R7 ;  /* 0x00000040020d7824 */ /* 0x000fe200078e0207 */
[----:B------:R-:W-:Y:S01]  /*0dc0*/  LEA.HI R0, R0, R18, RZ, 0x3 ;  /* 0x0000001200007211 */ /* 0x000fe200078f18ff */
[----:B------:R-:W-:Y:S01]  /*0dd0*/  IMAD.IADD R20, R18, 0x1, -R6 ;  /* 0x0000000112147824 */ /* 0x000fe200078e0a06 */
[----:B------:R-:W-:Y:S01]  /*0de0*/  SHF.R.S32.HI R2, RZ, 0x1f, R9 ;  /* 0x0000001fff027819 */ /* 0x000fe20000011409 */
[----:B------:R-:W-:Y:S01]  /*0df0*/  IMAD.SHL.U32 R217, R9, 0x40, RZ ;  /* 0x0000004009d97824 */ /* 0x000fe200078e00ff */
[----:B------:R-:W-:Y:S01]  /*0e00*/  LOP3.LUT R3, R3, 0xfffffff8, RZ, 0xc0, !PT ;  /* 0xfffffff803037812 */ /* 0x000fe200078ec0ff */
[----:B------:R-:W-:Y:S01]  /*0e10*/  IMAD.SHL.U32 R22, R20, 0x4, RZ ;  /* 0x0000000414167824 */ /* 0x000fe200078e00ff */
[----:B------:R-:W-:Y:S01]  /*0e20*/  LEA.HI R2, R2, R9, RZ, 0x3 ;  /* 0x0000000902027211 */ /* 0x000fe200078f18ff */
[----:B------:R-:W-:Y:S01]  /*0e30*/  IMAD R12, R10, 0x8, R5 ;  /* 0x000000080a0c7824 */ /* 0x000fe200078e0205 */
[----:B------:R-:W-:Y:S01]  /*0e40*/  LOP3.LUT R217, R217, 0x1c0, RZ, 0xc0, !PT ;  /* 0x000001c0d9d97812 */ /* 0x000fe200078ec0ff */
[----:B------:R-:W-:Y:S01]  /*0e50*/  VIADD R213, R22, 0x20 ;  /* 0x0000002016d57836 */ /* 0x000fe20000000000 */
[----:B------:R-:W-:Y:S01]  /*0e60*/  LOP3.LUT R233, R0, 0xfffffff8, RZ, 0xc0, !PT ;  /* 0xfffffff800e97812 */ /* 0x000fe200078ec0ff */
[C---:B------:R-:W-:Y:S01]  /*0e70*/  VIADD R212, R22.reuse, 0x40 ;  /* 0x0000004016d47836 */ /* 0x040fe20000000000 */
[----:B------:R-:W-:Y:S01]  /*0e80*/  SHF.R.U32.HI R14, RZ, 0x3, R217 ;  /* 0x00000003ff0e7819 */ /* 0x000fe200000116d9 */
[----:B------:R-:W-:Y:S01]  /*0e90*/  IMAD.IADD R206, R22, 0x1, R213 ;  /* 0x0000000116ce7824 */ /* 0x000fe200078e02d5 */
[----:B------:R-:W-:Y:S01]  /*0ea0*/  STL [R1+0x90], R13 ;  /* 0x0000900d01007387 */ /* 0x000fe20000100800 */
[----:B------:R-:W-:Y:S01]  /*0eb0*/  IMAD.IADD R228, R204, 0x1, -R3 ;  /* 0x00000001cce47824 */ /* 0x000fe200078e0a03 */
[----:B------:R-:W-:Y:S01]  /*0ec0*/  LOP3.LUT R229, R8, 0x7ffffffc, RZ, 0xc0, !PT ;  /* 0x7ffffffc08e57812 */ /* 0x000fe200078ec0ff */
[----:B------:R-:W-:Y:S01]  /*0ed0*/  IMAD.SHL.U32 R2, R2, 0x40, RZ ;  /* 0x0000004002027824 */ /* 0x000fe200078e00ff */
[----:B------:R-:W-:Y:S01]  /*0ee0*/  SHF.R.S32.HI R3, RZ, 0x1f, R206 ;  /* 0x0000001fff037819 */ /* 0x000fe200000114ce */
[----:B------:R-:W-:Y:S01]  /*0ef0*/  IMAD.IADD R207, R22, 0x1, R212 ;  /* 0x0000000116cf7824 */ /* 0x000fe200078e02d4 */
[----:B------:R-:W-:Y:S01]  /*0f00*/  STL [R1+0x48], RZ ;  /* 0x000048ff01007387 */ /* 0x000fe20000100800 */
[----:B------:R-:W-:Y:S01]  /*0f10*/  IMAD.SHL.U32 R218, R228, 0x40, RZ ;  /* 0x00000040e4da7824 */ /* 0x000fe200078e00ff */
[----:B------:R-:W-:Y:S01]  /*0f20*/  LOP3.LUT R222, R2, 0xfffffe00, RZ, 0xc0, !PT ;  /* 0xfffffe0002de7812 */ /* 0x000fe200078ec0ff */
[----:B------:R-:W-:Y:S01]  /*0f30*/  IMAD.IADD R233, R18, 0x1, -R233 ;  /* 0x0000000112e97824 */ /* 0x000fe200078e0ae9 */
[----:B------:R-:W-:Y:S01]  /*0f40*/  SHF.R.S32.HI R2, RZ, 0x1f, R207 ;  /* 0x0000001fff027819 */ /* 0x000fe200000114cf */
[----:B------:R-:W-:Y:S01]  /*0f50*/  VIADD R215, R22, 0x10 ;  /* 0x0000001016d77836 */ /* 0x000fe20000000000 */
[-C--:B------:R-:W-:Y:S01]  /*0f60*/  LEA.HI R5, R3, R206.reuse, RZ, 0x6 ;  /* 0x000000ce03057211 */ /* 0x080fe200078f30ff */
[----:B------:R-:W-:Y:S01]  /*0f70*/  IMAD.SHL.U32 R225, R233, 0x8, RZ ;  /* 0x00000008e9e17824 */ /* 0x000fe200078e00ff */
[----:B------:R-:W-:Y:S01]  /*0f80*/  LOP3.LUT R218, R218, 0x1c0, RZ, 0xc0, !PT ;  /* 0x000001c0dada7812 */ /* 0x000fe200078ec0ff */
[----:B------:R-:W-:Y:S01]  /*0f90*/  VIADD R214, R22, 0x30 ;  /* 0x0000003016d67836 */ /* 0x000fe20000000000 */
[----:B------:R-:W-:Y:S01]  /*0fa0*/  LEA.HI R4, R3, R206, RZ, 0x3 ;  /* 0x000000ce03047211 */ /* 0x000fe200078f18ff */
[----:B------:R-:W-:Y:S01]  /*0fb0*/  IMAD.SHL.U32 R5, R5, 0x80, RZ ;  /* 0x0000008005057824 */ /* 0x000fe200078e00ff */
[CC--:B------:R-:W-:Y:S01]  /*0fc0*/  LEA.HI R6, R2.reuse, R207.reuse, RZ, 0x6 ;  /* 0x000000cf02067211 */ /* 0x0c0fe200078f30ff */
[C---:B------:R-:W-:Y:S01]  /*0fd0*/  VIADD R231, R225.reuse, 0x40 ;  /* 0x00000040e1e77836 */ /* 0x040fe20000000000 */
[----:B------:R-:W-:Y:S01]  /*0fe0*/  LEA.HI R3, R2, R207, RZ, 0x3 ;  /* 0x000000cf02037211 */ /* 0x000fe200078f18ff */
[----:B------:R-:W-:Y:S01]  /*0ff0*/  VIADD R232, R225, 0x80 ;  /* 0x00000080e1e87836 */ /* 0x000fe20000000000 */
[----:B------:R-:W-:Y:S01]  /*1000*/  SHF.R.U32.HI R219, RZ, 0x3, R218 ;  /* 0x00000003ffdb7819 */ /* 0x000fe200000116da */
[----:B------:R-:W-:Y:S01]  /*1010*/  IMAD.SHL.U32 R7, R6, 0x80, RZ ;  /* 0x0000008006077824 */ /* 0x000fe200078e00ff */
[--C-:B------:R-:W-:Y:S01]  /*1020*/  LOP3.LUT R2, R218, 0x38, R4.reuse, 0xf8, !PT ;  /* 0x00000038da027812 */ /* 0x100fe200078ef804 */
[----:B------:R-:W-:Y:S01]  /*1030*/  VIADD R216, R22, 0x50 ;  /* 0x0000005016d87836 */ /* 0x000fe20000000000 */
[----:B------:R-:W-:Y:S01]  /*1040*/  LOP3.LUT R9, R217, 0x38, R4, 0xf8, !PT ;  /* 0x00000038d9097812 */ /* 0x000fe200078ef804 */
[----:B------:R-:W-:Y:S01]  /*1050*/  IMAD.SHL.U32 R18, R20, 0x8, RZ ;  /* 0x0000000814127824 */ /* 0x000fe200078e00ff */
[----:B------:R-:W-:Y:S01]  /*1060*/  LOP3.LUT R6, R218, 0x38, R3, 0xf8, !PT ;  /* 0x00000038da067812 */ /* 0x000fe200078ef803 */
[----:B------:R-:W-:Y:S01]  /*1070*/  IMAD.IADD R229, R15, 0x1, -R229 ;  /* 0x000000010fe57824 */ /* 0x000fe200078e0ae5 */
[----:B------:R-:W-:-:S02]  /*1080*/  LOP3.LUT R5, R5, 0xffffe000, RZ, 0xc0, !PT ;  /* 0xffffe00005057812 */ /* 0x000fc400078ec0ff */
[-C--:B------:R-:W-:Y:S02]  /*1090*/  LOP3.LUT R2, R2, R219.reuse, RZ, 0x3c, !PT ;  /* 0x000000db02027212 */ /* 0x080fe400078e3cff */
[----:B------:R-:W-:Y:S02]  /*10a0*/  LOP3.LUT R10, R9, R14, RZ, 0x3c, !PT ;  /* 0x0000000e090a7212 */ /* 0x000fe400078e3cff */
[----:B------:R-:W-:Y:S02]  /*10b0*/  LOP3.LUT R9, R6, R219, RZ, 0x3c, !PT ;  /* 0x000000db06097212 */ /* 0x000fe400078e3cff */
[-C--:B------:R-:W-:Y:S01]  /*10c0*/  IADD3 R6, R2, R5.reuse, R220 ;  /* 0x0000000502067210 */ /* 0x080fe20007ffe0dc */
[----:B------:R-:W-:Y:S01]  /*10d0*/  IMAD.U32 R2, RZ, RZ, UR5 ;  /* 0x00000005ff027e24 */ /* 0x000fe2000f8e00ff */
[----:B------:R-:W-:Y:S02]  /*10e0*/  IADD3 R10, R10, R5, R222 ;  /* 0x000000050a0a7210 */ /* 0x000fe40007ffe0de */
[----:B------:R-:W-:-:S02]  /*10f0*/  LOP3.LUT R11, R217, 0x38, R3, 0xf8, !PT ;  /* 0x00000038d90b7812 */ /* 0x000fc400078ef803 */
[----:B------:R-:W-:Y:S01]  /*1100*/  SHF.R.S32.HI R5, RZ, 0x3, R0 ;  /* 0x00000003ff057819 */ /* 0x000fe20000011400 */
[----:B------:R-:W-:Y:S01]  /*1110*/  IMAD.U32 R0, RZ, RZ, UR4 ;  /* 0x00000004ff007e24 */ /* 0x000fe2000f8e00ff */
[----:B------:R-:W-:Y:S01]  /*1120*/  LOP3.LUT R7, R7, 0xffffe000, RZ, 0xc0, !PT ;  /* 0xffffe00007077812 */ /* 0x000fe200078ec0ff */
[----:B------:R-:W-:Y:S01]  /*1130*/  STL [R1+0x44], R2 ;  /* 0x0000440201007387 */ /* 0x000fe20000100800 */
[----:B------:R-:W-:Y:S02]  /*1140*/  LOP3.LUT R11, R11, R14, RZ, 0x3c, !PT ;  /* 0x0000000e0b0b7212 */ /* 0x000fe400078e3cff */
[-C--:B------:R-:W-:Y:S01]  /*1150*/  IADD3 R9, R9, R7.reuse, R220 ;  /* 0x0000000709097210 */ /* 0x080fe20007ffe0dc */
[----:B------:R0:W-:Y:S01]  /*1160*/  STL [R1+0x8c], R0 ;  /* 0x00008c0001007387 */ /* 0x0001e20000100800 */
[----:B------:R-:W-:Y:S02]  /*1170*/  IADD3 R11, R11, R7, R222 ;  /* 0x000000070b0b7210 */ /* 0x000fe40007ffe0de */
[----:B------:R-:W-:-:S02]  /*1180*/  SHF.R.S32.HI R7, RZ, 0x1f, R213 ;  /* 0x0000001fff077819 */ /* 0x000fc400000114d5 */
[----:B------:R-:W-:Y:S02]  /*1190*/  SHF.R.S32.HI R8, RZ, 0x1f, R231 ;  /* 0x0000001fff087819 */ /* 0x000fe400000114e7 */
[----:B------:R-:W-:Y:S02]  /*11a0*/  SHF.R.S32.HI R8, RZ, 0x1f, R214 ;  /* 0x0000001fff087819 */ /* 0x000fe400000114d6 */
[----:B------:R-:W-:Y:S02]  /*11b0*/  LOP3.LUT R5, R217, 0x38, R18, 0xf8, !PT ;  /* 0x00000038d9057812 */ /* 0x000fe400078ef812 */
[----:B0-----:R-:W-:Y:S02]  /*11c0*/  SHF.R.S32.HI R0, RZ, 0x1f, R225 ;  /* 0x0000001fff007819 */ /* 0x001fe400000114e1 */
[----:B------:R-:W-:Y:S02]  /*11d0*/  SHF.R.S32.HI R0, RZ, 0x1f, R215 ;  /* 0x0000001fff007819 */ /* 0x000fe400000114d7 */
[----:B------:R-:W-:-:S02]  /*11e0*/  LOP3.LUT R5, R222, R5, R14, 0xf6, !PT ;  /* 0x00000005de057212 */ /* 0x000fc400078ef60e */
[----:B------:R-:W-:Y:S01]  /*11f0*/  LEA.HI R2, R20, R20, RZ, 0x1 ;  /* 0x0000001414027211 */ /* 0x000fe200078f08ff */
[----:B------:R0:W-:Y:S03]  /*1200*/  STL [R1+0x74], R0 ;  /* 0x0000740001007387 */ /* 0x0001e60000100800 */
[----:B------:R-:W-:Y:S01]  /*1210*/  LOP3.LUT R2, R2, 0x1ffffffe, RZ, 0xc0, !PT ;  /* 0x1ffffffe02027812 */ /* 0x000fe200078ec0ff */
[----:B------:R1:W-:Y:S04]  /*1220*/  STL [R1+0x70], R7 ;  /* 0x0000700701007387 */ /* 0x0003e80000100800 */
[----:B------:R-:W-:Y:S01]  /*1230*/  STL [R1+0x6c], R8 ;  /* 0x00006c0801007387 */ /* 0x000fe20000100800 */
[----:B------:R-:W-:Y:S01]  /*1240*/  IMAD.IADD R2, R20, 0x1, -R2 ;  /* 0x0000000114027824 */ /* 0x000fe200078e0a02 */
[----:B0-----:R-:W-:-:S02]  /*1250*/  SHF.R.S32.HI R0, RZ, 0x1f, R232 ;  /* 0x0000001fff007819 */ /* 0x001fc400000114e8 */
[----:B------:R-:W-:Y:S01]  /*1260*/  SHF.R.S32.HI R0, RZ, 0x1f, R216 ;  /* 0x0000001fff007819 */ /* 0x000fe200000114d8 */
[----:B------:R-:W-:Y:S01]  /*1270*/  IMAD R230, R2, 0x8, R13 ;  /* 0x0000000802e67824 */ /* 0x000fe200078e020d */
[----:B-1----:R-:W-:-:S05]  /*1280*/  SHF.R.S32.HI R7, RZ, 0x1f, R212 ;  /* 0x0000001fff077819 */ /* 0x002fca00000114d4 */
[----:B------:R0:W-:Y:S04]  /*1290*/  STL [R1+0x68], R7 ;  /* 0x0000680701007387 */ /* 0x0001e80000100800 */
[----:B------:R1:W-:Y:S01]  /*12a0*/  STL [R1+0x64], R0 ;  /* 0x0000640001007387 */ /* 0x0003e20000100800 */
[----:B0-----:R-:W-:Y:S01]  /*12b0*/  IMAD.SHL.U32 R7, R12, 0x8, RZ ;  /* 0x000000080c077824 */ /* 0x001fe200078e00ff */
[----:B-1----:R-:W-:-:S04]  /*12c0*/  SHF.R.S32.HI R0, RZ, 0x3, R4 ;  /* 0x00000003ff007819 */ /* 0x002fc80000011404 */
[----:B------:R-:W-:Y:S01]  /*12d0*/  STL [R1+0x94], R7 ;  /* 0x0000940701007387 */ /* 0x000fe20000100800 */
[----:B------:R-:W-:Y:S02]  /*12e0*/  SHF.R.S32.HI R4, RZ, 0x3, R3 ;  /* 0x00000003ff047819 */ /* 0x000fe40000011403 */
[----:B------:R-:W-:Y:S01]  /*12f0*/  LEA R3, R5, UR4, 0x1 ;  /* 0x0000000405037c11 */ /* 0x000fe2000f8e08ff */
[----:B------:R0:W-:Y:S04]  /*1300*/  STL [R1+0x5c], R0 ;  /* 0x00005c0001007387 */ /* 0x0001e80000100800 */
[----:B------:R1:W-:Y:S04]  /*1310*/  STL [R1+0x60], R4 ;  /* 0x0000600401007387 */ /* 0x0003e80000100800 */
[----:B------:R2:W-:Y:S01]  /*1320*/  STL [R1+0x84], R3 ;  /* 0x0000840301007387 */ /* 0x0005e20000100800 */
[----:B0-----:R-:W-:-:S02]  /*1330*/  LEA R0, R6, UR4, 0x1 ;  /* 0x0000000406007c11 */ /* 0x001fc4000f8e08ff */
[----:B-1----:R-:W-:-:S03]  /*1340*/  LEA R4, R10, UR4, 0x1 ;  /* 0x000000040a047c11 */ /* 0x002fc6000f8e08ff */
[----:B------:R0:W-:Y:S01]  /*1350*/  STL [R1+0x88], R0 ;  /* 0x0000880001007387 */ /* 0x0001e20000100800 */
[----:B--2---:R-:W-:-:S03]  /*1360*/  LEA R3, R9, UR4, 0x1 ;  /* 0x0000000409037c11 */ /* 0x004fc6000f8e08ff */
[----:B------:R1:W-:Y:S04]  /*1370*/  STL [R1+0x7c], R4 ;  /* 0x00007c0401007387 */ /* 0x0003e80000100800 */
[----:B------:R1:W-:Y:S01]  /*1380*/  STL [R1+0x80], R3 ;  /* 0x0000800301007387 */ /* 0x0003e20000100800 */
[----:B0-----:R-:W-:-:S05]  /*1390*/  LEA R0, R11, UR4, 0x1 ;  /* 0x000000040b007c11 */ /* 0x001fca000f8e08ff */
[----:B------:R1:W-:Y:S02]  /*13a0*/  STL [R1+0x78], R0 ;  /* 0x0000780001007387 */ /* 0x0003e40000100800 */
.L_x_2960:
[----:B01--4-:R-:W0:Y:S01]  /*13b0*/  LDC.64 R2, c[0x0][0xc88] ;  /* 0x00032200ff027b82 */ /* 0x013e220000000a00 */
[----:B------:R-:W-:Y:S01]  /*13c0*/  ULDC.64 UR4, c[0x0][0xa28] ;  /* 0x00028a0000047ab9 */ /* 0x000fe20000000a00 */
[----:B------:R-:W-:Y:S01]  /*13d0*/  ULDC.64 UR8, c[0x0][0xa18] ;  /* 0x0002860000087ab9 */ /* 0x000fe20000000a00 */
[----:B------:R-:W-:Y:S01]  /*13e0*/  ULDC.64 UR6, c[0x0][0xa08] ;  /* 0x0002820000067ab9 */ /* 0x000fe20000000a00 */
[----:B0-----:R-:W-:-:S05]  /*13f0*/  IMAD.WIDE R2, R27, 0x4, R2 ;  /* 0x000000041b027825 */ /* 0x001fca00078e0202 */
[----:B--2---:R-:W2:Y:S01]  /*1400*/  LDG.E R237, desc[UR60][R2.64] ;  /* 0x0000003c02ed7981 */ /* 0x004ea2000c1e1900 */
[----:B------:R-:W-:Y:S01]  /*1410*/  ISETP.NE.U32.AND P2, PT, RZ, UR4, PT ;  /* 0x00000004ff007c0c */ /* 0x000fe2000bf45070 */
[----:B------:R-:W-:Y:S01]  /*1420*/  IMAD.MOV.U32 R9, RZ, RZ, RZ ;  /* 0x000000ffff097224 */ /* 0x000fe200078e00ff */
        /* <DEDUP_REMOVED lines=9> */
[C-C-:B------:R-:W-:Y:S01]  /*14c0*/  SHF.L.U64.HI R236, R237.reuse, 0x2, R0.reuse ;  /* 0x00000002edec7819 */ /* 0x140fe20000010200 */
[----:B------:R0:W-:Y:S01]  /*14d0*/  STL [R1+0x58], R0 ;  /* 0x0000580001007387 */ /* 0x0001e20000100800 */
[----:B------:R-:W-:Y:S01]  /*14e0*/  @P2 LEA.HI.X R3, R237, UR5, R0, 0x2, P3 ;  /* 0x00000005ed032c11 */ /* 0x000fe200098f1400 */
[----:B------:R-:W-:Y:S01]  /*14f0*/  ULDC UR4, c[0x0][0x288] ;  /* 0x0000a20000047ab9 */ /* 0x000fe20000000800 */
[----:B---3--:R-:W-:-:S03]  /*1500*/  IADD3 R6, P4, R235, UR6, RZ ;  /* 0x00000006eb067c10 */ /* 0x008fc6000ff9e0ff */
[----:B------:R0:W5:Y:S01]  /*1510*/  @P2 LDG.E R9, desc[UR60][R2.64] ;  /* 0x0000003c02092981 */ /* 0x000162000c1e1900 */
[----:B------:R-:W-:Y:S01]  /*1520*/  @P1 IADD3 R4, P2, R235, UR8, RZ ;  /* 0x00000008eb041c10 */ /* 0x000fe2000ff5e0ff */
[----:B------:R-:W-:Y:S01]  /*1530*/  IMAD.U32 R226, RZ, RZ, UR4 ;  /* 0x00000004ffe27e24 */ /* 0x000fe2000f8e00ff */
[C---:B------:R-:W-:Y:S01]  /*1540*/  IADD3.X R7, R236.reuse, UR7, RZ, P4, !PT ;  /* 0x00000007ec077c10 */ /* 0x040fe2000a7fe4ff */
[----:B------:R-:W-:Y:S01]  /*1550*/  ULDC.64 UR4, c[0x0][0x418] ;  /* 0x0001060000047ab9 */ /* 0x000fe20000000a00 */
[----:B------:R-:W-:Y:S01]  /*1560*/  @P1 IADD3.X R5, R236, UR9, RZ, P2, !PT ;  /* 0x00000009ec051c10 */ /* 0x000fe200097fe4ff */
[----:B------:R-:W-:Y:S02]  /*1570*/  ULDC.64 UR6, c[0x0][0xa20] ;  /* 0x0002880000067ab9 */ /* 0x000fe40000000a00 */
[----:B------:R0:W5:Y:S04]  /*1580*/  @P0 LDG.E R121, desc[UR60][R6.64] ;  /* 0x0000003c06790981 */ /* 0x000168000c1e1900 */
[----:B------:R0:W5:Y:S01]  /*1590*/  @P1 LDG.E R226, desc[UR60][R4.64] ;  /* 0x0000003c04e21981 */ /* 0x000162000c1e1900 */
[----:B------:R-:W-:-:S03]  /*15a0*/  UISETP.NE.U32.AND UP0, UPT, UR4, URZ, UPT ;  /* 0x0000003f0400728c */ /* 0x000fc6000bf05070 */
[----:B------:R-:W-:Y:S01]  /*15b0*/  ULDC UR4, c[0x0][0x424] ;  /* 0x0001090000047ab9 */ /* 0x000fe20000000800 */
[----:B------:R-:W-:Y:S01]  /*15c0*/  UISETP.NE.AND.EX UP0, UPT, UR5, URZ, UPT, UP0 ;  /* 0x0000003f0500728c */ /* 0x000fe2000bf05300 */
[----:B------:R-:W-:Y:S02]  /*15d0*/  ISETP.NE.U32.AND P2, PT, RZ, UR6, PT ;  /* 0x00000006ff007c0c */ /* 0x000fe4000bf45070 */
[----:B------:R-:W-:Y:S01]  /*15e0*/  ULDC UR5, c[0x0][0x2f0] ;  /* 0x0000bc0000057ab9 */ /* 0x000fe20000000800 */
[----:B------:R-:W-:Y:S01]  /*15f0*/  USEL UR4, UR4, 0x1, UP0 ;  /* 0x0000000104047887 */ /* 0x000fe20008000000 */
[----:B------:R-:W-:-:S03]  /*1600*/  ISETP.NE.AND.EX P2, PT, RZ, UR7, PT, P2 ;  /* 0x00000007ff007c0c */ /* 0x000fc6000bf45320 */
[----:B------:R-:W-:-:S03]  /*1610*/  UIMAD UR4, UR4, UR5, URZ ;  /* 0x00000005040472a4 */ /* 0x000fc6000f8e023f */
[----:B------:R-:W-:Y:S01]  /*1620*/  ULDC UR5, c[0x0][0x348] ;  /* 0x0000d20000057ab9 */ /* 0x000fe20000000800 */
[----:B------:R-:W-:Y:S02]  /*1630*/  IMAD.MOV.U32 R234, RZ, RZ, R26 ;  /* 0x000000ffffea7224 */ /* 0x000fe400078e001a */
[----:B------:R-:W-:Y:S01]  /*1640*/  IMAD.MOV.U32 R27, RZ, RZ, R237 ;  /* 0x000000ffff1b7224 */ /* 0x000fe200078e00ed */
[----:B0-----:R-:W-:Y:S06]  /*1650*/  @P1 BRA `(.L_x_2737) ;  /* 0x0000000000241947 */ /* 0x001fec0003800000 */
        /* <DEDUP_REMOVED lines=9> */
.L_x_2737:
[----:B------:R-:W-:Y:S02]  /*16f0*/  IMAD.U32 R2, RZ, RZ, UR5 ;  /* 0x00000005ff027e24 */ /* 0x000fe4000f8e00ff */
[----:B------:R-:W-:Y:S01]  /*1700*/  IMAD.U32 R28, RZ, RZ, UR4 ;  /* 0x00000004ff1c7e24 */ /* 0x000fe2000f8e00ff */
[----:B------:R-:W-:Y:S06]  /*1710*/  @!P2 BRA `(.L_x_2738) ;  /* 0x000000000010a947 */ /* 0x000fec0003800000 */
[----:B------:R-:W-:-:S04]  /*1720*/  IADD3 R4, P0, R235, UR6, RZ ;  /* 0x00000006eb047c10 */ /* 0x000fc8000ff1e0ff */
[----:B------:R-:W-:-:S05]  /*1730*/  IADD3.X R5, R236, UR7, RZ, P0, !PT ;  /* 0x00000007ec057c10 */ /* 0x000fca00087fe4ff */
[----:B------:R0:W5:Y:S01]  /*1740*/  LDG.E R28, desc[UR60][R4.64] ;  /* 0x0000003c041c7981 */ /* 0x000162000c1e1900 */
[----:B------:R-:W-:Y:S05]  /*1750*/  BRA `(.L_x_2739) ;  /* 0x0000000000107947 */ /* 0x000fea0003800000 */
.L_x_2738:
[----:B------:R-:W-:Y:S05]  /*1760*/  @!P0 BRA `(.L_x_2739) ;  /* 0x00000000000c8947 */ /* 0x000fea0003800000 */
[----:B------:R-:W2:Y:S04]  /*1770*/  LDG.E R3, desc[UR60][R6.64] ;  /* 0x0000003c06037981 */ /* 0x000ea8000c1e1900 */
[----:B------:R-:W2:Y:S02]  /*1780*/  LDG.E R28, desc[UR60][R6.64+0x4] ;  /* 0x0000043c061c7981 */ /* 0x000ea4000c1e1900 */
[----:B--2---:R-:W-:-:S07]  /*1790*/  IMAD.IADD R28, R28, 0x1, -R3 ;  /* 0x000000011c1c7824 */ /* 0x004fce00078e0a03 */
.L_x_2739:
[----:B------:R-:W-:Y:S01]  /*17a0*/  ULDC.64 UR4, c[0x0][0xa10] ;  /* 0x0002840000047ab9 */ /* 0x000fe20000000a00 */
[----:B------:R-:W1:Y:S01]  /*17b0*/  LDC R8, c[0x0][0x448] ;  /* 0x00011200ff087b82 */ /* 0x000e620000000800 */
        /* <DEDUP_REMOVED lines=13> */
[----:B-1----:R-:W-:Y:S01]  /*1890*/  ISETP.NE.AND P1, PT, R8, 0x1, PT ;  /* 0x000000010800780c */ /* 0x002fe20003f25270 */
[----:B------:R-:W-:Y:S01]  /*18a0*/  IMAD.SHL.U32 R224, R25, 0x80, RZ ;  /* 0x0000008019e07824 */ /* 0x000fe200078e00ff */
[----:B------:R-:W-:Y:S01]  /*18b0*/  PLOP3.LUT P2, PT, PT, PT, PT, 0x80, 0x0 ;  /* 0x000000000000781c */ /* 0x000fe20003f4f070 */
[----:B------:R-:W-:Y:S02]  /*18c0*/  IMAD.IADD R9, R28, 0x1, -R9 ;  /* 0x000000011c097824 */ /* 0x000fe400078e0a09 */
[----:B0-----:R-:W-:Y:S02]  /*18d0*/  VIADD R4, R224, 0x7f ;  /* 0x0000007fe0047836 */ /* 0x001fe40000000000 */
[----:B---3--:R-:W-:-:S06]  /*18e0*/  IMAD.MOV.U32 R6, RZ, RZ, RZ ;  /* 0x000000ffff067224 */ /* 0x008fcc00078e00ff */
[----:B------:R-:W0:Y:S08]  /*18f0*/  @P1 LDC R11, c[0x0][0x44c] ;  /* 0x00011300ff0b1b82 */ /* 0x000e300000000800 */
[----:B------:R-:W1:Y:S01]  /*1900*/  @P1 LDC R5, c[0x0][0x450] ;  /* 0x00011400ff051b82 */ /* 0x000e620000000800 */
[----:B--2---:R-:W-:Y:S02]  /*1910*/  @P0 IMAD.IADD R2, R3, 0x1, -R0 ;  /* 0x0000000103020824 */ /* 0x004fe400078e0a00 */
[----:B0-----:R-:W-:-:S04]  /*1920*/  @P1 IMAD.HI.U32 R0, R4, R11, RZ ;  /* 0x0000000b04001227 */ /* 0x001fc800078e00ff */
[----:B------:R-:W-:Y:S01]  /*1930*/  IMAD.IADD R227, R9, 0x1, R2 ;  /* 0x0000000109e37824 */ /* 0x000fe200078e0202 */
[----:B-1----:R-:W-:Y:S01]  /*1940*/  @P1 SHF.R.U32.HI R4, RZ, R5, R0 ;  /* 0x00000005ff041219 */ /* 0x002fe20000011600 */
[----:B------:R-:W-:Y:S02]  /*1950*/  IMAD.MOV R0, RZ, RZ, -R9 ;  /* 0x000000ffff007224 */ /* 0x000fe400078e0a09 */
[C---:B------:R-:W-:Y:S01]  /*1960*/  VIADD R5, R227.reuse, 0x6f ;  /* 0x0000006fe3057836 */ /* 0x040fe20000000000 */
[----:B------:R-:W-:Y:S02]  /*1970*/  IADD3 R149, R227, 0x70, -R226 ;  /* 0x00000070e3957810 */ /* 0x000fe40007ffe8e2 */
[----:B------:R-:W-:-:S03]  /*1980*/  VIMNMX R0, RZ, R0, !PT ;  /* 0x00000000ff007248 */ /* 0x000fc60007fe0100 */
[----:B------:R-:W-:Y:S01]  /*1990*/  IMAD.IADD R7, R149, 0x1, R4 ;  /* 0x0000000195077824 */ /* 0x000fe200078e0204 */
[----:B------:R-:W-:Y:S01]  /*19a0*/  SHF.R.U32.HI R124, RZ, 0x4, R0 ;  /* 0x00000004ff7c7819 */ /* 0x000fe20000011600 */
[----:B------:R-:W-:Y:S02]  /*19b0*/  IMAD.MOV.U32 R4, RZ, RZ, RZ ;  /* 0x000000ffff047224 */ /* 0x000fe400078e00ff */
[----:B------:R-:W-:-:S04]  /*19c0*/  IMAD.HI R6, R7, -0x6db6db6d, R6 ;  /* 0x9249249307067827 */ /* 0x000fc800078e0206 */
[----:B------:R-:W-:Y:S01]  /*19d0*/  IMAD.HI R4, R5, -0x6db6db6d, R4 ;  /* 0x9249249305047827 */ /* 0x000fe200078e0204 */
[----:B------:R-:W-:-:S03]  /*19e0*/  SHF.R.U32.HI R5, RZ, 0x1f, R6 ;  /* 0x0000001fff057819 */ /* 0x000fc60000011606 */
[----:B------:R-:W-:Y:S01]  /*19f0*/  IMAD.WIDE.U32 R124, R124, 0x24924925, RZ ;  /* 0x249249257c7c7825 */ /* 0x000fe200078e00ff */
[----:B------:R-:W-:Y:S02]  /*1a00*/  SHF.R.U32.HI R3, RZ, 0x1f, R4 ;  /* 0x0000001fff037819 */ /* 0x000fe40000011604 */
[----:B------:R-:W-:Y:S01]  /*1a10*/  LEA.HI.SX32 R5, R6, R5, 0x1a ;  /* 0x0000000506057211 */ /* 0x000fe200078fd2ff */
[----:B------:R-:W-:Y:S01]  /*1a20*/  IMAD.MOV.U32 R24, RZ, RZ, R125 ;  /* 0x000000ffff187224 */ /* 0x000fe200078e007d */
[----:B------:R-:W-:-:S04]  /*1a30*/  LEA.HI.SX32 R150, R4, R3, 0x1a ;  /* 0x0000000304967211 */ /* 0x000fc800078fd2ff */
[----:B------:R-:W-:-:S05]  /*1a40*/  VIMNMX R5, R150, R5, PT ;  /* 0x0000000596057248 */ /* 0x000fca0003fe0100 */
        /* <DEDUP_REMOVED lines=9> */
[----:B------:R-:W-:Y:S05]  /*1ae0*/  @!P0 BRA `(.L_x_2740) ;  /* 0x0000009000908947 */ /* 0x000fea0003800000 */
        /* <DEDUP_REMOVED lines=20> */
.L_x_2742:
[----:B------:R-:W-:Y:S05]  /*1c30*/  BSYNC B6 ;  /* 0x0000000000067941 */ /* 0x000fea0003800000 */
.L_x_2741:
        /* <DEDUP_REMOVED lines=20> */
.L_x_2744:
[----:B------:R-:W-:Y:S05]  /*1d80*/  BSYNC B6 ;  /* 0x0000000000067941 */ /* 0x000fea0003800000 */
.L_x_2743:
[----:B------:R-:W-:Y:S01]  /*1d90*/  ULDC.64 UR4, c[0x0][0x9f8] ;  /* 0x00027e0000047ab9 */ /* 0x000fe20000000a00 */
[----:B------:R-:W2:Y:S01]  /*1da0*/  LDL.LU R30, [R1+0x20] ;  /* 0x00002000011e7983 */ /* 0x000ea20000300800 */
[----:B------:R-:W-:Y:S01]  /*1db0*/  ISETP.NE.U32.AND P0, PT, RZ, UR4, PT ;  /* 0x00000004ff007c0c */ /* 0x000fe2000bf05070 */
[----:B------:R-:W0:Y:S01]  /*1dc0*/  LDC.64 R112, c[0x0][0x300] ;  /* 0x0000c000ff707b82 */ /* 0x000e220000000a00 */
[----:B------:R-:W-:Y:S01]  /*1dd0*/  ULDC UR6, c[0x0][0x2f4] ;  /* 0x0000bd0000067ab9 */ /* 0x000fe20000000800 */
[----:B------:R-:W-:Y:S02]  /*1de0*/  SHF.R.S32.HI R9, RZ, 0x1f, R26 ;  /* 0x0000001fff097819 */ /* 0x000fe4000001141a */
[----:B------:R-:W-:Y:S01]  /*1df0*/  SHF.R.S32.HI R19, RZ, 0x1f, R18 ;  /* 0x0000001fff137819 */ /* 0x000fe20000011412 */
[----:B------:R-:W-:Y:S01]  /*1e00*/  IMAD.IADD R121, R121, 0x1, R28 ;  /* 0x0000000179797824 */ /* 0x000fe200078e021c */
[----:B------:R-:W-:Y:S01]  /*1e10*/  ISETP.NE.AND.EX P0, PT, RZ, UR5, PT, P0 ;  /* 0x00000005ff007c0c */ /* 0x000fe2000bf05300 */
[----:B------:R-:W-:Y:S01]  /*1e20*/  ULDC.64 UR8, c[0x0][0xa08] ;  /* 0x0002820000087ab9 */ /* 0x000fe20000000a00 */
[----:B------:R-:W1:Y:S01]  /*1e30*/  LDC.64 R106, c[0x0][0x408] ;  /* 0x00010200ff6a7b82 */ /* 0x000e620000000a00 */
[----:B------:R-:W-:-:S07]  /*1e40*/  SHF.R.S32.HI R147, RZ, 0x1f, R204 ;  /* 0x0000001fff937819 */ /* 0x000fce00000114cc */
[----:B------:R-:W3:Y:S03]  /*1e50*/  LDC.64 R100, c[0x0][0x3f8] ;  /* 0x0000fe00ff647b82 */ /* 0x000ee60000000a00 */
[----:B------:R-:W-:-:S04]  /*1e60*/  @P0 IADD3 R4, P1, R235, UR4, RZ ;  /* 0x00000004eb040c10 */ /* 0x000fc8000ff3e0ff */
[----:B------:R-:W-:Y:S01]  /*1e70*/  @P0 IADD3.X R5, R236, UR5, RZ, P1, !PT ;  /* 0x00000005ec050c10 */ /* 0x000fe20008ffe4ff */
[----:B------:R-:W-:Y:S01]  /*1e80*/  ULDC.64 UR4, c[0x0][0x330] ;  /* 0x0000cc0000047ab9 */ /* 0x000fe20000000a00 */
[----:B------:R-:W4:Y:S03]  /*1e90*/  LDC R31, c[0x0][0x3f4] ;  /* 0x0000fd00ff1f7b82 */ /* 0x000f260000000800 */
[----:B------:R0:W2:Y:S01]  /*1ea0*/  @P0 LDG.E R27, desc[UR60][R4.64] ;  /* 0x0000003c041b0981 */ /* 0x0000a2000c1e1900 */
[----:B------:R-:W-:Y:S01]  /*1eb0*/  ISETP.GE.AND P1, PT, R206, UR6, PT ;  /* 0x00000006ce007c0c */ /* 0x000fe2000bf26270 */
[----:B------:R-:W-:Y:S01]  /*1ec0*/  IMAD R3, R9, UR4, RZ ;  /* 0x0000000409037c24 */ /* 0x000fe2000f8e02ff */
[----:B------:R-:W-:Y:S01]  /*1ed0*/  ISETP.GE.AND P0, PT, R18, UR6, PT ;  /* 0x0000000612007c0c */ /* 0x000fe2000bf06270 */
[C---:B------:R-:W-:Y:S01]  /*1ee0*/  IMAD.WIDE.U32 R114, R26.reuse, UR4, R18 ;  /* 0x000000041a727c25 */ /* 0x040fe2000f8e0012 */
[----:B------:R-:W-:Y:S01]  /*1ef0*/  SEL R0, RZ, 0xffffffff, P1 ;  /* 0xffffffffff007807 */ /* 0x000fe20000800000 */
[----:B------:R-:W3:Y:S01]  /*1f00*/  S2R R151, SR_TID.X ;  /* 0x0000000000977919 */ /* 0x000ee20000002100 */
[----:B------:R-:W-:Y:S01]  /*1f10*/  SHF.R.S32.HI R12, RZ, 0x1f, R121 ;  /* 0x0000001fff0c7819 */ /* 0x000fe20000011479 */
[----:B------:R-:W-:Y:S01]  /*1f20*/  IMAD R3, R26, UR5, R3 ;  /* 0x000000051a037c24 */ /* 0x000fe2000f8e0203 */
[----:B------:R-:W-:Y:S01]  /*1f30*/  ULDC.64 UR4, c[0x0][0x308] ;  /* 0x0000c20000047ab9 */ /* 0x000fe20000000a00 */
[----:B0-----:R-:W-:Y:S01]  /*1f40*/  IMAD.SHL.U32 R5, R0, 0x2, RZ ;  /* 0x0000000200057824 */ /* 0x001fe200078e00ff */
[----:B------:R-:W-:Y:S01]  /*1f50*/  SEL R4, RZ, 0x1, P0 ;  /* 0x00000001ff047807 */ /* 0x000fe20000000000 */
[C---:B------:R-:W-:Y:S01]  /*1f60*/  VIADD R0, R18.reuse, 0x60 ;  /* 0x0000006012007836 */ /* 0x040fe20000000000 */
[----:B------:R-:W-:Y:S01]  /*1f70*/  ISETP.GE.AND P0, PT, R207, UR6, PT ;  /* 0x00000006cf007c0c */ /* 0x000fe2000bf06270 */
[----:B------:R-:W-:Y:S01]  /*1f80*/  IMAD.IADD R115, R115, 0x1, R3 ;  /* 0x0000000173737824 */ /* 0x000fe200078e0203 */
[----:B------:R-:W-:Y:S01]  /*1f90*/  LOP3.LUT R6, R5, 0x2, R4, 0xe2, !PT ;  /* 0x0000000205067812 */ /* 0x000fe200078ee204 */
[----:B------:R-:W-:Y:S01]  /*1fa0*/  VIADD R3, R18, 0x80 ;  /* 0x0000008012037836 */ /* 0x000fe20000000000 */
[----:B------:R-:W-:Y:S01]  /*1fb0*/  ISETP.GE.AND P1, PT, R0, UR6, PT ;  /* 0x0000000600007c0c */ /* 0x000fe2000bf26270 */
[-C--:B------:R-:W-:Y:S01]  /*1fc0*/  IMAD R10, R12, R112.reuse, RZ ;  /* 0x000000700c0a7224 */ /* 0x080fe200078e02ff */
[----:B------:R-:W-:Y:S01]  /*1fd0*/  SEL R7, RZ, 0x4, P0 ;  /* 0x00000004ff077807 */ /* 0x000fe20000000000 */
[----:B------:R-:W-:Y:S01]  /*1fe0*/  IMAD.WIDE.U32 R4, R121, R112, RZ ;  /* 0x0000007079047225 */ /* 0x000fe200078e00ff */
[----:B------:R-:W-:-:S02]  /*1ff0*/  ISETP.GE.AND P2, PT, R3, UR6, PT ;  /* 0x0000000603007c0c */ /* 0x000fc4000bf46270 */
[----:B------:R-:W-:Y:S01]  /*2000*/  SEL R8, RZ, 0x8, P1 ;  /* 0x00000008ff087807 */ /* 0x000fe20000800000 */
[----:B------:R-:W-:Y:S01]  /*2010*/  IMAD R11, R121, R113, R10 ;  /* 0x00000071790b7224 */ /* 0x000fe200078e020a */
[----:B------:R-:W-:Y:S01]  /*2020*/  SEL R29, RZ, 0x10, P2 ;  /* 0x00000010ff1d7807 */ /* 0x000fe20001000000 */
[----:B------:R-:W-:Y:S01]  /*2030*/  IMAD R9, R9, UR4, RZ ;  /* 0x0000000409097c24 */ /* 0x000fe2000f8e02ff */
[----:B------:R-:W-:Y:S01]  /*2040*/  LOP3.LUT R6, R8, R6, R7, 0xfe, !PT ;  /* 0x0000000608067212 */ /* 0x000fe200078efe07 */
[----:B------:R-:W-:Y:S01]  /*2050*/  IMAD.IADD R5, R5, 0x1, R11 ;  /* 0x0000000105057824 */ /* 0x000fe200078e020b */
[----:B------:R-:W-:Y:S01]  /*2060*/  ISETP.NE.U32.AND P0, PT, RZ, UR8, PT ;  /* 0x00000008ff007c0c */ /* 0x000fe2000bf05070 */
[----:B------:R-:W-:Y:S01]  /*2070*/  IMAD R9, R26, UR5, R9 ;  /* 0x000000051a097c24 */ /* 0x000fe2000f8e0209 */
[----:B------:R-:W-:Y:S01]  /*2080*/  LOP3.LUT R29, R6, R29, RZ, 0xfc, !PT ;  /* 0x0000001d061d7212 */ /* 0x000fe200078efcff */
[----:B------:R-:W-:Y:S01]  /*2090*/  IMAD.WIDE.U32 R4, R26, UR4, R4 ;  /* 0x000000041a047c25 */ /* 0x000fe2000f8e0004 */
[----:B------:R-:W-:Y:S01]  /*20a0*/  ISETP.NE.AND.EX P0, PT, RZ, UR9, PT, P0 ;  /* 0x00000009ff007c0c */ /* 0x000fe2000bf05300 */
[----:B------:R-:W-:Y:S01]  /*20b0*/  ULDC.64 UR4, c[0x0][0x310] ;  /* 0x0000c40000047ab9 */ /* 0x000fe20000000a00 */
[----:B------:R-:W-:Y:S01]  /*20c0*/  SHF.R.S32.HI R23, RZ, 0x1f, R22 ;  /* 0x0000001fff177819 */ /* 0x000fe20000011416 */
[----:B------:R-:W-:Y:S01]  /*20d0*/  IMAD.IADD R5, R5, 0x1, R9 ;  /* 0x0000000105057824 */ /* 0x000fe200078e0209 */
[-C--:B----4-:R-:W-:Y:S01]  /*20e0*/  ISETP.GE.AND P1, PT, R206, R31.reuse, PT ;  /* 0x0000001fce00720c */ /* 0x090fe20003f26270 */
[----:B-1----:R-:W-:Y:S01]  /*20f0*/  IMAD.WIDE.U32 R108, R204, R106, R18 ;  /* 0x0000006acc6c7225 */ /* 0x002fe200078e0012 */
[----:B------:R-:W-:-:S02]  /*2100*/  ISETP.GE.AND P3, PT, R207, R31, PT ;  /* 0x0000001fcf00720c */ /* 0x000fc40003f66270 */
[----:B------:R-:W-:Y:S01]  /*2110*/  SHF.R.U32.HI R25, RZ, 0x3, R217 ;  /* 0x00000003ff197819 */ /* 0x000fe200000116d9 */
[----:B------:R-:W-:Y:S01]  /*2120*/  IMAD.WIDE.U32 R110, R204, R106, R22 ;  /* 0x0000006acc6e7225 */ /* 0x000fe200078e0016 */
[----:B------:R-:W-:Y:S02]  /*2130*/  LOP3.LUT P2, RZ, R228, 0x4, RZ, 0xc0, !PT ;  /* 0x00000004e4ff7812 */ /* 0x000fe4000784c0ff */
[----:B------:R-:W-:Y:S01]  /*2140*/  SHF.L.U64.HI R135, R112, 0x6, R113 ;  /* 0x0000000670877819 */ /* 0x000fe20000010271 */
[----:B---3--:R-:W-:Y:S01]  /*2150*/  IMAD.WIDE.U32 R104, R204, R100, R22 ;  /* 0x00000064cc687225 */ /* 0x008fe200078e0016 */
[----:B------:R-:W-:-:S03]  /*2160*/  LEA.HI R151, R151, 0x8, RZ, 0x19 ;  /* 0x0000000897977811 */ /* 0x000fc600078fc8ff */
[----:B------:R-:W-:-:S04]  /*2170*/  IMAD.WIDE.U32 R102, R204, R100, R18 ;  /* 0x00000064cc667225 */ /* 0x000fc800078e0012 */
[----:B------:R-:W-:Y:S02]  /*2180*/  IMAD.SHL.U32 R136, R112, 0x40, RZ ;  /* 0x0000004070887824 */ /* 0x000fe400078e00ff */
[----:B------:R-:W-:Y:S02]  /*2190*/  IMAD R15, R107, 0x70, RZ ;  /* 0x000000706b0f7824 */ /* 0x000fe400078e02ff */
[----:B------:R-:W-:Y:S02]  /*21a0*/  VIADD R32, R204, 0x40 ;  /* 0x00000040cc207836 */ /* 0x000fe40000000000 */
[----:B------:R-:W-:Y:S02]  /*21b0*/  IMAD R133, R101, 0x70, RZ ;  /* 0x0000007065857824 */ /* 0x000fe400078e02ff */
[----:B------:R-:W-:Y:S01]  /*21c0*/  IMAD.SHL.U32 R124, R31, 0x2, RZ ;  /* 0x000000021f7c7824 */ /* 0x000fe200078e00ff */
[----:B------:R-:W-:Y:S02]  /*21d0*/  SHF.R.S32.HI R148, RZ, 0x1f, R32 ;  /* 0x0000001fff947819 */ /* 0x000fe40000011420 */
[----:B--2---:R-:W-:-:S04]  /*21e0*/  LOP3.LUT R30, R30, 0xfffffffe, RZ, 0xc0, !PT ;  /* 0xfffffffe1e1e7812 */ /* 0x004fc800078ec0ff */
[----:B------:R-:W-:-:S04]  /*21f0*/  @P3 LOP3.LUT R30, R30, 0x1, RZ, 0xfc, !PT ;  /* 0x000000011e1e3812 */ /* 0x000fc800078efcff */
[----:B------:R-:W-:-:S04]  /*2200*/  LOP3.LUT R30, R30, 0xfffffffb, RZ, 0xc0, !PT ;  /* 0xfffffffb1e1e7812 */ /* 0x000fc800078ec0ff */
[----:B------:R-:W-:-:S05]  /*2210*/  @P2 LOP3.LUT R30, R30, 0x4, RZ, 0xfc, !PT ;  /* 0x000000041e1e2812 */ /* 0x000fca00078efcff */
[----:B------:R0:W-:Y:S01]  /*2220*/  STL [R1+0x20], R30 ;  /* 0x0000201e01007387 */ /* 0x0001e20000100800 */
[----:B------:R-:W-:Y:S02]  /*2230*/  SHF.R.S32.HI R6, RZ, 0x1f, R27 ;  /* 0x0000001fff067819 */ /* 0x000fe4000001141b */
[----:B------:R-:W-:Y:S02]  /*2240*/  SEL R9, R27, RZ, !P0 ;  /* 0x000000ff1b097207 */ /* 0x000fe40004000000 */
[----:B------:R-:W-:Y:S01]  /*2250*/  SEL R8, R6, RZ, !P0 ;  /* 0x000000ff06087207 */ /* 0x000fe20004000000 */
[----:B------:R-:W-:Y:S02]  /*2260*/  IMAD R6, R147, R106, RZ ;  /* 0x0000006a93067224 */ /* 0x000fe400078e02ff */
[----:B------:R-:W-:-:S04]  /*2270*/  IMAD.WIDE.U32 R116, R9, UR4, R4 ;  /* 0x0000000409747c25 */ /* 0x000fc8000f8e0004 */
[----:B------:R-:W-:Y:S02]  /*2280*/  IMAD R10, R8, UR4, RZ ;  /* 0x00000004080a7c24 */ /* 0x000fe4000f8e02ff */
[C---:B------:R-:W-:Y:S02]  /*2290*/  IMAD R11, R204.reuse, R107, R6 ;  /* 0x0000006bcc0b7224 */ /* 0x040fe400078e0206 */
[----:B------:R-:W-:Y:S01]  /*22a0*/  IMAD R13, R9, UR5, R10 ;  /* 0x00000005090d7c24 */ /* 0x000fe2000f8e020a */
[----:B------:R-:W-:Y:S01]  /*22b0*/  ULDC.64 UR4, c[0x0][0x338] ;  /* 0x0000ce0000047ab9 */ /* 0x000fe20000000a00 */
[-C--:B------:R-:W-:Y:S02]  /*22c0*/  IMAD R4, R147, R112.reuse, RZ ;  /* 0x0000007093047224 */ /* 0x080fe400078e02ff */
[----:B------:R-:W-:-:S04]  /*22d0*/  IMAD.WIDE.U32 R6, R204, R112, R18 ;  /* 0x00000070cc067225 */ /* 0x000fc800078e0012 */
[----:B------:R-:W-:Y:S01]  /*22e0*/  IMAD R10, R204, R113, R4 ;  /* 0x00000071cc0a7224 */ /* 0x000fe200078e0204 */
[----:B------:R-:W-:Y:S01]  /*22f0*/  IADD3 R4, P0, R116, R6, RZ ;  /* 0x0000000674047210 */ /* 0x000fe20007f1e0ff */
[----:B------:R-:W-:Y:S02]  /*2300*/  IMAD.IADD R5, R117, 0x1, R13 ;  /* 0x0000000175057824 */ /* 0x000fe400078e020d */
[----:B------:R-:W-:Y:S02]  /*2310*/  IMAD.IADD R111, R111, 0x1, R11 ;  /* 0x000000016f6f7824 */ /* 0x000fe400078e020b */
[----:B------:R-:W-:Y:S01]  /*2320*/  IMAD R8, R8, UR4, RZ ;  /* 0x0000000408087c24 */ /* 0x000fe2000f8e02ff */
[----:B------:R-:W-:Y:S01]  /*2330*/  IADD3.X R6, R5, R7, R10, P0, !PT ;  /* 0x0000000705067210 */ /* 0x000fe200007fe40a */
[----:B------:R-:W-:Y:S01]  /*2340*/  IMAD R7, R147, R100, RZ ;  /* 0x0000006493077224 */ /* 0x000fe200078e02ff */
[----:B------:R-:W-:Y:S01]  /*2350*/  ISETP.GE.AND P0, PT, R18, R31, PT ;  /* 0x0000001f1200720c */ /* 0x000fe20003f06270 */
[----:B------:R-:W-:-:S02]  /*2360*/  IMAD.IADD R109, R11, 0x1, R109 ;  /* 0x000000010b6d7824 */ /* 0x000fc400078e026d */
[----:B------:R-:W-:Y:S01]  /*2370*/  IMAD R11, R204, R101, R7 ;  /* 0x00000065cc0b7224 */ /* 0x000fe200078e0207 */
[----:B------:R-:W-:Y:S01]  /*2380*/  SEL R7, R31, RZ, P0 ;  /* 0x000000ff1f077207 */ /* 0x000fe20000000000 */
[----:B------:R-:W-:-:S04]  /*2390*/  IMAD.WIDE.U32 R114, R9, UR4, R114 ;  /* 0x0000000409727c25 */ /* 0x000fc8000f8e0072 */
[----:B------:R-:W-:Y:S01]  /*23a0*/  IMAD R39, R9, UR5, R8 ;  /* 0x0000000509277c24 */ /* 0x000fe2000f8e0208 */
[C---:B------:R-:W-:Y:S01]  /*23b0*/  SEL R9, R31.reuse, RZ, P1 ;  /* 0x000000ff1f097207 */ /* 0x040fe20000800000 */
[----:B------:R-:W-:Y:S01]  /*23c0*/  IMAD.IADD R7, R18, 0x1, R7 ;  /* 0x0000000112077824 */ /* 0x000fe200078e0207 */
[----:B------:R-:W-:Y:S01]  /*23d0*/  SEL R8, R31, RZ, P3 ;  /* 0x000000ff1f087207 */ /* 0x000fe20001800000 */
[----:B------:R-:W-:Y:S01]  /*23e0*/  IMAD.IADD R105, R105, 0x1, R11 ;  /* 0x0000000169697824 */ /* 0x000fe200078e020b */
[----:B------:R-:W-:Y:S01]  /*23f0*/  IADD3 R120, P3, R204, R121, RZ ;  /* 0x00000079cc787210 */ /* 0x000fe20007f7e0ff */
[----:B------:R-:W-:Y:S02]  /*2400*/  IMAD.IADD R9, R206, 0x1, R9 ;  /* 0x00000001ce097824 */ /* 0x000fe400078e0209 */
[----:B------:R-:W-:Y:S01]  /*2410*/  IMAD.IADD R13, R207, 0x1, R8 ;  /* 0x00000001cf0d7824 */ /* 0x000fe200078e0208 */
[----:B------:R-:W-:Y:S01]  /*2420*/  SHF.R.S32.HI R8, RZ, 0x1f, R7 ;  /* 0x0000001fff087819 */ /* 0x000fe20000011407 */
[----:B------:R-:W-:Y:S01]  /*2430*/  IMAD.IADD R103, R11, 0x1, R103 ;  /* 0x000000010b677824 */ /* 0x000fe200078e0267 */
[----:B------:R-:W-:Y:S01]  /*2440*/  SHF.R.S32.HI R10, RZ, 0x1f, R9 ;  /* 0x0000001fff0a7819 */ /* 0x000fe20000011409 */
[----:B-----5:R-:W-:Y:S01]  /*2450*/  IMAD.WIDE.U32 R110, R144, R106, R110 ;  /* 0x0000006a906e7225 */ /* 0x020fe200078e006e */
[----:B------:R-:W-:-:S02]  /*2460*/  LEA.HI R21, R8, R7, RZ, 0x3 ;  /* 0x0000000708157211 */ /* 0x000fc400078f18ff */
[----:B------:R-:W-:Y:S01]  /*2470*/  LEA.HI R7, R8, R7, RZ, 0x6 ;  /* 0x0000000708077211 */ /* 0x000fe200078f30ff */
[----:B------:R-:W-:Y:S01]  /*2480*/  IMAD.WIDE.U32 R108, R144, R106, R108 ;  /* 0x0000006a906c7225 */ /* 0x000fe200078e006c */
[CC--:B------:R-:W-:Y:S02]  /*2490*/  LEA.HI R8, R10.reuse, R9.reuse, RZ, 0x6 ;  /* 0x000000090a087211 */ /* 0x0c0fe400078f30ff */
[----:B------:R-:W-:Y:S01]  /*24a0*/  LEA.HI R26, R10, R9, RZ, 0x3 ;  /* 0x000000090a1a7211 */ /* 0x000fe200078f18ff */
[CC--:B------:R-:W-:Y:S01]  /*24b0*/  IMAD.WIDE.U32 R104, R144.reuse, R100.reuse, R104 ;  /* 0x0000006490687225 */ /* 0x0c0fe200078e0068 */
[----:B------:R-:W-:Y:S02]  /*24c0*/  SHF.R.S32.HI R7, RZ, 0x6, R7 ;  /* 0x00000006ff077819 */ /* 0x000fe40000011407 */
[----:B------:R-:W-:Y:S01]  /*24d0*/  SHF.R.S32.HI R9, RZ, 0x6, R8 ;  /* 0x00000006ff097819 */ /* 0x000fe20000011408 */
[----:B------:R-:W-:Y:S01]  /*24e0*/  IMAD.WIDE.U32 R102, R144, R100, R102 ;  /* 0x0000006490667225 */ /* 0x000fe200078e0066 */
[----:B------:R-:W-:-:S02]  /*24f0*/  LOP3.LUT R10, R218, 0x38, R26, 0xf8, !PT ;  /* 0x00000038da0a7812 */ /* 0x000fc400078ef81a */
[----:B------:R-:W-:Y:S01]  /*2500*/  SHF.R.S32.HI R20, RZ, 0x1f, R13 ;  /* 0x0000001fff147819 */ /* 0x000fe2000001140d */
[C---:B------:R-:W-:Y:S01]  /*2510*/  IMAD R143, R7.reuse, 0x1c00, R220 ;  /* 0x00001c00078f7824 */ /* 0x040fe200078e02dc */
[--C-:B------:R-:W-:Y:S01]  /*2520*/  LOP3.LUT R8, R218, 0x38, R21.reuse, 0xf8, !PT ;  /* 0x00000038da087812 */ /* 0x100fe200078ef815 */
[----:B------:R-:W-:Y:S01]  /*2530*/  IMAD R141, R7, 0x1c00, R222 ;  /* 0x00001c00078d7824 */ /* 0x000fe200078e02de */
[----:B------:R-:W-:Y:S01]  /*2540*/  LOP3.LUT R7, R10, R219, RZ, 0x3c, !PT ;  /* 0x000000db0a077212 */ /* 0x000fe200078e3cff */
[C---:B------:R-:W-:Y:S01]  /*2550*/  IMAD R142, R9.reuse, 0x1c00, R220 ;  /* 0x00001c00098e7824 */ /* 0x040fe200078e02dc */
[----:B------:R-:W-:Y:S01]  /*2560*/  LEA.HI R28, R20, R13, RZ, 0x3 ;  /* 0x0000000d141c7211 */ /* 0x000fe200078f18ff */
[----:B------:R-:W-:Y:S01]  /*2570*/  IMAD R139, R9, 0x1c00, R222 ;  /* 0x00001c00098b7824 */ /* 0x000fe200078e02de */
[----:B------:R-:W-:Y:S01]  /*2580*/  LOP3.LUT R11, R217, 0x38, R21, 0xf8, !PT ;  /* 0x00000038d90b7812 */ /* 0x000fe200078ef815 */
[----:B------:R-:W-:Y:S01]  /*2590*/  IMAD.IADD R142, R142, 0x1, R7 ;  /* 0x000000018e8e7824 */ /* 0x000fe200078e0207 */
[----:B------:R-:W-:Y:S01]  /*25a0*/  LOP3.LUT R8, R8, R219, RZ, 0x3c, !PT ;  /* 0x000000db08087212 */ /* 0x000fe200078e3cff */
[----:B------:R-:W-:Y:S01]  /*25b0*/  IMAD.X R121, R12, 0x1, R147, P3 ;  /* 0x000000010c797824 */ /* 0x000fe200018e0693 */
[----:B------:R-:W-:Y:S01]  /*25c0*/  LEA.HI R13, R20, R13, RZ, 0x6 ;  /* 0x0000000d140d7211 */ /* 0x000fe200078f30ff */
[----:B------:R-:W-:Y:S01]  /*25d0*/  IMAD.IADD R38, R115, 0x1, R39 ;  /* 0x0000000173267824 */ /* 0x000fe200078e0227 */
[----:B------:R-:W-:Y:S01]  /*25e0*/  LOP3.LUT R14, R11, R25, RZ, 0x3c, !PT ;  /* 0x000000190b0e7212 */ /* 0x000fe200078e3cff */
[----:B------:R-:W-:Y:S01]  /*25f0*/  IMAD.IADD R143, R143, 0x1, R8 ;  /* 0x000000018f8f7824 */ /* 0x000fe200078e0208 */
[----:B------:R-:W-:-:S02]  /*2600*/  SHF.R.S32.HI R13, RZ, 0x6, R13 ;  /* 0x00000006ff0d7819 */ /* 0x000fc4000001140d */
[----:B------:R-:W-:Y:S01]  /*2610*/  LOP3.LUT R7, R217, 0x38, R26, 0xf8, !PT ;  /* 0x00000038d9077812 */ /* 0x000fe200078ef81a */
[----:B------:R-:W-:Y:S01]  /*2620*/  IMAD.IADD R141, R141, 0x1, R14 ;  /* 0x000000018d8d7824 */ /* 0x000fe200078e020e */
[----:B------:R-:W-:Y:S01]  /*2630*/  LOP3.LUT R11, R217, 0x38, R28, 0xf8, !PT ;  /* 0x00000038d90b7812 */ /* 0x000fe200078ef81c */
[C---:B------:R-:W-:Y:S01]  /*2640*/  IMAD R138, R13.reuse, 0x1c00, R222 ;  /* 0x00001c000d8a7824 */ /* 0x040fe200078e02de */
[----:B------:R-:W-:Y:S01]  /*2650*/  LOP3.LUT R8, R218, 0x38, R28, 0xf8, !PT ;  /* 0x00000038da087812 */ /* 0x000fe200078ef81c */
[----:B------:R-:W-:Y:S01]  /*2660*/  IMAD R140, R13, 0x1c00, R220 ;  /* 0x00001c000d8c7824 */ /* 0x000fe200078e02dc */
[-C--:B------:R-:W-:Y:S01]  /*2670*/  LOP3.LUT R10, R7, R25.reuse, RZ, 0x3c, !PT ;  /* 0x00000019070a7212 */ /* 0x080fe200078e3cff */
[----:B------:R-:W-:Y:S01]  /*2680*/  IMAD R13, R113, 0x70, RZ ;  /* 0x00000070710d7824 */ /* 0x000fe200078e02ff */
[----:B------:R-:W-:Y:S01]  /*2690*/  LOP3.LUT R11, R11, R25, RZ, 0x3c, !PT ;  /* 0x000000190b0b7212 */ /* 0x000fe200078e3cff */
[----:B------:R-:W-:Y:S01]  /*26a0*/  IMAD.WIDE.U32 R112, R112, 0x70, RZ ;  /* 0x0000007070707825 */ /* 0x000fe200078e00ff */
[----:B------:R-:W-:-:S02]  /*26b0*/  LOP3.LUT R7, R8, R219, RZ, 0x3c, !PT ;  /* 0x000000db08077212 */ /* 0x000fc400078e3cff */
[----:B------:R-:W-:Y:S01]  /*26c0*/  SHF.R.S32.HI R9, RZ, 0x1f, R144 ;  /* 0x0000001fff097819 */ /* 0x000fe20000011490 */
[----:B------:R-:W-:Y:S01]  /*26d0*/  IMAD.IADD R138, R138, 0x1, R11 ;  /* 0x000000018a8a7824 */ /* 0x000fe200078e020b */
[----:B------:R-:W-:Y:S01]  /*26e0*/  LOP3.LUT R14, R218, 0x18, R18, 0xf8, !PT ;  /* 0x00000018da0e7812 */ /* 0x000fe200078ef812 */
[----:B------:R-:W-:Y:S01]  /*26f0*/  IMAD.IADD R140, R140, 0x1, R7 ;  /* 0x000000018c8c7824 */ /* 0x000fe200078e0207 */
[----:B------:R-:W-:Y:S01]  /*2700*/  SHF.R.S32.HI R20, RZ, 0x3, R21 ;  /* 0x00000003ff147819 */ /* 0x000fe20000011415 */
[----:B------:R-:W-:Y:S01]  /*2710*/  VIADD R11, R18, 0xa0 ;  /* 0x000000a0120b7836 */ /* 0x000fe20000000000 */
[----:B------:R-:W-:Y:S01]  /*2720*/  LOP3.LUT R137, R14, R219, RZ, 0x3c, !PT ;  /* 0x000000db0e897212 */ /* 0x000fe200078e3cff */
[----:B------:R-:W-:Y:S01]  /*2730*/  IMAD R7, R9, R106, RZ ;  /* 0x0000006a09077224 */ /* 0x000fe200078e02ff */
[----:B------:R-:W-:Y:S01]  /*2740*/  LOP3.LUT R21, R21, 0xfffffff8, RZ, 0xc0, !PT ;  /* 0xfffffff815157812 */ /* 0x000fe200078ec0ff */
[----:B------:R-:W-:Y:S01]  /*2750*/  IMAD R9, R9, R100, RZ ;  /* 0x0000006409097224 */ /* 0x000fe200078e02ff */
[----:B------:R-:W-:Y:S01]  /*2760*/  ISETP.GE.AND P2, PT, R11, UR6, PT ;  /* 0x000000060b007c0c */ /* 0x000fe2000bf46270 */
[----:B------:R-:W-:Y:S01]  /*2770*/  IMAD R27, R144, R107, R7 ;  /* 0x0000006b901b7224 */ /* 0x000fe200078e0207 */
[C---:B------:R-:W-:Y:S01]  /*2780*/  SHF.L.U64.HI R7, R106.reuse, 0x6, R107 ;  /* 0x000000066a077819 */ /* 0x040fe2000001026b */
[C---:B------:R-:W-:Y:S01]  /*2790*/  IMAD.SHL.U32 R8, R106.reuse, 0x40, RZ ;  /* 0x000000406a087824 */ /* 0x040fe200078e00ff */
[----:B0-----:R-:W-:Y:S01]  /*27a0*/  SEL R30, RZ, 0x20, P2 ;  /* 0x00000020ff1e7807 */ /* 0x001fe20001000000 */
[----:B------:R-:W-:-:S03]  /*27b0*/  IMAD.WIDE.U32 R106, R106, 0x70, RZ ;  /* 0x000000706a6a7825 */ /* 0x000fc600078e00ff */
[----:B------:R-:W-:Y:S01]  /*27c0*/  LOP3.LUT R37, R29, R30, RZ, 0xfc, !PT ;  /* 0x0000001e1d257212 */ /* 0x000fe200078efcff */
[----:B------:R-:W-:Y:S01]  /*27d0*/  IMAD R25, R144, R101, R9 ;  /* 0x0000006590197224 */ /* 0x000fe200078e0209 */
[----:B------:R-:W-:Y:S01]  /*27e0*/  SHF.L.U64.HI R9, R100, 0x6, R101 ;  /* 0x0000000664097819 */ /* 0x000fe20000010265 */
        /* <DEDUP_REMOVED lines=9> */
[----:B------:R-:W-:Y:S01]  /*2880*/  SHF.R.S32.HI R27, RZ, 0x3, R28 ;  /* 0x00000003ff1b7819 */ /* 0x000fe2000001141c */
[----:B------:R-:W-:Y:S01]  /*2890*/  IMAD.IADD R14, R105, 0x1, R25 ;  /* 0x00000001690e7824 */ /* 0x000fe200078e0219 */
[----:B------:R-:W-:Y:S01]  /*28a0*/  LOP3.LUT R28, R28, 0xfffffff8, RZ, 0xc0, !PT ;  /* 0xfffffff81c1c7812 */ /* 0x000fe200078ec0ff */
[----:B------:R-:W-:Y:S01]  /*28b0*/  IMAD.IADD R15, R25, 0x1, R103 ;  /* 0x00000001190f7824 */ /* 0x000fe200078e0267 */
[----:B------:R-:W-:Y:S01]  /*28c0*/  SHF.R.S32.HI R25, RZ, 0x3, R26 ;  /* 0x00000003ff197819 */ /* 0x000fe2000001141a */
[----:B------:R-:W-:Y:S01]  /*28d0*/  IMAD.SHL.U32 R10, R100, 0x40, RZ ;  /* 0x00000040640a7824 */ /* 0x000fe200078e00ff */
[----:B------:R-:W-:Y:S01]  /*28e0*/  LOP3.LUT R26, R26, 0xfffffff8, RZ, 0xc0, !PT ;  /* 0xfffffff81a1a7812 */ /* 0x000fe200078ec0ff */
[----:B------:R-:W-:Y:S01]  /*28f0*/  IMAD.WIDE.U32 R100, R100, 0x70, RZ ;  /* 0x0000007064647825 */ /* 0x000fe200078e00ff */
[----:B------:R-:W-:-:S02]  /*2900*/  LOP3.LUT R29, R29, 0x1, RZ, 0xc0, !PT ;  /* 0x000000011d1d7812 */ /* 0x000fc400078ec0ff */
[----:B------:R-:W-:Y:S01]  /*2910*/  SHF.R.S32.HI R30, RZ, 0x1f, R21 ;  /* 0x0000001fff1e7819 */ /* 0x000fe20000011415 */
[----:B------:R-:W-:Y:S01]  /*2920*/  IMAD.IADD R137, R220, 0x1, R137 ;  /* 0x00000001dc897824 */ /* 0x000fe200078e0289 */
[----:B------:R-:W-:Y:S01]  /*2930*/  SHF.R.S32.HI R31, RZ, 0x1f, R26 ;  /* 0x0000001fff1f7819 */ /* 0x000fe2000001141a */
[----:B------:R-:W-:Y:S01]  /*2940*/  IMAD.IADD R133, R101, 0x1, R133 ;  /* 0x0000000165857824 */ /* 0x000fe200078e0285 */
[----:B------:R-:W-:Y:S02]  /*2950*/  SHF.R.S32.HI R32, RZ, 0x1f, R28 ;  /* 0x0000001fff207819 */ /* 0x000fe4000001141c */
[----:B------:R-:W-:-:S07]  /*2960*/  LOP3.LUT R37, R37, 0x20, RZ, 0xc0, !PT ;  /* 0x0000002025257812 */ /* 0x000fce00078ec0ff */
.L_x_2844:
[----:B------:R-:W2:Y:S01]  /*2970*/  LDL.LU R43, [R1+0x20] ;  /* 0x00002000012b7983 */ /* 0x000ea20000300800 */
[----:B-----5:R-:W-:Y:S01]  /*2980*/  VIADD R49, R24, 0xffffffff ;  /* 0xffffffff18317836 */ /* 0x020fe20000000000 */
[----:B------:R-:W0:Y:S01]  /*2990*/  LDC.64 R122, c[0x0][0x2e8] ;  /* 0x0000ba00ff7a7b82 */ /* 0x000e220000000a00 */
[----:B------:R-:W-:Y:S01]  /*29a0*/  LOP3.LUT P5, RZ, R228, 0x4, RZ, 0xc0, !PT ;  /* 0x00000004e4ff7812 */ /* 0x000fe200078ac0ff */
[----:B------:R-:W-:Y:S05]  /*29b0*/  YIELD ;  /* 0x0000000000007946 */ /* 0x000fea0003800000 */
[----:B------:R-:W-:Y:S01]  /*29c0*/  SHF.R.S32.HI R48, RZ, 0x1f, R49 ;  /* 0x0000001fff307819 */ /* 0x000fe20000011431 */
[-C--:B------:R-:W-:Y:S01]  /*29d0*/  IMAD R39, R132, R49.reuse, RZ ;  /* 0x0000003184277224 */ /* 0x080fe200078e02ff */
[----:B------:R-:W1:Y:S01]  /*29e0*/  LDC R119, c[0x0][0x3f4] ;  /* 0x0000fd00ff777b82 */ /* 0x000e620000000800 */
[----:B------:R-:W-:Y:S01]  /*29f0*/  IMAD.WIDE.U32 R126, R112, R49, RZ ;  /* 0x00000031707e7225 */ /* 0x000fe200078e00ff */
[----:B------:R-:W-:Y:S03]  /*2a00*/  BSSY B0, `(.L_x_2745) ;  /* 0x00007b1000007945 */ /* 0x000fe60003800000 */
[----:B------:R-:W-:Y:S01]  /*2a10*/  IMAD R39, R48, R112, R39 ;  /* 0x0000007030277224 */ /* 0x000fe200078e0227 */
[----:B------:R-:W-:-:S02]  /*2a20*/  IADD3 R24, P2, P3, R4, R126, R136 ;  /* 0x0000007e04187210 */ /* 0x000fc40007b5e088 */
[----:B------:R-:W-:Y:S01]  /*2a30*/  IADD3 R41, P4, R4, R126, RZ ;  /* 0x0000007e04297210 */ /* 0x000fe20007f9e0ff */
[----:B------:R-:W-:Y:S02]  /*2a40*/  IMAD.IADD R92, R127, 0x1, R39 ;  /* 0x000000017f5c7824 */ /* 0x000fe400078e0227 */
[----:B------:R-:W-:Y:S02]  /*2a50*/  IMAD R39, R17, 0x5400, R137 ;  /* 0x0000540011277824 */ /* 0x000fe400078e0289 */
[----:B------:R-:W-:Y:S01]  /*2a60*/  IMAD.X R42, R92, 0x1, R6, P4 ;  /* 0x000000015c2a7824 */ /* 0x000fe200020e0606 */
[----:B------:R-:W-:Y:S02]  /*2a70*/  IADD3.X R40, R6, R92, R135, P2, P3 ;  /* 0x0000005c06287210 */ /* 0x000fe400017e6487 */
[----:B------:R-:W-:Y:S02]  /*2a80*/  ISETP.GT.AND P3, PT, R49, R125, PT ;  /* 0x0000007d3100720c */ /* 0x000fe40003f64270 */
[----:B0-----:R-:W-:-:S02]  /*2a90*/  LEA R44, P2, R24, R122, 0x1 ;  /* 0x0000007a182c7211 */ /* 0x001fc400078408ff */
[----:B------:R-:W-:Y:S02]  /*2aa0*/  LEA R46, P4, R41, R122, 0x1 ;  /* 0x0000007a292e7211 */ /* 0x000fe400078808ff */
[-C--:B------:R-:W-:Y:S01]  /*2ab0*/  LEA.HI.X R45, R24, R123.reuse, R40, 0x1, P2 ;  /* 0x0000007b182d7211 */ /* 0x080fe200010f0c28 */
[----:B------:R-:W-:Y:S01]  /*2ac0*/  IMAD.MOV.U32 R24, RZ, RZ, R49 ;  /* 0x000000ffff187224 */ /* 0x000fe200078e0031 */
[----:B-1----:R-:W-:Y:S02]  /*2ad0*/  ISETP.GE.AND P2, PT, R119, 0x1, PT ;  /* 0x000000017700780c */ /* 0x002fe40003f46270 */
[----:B------:R-:W-:Y:S01]  /*2ae0*/  LEA.HI.X R47, R41, R123, R42, 0x1, P4 ;  /* 0x0000007b292f7211 */ /* 0x000fe200020f0c2a */
[C---:B------:R-:W-:Y:S02]  /*2af0*/  VIADD R41, R39.reuse, 0x20 ;  /* 0x0000002027297836 */ /* 0x040fe40000000000 */
[C---:B------:R-:W-:Y:S02]  /*2b00*/  @P5 VIADD R41, R39.reuse, 0xffffffe0 ;  /* 0xffffffe027295836 */ /* 0x040fe40000000000 */
[----:B------:R-:W-:-:S02]  /*2b10*/  IMAD R39, R39, 0x2, R118 ;  /* 0x0000000227277824 */ /* 0x000fc400078e0276 */
[----:B------:R-:W-:Y:S01]  /*2b20*/  IMAD R96, R41, 0x2, R118 ;  /* 0x0000000229607824 */ /* 0x000fe200078e0276 */
[----:B--2---:R-:W-:-:S04]  /*2b30*/  LOP3.LUT R43, R43, 0xfffffffd, RZ, 0xc0, !PT ;  /* 0xfffffffd2b2b7812 */ /* 0x004fc800078ec0ff */
[----:B------:R-:W-:-:S05]  /*2b40*/  @P3 LOP3.LUT R43, R43, 0x2, RZ, 0xfc, !PT ;  /* 0x000000022b2b3812 */ /* 0x000fca00078efcff */
[----:B------:R0:W-:Y:S01]  /*2b50*/  STL [R1+0x20], R43 ;  /* 0x0000202b01007387 */ /* 0x0001e20000100800 */
[----:B------:R-:W-:Y:S05]  /*2b60*/  @!P2 BRA `(.L_x_2746) ;  /* 0x000000740084a947 */ /* 0x000fea0003800000 */
[----:B------:R-:W-:Y:S01]  /*2b70*/  ULDC.U8 UR4, c[0x0][0x410] ;  /* 0x0001040000047ab9 */ /* 0x000fe20000000000 */
[-C--:B------:R-:W-:Y:S01]  /*2b80*/  IMAD R41, R133, R49.reuse, RZ ;  /* 0x0000003185297224 */ /* 0x080fe200078e02ff */
[----:B------:R-:W-:Y:S01]  /*2b90*/  ISETP.NE.AND P2, PT, RZ, UR4, PT ;  /* 0x00000004ff007c0c */ /* 0x000fe2000bf45270 */
[-C--:B0-----:R-:W-:Y:S02]  /*2ba0*/  IMAD R43, R134, R49.reuse, RZ ;  /* 0x00000031862b7224 */ /* 0x081fe400078e02ff */
[----:B------:R-:W-:Y:S02]  /*2bb0*/  IMAD R97, R24, -0x70, R2 ;  /* 0xffffff9018617824 */ /* 0x000fe400078e0202 */
[C---:B------:R-:W-:Y:S02]  /*2bc0*/  IMAD R41, R48.reuse, R100, R41 ;  /* 0x0000006430297224 */ /* 0x040fe400078e0229 */
[----:B------:R-:W-:Y:S01]  /*2bd0*/  IMAD R43, R48, R106, R43 ;  /* 0x0000006a302b7224 */ /* 0x000fe200078e022b */
[----:B------:R-:W-:Y:S01]  /*2be0*/  VIMNMX R97, R97, 0x70, PT ;  /* 0x0000007061617848 */ /* 0x000fe20003fe0100 */
[----:B------:R-:W-:-:S04]  /*2bf0*/  IMAD.WIDE.U32 R90, R100, R49, RZ ;  /* 0x00000031645a7225 */ /* 0x000fc800078e00ff */
        /* <DEDUP_REMOVED lines=60> */
.L_x_2749:
[----:B------:R-:W-:Y:S05]  /*2fc0*/  BSYNC B1 ;  /* 0x0000000000017941 */ /* 0x000fea0003800000 */
.L_x_2748:
[----:B0-----:R-:W-:Y:S01]  /*2fd0*/  VIADD R40, R204, 0x40 ;  /* 0x00000040cc287836 */ /* 0x001fe20000000000 */
        /* <DEDUP_REMOVED lines=56> */
.L_x_2751:
[----:B------:R-:W-:Y:S05]  /*3360*/  BSYNC B1 ;  /* 0x0000000000017941 */ /* 0x000fea0003800000 */
.L_x_2750:
[----:B0-----:R-:W2:Y:S01]  /*3370*/  LDL R40, [R1+0x44] ;  /* 0x0000440001287983 */ /* 0x001ea20000100800 */
        /* <DEDUP_REMOVED lines=57> */
[----:B------:R-:W-:Y:S02]  /*3710*/  PRMT R169, R43, 0x7610, R169 ;  /* 0x000076102ba97816 */ /* 0x000fe400000000a9 */
[----:B------:R-:W-:Y:S02]  /*3720*/  PRMT R176, R41, 0x7610, R176 ;  /* 0x0000761029b07816 */ /* 0x000fe400000000b0 */
[----:B--2---:R-:W-:Y:S01]  /*3730*/  R2UR UR4, R40 ;  /* 0x00000000280472ca */ /* 0x004fe200000e0000 */
[----:B------:R-:W-:-:S05]  /*3740*/  IMAD.MOV.U32 R40, RZ, RZ, R76 ;  /* 0x000000ffff287224 */ /* 0x000fca00078e004c */
[----:B------:R-:W-:Y:S01]  /*3750*/  PRMT R179, R40, 0x7610, R179 ;  /* 0x0000761028b37816 */ /* 0x000fe200000000b3 */
[----:B------:R-:W-:-:S05]  /*3760*/  IMAD.MOV.U32 R40, RZ, RZ, R80 ;  /* 0x000000ffff287224 */ /* 0x000fca00078e0050 */
[----:B------:R-:W-:Y:S01]  /*3770*/  PRMT R180, R40, 0x7610, R180 ;  /* 0x0000761028b47816 */ /* 0x000fe200000000b4 */
[----:B------:R-:W-:Y:S01]  /*3780*/  IMAD.MOV.U32 R40, RZ, RZ, R92 ;  /* 0x000000ffff287224 */ /* 0x000fe200078e005c */
[----:B------:R-:W-:-:S04]  /*3790*/  UISETP.NE.AND UP0, UPT, UR4, 0x3, UPT ;  /* 0x000000030400788c */ /* 0x000fc8000bf05270 */
[----:B------:R-:W-:Y:S01]  /*37a0*/  PRMT R162, R40, 0x7610, R162 ;  /* 0x0000761028a27816 */ /* 0x000fe200000000a2 */
[----:B------:R-:W-:Y:S01]  /*37b0*/  IMAD.MOV.U32 R40, RZ, RZ, R74 ;  /* 0x000000ffff287224 */ /* 0x000fe200078e004a */
[----:B------:R-:W-:-:S04]  /*37c0*/  PLOP3.LUT P2, PT, PT, PT, UP0, 0x80, 0x0 ;  /* 0x000000000000781c */ /* 0x000fc80003f4f008 */
[----:B------:R-:W-:Y:S01]  /*37d0*/  PRMT R173, R40, 0x7610, R173 ;  /* 0x0000761028ad7816 */ /* 0x000fe200000000ad */
[----:B------:R-:W-:-:S05]  /*37e0*/  IMAD.MOV.U32 R40, RZ, RZ, R82 ;  /* 0x000000ffff287224 */ /* 0x000fca00078e0052 */
        /* <DEDUP_REMOVED lines=23> */
[----:B------:R-:W-:Y:S01]  /*3960*/  PRMT R166, R40, 0x7610, R166 ;  /* 0x0000761028a67816 */ /* 0x000fe200000000a6 */
[----:B------:R-:W-:-:S05]  /*3970*/  IMAD.MOV.U32 R40, RZ, RZ, R70 ;  /* 0x000000ffff287224 */ /* 0x000fca00078e0046 */
[----:B------:R-:W-:Y:S01]  /*3980*/  PRMT R175, R40, 0x7610, R175 ;  /* 0x0000761028af7816 */ /* 0x000fe200000000af */
[----:B------:R-:W-:Y:S06]  /*3990*/  @!P2 BRA `(.L_x_2752) ;  /* 0x000000000004a947 */ /* 0x000fec0003800000 */
[----:B------:R-:W-:Y:S01]  /*39a0*/  BPT.TRAP 0x1 ;  /* 0x000000040000795c */ /* 0x000fe20000300000 */
.L_x_2752:
[----:B------:R-:W-:Y:S01]  /*39b0*/  IMAD R98, R17, 0x8, R16 ;  /* 0x0000000811627824 */ /* 0x000fe200078e0210 */
[----:B------:R-:W-:Y:S01]  /*39c0*/  SHF.L.U32 R99, R209, 0x1f, RZ ;  /* 0x0000001fd1637819 */ /* 0x000fe200000006ff */
[----:B------:R-:W-:Y:S03]  /*39d0*/  BSSY B1, `(.L_x_2753) ;  /* 0x0000003000017945 */ /* 0x000fe60003800000 */
[----:B------:R-:W0:Y:S02]  /*39e0*/  SYNCS.PHASECHK.TRANS64.TRYWAIT P5, [R98+URZ+0x36890], R99 ;  /* 0x03689063620075a7 */ /* 0x000e2400080a017f */
[----:B0-----:R-:W-:Y:S05]  /*39f0*/  @!P5 BRA `(.L_x_2754) ;  /* 0x000002b80024d947 */ /* 0x001fea0003800000 */
.L_x_3127:
[----:B------:R-:W-:Y:S05]  /*3a00*/  BSYNC B1 ;  /* 0x0000000000017941 */ /* 0x000fea0003800000 */
.L_x_2753:
        /* <DEDUP_REMOVED lines=9> */
[--C-:B------:R-:W-:Y:S02]  /*3aa0*/  SHF.R.U64 R122, R122, 0x10, R123.reuse ;  /* 0x000000107a7a7819 */ /* 0x100fe4000000127b */
[----:B------:R-:W-:Y:S02]  /*3ab0*/  SHF.R.U32.HI R128, RZ, 0x10, R123 ;  /* 0x00000010ff807819 */ /* 0x000fe4000001167b */
[----:B------:R-:W-:Y:S01]  /*3ac0*/  SHF.R.U64 R123, R126, 0x10, R127 ;  /* 0x000000107e7b7819 */ /* 0x000fe2000000127f */
[----:B--2---:R-:W-:Y:S01]  /*3ad0*/  IMAD.U32 R126, R41, 0x10000, RZ ;  /* 0x00010000297e7824 */ /* 0x004fe200078e00ff */
[C---:B------:R-:W-:Y:S02]  /*3ae0*/  PRMT R122, R130.reuse, 0x5432, R122 ;  /* 0x00005432827a7816 */ /* 0x040fe4000000007a */
[----:B------:R-:W-:Y:S02]  /*3af0*/  PRMT R123, R130, 0x5410, R123 ;  /* 0x00005410827b7816 */ /* 0x000fe4000000007b */
[----:B------:R-:W-:-:S02]  /*3b00*/  SHF.R.U32.HI R129, RZ, 0x10, R127 ;  /* 0x00000010ff817819 */ /* 0x000fc4000001167f */
[----:B------:R-:W-:Y:S02]  /*3b10*/  LOP3.LUT R130, R41, 0xffff0000, RZ, 0xc0, !PT ;  /* 0xffff000029827812 */ /* 0x000fe400078ec0ff */
[----:B------:R-:W-:Y:S02]  /*3b20*/  LOP3.LUT R127, R123, 0xffff0000, RZ, 0xc0, !PT ;  /* 0xffff00007b7f7812 */ /* 0x000fe400078ec0ff */
[C---:B------:R-:W-:Y:S01]  /*3b30*/  LOP3.LUT R131, R122.reuse, 0xffff0000, RZ, 0xc0, !PT ;  /* 0xffff00007a837812 */ /* 0x040fe200078ec0ff */
[----:B------:R-:W-:Y:S02]  /*3b40*/  IMAD.U32 R122, R122, 0x10000, RZ ;  /* 0x000100007a7a7824 */ /* 0x000fe400078e00ff */
[C---:B------:R-:W-:Y:S02]  /*3b50*/  FMUL.FTZ R41, R130.reuse, R127 ;  /* 0x0000007f82297220 */ /* 0x040fe40000410000 */
[-C--:B------:R-:W-:Y:S02]  /*3b60*/  FMUL.FTZ R130, R130, R131.reuse ;  /* 0x0000008382827220 */ /* 0x080fe40000410000 */
[----:B------:R-:W-:-:S02]  /*3b70*/  FFMA.FTZ R41, R126, R131, -R41 ;  /* 0x000000837e297223 */ /* 0x000fc40000010829 */
[----:B------:R-:W-:Y:S01]  /*3b80*/  FFMA.FTZ R126, R126, R127, R130 ;  /* 0x0000007f7e7e7223 */ /* 0x000fe20000010082 */
[----:B------:R-:W-:Y:S02]  /*3b90*/  PRMT R127, R89, 0x5432, R128 ;  /* 0x00005432597f7816 */ /* 0x000fe40000000080 */
[----:B------:R-:W-:Y:S02]  /*3ba0*/  PRMT R128, R145, 0x5410, R129 ;  /* 0x0000541091807816 */ /* 0x000fe40000000081 */
[----:B------:R-:W-:Y:S01]  /*3bb0*/  LOP3.LUT R130, R42, 0xffff0000, RZ, 0xc0, !PT ;  /* 0xffff00002a827812 */ /* 0x000fe200078ec0ff */
[C---:B------:R-:W-:Y:S01]  /*3bc0*/  IMAD.U32 R131, R127.reuse, 0x10000, RZ ;  /* 0x000100007f837824 */ /* 0x040fe200078e00ff */
[----:B------:R-:W-:Y:S01]  /*3bd0*/  LOP3.LUT R127, R127, 0xffff0000, RZ, 0xc0, !PT ;  /* 0xffff00007f7f7812 */ /* 0x000fe200078ec0ff */
[----:B------:R-:W-:Y:S01]  /*3be0*/  IMAD.U32 R129, R128, 0x10000, RZ ;  /* 0x0001000080817824 */ /* 0x000fe200078e00ff */
[----:B------:R-:W-:Y:S01]  /*3bf0*/  F2FP.BF16.F32.PACK_AB R41, R126, R41 ;  /* 0x000000297e29723e */ /* 0x000fe200000010ff */
[----:B------:R-:W-:-:S02]  /*3c00*/  IMAD.U32 R42, R42, 0x10000, RZ ;  /* 0x000100002a2a7824 */ /* 0x000fc400078e00ff */
[C---:B------:R-:W-:Y:S01]  /*3c10*/  FMUL.FTZ R145, R130.reuse, R129 ;  /* 0x0000008182917220 */ /* 0x040fe20000410000 */
[----:B------:R-:W-:-:S03]  /*3c20*/  FMUL.FTZ R130, R130, R131 ;  /* 0x0000008382827220 */ /* 0x000fc60000410000 */
[C---:B------:R-:W-:Y:S01]  /*3c30*/  FFMA.FTZ R145, R42.reuse, R131, -R145 ;  /* 0x000000832a917223 */ /* 0x040fe20000010891 */
[----:B------:R-:W-:Y:S01]  /*3c40*/  FFMA.FTZ R130, R42, R129, R130 ;  /* 0x000000812a827223 */ /* 0x000fe20000010082 */
[----:B------:R-:W-:Y:S01]  /*3c50*/  LOP3.LUT R129, R128, 0xffff0000, RZ, 0xc0, !PT ;  /* 0xffff000080817812 */ /* 0x000fe200078ec0ff */
[C---:B------:R-:W-:Y:S01]  /*3c60*/  IMAD.U32 R128, R43.reuse, 0x10000, RZ ;  /* 0x000100002b807824 */ /* 0x040fe200078e00ff */
[----:B------:R-:W-:-:S05]  /*3c70*/  LOP3.LUT R42, R43, 0xffff0000, RZ, 0xc0, !PT ;  /* 0xffff00002b2a7812 */ /* 0x000fca00078ec0ff */
[C---:B------:R-:W-:Y:S01]  /*3c80*/  FMUL.FTZ R43, R42.reuse, R129 ;  /* 0x000000812a2b7220 */ /* 0x040fe20000410000 */
[----:B------:R-:W-:-:S03]  /*3c90*/  FMUL.FTZ R42, R42, R127 ;  /* 0x0000007f2a2a7220 */ /* 0x000fc60000410000 */
[C---:B------:R-:W-:Y:S01]  /*3ca0*/  FFMA.FTZ R43, R128.reuse, R127, -R43 ;  /* 0x0000007f802b7223 */ /* 0x040fe2000001082b */
[----:B------:R-:W-:Y:S01]  /*3cb0*/  FFMA.FTZ R42, R128, R129, R42 ;  /* 0x00000081802a7223 */ /* 0x000fe2000001002a */
[----:B------:R-:W-:Y:S01]  /*3cc0*/  IMAD.U32 R128, R123, 0x10000, RZ ;  /* 0x000100007b807824 */ /* 0x000fe200078e00ff */
[C---:B------:R-:W-:Y:S01]  /*3cd0*/  LOP3.LUT R123, R40.reuse, 0xffff0000, RZ, 0xc0, !PT ;  /* 0xffff0000287b7812 */ /* 0x040fe200078ec0ff */
[----:B------:R-:W-:Y:S02]  /*3ce0*/  IMAD.U32 R127, R40, 0x10000, RZ ;  /* 0x00010000287f7824 */ /* 0x000fe400078e00ff */
[----:B------:R-:W-:Y:S02]  /*3cf0*/  F2FP.BF16.F32.PACK_AB R43, R42, R43 ;  /* 0x0000002b2a2b723e */ /* 0x000fe400000010ff */
[C---:B------:R-:W-:Y:S01]  /*3d00*/  FMUL.FTZ R40, R123.reuse, R128 ;  /* 0x000000807b287220 */ /* 0x040fe20000410000 */
[----:B------:R-:W-:Y:S01]  /*3d10*/  FMUL.FTZ R123, R123, R122 ;  /* 0x0000007a7b7b7220 */ /* 0x000fe20000410000 */
[----:B------:R-:W-:-:S02]  /*3d20*/  F2FP.BF16.F32.PACK_AB R42, R130, R145 ;  /* 0x00000091822a723e */ /* 0x000fc400000010ff */
[C---:B------:R-:W-:Y:S01]  /*3d30*/  FFMA.FTZ R40, R127.reuse, R122, -R40 ;  /* 0x0000007a7f287223 */ /* 0x040fe20000010828 */
[----:B------:R-:W-:-:S05]  /*3d40*/  FFMA.FTZ R123, R127, R128, R123 ;  /* 0x000000807f7b7223 */ /* 0x000fca000001007b */
[----:B------:R-:W-:-:S07]  /*3d50*/  F2FP.BF16.F32.PACK_AB R40, R123, R40 ;  /* 0x000000287b28723e */ /* 0x000fce00000010ff */
.L_x_2760:
[----:B------:R-:W-:Y:S05]  /*3d60*/  BSYNC B3 ;  /* 0x0000000000037941 */ /* 0x000fea0003800000 */
.L_x_2759:
[----:B--2---:R1:W-:Y:S02]  /*3d70*/  STG.E.128 desc[UR60][R46.64], R40 ;  /* 0x000000282e007986 */ /* 0x0043e4000c101d3c */
.L_x_2758:
[----:B------:R-:W-:Y:S05]  /*3d80*/  BSYNC B2 ;  /* 0x0000000000027941 */ /* 0x000fea0003800000 */
.L_x_2757:
[----:B------:R-:W-:Y:S01]  /*3d90*/  ISETP.NE.AND P3, PT, R33, RZ, PT ;  /* 0x000000ff2100720c */ /* 0x000fe20003f65270 */
[----:B------:R-:W-:-:S12]  /*3da0*/  BSSY B2, `(.L_x_2761) ;  /* 0x0000036000027945 */ /* 0x000fd80003800000 */
[----:B------:R-:W-:Y:S05]  /*3db0*/  @!P3 BRA `(.L_x_2762) ;  /* 0x0000000000d0b947 */ /* 0x000fea0003800000 */
[----:B-1----:R1:W2:Y:S01]  /*3dc0*/  LDS.128 R40, [R96+0x21000] ;  /* 0x0210000060287984 */ /* 0x0022a20000000c00 */
[----:B------:R-:W-:Y:S01]  /*3dd0*/  ISETP.GE.AND P3, PT, R215, R119, PT ;  /* 0x00000077d700720c */ /* 0x000fe20003f66270 */
[----:B------:R-:W-:-:S12]  /*3de0*/  BSSY B3, `(.L_x_2763) ;  /* 0x0000030000037945 */ /* 0x000fd80003800000 */
[----:B-1----:R-:W-:Y:S05]  /*3df0*/  @P3 BRA `(.L_x_2764) ;  /* 0x0000000000b83947 */ /* 0x002fea0003800000 */
[----:B------:R-:W-:Y:S02]  /*3e00*/  SHF.R.U64 R123, R92, 0x10, R93 ;  /* 0x000000105c7b7819 */ /* 0x000fe4000000125d */
[----:B------:R-:W-:Y:S02]  /*3e10*/  SHF.R.U64 R92, R94, 0x10, R95 ;  /* 0x000000105e5c7819 */ /* 0x000fe4000000125f */
[----:B------:R-:W-:Y:S02]  /*3e20*/  PRMT R94, R162, 0x5410, R123 ;  /* 0x00005410a25e7816 */ /* 0x000fe4000000007b */
[----:B------:R-:W-:Y:S02]  /*3e30*/  PRMT R92, R146, 0x5432, R92 ;  /* 0x00005432925c7816 */ /* 0x000fe4000000005c */
[C---:B--2---:R-:W-:Y:S02]  /*3e40*/  LOP3.LUT R122, R41.reuse, 0xffff0000, RZ, 0xc0, !PT ;  /* 0xffff0000297a7812 */ /* 0x044fe400078ec0ff */
[C---:B------:R-:W-:Y:S01]  /*3e50*/  LOP3.LUT R123, R92.reuse, 0xffff0000, RZ, 0xc0, !PT ;  /* 0xffff00005c7b7812 */ /* 0x040fe200078ec0ff */
[----:B------:R-:W-:Y:S01]  /*3e60*/  IMAD.U32 R92, R92, 0x10000, RZ ;  /* 0x000100005c5c7824 */ /* 0x000fe200078e00ff */
[C---:B------:R-:W-:Y:S01]  /*3e70*/  LOP3.LUT R126, R94.reuse, 0xffff0000, RZ, 0xc0, !PT ;  /* 0xffff00005e7e7812 */ /* 0x040fe200078ec0ff */
[----:B------:R-:W-:Y:S01]  /*3e80*/  IMAD.U32 R94, R94, 0x10000, RZ ;  /* 0x000100005e5e7824 */ /* 0x000fe200078e00ff */
[----:B------:R-:W-:Y:S01]  /*3e90*/  SHF.R.U32.HI R127, RZ, 0x10, R95 ;  /* 0x00000010ff7f7819 */ /* 0x000fe2000001165f */
[CC--:B------:R-:W-:Y:S01]  /*3ea0*/  FMUL.FTZ R128, R122.reuse, R123.reuse ;  /* 0x0000007b7a807220 */ /* 0x0c0fe20000410000 */
[----:B------:R-:W-:Y:S01]  /*3eb0*/  SHF.R.U32.HI R93, RZ, 0x10, R93 ;  /* 0x00000010ff5d7819 */ /* 0x000fe2000001165d */
[-C--:B------:R-:W-:Y:S01]  /*3ec0*/  FMUL.FTZ R130, R122, R126.reuse ;  /* 0x0000007e7a827220 */ /* 0x080fe20000410000 */
[----:B------:R-:W-:Y:S01]  /*3ed0*/  IMAD.U32 R95, R41, 0x10000, RZ ;  /* 0x00010000295f7824 */ /* 0x000fe200078e00ff */
[----:B------:R-:W-:Y:S01]  /*3ee0*/  PRMT R122, R186, 0x5410, R127 ;  /* 0x00005410ba7a7816 */ /* 0x000fe2000000007f */
[----:B------:R-:W-:Y:S01]  /*3ef0*/  IMAD.U32 R127, R40, 0x10000, RZ ;  /* 0x00010000287f7824 */ /* 0x000fe200078e00ff */
[----:B------:R-:W-:Y:S01]  /*3f00*/  PRMT R93, R164, 0x5410, R93 ;  /* 0x00005410a45d7816 */ /* 0x000fe2000000005d */
[C---:B------:R-:W-:Y:S01]  /*3f10*/  FFMA.FTZ R126, R95.reuse, R126, -R128 ;  /* 0x0000007e5f7e7223 */ /* 0x040fe20000010880 */
[----:B------:R-:W-:Y:S01]  /*3f20*/  LOP3.LUT R41, R42, 0xffff0000, RZ, 0xc0, !PT ;  /* 0xffff00002a297812 */ /* 0x000fe200078ec0ff */
[----:B------:R-:W-:Y:S01]  /*3f30*/  FFMA.FTZ R95, R95, R123, R130 ;  /* 0x0000007b5f5f7223 */ /* 0x000fe20000010082 */
[C---:B------:R-:W-:Y:S01]  /*3f40*/  IMAD.U32 R128, R122.reuse, 0x10000, RZ ;  /* 0x000100007a807824 */ /* 0x040fe200078e00ff */
[----:B------:R-:W-:Y:S01]  /*3f50*/  LOP3.LUT R122, R122, 0xffff0000, RZ, 0xc0, !PT ;  /* 0xffff00007a7a7812 */ /* 0x000fe200078ec0ff */
[C---:B------:R-:W-:Y:S01]  /*3f60*/  IMAD.U32 R130, R93.reuse, 0x10000, RZ ;  /* 0x000100005d827824 */ /* 0x040fe200078e00ff */
[----:B------:R-:W-:Y:S01]  /*3f70*/  LOP3.LUT R93, R93, 0xffff0000, RZ, 0xc0, !PT ;  /* 0xffff00005d5d7812 */ /* 0x000fe200078ec0ff */
[----:B------:R-:W-:-:S02]  /*3f80*/  IMAD.U32 R123, R42, 0x10000, RZ ;  /* 0x000100002a7b7824 */ /* 0x000fc400078e00ff */
[----:B------:R-:W-:Y:S01]  /*3f90*/  FMUL.FTZ R162, R41, R128 ;  /* 0x0000008029a27220 */ /* 0x000fe20000410000 */
[----:B------:R-:W-:Y:S01]  /*3fa0*/  LOP3.LUT R42, R43, 0xffff0000, RZ, 0xc0, !PT ;  /* 0xffff00002b2a7812 */ /* 0x000fe200078ec0ff */
[-C--:B------:R-:W-:Y:S01]  /*3fb0*/  FMUL.FTZ R164, R41, R130.reuse ;  /* 0x0000008229a47220 */ /* 0x080fe20000410000 */
[----:B------:R-:W-:Y:S01]  /*3fc0*/  LOP3.LUT R40, R40, 0xffff0000, RZ, 0xc0, !PT ;  /* 0xffff000028287812 */ /* 0x000fe200078ec0ff */
[----:B------:R-:W-:Y:S01]  /*3fd0*/  FFMA.FTZ R162, R123, R130, -R162 ;  /* 0x000000827ba27223 */ /* 0x000fe200000108a2 */
[----:B------:R-:W-:Y:S02]  /*3fe0*/  IMAD.U32 R43, R43, 0x10000, RZ ;  /* 0x000100002b2b7824 */ /* 0x000fe400078e00ff */
[----:B------:R-:W-:Y:S01]  /*3ff0*/  FFMA.FTZ R123, R123, R128, R164 ;  /* 0x000000807b7b7223 */ /* 0x000fe200000100a4 */
        /* <DEDUP_REMOVED lines=14> */
.L_x_2764:
[----:B------:R-:W-:Y:S05]  /*40e0*/  BSYNC B3 ;  /* 0x0000000000037941 */ /* 0x000fea0003800000 */
.L_x_2763:
[----:B--2---:R2:W-:Y:S02]  /*40f0*/  STG.E.128 desc[UR60][R46.64+0x40], R40 ;  /* 0x000040282e007986 */ /* 0x0045e4000c101d3c */
.L_x_2762:
[----:B------:R-:W-:Y:S05]  /*4100*/  BSYNC B2 ;  /* 0x0000000000027941 */ /* 0x000fea0003800000 */
.L_x_2761:
[----:B------:R-:W-:Y:S01]  /*4110*/  ISETP.NE.AND P3, PT, R34, RZ, PT ;  /* 0x000000ff2200720c */ /* 0x000fe20003f65270 */
[----:B------:R-:W-:-:S12]  /*4120*/  BSSY B2, `(.L_x_2765) ;  /* 0x0000035000027945 */ /* 0x000fd80003800000 */
[----:B------:R-:W-:Y:S05]  /*4130*/  @!P3 BRA `(.L_x_2766) ;  /* 0x0000000000ccb947 */ /* 0x000fea0003800000 */
[----:B-12---:R1:W2:Y:S01]  /*4140*/  LDS.128 R40, [R39+0x24800] ;  /* 0x0248000027287984 */ /* 0x0062a20000000c00 */
[----:B------:R-:W-:Y:S01]  /*4150*/  ISETP.GE.AND P3, PT, R213, R119, PT ;  /* 0x00000077d500720c */ /* 0x000fe20003f66270 */
[----:B------:R-:W-:-:S12]  /*4160*/  BSSY B3, `(.L_x_2767) ;  /* 0x000002f000037945 */ /* 0x000fd80003800000 */
[----:B-1----:R-:W-:Y:S05]  /*4170*/  @P3 BRA `(.L_x_2768) ;  /* 0x0000000000b43947 */ /* 0x002fea0003800000 */
[----:B------:R-:W-:Y:S01]  /*4180*/  SHF.R.U64 R92, R86, 0x10, R87 ;  /* 0x00000010565c7819 */ /* 0x000fe20000001257 */
[----:B--2---:R-:W-:Y:S01]  /*4190*/  IMAD.U32 R94, R43, 0x10000, RZ ;  /* 0x000100002b5e7824 */ /* 0x004fe200078e00ff */
[----:B------:R-:W-:Y:S02]  /*41a0*/  SHF.R.U64 R93, R84, 0x10, R85 ;  /* 0x00000010545d7819 */ /* 0x000fe40000001255 */
[----:B------:R-:W-:Y:S02]  /*41b0*/  SHF.R.U32.HI R87, RZ, 0x10, R87 ;  /* 0x00000010ff577819 */ /* 0x000fe40000011657 */
[----:B------:R-:W-:Y:S02]  /*41c0*/  PRMT R92, R91, 0x5432, R92 ;  /* 0x000054325b5c7816 */ /* 0x000fe4000000005c */
[----:B------:R-:W-:Y:S01]  /*41d0*/  SHF.R.U32.HI R95, RZ, 0x10, R85 ;  /* 0x00000010ff5f7819 */ /* 0x000fe20000011655 */
[----:B------:R-:W-:Y:S01]  /*41e0*/  IMAD.U32 R85, R42, 0x10000, RZ ;  /* 0x000100002a557824 */ /* 0x000fe200078e00ff */
[----:B------:R-:W-:-:S02]  /*41f0*/  PRMT R93, R182, 0x5410, R93 ;  /* 0x00005410b65d7816 */ /* 0x000fc4000000005d */
[----:B------:R-:W-:Y:S02]  /*4200*/  PRMT R87, R185, 0x5410, R87 ;  /* 0x00005410b9577816 */ /* 0x000fe40000000057 */
[----:B------:R-:W-:Y:S02]  /*4210*/  LOP3.LUT R127, R41, 0xffff0000, RZ, 0xc0, !PT ;  /* 0xffff0000297f7812 */ /* 0x000fe400078ec0ff */
[C---:B------:R-:W-:Y:S01]  /*4220*/  LOP3.LUT R122, R92.reuse, 0xffff0000, RZ, 0xc0, !PT ;  /* 0xffff00005c7a7812 */ /* 0x040fe200078ec0ff */
        /* <DEDUP_REMOVED lines=8> */
[----:B------:R-:W-:-:S02]  /*42b0*/  IMAD.U32 R43, R41, 0x10000, RZ ;  /* 0x00010000292b7824 */ /* 0x000fc400078e00ff */
[-C--:B------:R-:W-:Y:S01]  /*42c0*/  FMUL.FTZ R127, R127, R126.reuse ;  /* 0x0000007e7f7f7220 */ /* 0x080fe20000410000 */
[----:B------:R-:W-:Y:S02]  /*42d0*/  IMAD.U32 R41, R40, 0x10000, RZ ;  /* 0x0001000028297824 */ /* 0x000fe400078e00ff */
[----:B------:R-:W-:Y:S01]  /*42e0*/  FMUL.FTZ R130, R42, R95 ;  /* 0x0000005f2a827220 */ /* 0x000fe20000410000 */
[----:B------:R-:W-:Y:S01]  /*42f0*/  LOP3.LUT R40, R40, 0xffff0000, RZ, 0xc0, !PT ;  /* 0xffff000028287812 */ /* 0x000fe200078ec0ff */
[C---:B------:R-:W-:Y:S01]  /*4300*/  FFMA.FTZ R128, R43.reuse, R126, -R128 ;  /* 0x0000007e2b807223 */ /* 0x040fe20000010880 */
[----:B------:R-:W-:Y:S01]  /*4310*/  FFMA.FTZ R127, R43, R122, R127 ;  /* 0x0000007a2b7f7223 */ /* 0x000fe2000001007f */
[-C--:B------:R-:W-:Y:S01]  /*4320*/  FMUL.FTZ R42, R42, R123.reuse ;  /* 0x0000007b2a2a7220 */ /* 0x080fe20000410000 */
[----:B------:R-:W-:Y:S01]  /*4330*/  LOP3.LUT R87, R87, 0xffff0000, RZ, 0xc0, !PT ;  /* 0xffff000057577812 */ /* 0x000fe200078ec0ff */
[----:B------:R-:W-:Y:S01]  /*4340*/  IMAD.U32 R93, R93, 0x10000, RZ ;  /* 0x000100005d5d7824 */ /* 0x000fe200078e00ff */
[----:B------:R-:W-:Y:S01]  /*4350*/  LOP3.LUT R43, R86, 0xffff0000, RZ, 0xc0, !PT ;  /* 0xffff0000562b7812 */ /* 0x000fe200078ec0ff */
[C---:B------:R-:W-:Y:S01]  /*4360*/  FFMA.FTZ R130, R85.reuse, R123, -R130 ;  /* 0x0000007b55827223 */ /* 0x040fe20000010882 */
[----:B------:R-:W-:Y:S01]  /*4370*/  FFMA.FTZ R85, R85, R95, R42 ;  /* 0x0000005f55557223 */ /* 0x000fe2000001002a */
[----:B------:R-:W-:Y:S01]  /*4380*/  FMUL.FTZ R95, R84, R87 ;  /* 0x00000057545f7220 */ /* 0x000fe20000410000 */
[CC--:B------:R-:W-:Y:S01]  /*4390*/  FMUL.FTZ R42, R40.reuse, R92.reuse ;  /* 0x0000005c282a7220 */ /* 0x0c0fe20000410000 */
[----:B------:R-:W-:Y:S01]  /*43a0*/  FMUL.FTZ R123, R40, R93 ;  /* 0x0000005d287b7220 */ /* 0x000fe20000410000 */
        /* <DEDUP_REMOVED lines=9> */
[----:B------:R-:W-:-:S07]  /*4440*/  F2FP.BF16.F32.PACK_AB R43, R84, R95 ;  /* 0x0000005f542b723e */ /* 0x000fce00000010ff */
.L_x_2768:
[----:B------:R-:W-:Y:S05]  /*4450*/  BSYNC B3 ;  /* 0x0000000000037941 */ /* 0x000fea0003800000 */
.L_x_2767:
[----:B--2---:R3:W-:Y:S02]  /*4460*/  STG.E.128 desc[UR60][R46.64+0x80], R40 ;  /* 0x000080282e007986 */ /* 0x0047e4000c101d3c */
.L_x_2766:
[----:B------:R-:W-:Y:S05]  /*4470*/  BSYNC B2 ;  /* 0x0000000000027941 */ /* 0x000fea0003800000 */
.L_x_2765:
        /* <DEDUP_REMOVED lines=52> */
.L_x_2772:
[----:B------:R-:W-:Y:S05]  /*47c0*/  BSYNC B3 ;  /* 0x0000000000037941 */ /* 0x000fea0003800000 */
.L_x_2771:
[----:B--2---:R4:W-:Y:S02]  /*47d0*/  STG.E.128 desc[UR60][R46.64+0xc0], R40 ;  /* 0x0000c0282e007986 */ /* 0x0049e4000c101d3c */
.L_x_2770:
[----:B------:R-:W-:Y:S05]  /*47e0*/  BSYNC B2 ;  /* 0x0000000000027941 */ /* 0x000fea0003800000 */
.L_x_2769:
        /* <DEDUP_REMOVED lines=52> */
.L_x_2776:
[----:B------:R-:W-:Y:S05]  /*4b30*/  BSYNC B3 ;  /* 0x0000000000037941 */ /* 0x000fea0003800000 */
.L_x_2775:
[----:B--2---:R1:W-:Y:S02]  /*4b40*/  STG.E.128 desc[UR60][R46.64+0x100], R40 ;  /* 0x000100282e007986 */ /* 0x0043e4000c101d3c */
.L_x_2774:
[----:B------:R-:W-:Y:S05]  /*4b50*/  BSYNC B2 ;  /* 0x0000000000027941 */ /* 0x000fea0003800000 */
.L_x_2773:
[----:B------:R-:W-:-:S13]  /*4b60*/  ISETP.NE.AND P3, PT, R37, RZ, PT ;  /* 0x000000ff2500720c */ /* 0x000fda0003f65270 */
[----:B------:R-:W-:Y:S05]  /*4b70*/  @!P3 BRA `(.L_x_2756) ;  /* 0x0000000000ccb947 */ /* 0x000fea0003800000 */
[----:B-1234-:R1:W2:Y:S01]  /*4b80*/  LDS.128 R40, [R96+0x28000] ;  /* 0x0280000060287984 */ /* 0x01e2a20000000c00 */
[----:B------:R-:W-:Y:S01]  /*4b90*/  ISETP.GE.AND P3, PT, R216, R119, PT ;  /* 0x00000077d800720c */ /* 0x000fe20003f66270 */
[----:B------:R-:W-:-:S12]  /*4ba0*/  BSSY B2, `(.L_x_2777) ;  /* 0x000002f000027945 */ /* 0x000fd80003800000 */
[----:B-1----:R-:W-:Y:S05]  /*4bb0*/  @P3 BRA `(.L_x_2778) ;  /* 0x0000000000b43947 */ /* 0x002fea0003800000 */
[----:B------:R-:W-:Y:S02]  /*4bc0*/  SHF.R.U64 R74, R74, 0x10, R75 ;  /* 0x000000104a4a7819 */ /* 0x000fe4000000124b */
[----:B------:R-:W-:Y:S01]  /*4bd0*/  SHF.R.U64 R77, R72, 0x10, R73 ;  /* 0x00000010484d7819 */ /* 0x000fe20000001249 */
[----:B--2---:R-:W-:Y:S01]  /*4be0*/  IMAD.U32 R72, R42, 0x10000, RZ ;  /* 0x000100002a487824 */ /* 0x004fe200078e00ff */
[----:B------:R-:W-:Y:S02]  /*4bf0*/  SHF.R.U32.HI R75, RZ, 0x10, R75 ;  /* 0x00000010ff4b7819 */ /* 0x000fe4000001164b */
[----:B------:R-:W-:Y:S02]  /*4c00*/  SHF.R.U32.HI R76, RZ, 0x10, R73 ;  /* 0x00000010ff4c7819 */ /* 0x000fe40000011649 */
[----:B------:R-:W-:Y:S02]  /*4c10*/  PRMT R173, R173, 0x5410, R74 ;  /* 0x00005410adad7816 */ /* 0x000fe4000000004a */
[----:B------:R-:W-:Y:S01]  /*4c20*/  PRMT R172, R172, 0x5410, R77 ;  /* 0x00005410acac7816 */ /* 0x000fe2000000004d */
[----:B------:R-:W-:Y:S01]  /*4c30*/  IMAD.U32 R77, R41, 0x10000, RZ ;  /* 0x00010000294d7824 */ /* 0x000fe200078e00ff */
[----:B------:R-:W-:-:S02]  /*4c40*/  PRMT R174, R174, 0x5410, R75 ;  /* 0x00005410aeae7816 */ /* 0x000fc4000000004b */
        /* <DEDUP_REMOVED lines=8> */
[----:B------:R-:W-:Y:S01]  /*4cd0*/  FMUL.FTZ R82, R75, R80 ;  /* 0x000000504b527220 */ /* 0x000fe20000410000 */
[----:B------:R-:W-:Y:S01]  /*4ce0*/  LOP3.LUT R42, R43, 0xffff0000, RZ, 0xc0, !PT ;  /* 0xffff00002b2a7812 */ /* 0x000fe200078ec0ff */
[C---:B------:R-:W-:Y:S01]  /*4cf0*/  FMUL.FTZ R81, R73.reuse, R74 ;  /* 0x0000004a49517220 */ /* 0x040fe20000410000 */
[----:B------:R-:W-:Y:S01]  /*4d00*/  FMUL.FTZ R73, R73, R76 ;  /* 0x0000004c49497220 */ /* 0x000fe20000410000 */
[-C--:B------:R-:W-:Y:S01]  /*4d10*/  FMUL.FTZ R79, R75, R78.reuse ;  /* 0x0000004e4b4f7220 */ /* 0x080fe20000410000 */
[----:B------:R-:W-:Y:S01]  /*4d20*/  LOP3.LUT R75, R40, 0xffff0000, RZ, 0xc0, !PT ;  /* 0xffff0000284b7812 */ /* 0x000fe200078ec0ff */
[----:B------:R-:W-:Y:S01]  /*4d30*/  FFMA.FTZ R40, R77, R78, -R82 ;  /* 0x0000004e4d287223 */ /* 0x000fe20000010852 */
[----:B------:R-:W-:Y:S01]  /*4d40*/  LOP3.LUT R174, R174, 0xffff0000, RZ, 0xc0, !PT ;  /* 0xffff0000aeae7812 */ /* 0x000fe200078ec0ff */
[----:B------:R-:W-:Y:S01]  /*4d50*/  IMAD.U32 R78, R173, 0x10000, RZ ;  /* 0x00010000ad4e7824 */ /* 0x000fe200078e00ff */
[----:B------:R-:W-:Y:S01]  /*4d60*/  LOP3.LUT R171, R171, 0xffff0000, RZ, 0xc0, !PT ;  /* 0xffff0000abab7812 */ /* 0x000fe200078ec0ff */
[----:B------:R-:W-:-:S02]  /*4d70*/  IMAD.U32 R172, R172, 0x10000, RZ ;  /* 0x00010000acac7824 */ /* 0x000fc400078e00ff */
[----:B------:R-:W-:Y:S01]  /*4d80*/  FFMA.FTZ R77, R77, R80, R79 ;  /* 0x000000504d4d7223 */ /* 0x000fe2000001004f */
[C---:B------:R-:W-:Y:S01]  /*4d90*/  FFMA.FTZ R76, R72.reuse, R76, -R81 ;  /* 0x0000004c484c7223 */ /* 0x040fe20000010851 */
[----:B------:R-:W-:Y:S01]  /*4da0*/  FFMA.FTZ R73, R72, R74, R73 ;  /* 0x0000004a48497223 */ /* 0x000fe20000010049 */
[C---:B------:R-:W-:Y:S01]  /*4db0*/  FMUL.FTZ R72, R42.reuse, R174 ;  /* 0x000000ae2a487220 */ /* 0x040fe20000410000 */
[-C--:B------:R-:W-:Y:S01]  /*4dc0*/  FMUL.FTZ R79, R42, R171.reuse ;  /* 0x000000ab2a4f7220 */ /* 0x080fe20000410000 */
[C---:B------:R-:W-:Y:S01]  /*4dd0*/  FMUL.FTZ R42, R75.reuse, R78 ;  /* 0x0000004e4b2a7220 */ /* 0x040fe20000410000 */
        /* <DEDUP_REMOVED lines=10> */
[----:B------:R-:W-:-:S07]  /*4e80*/  F2FP.BF16.F32.PACK_AB R43, R79, R72 ;  /* 0x000000484f2b723e */ /* 0x000fce00000010ff */
.L_x_2778:
[----:B------:R-:W-:Y:S05]  /*4e90*/  BSYNC B2 ;  /* 0x0000000000027941 */ /* 0x000fea0003800000 */
.L_x_2777:
[----:B--2---:R1:W-:Y:S02]  /*4ea0*/  STG.E.128 desc[UR60][R46.64+0x140], R40 ;  /* 0x000140282e007986 */ /* 0x0043e4000c101d3c */
.L_x_2756:
[----:B------:R-:W-:Y:S05]  /*4eb0*/  BSYNC B1 ;  /* 0x0000000000017941 */ /* 0x000fea0003800000 */
.L_x_2755:
        /* <DEDUP_REMOVED lines=23> */
[----:B------:R-:W-:Y:S01]  /*5030*/  IMAD.U32 R41, R40, 0x10000, RZ ;  /* 0x0001000028297824 */ /* 0x000fe200078e00ff */
[----:B------:R-:W-:Y:S01]  /*5040*/  LOP3.LUT R69, R42, 0xffff0000, RZ, 0xc0, !PT ;  /* 0xffff00002a457812 */ /* 0x000fe200078ec0ff */
[C---:B------:R-:W-:Y:S01]  /*5050*/  FMUL.FTZ R74, R68.reuse, R72 ;  /* 0x00000048444a7220 */ /* 0x040fe20000410000 */
[----:B------:R-:W-:Y:S01]  /*5060*/  LOP3.LUT R42, R43, 0xffff0000, RZ, 0xc0, !PT ;  /* 0xffff00002b2a7812 */ /* 0x000fe200078ec0ff */
[----:B------:R-:W-:Y:S01]  /*5070*/  FMUL.FTZ R75, R68, R70 ;  /* 0x00000046444b7220 */ /* 0x000fe20000410000 */
        /* <DEDUP_REMOVED lines=8> */
[----:B------:R-:W-:Y:S01]  /*5100*/  FFMA.FTZ R75, R47, R72, R75 ;  /* 0x000000482f4b7223 */ /* 0x000fe2000001004b */
[C---:B------:R-:W-:Y:S01]  /*5110*/  FMUL.FTZ R68, R42.reuse, R176 ;  /* 0x000000b02a447220 */ /* 0x040fe20000410000 */
[----:B------:R-:W-:Y:S01]  /*5120*/  FMUL.FTZ R47, R42, R168 ;  /* 0x000000a82a2f7220 */ /* 0x000fe20000410000 */
[----:B------:R-:W-:Y:S01]  /*5130*/  FFMA.FTZ R77, R46, R71, -R77 ;  /* 0x000000472e4d7223 */ /* 0x000fe2000001084d */
[----:B------:R-:W-:Y:S01]  /*5140*/  FMUL.FTZ R42, R40, R175 ;  /* 0x000000af282a7220 */ /* 0x000fe20000410000 */
[----:B------:R-:W-:Y:S01]  /*5150*/  FFMA.FTZ R46, R46, R73, R69 ;  /* 0x000000492e2e7223 */ /* 0x000fe20000010045 */
[-C--:B------:R-:W-:Y:S01]  /*5160*/  FMUL.FTZ R40, R40, R167.reuse ;  /* 0x000000a728287220 */ /* 0x080fe20000410000 */
[----:B------:R-:W-:Y:S02]  /*5170*/  IMAD.U32 R43, R43, 0x10000, RZ ;  /* 0x000100002b2b7824 */ /* 0x000fe400078e00ff */
[----:B------:R-:W-:Y:S01]  /*5180*/  FFMA.FTZ R42, R41, R167, -R42 ;  /* 0x000000a7292a7223 */ /* 0x000fe2000001082a */
[----:B------:R-:W-:Y:S01]  /*5190*/  F2FP.BF16.F32.PACK_AB R74, R75, R74 ;  /* 0x0000004a4b4a723e */ /* 0x000fe200000010ff */
        /* <DEDUP_REMOVED lines=8> */
.L_x_2783:
[----:B------:R-:W-:Y:S05]  /*5220*/  BSYNC B2 ;  /* 0x0000000000027941 */ /* 0x000fea0003800000 */
.L_x_2782:
[----:B--2---:R1:W-:Y:S02]  /*5230*/  STG.E.128 desc[UR60][R44.64], R40 ;  /* 0x000000282c007986 */ /* 0x0043e4000c101d3c */
.L_x_2781:
[----:B------:R-:W-:Y:S05]  /*5240*/  BSYNC B1 ;  /* 0x0000000000017941 */ /* 0x000fea0003800000 */
.L_x_2780:
        /* <DEDUP_REMOVED lines=28> */
[-C--:B------:R-:W-:Y:S01]  /*5410*/  FMUL.FTZ R71, R46, R66.reuse ;  /* 0x000000422e477220 */ /* 0x080fe20000410000 */
[----:B------:R-:W-:Y:S01]  /*5420*/  LOP3.LUT R40, R40, 0xffff0000, RZ, 0xc0, !PT ;  /* 0xffff000028287812 */ /* 0x000fe200078ec0ff */
[----:B------:R-:W-:Y:S01]  /*5430*/  FMUL.FTZ R46, R64, R69 ;  /* 0x00000045402e7220 */ /* 0x000fe20000410000 */
[----:B------:R-:W-:Y:S01]  /*5440*/  LOP3.LUT R170, R170, 0xffff0000, RZ, 0xc0, !PT ;  /* 0xffff0000aaaa7812 */ /* 0x000fe200078ec0ff */
[----:B------:R-:W-:Y:S01]  /*5450*/  IMAD.U32 R163, R163, 0x10000, RZ ;  /* 0x00010000a3a37824 */ /* 0x000fe200078e00ff */
[----:B------:R-:W-:Y:S01]  /*5460*/  LOP3.LUT R165, R165, 0xffff0000, RZ, 0xc0, !PT ;  /* 0xffff0000a5a57812 */ /* 0x000fe200078ec0ff */
[-C--:B------:R-:W-:Y:S01]  /*5470*/  FMUL.FTZ R64, R64, R67.reuse ;  /* 0x0000004340407220 */ /* 0x080fe20000410000 */
[C---:B------:R-:W-:Y:S01]  /*5480*/  FFMA.FTZ R70, R43.reuse, R66, -R70 ;  /* 0x000000422b467223 */ /* 0x040fe20000010846 */
[----:B------:R-:W-:Y:S01]  /*5490*/  FFMA.FTZ R71, R43, R68, R71 ;  /* 0x000000442b477223 */ /* 0x000fe20000010047 */
[----:B------:R-:W-:Y:S01]  /*54a0*/  FFMA.FTZ R67, R47, R67, -R46 ;  /* 0x000000432f437223 */ /* 0x000fe2000001082e */
[CC--:B------:R-:W-:Y:S01]  /*54b0*/  FMUL.FTZ R43, R65.reuse, R170.reuse ;  /* 0x000000aa412b7220 */ /* 0x0c0fe20000410000 */
[C---:B------:R-:W-:Y:S01]  /*54c0*/  FMUL.FTZ R46, R40.reuse, R169 ;  /* 0x000000a9282e7220 */ /* 0x040fe20000410000 */
[----:B------:R-:W-:Y:S01]  /*54d0*/  FMUL.FTZ R65, R65, R165 ;  /* 0x000000a541417220 */ /* 0x000fe20000410000 */
[----:B------:R-:W-:Y:S01]  /*54e0*/  FMUL.FTZ R40, R40, R163 ;  /* 0x000000a328287220 */ /* 0x000fe20000410000 */
[C---:B------:R-:W-:Y:S01]  /*54f0*/  FFMA.FTZ R43, R42.reuse, R165, -R43 ;  /* 0x000000a52a2b7223 */ /* 0x040fe2000001082b */
[C---:B------:R-:W-:Y:S01]  /*5500*/  FFMA.FTZ R46, R41.reuse, R163, -R46 ;  /* 0x000000a3292e7223 */ /* 0x040fe2000001082e */
[----:B------:R-:W-:Y:S01]  /*5510*/  FFMA.FTZ R42, R42, R170, R65 ;  /* 0x000000aa2a2a7223 */ /* 0x000fe20000010041 */
[----:B------:R-:W-:Y:S01]  /*5520*/  FFMA.FTZ R41, R41, R169, R40 ;  /* 0x000000a929297223 */ /* 0x000fe20000010028 */
[----:B------:R-:W-:Y:S01]  /*5530*/  FFMA.FTZ R64, R47, R69, R64 ;  /* 0x000000452f407223 */ /* 0x000fe20000010040 */
[----:B------:R-:W-:-:S02]  /*5540*/  F2FP.BF16.F32.PACK_AB R70, R71, R70 ;  /* 0x000000464746723e */ /* 0x000fc400000010ff */
[----:B------:R-:W-:Y:S02]  /*5550*/  F2FP.BF16.F32.PACK_AB R43, R42, R43 ;  /* 0x0000002b2a2b723e */ /* 0x000fe400000010ff */
[----:B------:R-:W-:Y:S01]  /*5560*/  F2FP.BF16.F32.PACK_AB R40, R41, R46 ;  /* 0x0000002e2928723e */ /* 0x000fe200000010ff */
[----:B------:R-:W-:Y:S01]  /*5570*/  IMAD.MOV.U32 R41, RZ, RZ, R70 ;  /* 0x000000ffff297224 */ /* 0x000fe200078e0046 */
[----:B------:R-:W-:-:S07]  /*5580*/  F2FP.BF16.F32.PACK_AB R42, R64, R67 ;  /* 0x00000043402a723e */ /* 0x000fce00000010ff */
.L_x_2787:
[----:B------:R-:W-:Y:S05]  /*5590*/  BSYNC B2 ;  /* 0x0000000000027941 */ /* 0x000fea0003800000 */
.L_x_2786:
[----:B--2---:R1:W-:Y:S02]  /*55a0*/  STG.E.128 desc[UR60][R44.64+0x40], R40 ;  /* 0x000040282c007986 */ /* 0x0043e4000c101d3c */
.L_x_2785:
[----:B------:R-:W-:Y:S05]  /*55b0*/  BSYNC B1 ;  /* 0x0000000000017941 */ /* 0x000fea0003800000 */
.L_x_2784:
        /* <DEDUP_REMOVED lines=53> */
.L_x_2791:
[----:B------:R-:W-:Y:S05]  /*5910*/  BSYNC B2 ;  /* 0x0000000000027941 */ /* 0x000fea0003800000 */
.L_x_2790:
[----:B--2---:R1:W-:Y:S02]  /*5920*/  STG.E.128 desc[UR60][R44.64+0x80], R40 ;  /* 0x000080282c007986 */ /* 0x0043e4000c101d3c */
.L_x_2789:
[----:B------:R-:W-:Y:S05]  /*5930*/  BSYNC B1 ;  /* 0x0000000000017941 */ /* 0x000fea0003800000 */
.L_x_2788:
        /* <DEDUP_REMOVED lines=53> */
.L_x_2795:
[----:B------:R-:W-:Y:S05]  /*5c90*/  BSYNC B2 ;  /* 0x0000000000027941 */ /* 0x000fea0003800000 */
.L_x_2794:
[----:B--2---:R1:W-:Y:S02]  /*5ca0*/  STG.E.128 desc[UR60][R44.64+0xc0], R40 ;  /* 0x0000c0282c007986 */ /* 0x0043e4000c101d3c */
.L_x_2793:
[----:B------:R-:W-:Y:S05]  /*5cb0*/  BSYNC B1 ;  /* 0x0000000000017941 */ /* 0x000fea0003800000 */
.L_x_2792:
        /* <DEDUP_REMOVED lines=53> */
.L_x_2799:
[----:B------:R-:W-:Y:S05]  /*6010*/  BSYNC B2 ;  /* 0x0000000000027941 */ /* 0x000fea0003800000 */
.L_x_2798:
[----:B--2---:R1:W-:Y:S02]  /*6020*/  STG.E.128 desc[UR60][R44.64+0x100], R40 ;  /* 0x000100282c007986 */ /* 0x0043e4000c101d3c */
.L_x_2797:
[----:B------:R-:W-:Y:S05]  /*6030*/  BSYNC B1 ;  /* 0x0000000000017941 */ /* 0x000fea0003800000 */
.L_x_2796:
[----:B------:R-:W-:-:S13]  /*6040*/  ISETP.NE.AND P3, PT, R37, RZ, PT ;  /* 0x000000ff2500720c */ /* 0x000fda0003f65270 */
        /* <DEDUP_REMOVED lines=51> */
.L_x_2801:
[----:B------:R-:W-:Y:S05]  /*6380*/  BSYNC B1 ;  /* 0x0000000000017941 */ /* 0x000fea0003800000 */
.L_x_2800:
[----:B--2---:R1:W-:Y:S01]  /*6390*/  STG.E.128 desc[UR60][R44.64+0x140], R40 ;  /* 0x000140282c007986 */ /* 0x0043e2000c101d3c */
[----:B------:R-:W-:Y:S05]  /*63a0*/  BRA `(.L_x_2779) ;  /* 0x0000004000587947 */ /* 0x000fea0003800000 */
.L_x_2747:
        /* <DEDUP_REMOVED lines=47> */
.L_x_2803:
[----:B------:R-:W-:Y:S05]  /*66a0*/  BSYNC B1 ;  /* 0x0000000000017941 */ /* 0x000fea0003800000 */
.L_x_2802:
        /* <DEDUP_REMOVED lines=48> */
.L_x_2805:
[----:B------:R-:W-:Y:S05]  /*69b0*/  BSYNC B1 ;  /* 0x0000000000017941 */ /* 0x000fea0003800000 */
.L_x_2804:
[----:B0-----:R-:W2:Y:S01]  /*69c0*/  LDL R88, [R1+0x44] ;  /* 0x0000440001587983 */ /* 0x001ea20000100800 */
[----:B------:R-:W-:Y:S01]  /*69d0*/  IMAD.MOV.U32 R89, RZ, RZ, R41 ;  /* 0x000000ffff597224 */ /* 0x000fe200078e0029 */
[----:B------:R-:W-:Y:S01]  /*69e0*/  PRMT R171, R93, 0x5410, R94 ;  /* 0x000054105dab7816 */ /* 0x000fe2000000005e */
[----:B------:R-:W-:Y:S02]  /*69f0*/  IMAD.MOV.U32 R90, RZ, RZ, R44 ;  /* 0x000000ffff5a7224 */ /* 0x000fe400078e002c */
[----:B------:R-:W-:-:S05]  /*6a00*/  IMAD.MOV.U32 R91, RZ, RZ, R45 ;  /* 0x000000ffff5b7224 */ /* 0x000fca00078e002d */
        /* <DEDUP_REMOVED lines=10> */
[----:B------:R-:W-:-:S05]  /*6ab0*/  IMAD.MOV.U32 R91, RZ, RZ, R62 ;  /* 0x000000ffff5b7224 */ /* 0x000fca00078e003e */
[----:B------:R-:W-:Y:S01]  /*6ac0*/  PRMT R180, R91, 0x7610, R180 ;  /* 0x000076105bb47816 */ /* 0x000fe200000000b4 */
[----:B-----5:R-:W-:Y:S01]  /*6ad0*/  IMAD.MOV.U32 R91, RZ, RZ, R66 ;  /* 0x000000ffff5b7224 */ /* 0x020fe200078e0042 */
        /* <DEDUP_REMOVED lines=15> */
[----:B------:R-:W-:Y:S01]  /*6bd0*/  IMAD.MOV.U32 R89, RZ, RZ, R55 ;  /* 0x000000ffff597224 */ /* 0x000fe200078e0037 */
[----:B------:R-:W-:Y:S01]  /*6be0*/  PRMT R181, R90, 0x7610, R181 ;  /* 0x000076105ab57816 */ /* 0x000fe200000000b5 */
        /* <DEDUP_REMOVED lines=38> */
[----:B------:R-:W-:-:S04]  /*6e50*/  PRMT R169, R91, 0x5410, R90 ;  /* 0x000054105ba97816 */ /* 0x000fc8000000005a */
[----:B------:R-:W-:Y:S01]  /*6e60*/  PRMT R160, R89, 0x5410, R88 ;  /* 0x0000541059a07816 */ /* 0x000fe20000000058 */
[----:B------:R-:W-:Y:S02]  /*6e70*/  IMAD.MOV.U32 R89, RZ, RZ, R84 ;  /* 0x000000ffff597224 */ /* 0x000fe400078e0054 */
[----:B------:R-:W-:-:S05]  /*6e80*/  IMAD.MOV.U32 R88, RZ, RZ, R85 ;  /* 0x000000ffff587224 */ /* 0x000fca00078e0055 */
[----:B------:R-:W-:Y:S01]  /*6e90*/  PRMT R170, R89, 0x5410, R88 ;  /* 0x0000541059aa7816 */ /* 0x000fe20000000058 */
[----:B------:R-:W-:Y:S06]  /*6ea0*/  @!P2 BRA `(.L_x_2806) ;  /* 0x000000000004a947 */ /* 0x000fec0003800000 */
[----:B------:R-:W-:Y:S01]  /*6eb0*/  BPT.TRAP 0x1 ;  /* 0x000000040000795c */ /* 0x000fe20000300000 */
.L_x_2806:
        /* <DEDUP_REMOVED lines=8> */
.L_x_3128:
[----:B------:R-:W-:Y:S05]  /*6f40*/  BSYNC B1 ;  /* 0x0000000000017941 */ /* 0x000fea0003800000 */
.L_x_2807:
        /* <DEDUP_REMOVED lines=33> */
[--C-:B------:R-:W-:Y:S02]  /*7160*/  SHF.R.U64 R49, R60, 0x10, R61.reuse ;  /* 0x000000103c317819 */ /* 0x100fe4000000123d */
[----:B------:R-:W-:Y:S02]  /*7170*/  SHF.R.U32.HI R60, RZ, 0x10, R61 ;  /* 0x00000010ff3c7819 */ /* 0x000fe4000001163d */
[--C-:B------:R-:W-:Y:S02]  /*7180*/  SHF.R.U64 R50, R50, 0x10, R51.reuse ;  /* 0x0000001032327819 */ /* 0x100fe40000001233 */
[----:B------:R-:W-:-:S02]  /*7190*/  SHF.R.U32.HI R163, RZ, 0x10, R51 ;  /* 0x00000010ffa37819 */ /* 0x000fc40000011633 */
[--C-:B------:R-:W-:Y:S02]  /*71a0*/  SHF.R.U64 R61, R62, 0x10, R63.reuse ;  /* 0x000000103e3d7819 */ /* 0x100fe4000000123f */
[----:B------:R-:W-:Y:S02]  /*71b0*/  SHF.R.U32.HI R51, RZ, 0x10, R63 ;  /* 0x00000010ff337819 */ /* 0x000fe4000001163f */
[----:B------:R-:W-:Y:S02]  /*71c0*/  PRMT R60, R167, 0x5432, R60 ;  /* 0x00005432a73c7816 */ /* 0x000fe4000000003c */
[C---:B------:R-:W-:Y:S02]  /*71d0*/  PRMT R63, R166.reuse, 0x5432, R48 ;  /* 0x00005432a63f7816 */ /* 0x040fe40000000030 */
[----:B------:R-:W-:Y:S01]  /*71e0*/  PRMT R165, R166, 0x5410, R165 ;  /* 0x00005410a6a57816 */ /* 0x000fe200000000a5 */
[----:B0-----:R-:W-:Y:S01]  /*71f0*/  IMAD.U32 R166, R93, 0x10000, RZ ;  /* 0x000100005da67824 */ /* 0x001fe200078e00ff */
[----:B------:R-:W-:Y:S01]  /*7200*/  PRMT R62, R164, 0x5432, R50 ;  /* 0x00005432a43e7816 */ /* 0x000fe20000000032 */
[----:B------:R-:W-:Y:S01]  /*7210*/  IMAD.U32 R50, R60, 0x10000, RZ ;  /* 0x000100003c327824 */ /* 0x000fe200078e00ff */
[----:B------:R-:W-:Y:S01]  /*7220*/  PRMT R48, R164, 0x5410, R163 ;  /* 0x00005410a4307816 */ /* 0x000fe200000000a3 */
[----:B------:R-:W-:Y:S01]  /*7230*/  IMAD.U32 R164, R63, 0x10000, RZ ;  /* 0x000100003fa47824 */ /* 0x000fe200078e00ff */
[----:B------:R-:W-:Y:S01]  /*7240*/  PRMT R49, R167, 0x5410, R49 ;  /* 0x00005410a7317816 */ /* 0x000fe20000000031 */
[----:B--2---:R-:W-:-:S02]  /*7250*/  IMAD.U32 R163, R89, 0x10000, RZ ;  /* 0x0001000059a37824 */ /* 0x004fc400078e00ff */
[C---:B------:R-:W-:Y:S01]  /*7260*/  FMUL.FTZ R167, R166.reuse, R50 ;  /* 0x00000032a6a77220 */ /* 0x040fe20000410000 */
[-C--:B------:R-:W-:Y:S01]  /*7270*/  FMUL.FTZ R166, R166, R164.reuse ;  /* 0x000000a4a6a67220 */ /* 0x080fe20000410000 */
[----:B------:R-:W-:Y:S02]  /*7280*/  LOP3.LUT R93, R93, 0xffff0000, RZ, 0xc0, !PT ;  /* 0xffff00005d5d7812 */ /* 0x000fe400078ec0ff */
[C---:B------:R-:W-:Y:S01]  /*7290*/  FFMA.FTZ R164, R163.reuse, R164, -R167 ;  /* 0x000000a4a3a47223 */ /* 0x040fe200000108a7 */
[----:B------:R-:W-:Y:S01]  /*72a0*/  FFMA.FTZ R163, R163, R50, R166 ;  /* 0x00000032a3a37223 */ /* 0x000fe200000100a6 */
[----:B------:R-:W-:Y:S01]  /*72b0*/  LOP3.LUT R166, R63, 0xffff0000, RZ, 0xc0, !PT ;  /* 0xffff00003fa67812 */ /* 0x000fe200078ec0ff */
[----:B------:R-:W-:Y:S01]  /*72c0*/  IMAD.U32 R167, R95, 0x10000, RZ ;  /* 0x000100005fa77824 */ /* 0x000fe200078e00ff */
[----:B------:R-:W-:Y:S02]  /*72d0*/  LOP3.LUT R63, R60, 0xffff0000, RZ, 0xc0, !PT ;  /* 0xffff00003c3f7812 */ /* 0x000fe400078ec0ff */
[----:B------:R-:W-:Y:S01]  /*72e0*/  LOP3.LUT R50, R89, 0xffff0000, RZ, 0xc0, !PT ;  /* 0xffff000059327812 */ /* 0x000fe200078ec0ff */
[----:B------:R-:W-:Y:S01]  /*72f0*/  FMUL.FTZ R89, R93, R166 ;  /* 0x000000a65d597220 */ /* 0x000fe20000410000 */
[----:B------:R-:W-:Y:S01]  /*7300*/  PRMT R51, R181, 0x5410, R51 ;  /* 0x00005410b5337816 */ /* 0x000fe20000000033 */
[----:B------:R-:W-:Y:S01]  /*7310*/  FMUL.FTZ R60, R93, R63 ;  /* 0x0000003f5d3c7220 */ /* 0x000fe20000410000 */
[----:B------:R-:W-:Y:S01]  /*7320*/  IMAD.U32 R93, R91, 0x10000, RZ ;  /* 0x000100005b5d7824 */ /* 0x000fe200078e00ff */
[----:B------:R-:W-:-:S02]  /*7330*/  LOP3.LUT R95, R95, 0xffff0000, RZ, 0xc0, !PT ;  /* 0xffff00005f5f7812 */ /* 0x000fc400078ec0ff */
[C---:B------:R-:W-:Y:S01]  /*7340*/  FFMA.FTZ R60, R50.reuse, R166, -R60 ;  /* 0x000000a6323c7223 */ /* 0x040fe2000001083c */
[----:B------:R-:W-:Y:S02]  /*7350*/  IMAD.U32 R166, R51, 0x10000, RZ ;  /* 0x0001000033a67824 */ /* 0x000fe400078e00ff */
[----:B------:R-:W-:Y:S01]  /*7360*/  FFMA.FTZ R50, R50, R63, R89 ;  /* 0x0000003f32327223 */ /* 0x000fe20000010059 */
[C---:B------:R-:W-:Y:S01]  /*7370*/  IMAD.U32 R63, R48.reuse, 0x10000, RZ ;  /* 0x00010000303f7824 */ /* 0x040fe200078e00ff */
[----:B------:R-:W-:Y:S01]  /*7380*/  LOP3.LUT R48, R48, 0xffff0000, RZ, 0xc0, !PT ;  /* 0xffff000030307812 */ /* 0x000fe200078ec0ff */
[----:B------:R-:W-:Y:S01]  /*7390*/  FMUL.FTZ R89, R167, R166 ;  /* 0x000000a6a7597220 */ /* 0x000fe20000410000 */
[----:B------:R-:W-:Y:S02]  /*73a0*/  LOP3.LUT R91, R91, 0xffff0000, RZ, 0xc0, !PT ;  /* 0xffff00005b5b7812 */ /* 0x000fe400078ec0ff */
[----:B------:R-:W-:Y:S01]  /*73b0*/  PRMT R61, R180, 0x5410, R61 ;  /* 0x00005410b43d7816 */ /* 0x000fe2000000003d */
[-C--:B------:R-:W-:Y:S01]  /*73c0*/  FFMA.FTZ R89, R93, R63.reuse, -R89 ;  /* 0x0000003f5d597223 */ /* 0x080fe20000010859 */
[----:B------:R-:W-:Y:S01]  /*73d0*/  FMUL.FTZ R63, R167, R63 ;  /* 0x0000003fa73f7220 */ /* 0x000fe20000410000 */
[----:B------:R-:W-:-:S02]  /*73e0*/  F2FP.BF16.F32.PACK_AB R60, R60, R164 ;  /* 0x000000a43c3c723e */ /* 0x000fc400000010ff */
[----:B------:R-:W-:Y:S01]  /*73f0*/  F2FP.BF16.F32.PACK_AB R50, R50, R163 ;  /* 0x000000a33232723e */ /* 0x000fe200000010ff */
[----:B------:R-:W-:Y:S01]  /*7400*/  FFMA.FTZ R63, R93, R166, R63 ;  /* 0x000000a65d3f7223 */ /* 0x000fe2000001003f */
[----:B------:R-:W-:Y:S01]  /*7410*/  LOP3.LUT R93, R51, 0xffff0000, RZ, 0xc0, !PT ;  /* 0xffff0000335d7812 */ /* 0x000fe200078ec0ff */
[----:B------:R-:W-:-:S04]  /*7420*/  IMAD.U32 R166, R165, 0x10000, RZ ;  /* 0x00010000a5a67824 */ /* 0x000fc800078e00ff */
[----:B------:R-:W-:-:S04]  /*7430*/  FMUL.FTZ R51, R95, R93 ;  /* 0x0000005d5f337220 */ /* 0x000fc80000410000 */
[-C--:B------:R-:W-:Y:S01]  /*7440*/  FFMA.FTZ R51, R91, R48.reuse, -R51 ;  /* 0x000000305b337223 */ /* 0x080fe20000010833 */
[----:B------:R-:W-:Y:S01]  /*7450*/  FMUL.FTZ R48, R95, R48 ;  /* 0x000000305f307220 */ /* 0x000fe20000410000 */
[C---:B------:R-:W-:Y:S01]  /*7460*/  IMAD.U32 R95, R92.reuse, 0x10000, RZ ;  /* 0x000100005c5f7824 */ /* 0x040fe200078e00ff */
[----:B------:R-:W-:Y:S02]  /*7470*/  LOP3.LUT R92, R92, 0xffff0000, RZ, 0xc0, !PT ;  /* 0xffff00005c5c7812 */ /* 0x000fe400078ec0ff */
[----:B------:R-:W-:Y:S01]  /*7480*/  FFMA.FTZ R48, R91, R93, R48 ;  /* 0x0000005d5b307223 */ /* 0x000fe20000010030 */
[----:B------:R-:W-:Y:S01]  /*7490*/  IMAD.U32 R93, R49, 0x10000, RZ ;  /* 0x00010000315d7824 */ /* 0x000fe200078e00ff */
[----:B------:R-:W-:Y:S01]  /*74a0*/  F2FP.BF16.F32.PACK_AB R51, R51, R89 ;  /* 0x000000593333723e */ /* 0x000fe200000010ff */
[C---:B------:R-:W-:Y:S01]  /*74b0*/  IMAD.U32 R91, R88.reuse, 0x10000, RZ ;  /* 0x00010000585b7824 */ /* 0x040fe200078e00ff */
[----:B------:R-:W-:Y:S01]  /*74c0*/  LOP3.LUT R88, R88, 0xffff0000, RZ, 0xc0, !PT ;  /* 0xffff000058587812 */ /* 0x000fe200078ec0ff */
[C---:B------:R-:W-:Y:S01]  /*74d0*/  FMUL.FTZ R167, R95.reuse, R93 ;  /* 0x0000005d5fa77220 */ /* 0x040fe20000410000 */
[----:B------:R-:W-:Y:S01]  /*74e0*/  FMUL.FTZ R95, R95, R166 ;  /* 0x000000a65f5f7220 */ /* 0x000fe20000410000 */
[----:B------:R-:W-:Y:S01]  /*74f0*/  F2FP.BF16.F32.PACK_AB R48, R48, R63 ;  /* 0x0000003f3030723e */ /* 0x000fe200000010ff */
[----:B------:R-:W-:-:S02]  /*7500*/  IMAD.MOV.U32 R89, RZ, RZ, R60 ;  /* 0x000000ffff597224 */ /* 0x000fc400078e003c */
[C---:B------:R-:W-:Y:S01]  /*7510*/  FFMA.FTZ R167, R91.reuse, R166, -R167 ;  /* 0x000000a65ba77223 */ /* 0x040fe200000108a7 */
[----:B------:R-:W-:Y:S01]  /*7520*/  FFMA.FTZ R95, R91, R93, R95 ;  /* 0x0000005d5b5f7223 */ /* 0x000fe2000001005f */
[----:B------:R-:W-:Y:S02]  /*7530*/  LOP3.LUT R91, R49, 0xffff0000, RZ, 0xc0, !PT ;  /* 0xffff0000315b7812 */ /* 0x000fe400078ec0ff */
[----:B------:R-:W-:Y:S01]  /*7540*/  LOP3.LUT R49, R165, 0xffff0000, RZ, 0xc0, !PT ;  /* 0xffff0000a5317812 */ /* 0x000fe200078ec0ff */
[C---:B------:R-:W-:Y:S01]  /*7550*/  IMAD.U32 R165, R62.reuse, 0x10000, RZ ;  /* 0x000100003ea57824 */ /* 0x040fe200078e00ff */
[----:B------:R-:W-:Y:S01]  /*7560*/  LOP3.LUT R62, R62, 0xffff0000, RZ, 0xc0, !PT ;  /* 0xffff00003e3e7812 */ /* 0x000fe200078ec0ff */
[C---:B------:R-:W-:Y:S02]  /*7570*/  FMUL.FTZ R93, R92.reuse, R91 ;  /* 0x0000005b5c5d7220 */ /* 0x040fe40000410000 */
[-C--:B------:R-:W-:Y:S02]  /*7580*/  FMUL.FTZ R92, R92, R49.reuse ;  /* 0x000000315c5c7220 */ /* 0x080fe40000410000 */
[----:B------:R-:W-:Y:S01]  /*7590*/  FFMA.FTZ R49, R88, R49, -R93 ;  /* 0x0000003158317223 */ /* 0x000fe2000001085d */
[----:B------:R-:W-:-:S02]  /*75a0*/  IMAD.U32 R93, R94, 0x10000, RZ ;  /* 0x000100005e5d7824 */ /* 0x000fc400078e00ff */
[----:B------:R-:W-:Y:S01]  /*75b0*/  FFMA.FTZ R88, R88, R91, R92 ;  /* 0x0000005b58587223 */ /* 0x000fe2000001005c */
[C---:B------:R-:W-:Y:S01]  /*75c0*/  IMAD.U32 R92, R61.reuse, 0x10000, RZ ;  /* 0x000100003d5c7824 */ /* 0x040fe200078e00ff */
[----:B------:R-:W-:Y:S01]  /*75d0*/  LOP3.LUT R94, R94, 0xffff0000, RZ, 0xc0, !PT ;  /* 0xffff00005e5e7812 */ /* 0x000fe200078ec0ff */
[C---:B------:R-:W-:Y:S01]  /*75e0*/  IMAD.U32 R91, R90.reuse, 0x10000, RZ ;  /* 0x000100005a5b7824 */ /* 0x040fe200078e00ff */
[----:B------:R-:W-:Y:S01]  /*75f0*/  LOP3.LUT R61, R61, 0xffff0000, RZ, 0xc0, !PT ;  /* 0xffff00003d3d7812 */ /* 0x000fe200078ec0ff */
[CC--:B------:R-:W-:Y:S01]  /*7600*/  FMUL.FTZ R166, R93.reuse, R92.reuse ;  /* 0x0000005c5da67220 */ /* 0x0c0fe20000410000 */
[-C--:B------:R-:W-:Y:S01]  /*7610*/  FMUL.FTZ R93, R93, R165.reuse ;  /* 0x000000a55d5d7220 */ /* 0x080fe20000410000 */
[----:B------:R-:W-:Y:S02]  /*7620*/  LOP3.LUT R90, R90, 0xffff0000, RZ, 0xc0, !PT ;  /* 0xffff00005a5a7812 */ /* 0x000fe400078ec0ff */
[C---:B------:R-:W-:Y:S01]  /*7630*/  FFMA.FTZ R166, R91.reuse, R165, -R166 ;  /* 0x000000a55ba67223 */ /* 0x040fe200000108a6 */
[----:B------:R-:W-:Y:S01]  /*7640*/  FFMA.FTZ R93, R91, R92, R93 ;  /* 0x0000005c5b5d7223 */ /* 0x000fe2000001005d */
[C---:B------:R-:W-:Y:S01]  /*7650*/  FMUL.FTZ R91, R94.reuse, R61 ;  /* 0x0000003d5e5b7220 */ /* 0x040fe20000410000 */
[----:B------:R-:W-:Y:S01]  /*7660*/  FMUL.FTZ R94, R94, R62 ;  /* 0x0000003e5e5e7220 */ /* 0x000fe20000410000 */
[----:B------:R-:W-:-:S02]  /*7670*/  F2FP.BF16.F32.PACK_AB R95, R88, R95 ;  /* 0x0000005f585f723e */ /* 0x000fc400000010ff */
[C---:B------:R-:W-:Y:S01]  /*7680*/  FFMA.FTZ R91, R90.reuse, R62, -R91 ;  /* 0x0000003e5a5b7223 */ /* 0x040fe2000001085b */
[----:B------:R-:W-:Y:S01]  /*7690*/  FFMA.FTZ R94, R90, R61, R94 ;  /* 0x0000003d5a5e7223 */ /* 0x000fe2000001005e */
[----:B------:R-:W-:Y:S01]  /*76a0*/  F2FP.BF16.F32.PACK_AB R49, R49, R167 ;  /* 0x000000a73131723e */ /* 0x000fe200000010ff */
[----:B------:R-:W-:Y:S02]  /*76b0*/  IMAD.MOV.U32 R92, RZ, RZ, R95 ;  /* 0x000000ffff5c7224 */ /* 0x000fe400078e005f */
[----:B------:R-:W-:Y:S01]  /*76c0*/  F2FP.BF16.F32.PACK_AB R91, R91, R166 ;  /* 0x000000a65b5b723e */ /* 0x000fe200000010ff */
[----:B------:R-:W-:Y:S01]  /*76d0*/  IMAD.MOV.U32 R95, RZ, RZ, R48 ;  /* 0x000000ffff5f7224 */ /* 0x000fe200078e0030 */
[----:B------:R-:W-:Y:S01]  /*76e0*/  F2FP.BF16.F32.PACK_AB R94, R94, R93 ;  /* 0x0000005d5e5e723e */ /* 0x000fe200000010ff */
[----:B------:R-:W-:Y:S02]  /*76f0*/  IMAD.MOV.U32 R88, RZ, RZ, R49 ;  /* 0x000000ffff587224 */ /* 0x000fe400078e0031 */
[----:B------:R-:W-:-:S02]  /*7700*/  IMAD.MOV.U32 R90, RZ, RZ, R91 ;  /* 0x000000ffff5a7224 */ /* 0x000fc400078e005b */
[----:B------:R-:W-:Y:S02]  /*7710*/  IMAD.MOV.U32 R93, RZ, RZ, R50 ;  /* 0x000000ffff5d7224 */ /* 0x000fe400078e0032 */
[----:B------:R-:W-:-:S07]  /*7720*/  IMAD.MOV.U32 R91, RZ, RZ, R51 ;  /* 0x000000ffff5b7224 */ /* 0x000fce00078e0033 */
.L_x_2814:
[----:B------:R-:W-:Y:S05]  /*7730*/  BSYNC B3 ;  /* 0x0000000000037941 */ /* 0x000fea0003800000 */
.L_x_2813:
        /* <DEDUP_REMOVED lines=12> */
.L_x_2812:
[----:B------:R-:W-:Y:S05]  /*7800*/  BSYNC B2 ;  /* 0x0000000000027941 */ /* 0x000fea0003800000 */
.L_x_2811:
        /* <DEDUP_REMOVED lines=27> */
[----:B--2---:R-:W-:Y:S01]  /*79c0*/  IMAD.U32 R161, R61, 0x10000, RZ ;  /* 0x000100003da17824 */ /* 0x004fe200078e00ff */
[----:B------:R-:W-:Y:S01]  /*79d0*/  SHF.R.U32.HI R92, RZ, 0x10, R45 ;  /* 0x00000010ff5c7819 */ /* 0x000fe2000001162d */
[----:B0-----:R-:W-:Y:S01]  /*79e0*/  IMAD.U32 R93, R49, 0x10000, RZ ;  /* 0x00010000315d7824 */ /* 0x001fe200078e00ff */
[----:B------:R-:W-:Y:S02]  /*79f0*/  PRMT R91, R179, 0x5410, R91 ;  /* 0x00005410b35b7816 */ /* 0x000fe4000000005b */
[----:B------:R-:W-:Y:S02]  /*7a00*/  PRMT R92, R177, 0x5432, R92 ;  /* 0x00005432b15c7816 */ /* 0x000fe4000000005c */
[----:B------:R-:W-:Y:S01]  /*7a10*/  LOP3.LUT R61, R61, 0xffff0000, RZ, 0xc0, !PT ;  /* 0xffff00003d3d7812 */ /* 0x000fe200078ec0ff */
[----:B------:R-:W-:Y:S01]  /*7a20*/  IMAD.U32 R95, R91, 0x10000, RZ ;  /* 0x000100005b5f7824 */ /* 0x000fe200078e00ff */
[----:B------:R-:W-:Y:S01]  /*7a30*/  LOP3.LUT R49, R49, 0xffff0000, RZ, 0xc0, !PT ;  /* 0xffff000031317812 */ /* 0x000fe200078ec0ff */
[----:B------:R-:W-:Y:S01]  /*7a40*/  IMAD.U32 R94, R92, 0x10000, RZ ;  /* 0x000100005c5e7824 */ /* 0x000fe200078e00ff */
[----:B------:R-:W-:Y:S01]  /*7a50*/  SHF.R.U64 R57, R56, 0x10, R57 ;  /* 0x0000001038397819 */ /* 0x000fe20000001239 */
[-C--:B------:R-:W-:Y:S01]  /*7a60*/  FMUL.FTZ R163, R161, R95.reuse ;  /* 0x0000005fa1a37220 */ /* 0x080fe20000410000 */
[----:B------:R-:W-:Y:S01]  /*7a70*/  LOP3.LUT R56, R63, 0xffff0000, RZ, 0xc0, !PT ;  /* 0xffff00003f387812 */ /* 0x000fe200078ec0ff */
[-C--:B------:R-:W-:Y:S01]  /*7a80*/  FMUL.FTZ R161, R161, R94.reuse ;  /* 0x0000005ea1a17220 */ /* 0x080fe20000410000 */
[----:B------:R-:W-:Y:S01]  /*7a90*/  SHF.R.U64 R45, R44, 0x10, R45 ;  /* 0x000000102c2d7819 */ /* 0x000fe2000000122d */
[----:B------:R-:W-:Y:S01]  /*7aa0*/  FFMA.FTZ R94, R93, R94, -R163 ;  /* 0x0000005e5d5e7223 */ /* 0x000fe200000108a3 */
[----:B------:R-:W-:Y:S01]  /*7ab0*/  LOP3.LUT R44, R51, 0xffff0000, RZ, 0xc0, !PT ;  /* 0xffff0000332c7812 */ /* 0x000fe200078ec0ff */
[----:B------:R-:W-:Y:S01]  /*7ac0*/  FFMA.FTZ R93, R93, R95, R161 ;  /* 0x0000005f5d5d7223 */ /* 0x000fe200000100a1 */
[----:B------:R-:W-:Y:S01]  /*7ad0*/  LOP3.LUT R95, R92, 0xffff0000, RZ, 0xc0, !PT ;  /* 0xffff00005c5f7812 */ /* 0x000fe200078ec0ff */
[----:B------:R-:W-:Y:S01]  /*7ae0*/  IMAD.U32 R163, R63, 0x10000, RZ ;  /* 0x000100003fa37824 */ /* 0x000fe200078e00ff */
[----:B------:R-:W-:-:S02]  /*7af0*/  LOP3.LUT R92, R91, 0xffff0000, RZ, 0xc0, !PT ;  /* 0xffff00005b5c7812 */ /* 0x000fc400078ec0ff */
[----:B------:R-:W-:Y:S02]  /*7b00*/  SHF.R.U64 R46, R46, 0x10, R47 ;  /* 0x000000102e2e7819 */ /* 0x000fe4000000122f */
[----:B------:R-:W-:Y:S01]  /*7b10*/  SHF.R.U64 R58, R58, 0x10, R59 ;  /* 0x000000103a3a7819 */ /* 0x000fe2000000123b */
[CC--:B------:R-:W-:Y:S01]  /*7b20*/  FMUL.FTZ R91, R61.reuse, R92.reuse ;  /* 0x0000005c3d5b7220 */ /* 0x0c0fe20000410000 */
[-C--:B------:R-:W-:Y:S01]  /*7b30*/  FMUL.FTZ R61, R61, R95.reuse ;  /* 0x0000005f3d3d7220 */ /* 0x080fe20000410000 */
[----:B------:R-:W-:Y:S02]  /*7b40*/  PRMT R46, R175, 0x5432, R46 ;  /* 0x00005432af2e7816 */ /* 0x000fe4000000002e */
[C---:B------:R-:W-:Y:S01]  /*7b50*/  FFMA.FTZ R91, R49.reuse, R95, -R91 ;  /* 0x0000005f315b7223 */ /* 0x040fe2000001085b */
[----:B------:R-:W-:Y:S01]  /*7b60*/  FFMA.FTZ R49, R49, R92, R61 ;  /* 0x0000005c31317223 */ /* 0x000fe2000001003d */
[----:B------:R-:W-:Y:S01]  /*7b70*/  SHF.R.U32.HI R61, RZ, 0x10, R59 ;  /* 0x00000010ff3d7819 */ /* 0x000fe2000001163b */
[----:B------:R-:W-:Y:S01]  /*7b80*/  IMAD.U32 R95, R51, 0x10000, RZ ;  /* 0x00010000335f7824 */ /* 0x000fe200078e00ff */
[----:B------:R-:W-:-:S02]  /*7b90*/  SHF.R.U32.HI R92, RZ, 0x10, R47 ;  /* 0x00000010ff5c7819 */ /* 0x000fc4000001162f */
[----:B------:R-:W-:Y:S02]  /*7ba0*/  PRMT R61, R178, 0x5410, R61 ;  /* 0x00005410b23d7816 */ /* 0x000fe4000000003d */
[----:B------:R-:W-:Y:S02]  /*7bb0*/  PRMT R92, R176, 0x5432, R92 ;  /* 0x00005432b05c7816 */ /* 0x000fe4000000005c */
[----:B------:R-:W-:Y:S01]  /*7bc0*/  PRMT R58, R175, 0x5410, R58 ;  /* 0x00005410af3a7816 */ /* 0x000fe2000000003a */
[C---:B------:R-:W-:Y:S01]  /*7bd0*/  IMAD.U32 R161, R61.reuse, 0x10000, RZ ;  /* 0x000100003da17824 */ /* 0x040fe200078e00ff */
[----:B------:R-:W-:Y:S01]  /*7be0*/  LOP3.LUT R61, R61, 0xffff0000, RZ, 0xc0, !PT ;  /* 0xffff00003d3d7812 */ /* 0x000fe200078ec0ff */
[C---:B------:R-:W-:Y:S01]  /*7bf0*/  IMAD.U32 R164, R92.reuse, 0x10000, RZ ;  /* 0x000100005ca47824 */ /* 0x040fe200078e00ff */
[----:B------:R-:W-:Y:S01]  /*7c00*/  LOP3.LUT R92, R92, 0xffff0000, RZ, 0xc0, !PT ;  /* 0xffff00005c5c7812 */ /* 0x000fe200078ec0ff */
[----:B------:R-:W-:Y:S01]  /*7c10*/  FMUL.FTZ R165, R163, R161 ;  /* 0x000000a1a3a57220 */ /* 0x000fe20000410000 */
[----:B------:R-:W-:Y:S01]  /*7c20*/  F2FP.BF16.F32.PACK_AB R91, R91, R94 ;  /* 0x0000005e5b5b723e */ /* 0x000fe200000010ff */
[C---:B------:R-:W-:Y:S01]  /*7c30*/  FMUL.FTZ R51, R56.reuse, R61 ;  /* 0x0000003d38337220 */ /* 0x040fe20000410000 */
[----:B------:R-:W-:Y:S01]  /*7c40*/  FMUL.FTZ R163, R163, R164 ;  /* 0x000000a4a3a37220 */ /* 0x000fe20000410000 */
[----:B------:R-:W-:Y:S01]  /*7c50*/  FMUL.FTZ R56, R56, R92 ;  /* 0x0000005c38387220 */ /* 0x000fe20000410000 */
[C---:B------:R-:W-:Y:S01]  /*7c60*/  FFMA.FTZ R164, R95.reuse, R164, -R165 ;  /* 0x000000a45fa47223 */ /* 0x040fe200000108a5 */
[C---:B------:R-:W-:Y:S01]  /*7c70*/  FFMA.FTZ R51, R44.reuse, R92, -R51 ;  /* 0x0000005c2c337223 */ /* 0x040fe20000010833 */
[----:B------:R-:W-:Y:S01]  /*7c80*/  FFMA.FTZ R163, R95, R161, R163 ;  /* 0x000000a15fa37223 */ /* 0x000fe200000100a3 */
[----:B------:R-:W-:Y:S01]  /*7c90*/  FFMA.FTZ R44, R44, R61, R56 ;  /* 0x0000003d2c2c7223 */ /* 0x000fe20000010038 */
[----:B------:R-:W-:Y:S01]  /*7ca0*/  PRMT R56, R177, 0x5410, R45 ;  /* 0x00005410b1387816 */ /* 0x000fe2000000002d */
[----:B------:R-:W-:Y:S01]  /*7cb0*/  IMAD.U32 R95, R60, 0x10000, RZ ;  /* 0x000100003c5f7824 */ /* 0x000fe200078e00ff */
[----:B------:R-:W-:Y:S01]  /*7cc0*/  PRMT R45, R176, 0x5410, R57 ;  /* 0x00005410b02d7816 */ /* 0x000fe20000000039 */
[----:B------:R-:W-:Y:S01]  /*7cd0*/  IMAD.U32 R57, R48, 0x10000, RZ ;  /* 0x0001000030397824 */ /* 0x000fe200078e00ff */
[----:B------:R-:W-:Y:S01]  /*7ce0*/  LOP3.LUT R60, R60, 0xffff0000, RZ, 0xc0, !PT ;  /* 0xffff00003c3c7812 */ /* 0x000fe200078ec0ff */
[C---:B------:R-:W-:Y:S01]  /*7cf0*/  IMAD.U32 R63, R56.reuse, 0x10000, RZ ;  /* 0x00010000383f7824 */ /* 0x040fe200078e00ff */
[C---:B------:R-:W-:Y:S01]  /*7d00*/  LOP3.LUT R47, R45.reuse, 0xffff0000, RZ, 0xc0, !PT ;  /* 0xffff00002d2f7812 */ /* 0x040fe200078ec0ff */
[----:B------:R-:W-:Y:S01]  /*7d10*/  IMAD.U32 R61, R45, 0x10000, RZ ;  /* 0x000100002d3d7824 */ /* 0x000fe200078e00ff */
[----:B------:R-:W-:-:S02]  /*7d20*/  LOP3.LUT R45, R56, 0xffff0000, RZ, 0xc0, !PT ;  /* 0xffff0000382d7812 */ /* 0x000fc400078ec0ff */
[----:B------:R-:W-:Y:S01]  /*7d30*/  LOP3.LUT R48, R48, 0xffff0000, RZ, 0xc0, !PT ;  /* 0xffff000030307812 */ /* 0x000fe200078ec0ff */
[C---:B------:R-:W-:Y:S01]  /*7d40*/  FMUL.FTZ R56, R60.reuse, R47 ;  /* 0x0000002f3c387220 */ /* 0x040fe20000410000 */
[C---:B------:R-:W-:Y:S01]  /*7d50*/  FMUL.FTZ R92, R95.reuse, R61 ;  /* 0x0000003d5f5c7220 */ /* 0x040fe20000410000 */
[----:B------:R-:W-:Y:S01]  /*7d60*/  FMUL.FTZ R60, R60, R45 ;  /* 0x0000002d3c3c7220 */ /* 0x000fe20000410000 */
[----:B------:R-:W-:Y:S01]  /*7d70*/  FMUL.FTZ R95, R95, R63 ;  /* 0x0000003f5f5f7220 */ /* 0x000fe20000410000 */
[C---:B------:R-:W-:Y:S01]  /*7d80*/  FFMA.FTZ R45, R48.reuse, R45, -R56 ;  /* 0x0000002d302d7223 */ /* 0x040fe20000010838 */
[C---:B------:R-:W-:Y:S01]  /*7d90*/  FFMA.FTZ R92, R57.reuse, R63, -R92 ;  /* 0x0000003f395c7223 */ /* 0x040fe2000001085c */
[----:B------:R-:W-:Y:S01]  /*7da0*/  FFMA.FTZ R47, R48, R47, R60 ;  /* 0x0000002f302f7223 */ /* 0x000fe2000001003c */
        /* <DEDUP_REMOVED lines=14> */
[-C--:B------:R-:W-:Y:S01]  /*7e90*/  FMUL.FTZ R62, R62, R46.reuse ;  /* 0x0000002e3e3e7220 */ /* 0x080fe20000410000 */
[----:B------:R-:W-:Y:S01]  /*7ea0*/  F2FP.BF16.F32.PACK_AB R93, R49, R93 ;  /* 0x0000005d315d723e */ /* 0x000fe200000010ff */
[----:B------:R-:W-:Y:S02]  /*7eb0*/  IMAD.MOV.U32 R49, RZ, RZ, R91 ;  /* 0x000000ffff317224 */ /* 0x000fe400078e005b */
[C---:B------:R-:W-:Y:S01]  /*7ec0*/  FFMA.FTZ R48, R50.reuse, R46, -R48 ;  /* 0x0000002e32307223 */ /* 0x040fe20000010830 */
[----:B------:R-:W-:Y:S01]  /*7ed0*/  FFMA.FTZ R62, R50, R58, R62 ;  /* 0x0000003a323e7223 */ /* 0x000fe2000001003e */
[----:B------:R-:W-:Y:S01]  /*7ee0*/  F2FP.BF16.F32.PACK_AB R44, R44, R163 ;  /* 0x000000a32c2c723e */ /* 0x000fe200000010ff */
[----:B------:R-:W-:Y:S01]  /*7ef0*/  IMAD.MOV.U32 R61, RZ, RZ, R93 ;  /* 0x000000ffff3d7224 */ /* 0x000fe200078e005d */
        /* <DEDUP_REMOVED lines=8> */
[----:B------:R-:W-:-:S07]  /*7f80*/  IMAD.MOV.U32 R50, RZ, RZ, R59 ;  /* 0x000000ffff327224 */ /* 0x000fce00078e003b */
.L_x_2818:
[----:B------:R-:W-:Y:S05]  /*7f90*/  BSYNC B3 ;  /* 0x0000000000037941 */ /* 0x000fea0003800000 */
.L_x_2817:
        /* <DEDUP_REMOVED lines=10> */
.L_x_2816:
[----:B------:R-:W-:Y:S05]  /*8040*/  BSYNC B2 ;  /* 0x0000000000027941 */ /* 0x000fea0003800000 */
.L_x_2815:
[----:B------:R-:W-:-:S13]  /*8050*/  ISETP.NE.AND P4, PT, R34, RZ, PT ;  /* 0x000000ff2200720c */ /* 0x000fda0003f85270 */
[----:B------:R-:W-:Y:S05]  /*8060*/  @!P4 BRA `(.L_x_2810) ;  /* 0x000000080004c947 */ /* 0x000fea0003800000 */
[----:B0-----:R-:W3:Y:S01]  /*8070*/  LDL R44, [R1+0x20] ;  /* 0x00002000012c7983 */ /* 0x001ee20000100800 */
        /* <DEDUP_REMOVED lines=24> */
[--C-:B------:R-:W-:Y:S01]  /*8200*/  SHF.R.U64 R42, R42, 0x10, R43.reuse ;  /* 0x000000102a2a7819 */ /* 0x100fe2000000122b */
[----:B--2---:R-:W-:Y:S01]  /*8210*/  IMAD.U32 R61, R49, 0x10000, RZ ;  /* 0x00010000313d7824 */ /* 0x004fe200078e00ff */
[----:B------:R-:W-:Y:S01]  /*8220*/  SHF.R.U32.HI R59, RZ, 0x10, R43 ;  /* 0x00000010ff3b7819 */ /* 0x000fe2000001162b */
[----:B------:R-:W-:Y:S01]  /*8230*/  IMAD.U32 R89, R51, 0x10000, RZ ;  /* 0x0001000033597824 */ /* 0x000fe200078e00ff */
[--C-:B------:R-:W-:Y:S01]  /*8240*/  SHF.R.U64 R43, R52, 0x10, R53.reuse ;  /* 0x00000010342b7819 */ /* 0x100fe20000001235 */
[----:B0-----:R-:W-:Y:S01]  /*8250*/  IMAD.U32 R88, R47, 0x10000, RZ ;  /* 0x000100002f587824 */ /* 0x001fe200078e00ff */
[----:B------:R-:W-:Y:S01]  /*8260*/  SHF.R.U32.HI R52, RZ, 0x10, R53 ;  /* 0x00000010ff347819 */ /* 0x000fe20000011635 */
[----:B------:R-:W-:Y:S01]  /*8270*/  IMAD.U32 R90, R50, 0x10000, RZ ;  /* 0x00010000325a7824 */ /* 0x000fe200078e00ff */
[--C-:B------:R-:W-:Y:S01]  /*8280*/  SHF.R.U64 R40, R40, 0x10, R41.reuse ;  /* 0x0000001028287819 */ /* 0x100fe20000001229 */
[----:B------:R-:W-:Y:S01]  /*8290*/  IMAD.U32 R63, R46, 0x10000, RZ ;  /* 0x000100002e3f7824 */ /* 0x000fe200078e00ff */
[----:B------:R-:W-:-:S02]  /*82a0*/  SHF.R.U32.HI R41, RZ, 0x10, R41 ;  /* 0x00000010ff297819 */ /* 0x000fc40000011629 */
[----:B------:R-:W-:Y:S02]  /*82b0*/  PRMT R52, R174, 0x5432, R52 ;  /* 0x00005432ae347816 */ /* 0x000fe40000000034 */
[----:B------:R-:W-:Y:S02]  /*82c0*/  SHF.R.U64 R53, R54, 0x10, R55 ;  /* 0x0000001036357819 */ /* 0x000fe40000001237 */
[----:B------:R-:W-:Y:S01]  /*82d0*/  PRMT R41, R172, 0x5432, R41 ;  /* 0x00005432ac297816 */ /* 0x000fe20000000029 */
[C---:B------:R-:W-:Y:S01]  /*82e0*/  IMAD.U32 R91, R52.reuse, 0x10000, RZ ;  /* 0x00010000345b7824 */ /* 0x040fe200078e00ff */
[----:B------:R-:W-:Y:S01]  /*82f0*/  SHF.R.U32.HI R54, RZ, 0x10, R55 ;  /* 0x00000010ff367819 */ /* 0x000fe20000011637 */
[----:B------:R-:W-:Y:S01]  /*8300*/  IMAD.U32 R55, R45, 0x10000, RZ ;  /* 0x000100002d377824 */ /* 0x000fe200078e00ff */
        /* <DEDUP_REMOVED lines=8> */
[----:B------:R-:W-:Y:S01]  /*8390*/  LOP3.LUT R41, R41, 0xffff0000, RZ, 0xc0, !PT ;  /* 0xffff000029297812 */ /* 0x000fe200078ec0ff */
[----:B------:R-:W-:Y:S01]  /*83a0*/  FMUL.FTZ R94, R62, R52 ;  /* 0x000000343e5e7220 */ /* 0x000fe20000410000 */
[----:B------:R-:W-:Y:S01]  /*83b0*/  LOP3.LUT R60, R45, 0xffff0000, RZ, 0xc0, !PT ;  /* 0xffff00002d3c7812 */ /* 0x000fe200078ec0ff */
[----:B------:R-:W-:Y:S01]  /*83c0*/  IMAD.U32 R92, R54, 0x10000, RZ ;  /* 0x00010000365c7824 */ /* 0x000fe200078e00ff */
[----:B------:R-:W-:Y:S01]  /*83d0*/  PRMT R59, R171, 0x5432, R59 ;  /* 0x00005432ab3b7816 */ /* 0x000fe2000000003b */
[----:B------:R-:W-:Y:S01]  /*83e0*/  FMUL.FTZ R62, R62, R41 ;  /* 0x000000293e3e7220 */ /* 0x000fe20000410000 */
[----:B------:R-:W-:Y:S01]  /*83f0*/  LOP3.LUT R51, R51, 0xffff0000, RZ, 0xc0, !PT ;  /* 0xffff000033337812 */ /* 0x000fe200078ec0ff */
[----:B------:R-:W-:Y:S01]  /*8400*/  FFMA.FTZ R61, R55, R91, R61 ;  /* 0x0000005b373d7223 */ /* 0x000fe2000001003d */
[----:B------:R-:W-:Y:S01]  /*8410*/  LOP3.LUT R54, R54, 0xffff0000, RZ, 0xc0, !PT ;  /* 0xffff000036367812 */ /* 0x000fe200078ec0ff */
[----:B------:R-:W-:Y:S01]  /*8420*/  FFMA.FTZ R94, R60, R41, -R94 ;  /* 0x000000293c5e7223 */ /* 0x000fe2000001085e */
[----:B------:R-:W-:Y:S01]  /*8430*/  PRMT R43, R174, 0x5410, R43 ;  /* 0x00005410ae2b7816 */ /* 0x000fe2000000002b */
[----:B------:R-:W-:-:S02]  /*8440*/  IMAD.U32 R55, R59, 0x10000, RZ ;  /* 0x000100003b377824 */ /* 0x000fc400078e00ff */
[----:B------:R-:W-:Y:S01]  /*8450*/  FMUL.FTZ R41, R89, R92 ;  /* 0x0000005c59297220 */ /* 0x000fe20000410000 */
[----:B------:R-:W-:Y:S01]  /*8460*/  PRMT R40, R172, 0x5410, R40 ;  /* 0x00005410ac287816 */ /* 0x000fe20000000028 */
[----:B------:R-:W-:Y:S01]  /*8470*/  FFMA.FTZ R62, R60, R52, R62 ;  /* 0x000000343c3e7223 */ /* 0x000fe2000001003e */
[----:B------:R-:W-:Y:S01]  /*8480*/  LOP3.LUT R47, R47, 0xffff0000, RZ, 0xc0, !PT ;  /* 0xffff00002f2f7812 */ /* 0x000fe200078ec0ff */
[----:B------:R-:W-:Y:S01]  /*8490*/  FMUL.FTZ R60, R51, R54 ;  /* 0x00000036333c7220 */ /* 0x000fe20000410000 */
[----:B------:R-:W-:Y:S01]  /*84a0*/  LOP3.LUT R59, R59, 0xffff0000, RZ, 0xc0, !PT ;  /* 0xffff00003b3b7812 */ /* 0x000fe200078ec0ff */
[-C--:B------:R-:W-:Y:S01]  /*84b0*/  FMUL.FTZ R89, R89, R55.reuse ;  /* 0x0000003759597220 */ /* 0x080fe20000410000 */
[----:B------:R-:W-:Y:S01]  /*84c0*/  FFMA.FTZ R41, R88, R55, -R41 ;  /* 0x0000003758297223 */ /* 0x000fe20000010829 */
[C---:B------:R-:W-:Y:S01]  /*84d0*/  IMAD.U32 R49, R48.reuse, 0x10000, RZ ;  /* 0x0001000030317824 */ /* 0x040fe200078e00ff */
[----:B------:R-:W-:Y:S01]  /*84e0*/  LOP3.LUT R48, R48, 0xffff0000, RZ, 0xc0, !PT ;  /* 0xffff000030307812 */ /* 0x000fe200078ec0ff */
[----:B------:R-:W-:-:S02]  /*84f0*/  IMAD.U32 R55, R43, 0x10000, RZ ;  /* 0x000100002b377824 */ /* 0x000fc400078e00ff */
[-C--:B------:R-:W-:Y:S01]  /*8500*/  FMUL.FTZ R51, R51, R59.reuse ;  /* 0x0000003b33337220 */ /* 0x080fe20000410000 */
[C---:B------:R-:W-:Y:S02]  /*8510*/  IMAD.U32 R52, R40.reuse, 0x10000, RZ ;  /* 0x0001000028347824 */ /* 0x040fe400078e00ff */
[----:B------:R-:W-:Y:S01]  /*8520*/  FFMA.FTZ R60, R47, R59, -R60 ;  /* 0x0000003b2f3c7223 */ /* 0x000fe2000001083c */
[----:B------:R-:W-:Y:S01]  /*8530*/  LOP3.LUT R59, R40, 0xffff0000, RZ, 0xc0, !PT ;  /* 0xffff0000283b7812 */ /* 0x000fe200078ec0ff */
[-C--:B------:R-:W-:Y:S01]  /*8540*/  FMUL.FTZ R40, R49, R55.reuse ;  /* 0x0000003731287220 */ /* 0x080fe20000410000 */
[C---:B------:R-:W-:Y:S01]  /*8550*/  IMAD.U32 R45, R44.reuse, 0x10000, RZ ;  /* 0x000100002c2d7824 */ /* 0x040fe200078e00ff */
[----:B------:R-:W-:Y:S01]  /*8560*/  LOP3.LUT R43, R43, 0xffff0000, RZ, 0xc0, !PT ;  /* 0xffff00002b2b7812 */ /* 0x000fe200078ec0ff */
[----:B------:R-:W-:Y:S01]  /*8570*/  FMUL.FTZ R49, R49, R52 ;  /* 0x0000003431317220 */ /* 0x000fe20000410000 */
[----:B------:R-:W-:Y:S01]  /*8580*/  PRMT R42, R171, 0x5410, R42 ;  /* 0x00005410ab2a7816 */ /* 0x000fe2000000002a */
[----:B------:R-:W-:Y:S01]  /*8590*/  FFMA.FTZ R51, R47, R54, R51 ;  /* 0x000000362f337223 */ /* 0x000fe20000010033 */
[C---:B------:R-:W-:Y:S01]  /*85a0*/  FFMA.FTZ R40, R45.reuse, R52, -R40 ;  /* 0x000000342d287223 */ /* 0x040fe20000010828 */
[----:B------:R-:W-:Y:S01]  /*85b0*/  FFMA.FTZ R49, R45, R55, R49 ;  /* 0x000000372d317223 */ /* 0x000fe20000010031 */
[----:B------:R-:W-:Y:S01]  /*85c0*/  LOP3.LUT R44, R44, 0xffff0000, RZ, 0xc0, !PT ;  /* 0xffff00002c2c7812 */ /* 0x000fe200078ec0ff */
[----:B------:R-:W-:Y:S01]  /*85d0*/  FMUL.FTZ R47, R48, R43 ;  /* 0x0000002b302f7220 */ /* 0x000fe20000410000 */
[C---:B------:R-:W-:Y:S01]  /*85e0*/  IMAD.U32 R45, R93.reuse, 0x10000, RZ ;  /* 0x000100005d2d7824 */ /* 0x040fe200078e00ff */
        /* <DEDUP_REMOVED lines=8> */
[----:B------:R-:W-:Y:S01]  /*8670*/  FMUL.FTZ R43, R90, R45 ;  /* 0x0000002d5a2b7220 */ /* 0x000fe20000410000 */
[----:B------:R-:W-:Y:S01]  /*8680*/  FMUL.FTZ R44, R50, R93 ;  /* 0x0000005d322c7220 */ /* 0x000fe20000410000 */
[----:B------:R-:W-:Y:S01]  /*8690*/  FMUL.FTZ R90, R90, R52 ;  /* 0x000000345a5a7220 */ /* 0x000fe20000410000 */
[----:B------:R-:W-:Y:S01]  /*86a0*/  FMUL.FTZ R50, R50, R42 ;  /* 0x0000002a32327220 */ /* 0x000fe20000410000 */
[C---:B------:R-:W-:Y:S01]  /*86b0*/  FFMA.FTZ R43, R63.reuse, R52, -R43 ;  /* 0x000000343f2b7223 */ /* 0x040fe2000001082b */
[----:B------:R-:W-:Y:S01]  /*86c0*/  FFMA.FTZ R44, R46, R42, -R44 ;  /* 0x0000002a2e2c7223 */ /* 0x000fe2000001082c */
[----:B------:R-:W-:Y:S01]  /*86d0*/  FFMA.FTZ R89, R88, R92, R89 ;  /* 0x0000005c58597223 */ /* 0x000fe20000010059 */
[----:B------:R-:W-:Y:S01]  /*86e0*/  FFMA.FTZ R90, R63, R45, R90 ;  /* 0x0000002d3f5a7223 */ /* 0x000fe2000001005a */
[----:B------:R-:W-:Y:S01]  /*86f0*/  FFMA.FTZ R50, R46, R93, R50 ;  /* 0x0000005d2e327223 */ /* 0x000fe20000010032 */
[----:B------:R-:W-:-:S02]  /*8700*/  F2FP.BF16.F32.PACK_AB R53, R94, R53 ;  /* 0x000000355e35723e */ /* 0x000fc400000010ff */
[----:B------:R-:W-:Y:S02]  /*8710*/  F2FP.BF16.F32.PACK_AB R41, R60, R41 ;  /* 0x000000293c29723e */ /* 0x000fe400000010ff */
[----:B------:R-:W-:Y:S01]  /*8720*/  F2FP.BF16.F32.PACK_AB R61, R62, R61 ;  /* 0x0000003d3e3d723e */ /* 0x000fe200000010ff */
[----:B------:R-:W-:Y:S01]  /*8730*/  IMAD.MOV.U32 R45, RZ, RZ, R53 ;  /* 0x000000ffff2d7224 */ /* 0x000fe200078e0035 */
[----:B------:R-:W-:Y:S01]  /*8740*/  F2FP.BF16.F32.PACK_AB R40, R47, R40 ;  /* 0x000000282f28723e */ /* 0x000fe200000010ff */
[----:B------:R-:W-:Y:S01]  /*8750*/  IMAD.MOV.U32 R47, RZ, RZ, R41 ;  /* 0x000000ffff2f7224 */ /* 0x000fe200078e0029 */
[----:B------:R-:W-:Y:S02]  /*8760*/  F2FP.BF16.F32.PACK_AB R43, R44, R43 ;  /* 0x0000002b2c2b723e */ /* 0x000fe400000010ff */
[----:B------:R-:W-:Y:S01]  /*8770*/  F2FP.BF16.F32.PACK_AB R48, R48, R49 ;  /* 0x000000313030723e */ /* 0x000fe200000010ff */
[----:B------:R-:W-:Y:S01]  /*8780*/  IMAD.MOV.U32 R44, RZ, RZ, R40 ;  /* 0x000000ffff2c7224 */ /* 0x000fe200078e0028 */
[----:B------:R-:W-:Y:S01]  /*8790*/  F2FP.BF16.F32.PACK_AB R51, R51, R89 ;  /* 0x000000593333723e */ /* 0x000fe200000010ff */
[----:B------:R-:W-:Y:S01]  /*87a0*/  IMAD.MOV.U32 R49, RZ, RZ, R61 ;  /* 0x000000ffff317224 */ /* 0x000fe200078e003d */
[----:B------:R-:W-:Y:S01]  /*87b0*/  F2FP.BF16.F32.PACK_AB R50, R50, R90 ;  /* 0x0000005a3232723e */ /* 0x000fe200000010ff */
[----:B------:R-:W-:-:S07]  /*87c0*/  IMAD.MOV.U32 R46, RZ, RZ, R43 ;  /* 0x000000ffff2e7224 */ /* 0x000fce00078e002b */
.L_x_2820:
[----:B------:R-:W-:Y:S05]  /*87d0*/  BSYNC B2 ;  /* 0x0000000000027941 */ /* 0x000fea0003800000 */
.L_x_2819:
        /* <DEDUP_REMOVED lines=10> */
.L_x_2810:
[----:B------:R-:W-:Y:S05]  /*8880*/  BSYNC B1 ;  /* 0x0000000000017941 */ /* 0x000fea0003800000 */
.L_x_2809:
[----:B---3--:R-:W-:Y:S02]  /*8890*/  VIADD R41, R204, 0x40 ;  /* 0x00000040cc297836 */ /* 0x008fe40000000000 */
[-C--:B--2---:R-:W-:Y:S02]  /*88a0*/  IMAD R40, R148, R128.reuse, RZ ;  /* 0x0000008094287224 */ /* 0x084fe400078e02ff */
        /* <DEDUP_REMOVED lines=11> */
[----:B------:R-:W-:Y:S02]  /*8960*/  IADD3.X R43, R5, R52, R30, P3, P4 ;  /* 0x00000034052b7210 */ /* 0x000fe40001fe841e */
[----:B------:R-:W-:Y:S02]  /*8970*/  LEA.HI R41, R41, R40, RZ, 0x4 ;  /* 0x0000002829297211 */ /* 0x000fe400078f20ff */
[----:B0-----:R-:W-:-:S02]  /*8980*/  SHF.R.U32.HI R46, RZ, 0x3, R217 ;  /* 0x00000003ff2e7819 */ /* 0x001fc400000116d9 */
        /* <DEDUP_REMOVED lines=28> */
[----:B0-----:R-:W-:Y:S01]  /*8b50*/  IMAD.U32 R57, R41, 0x10000, RZ ;  /* 0x0001000029397824 */ /* 0x001fe200078e00ff */
[----:B------:R-:W-:Y:S01]  /*8b60*/  SHF.R.U64 R53, R72, 0x10, R73 ;  /* 0x0000001048357819 */ /* 0x000fe20000001249 */
[----:B------:R-:W-:Y:S01]  /*8b70*/  IMAD.U32 R63, R47, 0x10000, RZ ;  /* 0x000100002f3f7824 */ /* 0x000fe200078e00ff */
[----:B------:R-:W-:Y:S01]  /*8b80*/  SHF.R.U64 R54, R74, 0x10, R75 ;  /* 0x000000104a367819 */ /* 0x000fe2000000124b */
[----:B------:R-:W-:Y:S01]  /*8b90*/  IMAD.U32 R62, R43, 0x10000, RZ ;  /* 0x000100002b3e7824 */ /* 0x000fe200078e00ff */
[----:B------:R-:W-:Y:S01]  /*8ba0*/  SHF.R.U32.HI R72, RZ, 0x10, R73 ;  /* 0x00000010ff487819 */ /* 0x000fe20000011649 */
[----:B------:R-:W-:Y:S01]  /*8bb0*/  IMAD.U32 R73, R46, 0x10000, RZ ;  /* 0x000100002e497824 */ /* 0x000fe200078e00ff */
[----:B------:R-:W-:Y:S01]  /*8bc0*/  SHF.R.U32.HI R74, RZ, 0x10, R75 ;  /* 0x00000010ff4a7819 */ /* 0x000fe2000001164b */
[----:B------:R-:W-:Y:S01]  /*8bd0*/  IMAD.U32 R61, R42, 0x10000, RZ ;  /* 0x000100002a3d7824 */ /* 0x000fe200078e00ff */
[----:B------:R-:W-:-:S02]  /*8be0*/  PRMT R75, R170, 0x5432, R84 ;  /* 0x00005432aa4b7816 */ /* 0x000fc40000000054 */
[--C-:B------:R-:W-:Y:S02]  /*8bf0*/  SHF.R.U64 R56, R86, 0x10, R87.reuse ;  /* 0x0000001056387819 */ /* 0x100fe40000001257 */
[----:B------:R-:W-:Y:S01]  /*8c00*/  SHF.R.U32.HI R86, RZ, 0x10, R87 ;  /* 0x00000010ff567819 */ /* 0x000fe20000011657 */
[----:B------:R-:W-:Y:S01]  /*8c10*/  IMAD.U32 R84, R75, 0x10000, RZ ;  /* 0x000100004b547824 */ /* 0x000fe200078e00ff */
[----:B------:R-:W-:Y:S02]  /*8c20*/  PRMT R72, R168, 0x5432, R72 ;  /* 0x00005432a8487816 */ /* 0x000fe40000000048 */
[----:B------:R-:W-:Y:S01]  /*8c30*/  LOP3.LUT R60, R45, 0xffff0000, RZ, 0xc0, !PT ;  /* 0xffff00002d3c7812 */ /* 0x000fe200078ec0ff */
[----:B------:R-:W-:Y:S01]  /*8c40*/  FMUL.FTZ R90, R59, R84 ;  /* 0x000000543b5a7220 */ /* 0x000fe20000410000 */
[----:B------:R-:W-:Y:S01]  /*8c50*/  LOP3.LUT R75, R75, 0xffff0000, RZ, 0xc0, !PT ;  /* 0xffff00004b4b7812 */ /* 0x000fe200078ec0ff */
[----:B------:R-:W-:Y:S01]  /*8c60*/  IMAD.U32 R88, R72, 0x10000, RZ ;  /* 0x0001000048587824 */ /* 0x000fe200078e00ff */
[----:B------:R-:W-:Y:S01]  /*8c70*/  PRMT R86, R169, 0x5432, R86 ;  /* 0x00005432a9567816 */ /* 0x000fe20000000056 */
[----:B------:R-:W-:Y:S01]  /*8c80*/  IMAD.U32 R45, R44, 0x10000, RZ ;  /* 0x000100002c2d7824 */ /* 0x000fe200078e00ff */
[----:B------:R-:W-:Y:S01]  /*8c90*/  PRMT R74, R162, 0x5432, R74 ;  /* 0x00005432a24a7816 */ /* 0x000fe2000000004a */
[----:B------:R-:W-:Y:S01]  /*8ca0*/  FMUL.FTZ R89, R60, R75 ;  /* 0x0000004b3c597220 */ /* 0x000fe20000410000 */
[----:B------:R-:W-:Y:S01]  /*8cb0*/  LOP3.LUT R87, R72, 0xffff0000, RZ, 0xc0, !PT ;  /* 0xffff000048577812 */ /* 0x000fe200078ec0ff */
[----:B------:R-:W-:Y:S01]  /*8cc0*/  FMUL.FTZ R92, R59, R88 ;  /* 0x000000583b5c7220 */ /* 0x000fe20000410000 */
[----:B------:R-:W-:Y:S01]  /*8cd0*/  LOP3.LUT R58, R41, 0xffff0000, RZ, 0xc0, !PT ;  /* 0xffff0000293a7812 */ /* 0x000fe200078ec0ff */
[----:B------:R-:W-:Y:S01]  /*8ce0*/  IMAD.U32 R85, R86, 0x10000, RZ ;  /* 0x0001000056557824 */ /* 0x000fe200078e00ff */
[----:B------:R-:W-:Y:S01]  /*8cf0*/  PRMT R170, R170, 0x5410, R55 ;  /* 0x00005410aaaa7816 */ /* 0x000fe20000000037 */
[----:B------:R-:W-:-:S02]  /*8d00*/  IMAD.U32 R59, R74, 0x10000, RZ ;  /* 0x000100004a3b7824 */ /* 0x000fc400078e00ff */
[-C--:B------:R-:W-:Y:S01]  /*8d10*/  FMUL.FTZ R91, R60, R87.reuse ;  /* 0x000000573c5b7220 */ /* 0x080fe20000410000 */
[----:B------:R-:W-:Y:S01]  /*8d20*/  FFMA.FTZ R55, R57, R88, -R90 ;  /* 0x0000005839377223 */ /* 0x000fe2000001085a */
[----:B------:R-:W-:Y:S01]  /*8d30*/  FFMA.FTZ R60, R58, R87, -R89 ;  /* 0x000000573a3c7223 */ /* 0x000fe20000010859 */
[----:B------:R-:W-:Y:S01]  /*8d40*/  LOP3.LUT R47, R47, 0xffff0000, RZ, 0xc0, !PT ;  /* 0xffff00002f2f7812 */ /* 0x000fe200078ec0ff */
[----:B------:R-:W-:Y:S01]  /*8d50*/  FFMA.FTZ R57, R57, R84, R92 ;  /* 0x0000005439397223 */ /* 0x000fe2000001005c */
[C---:B------:R-:W-:Y:S01]  /*8d60*/  FMUL.FTZ R87, R63.reuse, R85 ;  /* 0x000000553f577220 */ /* 0x040fe20000410000 */
[----:B------:R-:W-:Y:S01]  /*8d70*/  LOP3.LUT R72, R86, 0xffff0000, RZ, 0xc0, !PT ;  /* 0xffff000056487812 */ /* 0x000fe200078ec0ff */
[-C--:B------:R-:W-:Y:S01]  /*8d80*/  FMUL.FTZ R84, R63, R59.reuse ;  /* 0x0000003b3f547220 */ /* 0x080fe20000410000 */
[----:B------:R-:W-:Y:S01]  /*8d90*/  LOP3.LUT R74, R74, 0xffff0000, RZ, 0xc0, !PT ;  /* 0xffff00004a4a7812 */ /* 0x000fe200078ec0ff */
[----:B------:R-:W-:Y:S01]  /*8da0*/  FFMA.FTZ R59, R62, R59, -R87 ;  /* 0x0000003b3e3b7223 */ /* 0x000fe20000010857 */
[----:B------:R-:W-:Y:S01]  /*8db0*/  PRMT R53, R168, 0x5410, R53 ;  /* 0x00005410a8357816 */ /* 0x000fe20000000035 */
[----:B------:R-:W-:Y:S01]  /*8dc0*/  FFMA.FTZ R62, R62, R85, R84 ;  /* 0x000000553e3e7223 */ /* 0x000fe20000010054 */
[----:B------:R-:W-:Y:S01]  /*8dd0*/  LOP3.LUT R43, R43, 0xffff0000, RZ, 0xc0, !PT ;  /* 0xffff00002b2b7812 */ /* 0x000fe200078ec0ff */
[----:B------:R-:W-:Y:S01]  /*8de0*/  FMUL.FTZ R88, R47, R72 ;  /* 0x000000482f587220 */ /* 0x000fe20000410000 */
[----:B------:R-:W-:-:S02]  /*8df0*/  IMAD.U32 R84, R170, 0x10000, RZ ;  /* 0x00010000aa547824 */ /* 0x000fc400078e00ff */
[-C--:B------:R-:W-:Y:S01]  /*8e00*/  FMUL.FTZ R90, R47, R74.reuse ;  /* 0x0000004a2f5a7220 */ /* 0x080fe20000410000 */
[----:B------:R-:W-:Y:S01]  /*8e10*/  LOP3.LUT R44, R44, 0xffff0000, RZ, 0xc0, !PT ;  /* 0xffff00002c2c7812 */ /* 0x000fe200078ec0ff */
[----:B------:R-:W-:Y:S01]  /*8e20*/  IMAD.U32 R86, R53, 0x10000, RZ ;  /* 0x0001000035567824 */ /* 0x000fe200078e00ff */
[----:B------:R-:W-:Y:S01]  /*8e30*/  LOP3.LUT R47, R170, 0xffff0000, RZ, 0xc0, !PT ;  /* 0xffff0000aa2f7812 */ /* 0x000fe200078ec0ff */
[----:B------:R-:W-:Y:S01]  /*8e40*/  FFMA.FTZ R74, R43, R74, -R88 ;  /* 0x0000004a2b4a7223 */ /* 0x000fe20000010858 */
[C---:B------:R-:W-:Y:S01]  /*8e50*/  IMAD.U32 R41, R40.reuse, 0x10000, RZ ;  /* 0x0001000028297824 */ /* 0x040fe200078e00ff */
[----:B------:R-:W-:Y:S01]  /*8e60*/  LOP3.LUT R53, R53, 0xffff0000, RZ, 0xc0, !PT ;  /* 0xffff000035357812 */ /* 0x000fe200078ec0ff */
[C---:B------:R-:W-:Y:S01]  /*8e70*/  FMUL.FTZ R88, R45.reuse, R84 ;  /* 0x000000542d587220 */ /* 0x040fe20000410000 */
[----:B------:R-:W-:Y:S01]  /*8e80*/  LOP3.LUT R40, R40, 0xffff0000, RZ, 0xc0, !PT ;  /* 0xffff000028287812 */ /* 0x000fe200078ec0ff */
[----:B------:R-:W-:Y:S01]  /*8e90*/  FFMA.FTZ R58, R58, R75, R91 ;  /* 0x0000004b3a3a7223 */ /* 0x000fe2000001005b */
[-C--:B------:R-:W-:Y:S01]  /*8ea0*/  FMUL.FTZ R63, R45, R86.reuse ;  /* 0x000000562d3f7220 */ /* 0x080fe20000410000 */
[----:B------:R-:W-:Y:S01]  /*8eb0*/  PRMT R56, R169, 0x5410, R56 ;  /* 0x00005410a9387816 */ /* 0x000fe20000000038 */
[----:B------:R-:W-:Y:S01]  /*8ec0*/  FMUL.FTZ R75, R44, R47 ;  /* 0x0000002f2c4b7220 */ /* 0x000fe20000410000 */
[----:B------:R-:W-:Y:S01]  /*8ed0*/  PRMT R54, R162, 0x5410, R54 ;  /* 0x00005410a2367816 */ /* 0x000fe20000000036 */
[C---:B------:R-:W-:Y:S01]  /*8ee0*/  FFMA.FTZ R45, R41.reuse, R86, -R88 ;  /* 0x00000056292d7223 */ /* 0x040fe20000010858 */
[----:B------:R-:W-:Y:S01]  /*8ef0*/  FFMA.FTZ R41, R41, R84, R63 ;  /* 0x0000005429297223 */ /* 0x000fe2000001003f */
[-C--:B------:R-:W-:Y:S01]  /*8f00*/  FMUL.FTZ R85, R44, R53.reuse ;  /* 0x000000352c557220 */ /* 0x080fe20000410000 */
[----:B------:R-:W-:Y:S01]  /*8f10*/  LOP3.LUT R46, R46, 0xffff0000, RZ, 0xc0, !PT ;  /* 0xffff00002e2e7812 */ /* 0x000fe200078ec0ff */
[----:B------:R-:W-:Y:S01]  /*8f20*/  FFMA.FTZ R44, R40, R53, -R75 ;  /* 0x00000035282c7223 */ /* 0x000fe2000001084b */
[C---:B------:R-:W-:Y:S01]  /*8f30*/  LOP3.LUT R63, R56.reuse, 0xffff0000, RZ, 0xc0, !PT ;  /* 0xffff0000383f7812 */ /* 0x040fe200078ec0ff */
[----:B------:R-:W-:Y:S01]  /*8f40*/  FFMA.FTZ R43, R43, R72, R90 ;  /* 0x000000482b2b7223 */ /* 0x000fe2000001005a */
[----:B------:R-:W-:Y:S01]  /*8f50*/  IMAD.U32 R84, R56, 0x10000, RZ ;  /* 0x0001000038547824 */ /* 0x000fe200078e00ff */
[C---:B------:R-:W-:Y:S01]  /*8f60*/  LOP3.LUT R53, R54.reuse, 0xffff0000, RZ, 0xc0, !PT ;  /* 0xffff000036357812 */ /* 0x040fe200078ec0ff */
[----:B------:R-:W-:Y:S01]  /*8f70*/  IMAD.U32 R72, R54, 0x10000, RZ ;  /* 0x0001000036487824 */ /* 0x000fe200078e00ff */
[----:B------:R-:W-:Y:S01]  /*8f80*/  LOP3.LUT R42, R42, 0xffff0000, RZ, 0xc0, !PT ;  /* 0xffff00002a2a7812 */ /* 0x000fe200078ec0ff */
[----:B------:R-:W-:Y:S01]  /*8f90*/  FFMA.FTZ R40, R40, R47, R85 ;  /* 0x0000002f28287223 */ /* 0x000fe20000010055 */
[C---:B------:R-:W-:Y:S01]  /*8fa0*/  FMUL.FTZ R54, R73.reuse, R84 ;  /* 0x0000005449367220 */ /* 0x040fe20000410000 */
[C---:B------:R-:W-:Y:S01]  /*8fb0*/  FMUL.FTZ R47, R46.reuse, R63 ;  /* 0x0000003f2e2f7220 */ /* 0x040fe20000410000 */
[-C--:B------:R-:W-:Y:S01]  /*8fc0*/  FMUL.FTZ R73, R73, R72.reuse ;  /* 0x0000004849497220 */ /* 0x080fe20000410000 */
[-C--:B------:R-:W-:Y:S01]  /*8fd0*/  FMUL.FTZ R46, R46, R53.reuse ;  /* 0x000000352e2e7220 */ /* 0x080fe20000410000 */
[C---:B------:R-:W-:Y:S01]  /*8fe0*/  FFMA.FTZ R54, R61.reuse, R72, -R54 ;  /* 0x000000483d367223 */ /* 0x040fe20000010836 */
[----:B------:R-:W-:Y:S01]  /*8ff0*/  FFMA.FTZ R47, R42, R53, -R47 ;  /* 0x000000352a2f7223 */ /* 0x000fe2000001082f */
[----:B------:R-:W-:Y:S01]  /*9000*/  F2FP.BF16.F32.PACK_AB R44, R44, R45 ;  /* 0x0000002d2c2c723e */ /* 0x000fe200000010ff */
        /* <DEDUP_REMOVED lines=13> */
[----:B------:R-:W-:Y:S02]  /*90e0*/  IMAD.MOV.U32 R45, RZ, RZ, R57 ;  /* 0x000000ffff2d7224 */ /* 0x000fe400078e0039 */
[----:B------:R-:W-:-:S07]  /*90f0*/  IMAD.MOV.U32 R47, RZ, RZ, R62 ;  /* 0x000000ffff2f7224 */ /* 0x000fce00078e003e */
.L_x_2824:
[----:B------:R-:W-:Y:S05]  /*9100*/  BSYNC B2 ;  /* 0x0000000000027941 */ /* 0x000fea0003800000 */
.L_x_2823:
[----:B0-----:R3:W-:Y:S04]  /*9110*/  STG.E.128 desc[UR60][R48.64], R40 ;  /* 0x0000002830007986 */ /* 0x0017e8000c101d3c */
[----:B--2---:R3:W-:Y:S02]  /*9120*/  @!P3 STG.E.128 desc[UR60][R50.64], R44 ;  /* 0x0000002c3200b986 */ /* 0x0047e4000c101d3c */
.L_x_2822:
[----:B------:R-:W-:Y:S05]  /*9130*/  BSYNC B1 ;  /* 0x0000000000017941 */ /* 0x000fea0003800000 */
.L_x_2821:
[----:B------:R-:W-:Y:S01]  /*9140*/  ISETP.NE.AND P3, PT, R33, RZ, PT ;  /* 0x000000ff2100720c */ /* 0x000fe20003f65270 */
[----:B------:R-:W-:-:S12]  /*9150*/  BSSY B1, `(.L_x_2825) ;  /* 0x000007f000017945 */ /* 0x000fd80003800000 */
[----:B------:R-:W-:Y:S05]  /*9160*/  @!P3 BRA `(.L_x_2826) ;  /* 0x0000000400f4b947 */ /* 0x000fea0003800000 */
[----:B---3--:R-:W-:Y:S01]  /*9170*/  SEL R40, R124, R146, !P1 ;  /* 0x000000927c287207 */ /* 0x008fe20004800000 */
        /* <DEDUP_REMOVED lines=32> */
[----:B0-----:R-:W-:Y:S01]  /*9380*/  IMAD.U32 R59, R41, 0x10000, RZ ;  /* 0x00010000293b7824 */ /* 0x001fe200078e00ff */
[----:B------:R-:W-:Y:S01]  /*9390*/  SHF.R.U32.HI R70, RZ, 0x10, R71 ;  /* 0x00000010ff467819 */ /* 0x000fe20000011647 */
[----:B--2---:R-:W-:Y:S01]  /*93a0*/  IMAD.U32 R63, R47, 0x10000, RZ ;  /* 0x000100002f3f7824 */ /* 0x004fe200078e00ff */
[----:B------:R-:W-:Y:S01]  /*93b0*/  SHF.R.U32.HI R71, RZ, 0x10, R81 ;  /* 0x00000010ff477819 */ /* 0x000fe20000011651 */
[----:B------:R-:W-:Y:S01]  /*93c0*/  IMAD.U32 R56, R43, 0x10000, RZ ;  /* 0x000100002b387824 */ /* 0x000fe200078e00ff */
[--C-:B------:R-:W-:Y:S01]  /*93d0*/  SHF.R.U64 R57, R68, 0x10, R69.reuse ;  /* 0x0000001044397819 */ /* 0x100fe20000001245 */
[----:B------:R-:W-:Y:S01]  /*93e0*/  IMAD.U32 R68, R45, 0x10000, RZ ;  /* 0x000100002d447824 */ /* 0x000fe200078e00ff */
[----:B------:R-:W-:Y:S02]  /*93f0*/  SHF.R.U32.HI R69, RZ, 0x10, R69 ;  /* 0x00000010ff457819 */ /* 0x000fe40000011645 */
[----:B------:R-:W-:-:S02]  /*9400*/  PRMT R71, R160, 0x5432, R71 ;  /* 0x00005432a0477816 */ /* 0x000fc40000000047 */
[----:B------:R-:W-:Y:S02]  /*9410*/  PRMT R57, R158, 0x5410, R57 ;  /* 0x000054109e397816 */ /* 0x000fe40000000039 */
[----:B------:R-:W-:Y:S01]  /*9420*/  SHF.R.U64 R61, R80, 0x10, R81 ;  /* 0x00000010503d7819 */ /* 0x000fe20000001251 */
[----:B------:R-:W-:Y:S01]  /*9430*/  IMAD.U32 R72, R71, 0x10000, RZ ;  /* 0x0001000047487824 */ /* 0x000fe200078e00ff */
[----:B------:R-:W-:Y:S02]  /*9440*/  PRMT R158, R158, 0x5432, R69 ;  /* 0x000054329e9e7816 */ /* 0x000fe40000000045 */
[--C-:B------:R-:W-:Y:S02]  /*9450*/  SHF.R.U64 R62, R82, 0x10, R83.reuse ;  /* 0x00000010523e7819 */ /* 0x100fe40000001253 */
[----:B------:R-:W-:Y:S01]  /*9460*/  SHF.R.U32.HI R82, RZ, 0x10, R83 ;  /* 0x00000010ff527819 */ /* 0x000fe20000011653 */
[----:B------:R-:W-:Y:S01]  /*9470*/  IMAD.U32 R69, R158, 0x10000, RZ ;  /* 0x000100009e457824 */ /* 0x000fe200078e00ff */
[----:B------:R-:W-:-:S02]  /*9480*/  PRMT R160, R160, 0x5410, R61 ;  /* 0x00005410a0a07816 */ /* 0x000fc4000000003d */
[C---:B------:R-:W-:Y:S01]  /*9490*/  PRMT R61, R159.reuse, 0x5410, R62 ;  /* 0x000054109f3d7816 */ /* 0x040fe2000000003e */
[CC--:B------:R-:W-:Y:S01]  /*94a0*/  FMUL.FTZ R62, R68.reuse, R72.reuse ;  /* 0x00000048443e7220 */ /* 0x0c0fe20000410000 */
[----:B------:R-:W-:Y:S01]  /*94b0*/  PRMT R82, R159, 0x5432, R82 ;  /* 0x000054329f527816 */ /* 0x000fe20000000052 */
[-C--:B------:R-:W-:Y:S01]  /*94c0*/  FMUL.FTZ R68, R68, R69.reuse ;  /* 0x0000004544447220 */ /* 0x080fe20000410000 */
[----:B------:R-:W-:Y:S01]  /*94d0*/  PRMT R70, R157, 0x5432, R70 ;  /* 0x000054329d467816 */ /* 0x000fe20000000046 */
[----:B------:R-:W-:Y:S01]  /*94e0*/  FFMA.FTZ R62, R59, R69, -R62 ;  /* 0x000000453b3e7223 */ /* 0x000fe2000001083e */
[----:B------:R-:W-:Y:S01]  /*94f0*/  LOP3.LUT R60, R45, 0xffff0000, RZ, 0xc0, !PT ;  /* 0xffff00002d3c7812 */ /* 0x000fe200078ec0ff */
[----:B------:R-:W-:Y:S01]  /*9500*/  IMAD.U32 R73, R82, 0x10000, RZ ;  /* 0x0001000052497824 */ /* 0x000fe200078e00ff */
[----:B------:R-:W-:Y:S01]  /*9510*/  LOP3.LUT R71, R71, 0xffff0000, RZ, 0xc0, !PT ;  /* 0xffff000047477812 */ /* 0x000fe200078ec0ff */
[----:B------:R-:W-:Y:S01]  /*9520*/  FFMA.FTZ R59, R59, R72, R68 ;  /* 0x000000483b3b7223 */ /* 0x000fe20000010044 */
[----:B------:R-:W-:Y:S01]  /*9530*/  LOP3.LUT R69, R158, 0xffff0000, RZ, 0xc0, !PT ;  /* 0xffff00009e457812 */ /* 0x000fe200078ec0ff */
[----:B------:R-:W-:Y:S01]  /*9540*/  IMAD.U32 R68, R70, 0x10000, RZ ;  /* 0x0001000046447824 */ /* 0x000fe200078e00ff */
[----:B------:R-:W-:Y:S01]  /*9550*/  LOP3.LUT R55, R41, 0xffff0000, RZ, 0xc0, !PT ;  /* 0xffff000029377812 */ /* 0x000fe200078ec0ff */
[C---:B------:R-:W-:Y:S01]  /*9560*/  FMUL.FTZ R74, R60.reuse, R71 ;  /* 0x000000473c4a7220 */ /* 0x040fe20000410000 */
[----:B------:R-:W-:Y:S01]  /*9570*/  LOP3.LUT R47, R47, 0xffff0000, RZ, 0xc0, !PT ;  /* 0xffff00002f2f7812 */ /* 0x000fe200078ec0ff */
[----:B------:R-:W-:Y:S01]  /*9580*/  FMUL.FTZ R60, R60, R69 ;  /* 0x000000453c3c7220 */ /* 0x000fe20000410000 */
[C---:B------:R-:W-:Y:S01]  /*9590*/  FMUL.FTZ R75, R63.reuse, R73 ;  /* 0x000000493f4b7220 */ /* 0x040fe20000410000 */
[----:B------:R-:W-:Y:S01]  /*95a0*/  LOP3.LUT R82, R82, 0xffff0000, RZ, 0xc0, !PT ;  /* 0xffff000052527812 */ /* 0x000fe200078ec0ff */
[-C--:B------:R-:W-:Y:S01]  /*95b0*/  FMUL.FTZ R72, R63, R68.reuse ;  /* 0x000000443f487220 */ /* 0x080fe20000410000 */
[----:B------:R-:W-:Y:S01]  /*95c0*/  LOP3.LUT R70, R70, 0xffff0000, RZ, 0xc0, !PT ;  /* 0xffff000046467812 */ /* 0x000fe200078ec0ff */
[C---:B------:R-:W-:Y:S01]  /*95d0*/  FFMA.FTZ R69, R55.reuse, R69, -R74 ;  /* 0x0000004537457223 */ /* 0x040fe2000001084a */
[----:B------:R-:W-:Y:S01]  /*95e0*/  FFMA.FTZ R60, R55, R71, R60 ;  /* 0x00000047373c7223 */ /* 0x000fe2000001003c */
[----:B------:R-:W-:Y:S01]  /*95f0*/  LOP3.LUT R53, R43, 0xffff0000, RZ, 0xc0, !PT ;  /* 0xffff00002b357812 */ /* 0x000fe200078ec0ff */
[C---:B------:R-:W-:Y:S01]  /*9600*/  FFMA.FTZ R55, R56.reuse, R68, -R75 ;  /* 0x0000004438377223 */ /* 0x040fe2000001084b */
[----:B------:R-:W-:Y:S01]  /*9610*/  FFMA.FTZ R56, R56, R73, R72 ;  /* 0x0000004938387223 */ /* 0x000fe20000010048 */
[----:B------:R-:W-:Y:S01]  /*9620*/  FMUL.FTZ R74, R47, R82 ;  /* 0x000000522f4a7220 */ /* 0x000fe20000410000 */
[----:B------:R-:W-:-:S02]  /*9630*/  IMAD.U32 R45, R44, 0x10000, RZ ;  /* 0x000100002c2d7824 */ /* 0x000fc400078e00ff */
[-C--:B------:R-:W-:Y:S01]  /*9640*/  FMUL.FTZ R80, R47, R70.reuse ;  /* 0x000000462f507220 */ /* 0x080fe20000410000 */
[----:B------:R-:W-:Y:S01]  /*9650*/  IMAD.U32 R72, R160, 0x10000, RZ ;  /* 0x00010000a0487824 */ /* 0x000fe200078e00ff */
[----:B------:R-:W-:Y:S01]  /*9660*/  LOP3.LUT R44, R44, 0xffff0000, RZ, 0xc0, !PT ;  /* 0xffff00002c2c7812 */ /* 0x000fe200078ec0ff */
[----:B------:R-:W-:Y:S01]  /*9670*/  IMAD.U32 R68, R57, 0x10000, RZ ;  /* 0x0001000039447824 */ /* 0x000fe200078e00ff */
[----:B------:R-:W-:Y:S01]  /*9680*/  LOP3.LUT R47, R160, 0xffff0000, RZ, 0xc0, !PT ;  /* 0xffff0000a02f7812 */ /* 0x000fe200078ec0ff */
[----:B------:R-:W-:Y:S01]  /*9690*/  FFMA.FTZ R74, R53, R70, -R74 ;  /* 0x00000046354a7223 */ /* 0x000fe2000001084a */
[----:B------:R-:W-:Y:S01]  /*96a0*/  LOP3.LUT R57, R57, 0xffff0000, RZ, 0xc0, !PT ;  /* 0xffff000039397812 */ /* 0x000fe200078ec0ff */
[C---:B------:R-:W-:Y:S01]  /*96b0*/  FMUL.FTZ R70, R45.reuse, R72 ;  /* 0x000000482d467220 */ /* 0x040fe20000410000 */
[----:B------:R-:W-:Y:S02]  /*96c0*/  IMAD.U32 R41, R40, 0x10000, RZ ;  /* 0x0001000028297824 */ /* 0x000fe400078e00ff */
[----:B------:R-:W-:Y:S01]  /*96d0*/  FMUL.FTZ R45, R45, R68 ;  /* 0x000000442d2d7220 */ /* 0x000fe20000410000 */
[----:B------:R-:W-:Y:S01]  /*96e0*/  PRMT R58, R157, 0x5410, R58 ;  /* 0x000054109d3a7816 */ /* 0x000fe2000000003a */
[----:B------:R-:W-:Y:S01]  /*96f0*/  FFMA.FTZ R71, R53, R82, R80 ;  /* 0x0000005235477223 */ /* 0x000fe20000010050 */
[C---:B------:R-:W-:Y:S01]  /*9700*/  IMAD.U32 R43, R42.reuse, 0x10000, RZ ;  /* 0x000100002a2b7824 */ /* 0x040fe200078e00ff */
[----:B------:R-:W-:Y:S01]  /*9710*/  LOP3.LUT R54, R42, 0xffff0000, RZ, 0xc0, !PT ;  /* 0xffff00002a367812 */ /* 0x000fe200078ec0ff */
[C---:B------:R-:W-:Y:S01]  /*9720*/  FMUL.FTZ R53, R44.reuse, R47 ;  /* 0x0000002f2c357220 */ /* 0x040fe20000410000 */
[----:B------:R-:W-:Y:S01]  /*9730*/  FMUL.FTZ R63, R44, R57 ;  /* 0x000000392c3f7220 */ /* 0x000fe20000410000 */
[----:B------:R-:W-:Y:S01]  /*9740*/  LOP3.LUT R40, R40, 0xffff0000, RZ, 0xc0, !PT ;  /* 0xffff000028287812 */ /* 0x000fe200078ec0ff */
[C---:B------:R-:W-:Y:S01]  /*9750*/  IMAD.U32 R42, R46.reuse, 0x10000, RZ ;  /* 0x000100002e2a7824 */ /* 0x040fe200078e00ff */
[----:B------:R-:W-:Y:S01]  /*9760*/  LOP3.LUT R46, R46, 0xffff0000, RZ, 0xc0, !PT ;  /* 0xffff00002e2e7812 */ /* 0x000fe200078ec0ff */
[----:B------:R-:W-:-:S02]  /*9770*/  IMAD.U32 R44, R61, 0x10000, RZ ;  /* 0x000100003d2c7824 */ /* 0x000fc400078e00ff */
[----:B------:R-:W-:Y:S01]  /*9780*/  FFMA.FTZ R72, R41, R72, R45 ;  /* 0x0000004829487223 */ /* 0x000fe2000001002d */
[----:B------:R-:W-:Y:S01]  /*9790*/  LOP3.LUT R61, R61, 0xffff0000, RZ, 0xc0, !PT ;  /* 0xffff00003d3d7812 */ /* 0x000fe200078ec0ff */
[----:B------:R-:W-:Y:S01]  /*97a0*/  FFMA.FTZ R70, R41, R68, -R70 ;  /* 0x0000004429467223 */ /* 0x000fe20000010846 */
[C---:B------:R-:W-:Y:S01]  /*97b0*/  LOP3.LUT R45, R58.reuse, 0xffff0000, RZ, 0xc0, !PT ;  /* 0xffff00003a2d7812 */ /* 0x040fe200078ec0ff */
[----:B------:R-:W-:Y:S02]  /*97c0*/  IMAD.U32 R41, R58, 0x10000, RZ ;  /* 0x000100003a297824 */ /* 0x000fe400078e00ff */
        /* <DEDUP_REMOVED lines=20> */
.L_x_2828:
[----:B------:R-:W-:Y:S05]  /*9910*/  BSYNC B2 ;  /* 0x0000000000027941 */ /* 0x000fea0003800000 */
.L_x_2827:
[----:B0-----:R4:W-:Y:S04]  /*9920*/  STG.E.128 desc[UR60][R48.64], R40 ;  /* 0x0000002830007986 */ /* 0x0019e8000c101d3c */
[----:B--2---:R4:W-:Y:S02]  /*9930*/  @!P3 STG.E.128 desc[UR60][R50.64], R44 ;  /* 0x0000002c3200b986 */ /* 0x0049e4000c101d3c */
.L_x_2826:
[----:B------:R-:W-:Y:S05]  /*9940*/  BSYNC B1 ;  /* 0x0000000000017941 */ /* 0x000fea0003800000 */
.L_x_2825:
[----:B------:R-:W-:-:S13]  /*9950*/  ISETP.NE.AND P3, PT, R34, RZ, PT ;  /* 0x000000ff2200720c */ /* 0x000fda0003f65270 */
[----:B------:R-:W-:Y:S05]  /*9960*/  @!P3 BRA `(.L_x_2779) ;  /* 0x0000000800e8b947 */ /* 0x000fea0003800000 */
[----:B---34-:R-:W2:Y:S01]  /*9970*/  LDL R40, [R1+0x20] ;  /* 0x0000200001287983 */ /* 0x018ea20000100800 */
[----:B------:R-:W-:Y:S01]  /*9980*/  SHF.R.U32.HI R43, RZ, 0x3, R217 ;  /* 0x00000003ff2b7819 */ /* 0x000fe200000116d9 */
[----:B------:R-:W-:Y:S01]  /*9990*/  BSSY B1, `(.L_x_2829) ;  /* 0x0000074000017945 */ /* 0x000fe20003800000 */
[----:B------:R-:W-:-:S04]  /*99a0*/  IADD3 R42, P3, P4, R116, R126, R28 ;  /* 0x0000007e742a7210 */ /* 0x000fc80007c7e01c */
[----:B0-----:R-:W-:Y:S02]  /*99b0*/  IADD3.X R45, R5, R52, R32, P3, P4 ;  /* 0x00000034052d7210 */ /* 0x001fe40001fe8420 */
        /* <DEDUP_REMOVED lines=27> */
[----:B------:R-:W-:Y:S01]  /*9b70*/  SHF.R.U32.HI R63, RZ, 0x10, R77 ;  /* 0x00000010ff3f7819 */ /* 0x000fe2000001164d */
[----:B0-----:R-:W-:Y:S01]  /*9b80*/  IMAD.U32 R55, R41, 0x10000, RZ ;  /* 0x0001000029377824 */ /* 0x001fe200078e00ff */
[----:B------:R-:W-:Y:S01]  /*9b90*/  PRMT R62, R153, 0x5432, R62 ;  /* 0x00005432993e7816 */ /* 0x000fe2000000003e */
[----:B------:R-:W-:Y:S01]  /*9ba0*/  IMAD.U32 R57, R43, 0x10000, RZ ;  /* 0x000100002b397824 */ /* 0x000fe200078e00ff */
[----:B------:R-:W-:Y:S01]  /*9bb0*/  PRMT R153, R153, 0x5410, R64 ;  /* 0x0000541099997816 */ /* 0x000fe20000000040 */
[----:B------:R-:W-:Y:S01]  /*9bc0*/  IMAD.U32 R53, R44, 0x10000, RZ ;  /* 0x000100002c357824 */ /* 0x000fe200078e00ff */
[----:B------:R-:W-:Y:S01]  /*9bd0*/  PRMT R63, R156, 0x5432, R63 ;  /* 0x000054329c3f7816 */ /* 0x000fe2000000003f */
[----:B------:R-:W-:Y:S01]  /*9be0*/  IMAD.U32 R51, R40, 0x10000, RZ ;  /* 0x0001000028337824 */ /* 0x000fe200078e00ff */
[----:B------:R-:W-:-:S02]  /*9bf0*/  SHF.R.U64 R69, R66, 0x10, R67 ;  /* 0x0000001042457819 */ /* 0x000fc40000001243 */
[----:B------:R-:W-:Y:S01]  /*9c00*/  SHF.R.U64 R65, R76, 0x10, R77 ;  /* 0x000000104c417819 */ /* 0x000fe2000000124d */
[----:B------:R-:W-:Y:S01]  /*9c10*/  IMAD.U32 R64, R63, 0x10000, RZ ;  /* 0x000100003f407824 */ /* 0x000fe200078e00ff */
[----:B------:R-:W-:Y:S02]  /*9c20*/  SHF.R.U64 R66, R78, 0x10, R79 ;  /* 0x000000104e427819 */ /* 0x000fe4000000124f */
[----:B------:R-:W-:Y:S01]  /*9c30*/  LOP3.LUT R59, R45, 0xffff0000, RZ, 0xc0, !PT ;  /* 0xffff00002d3b7812 */ /* 0x000fe200078ec0ff */
[----:B------:R-:W-:Y:S01]  /*9c40*/  IMAD.U32 R45, R153, 0x10000, RZ ;  /* 0x00010000992d7824 */ /* 0x000fe200078e00ff */
[----:B------:R-:W-:Y:S02]  /*9c50*/  SHF.R.U32.HI R67, RZ, 0x10, R67 ;  /* 0x00000010ff437819 */ /* 0x000fe40000011643 */
[----:B------:R-:W-:Y:S01]  /*9c60*/  SHF.R.U32.HI R78, RZ, 0x10, R79 ;  /* 0x00000010ff4e7819 */ /* 0x000fe2000001164f */
[----:B------:R-:W-:Y:S01]  /*9c70*/  FMUL.FTZ R68, R58, R45 ;  /* 0x0000002d3a447220 */ /* 0x000fe20000410000 */
[----:B------:R-:W-:-:S02]  /*9c80*/  LOP3.LUT R61, R47, 0xffff0000, RZ, 0xc0, !PT ;  /* 0xffff00002f3d7812 */ /* 0x000fc400078ec0ff */
[----:B------:R-:W-:Y:S01]  /*9c90*/  PRMT R156, R156, 0x5410, R65 ;  /* 0x000054109c9c7816 */ /* 0x000fe20000000041 */
[-C--:B------:R-:W-:Y:S01]  /*9ca0*/  FFMA.FTZ R68, R55, R64.reuse, R68 ;  /* 0x0000004037447223 */ /* 0x080fe20000010044 */
[----:B------:R-:W-:Y:S02]  /*9cb0*/  PRMT R47, R154, 0x5432, R69 ;  /* 0x000054329a2f7816 */ /* 0x000fe40000000045 */
[----:B------:R-:W-:Y:S01]  /*9cc0*/  PRMT R65, R155, 0x5410, R66 ;  /* 0x000054109b417816 */ /* 0x000fe20000000042 */
[----:B------:R-:W-:Y:S01]  /*9cd0*/  FMUL.FTZ R66, R58, R64 ;  /* 0x000000403a427220 */ /* 0x000fe20000410000 */
[----:B------:R-:W-:Y:S02]  /*9ce0*/  LOP3.LUT R63, R63, 0xffff0000, RZ, 0xc0, !PT ;  /* 0xffff00003f3f7812 */ /* 0x000fe400078ec0ff */
[----:B------:R-:W-:Y:S01]  /*9cf0*/  PRMT R154, R154, 0x5410, R67 ;  /* 0x000054109a9a7816 */ /* 0x000fe20000000043 */
[----:B------:R-:W-:Y:S01]  /*9d00*/  FFMA.FTZ R45, R55, R45, -R66 ;  /* 0x0000002d372d7223 */ /* 0x000fe20000010842 */
[----:B------:R-:W-:Y:S01]  /*9d10*/  PRMT R155, R155, 0x5432, R78 ;  /* 0x000054329b9b7816 */ /* 0x000fe2000000004e */
[----:B------:R-:W-:Y:S01]  /*9d20*/  FMUL.FTZ R67, R59, R63 ;  /* 0x0000003f3b437220 */ /* 0x000fe20000410000 */
[----:B------:R-:W-:Y:S01]  /*9d30*/  LOP3.LUT R56, R41, 0xffff0000, RZ, 0xc0, !PT ;  /* 0xffff000029387812 */ /* 0x000fe200078ec0ff */
[----:B------:R-:W-:Y:S01]  /*9d40*/  IMAD.U32 R55, R154, 0x10000, RZ ;  /* 0x000100009a377824 */ /* 0x000fe200078e00ff */
[----:B------:R-:W-:Y:S01]  /*9d50*/  LOP3.LUT R153, R153, 0xffff0000, RZ, 0xc0, !PT ;  /* 0xffff000099997812 */ /* 0x000fe200078ec0ff */
[C---:B------:R-:W-:Y:S01]  /*9d60*/  IMAD.U32 R58, R155.reuse, 0x10000, RZ ;  /* 0x000100009b3a7824 */ /* 0x040fe200078e00ff */
[----:B------:R-:W-:Y:S01]  /*9d70*/  LOP3.LUT R155, R155, 0xffff0000, RZ, 0xc0, !PT ;  /* 0xffff00009b9b7812 */ /* 0x000fe200078ec0ff */
[----:B------:R-:W-:Y:S01]  /*9d80*/  IMAD.U32 R41, R42, 0x10000, RZ ;  /* 0x000100002a297824 */ /* 0x000fe200078e00ff */
[----:B------:R-:W-:Y:S01]  /*9d90*/  LOP3.LUT R154, R154, 0xffff0000, RZ, 0xc0, !PT ;  /* 0xffff00009a9a7812 */ /* 0x000fe200078ec0ff */
[----:B------:R-:W-:Y:S01]  /*9da0*/  FFMA.FTZ R64, R56, R153, -R67 ;  /* 0x0000009938407223 */ /* 0x000fe20000010843 */
[CC--:B------:R-:W-:Y:S01]  /*9db0*/  FMUL.FTZ R66, R60.reuse, R58.reuse ;  /* 0x0000003a3c427220 */ /* 0x0c0fe20000410000 */
[----:B------:R-:W-:Y:S01]  /*9dc0*/  FMUL.FTZ R67, R60, R55 ;  /* 0x000000373c437220 */ /* 0x000fe20000410000 */
[----:B------:R-:W-:Y:S01]  /*9dd0*/  FMUL.FTZ R59, R59, R153 ;  /* 0x000000993b3b7220 */ /* 0x000fe20000410000 */
[----:B------:R-:W-:Y:S01]  /*9de0*/  LOP3.LUT R54, R43, 0xffff0000, RZ, 0xc0, !PT ;  /* 0xffff00002b367812 */ /* 0x000fe200078ec0ff */
[C---:B------:R-:W-:Y:S01]  /*9df0*/  FFMA.FTZ R66, R57.reuse, R55, -R66 ;  /* 0x0000003739427223 */ /* 0x040fe20000010842 */
[----:B------:R-:W-:Y:S01]  /*9e00*/  FFMA.FTZ R67, R57, R58, R67 ;  /* 0x0000003a39437223 */ /* 0x000fe20000010043 */
[----:B------:R-:W-:Y:S01]  /*9e10*/  FFMA.FTZ R63, R56, R63, R59 ;  /* 0x0000003f383f7223 */ /* 0x000fe2000001003b */
[----:B------:R-:W-:Y:S01]  /*9e20*/  FMUL.FTZ R55, R61, R155 ;  /* 0x0000009b3d377220 */ /* 0x000fe20000410000 */
[----:B------:R-:W-:-:S02]  /*9e30*/  IMAD.U32 R58, R156, 0x10000, RZ ;  /* 0x000100009c3a7824 */ /* 0x000fc400078e00ff */
[-C--:B------:R-:W-:Y:S01]  /*9e40*/  FMUL.FTZ R59, R61, R154.reuse ;  /* 0x0000009a3d3b7220 */ /* 0x080fe20000410000 */
[----:B------:R-:W-:Y:S02]  /*9e50*/  IMAD.U32 R56, R62, 0x10000, RZ ;  /* 0x000100003e387824 */ /* 0x000fe400078e00ff */
[----:B------:R-:W-:Y:S01]  /*9e60*/  FFMA.FTZ R61, R54, R154, -R55 ;  /* 0x0000009a363d7223 */ /* 0x000fe20000010837 */
[C---:B------:R-:W-:Y:S01]  /*9e70*/  FMUL.FTZ R60, R53.reuse, R58 ;  /* 0x0000003a353c7220 */ /* 0x040fe20000410000 */
[----:B------:R-:W-:Y:S01]  /*9e80*/  LOP3.LUT R44, R44, 0xffff0000, RZ, 0xc0, !PT ;  /* 0xffff00002c2c7812 */ /* 0x000fe200078ec0ff */
[-C--:B------:R-:W-:Y:S01]  /*9e90*/  FMUL.FTZ R53, R53, R56.reuse ;  /* 0x0000003835357220 */ /* 0x080fe20000410000 */
[----:B------:R-:W-:Y:S01]  /*9ea0*/  LOP3.LUT R57, R156, 0xffff0000, RZ, 0xc0, !PT ;  /* 0xffff00009c397812 */ /* 0x000fe200078ec0ff */
[C---:B------:R-:W-:Y:S01]  /*9eb0*/  FFMA.FTZ R60, R51.reuse, R56, -R60 ;  /* 0x00000038333c7223 */ /* 0x040fe2000001083c */
[----:B------:R-:W-:Y:S01]  /*9ec0*/  LOP3.LUT R55, R62, 0xffff0000, RZ, 0xc0, !PT ;  /* 0xffff00003e377812 */ /* 0x000fe200078ec0ff */
[----:B------:R-:W-:Y:S01]  /*9ed0*/  FFMA.FTZ R62, R54, R155, R59 ;  /* 0x0000009b363e7223 */ /* 0x000fe2000001003b */
[----:B------:R-:W-:Y:S01]  /*9ee0*/  LOP3.LUT R40, R40, 0xffff0000, RZ, 0xc0, !PT ;  /* 0xffff000028287812 */ /* 0x000fe200078ec0ff */
[----:B------:R-:W-:Y:S01]  /*9ef0*/  FFMA.FTZ R53, R51, R58, R53 ;  /* 0x0000003a33357223 */ /* 0x000fe20000010035 */
[----:B------:R-:W-:-:S02]  /*9f00*/  IMAD.U32 R43, R46, 0x10000, RZ ;  /* 0x000100002e2b7824 */ /* 0x000fc400078e00ff */
[C---:B------:R-:W-:Y:S01]  /*9f10*/  FMUL.FTZ R59, R44.reuse, R57 ;  /* 0x000000392c3b7220 */ /* 0x040fe20000410000 */
[-C--:B------:R-:W-:Y:S01]  /*9f20*/  FMUL.FTZ R51, R44, R55.reuse ;  /* 0x000000372c337220 */ /* 0x080fe20000410000 */
[----:B------:R-:W-:Y:S01]  /*9f30*/  IMAD.U32 R54, R65, 0x10000, RZ ;  /* 0x0001000041367824 */ /* 0x000fe200078e00ff */
[----:B------:R-:W-:Y:S01]  /*9f40*/  LOP3.LUT R46, R46, 0xffff0000, RZ, 0xc0, !PT ;  /* 0xffff00002e2e7812 */ /* 0x000fe200078ec0ff */
[----:B------:R-:W-:Y:S01]  /*9f50*/  IMAD.U32 R44, R47, 0x10000, RZ ;  /* 0x000100002f2c7824 */ /* 0x000fe200078e00ff */
[----:B------:R-:W-:Y:S01]  /*9f60*/  LOP3.LUT R65, R65, 0xffff0000, RZ, 0xc0, !PT ;  /* 0xffff000041417812 */ /* 0x000fe200078ec0ff */
[C---:B------:R-:W-:Y:S01]  /*9f70*/  FFMA.FTZ R59, R40.reuse, R55, -R59 ;  /* 0x00000037283b7223 */ /* 0x040fe2000001083b */
[----:B------:R-:W-:Y:S01]  /*9f80*/  LOP3.LUT R47, R47, 0xffff0000, RZ, 0xc0, !PT ;  /* 0xffff00002f2f7812 */ /* 0x000fe200078ec0ff */
        /* <DEDUP_REMOVED lines=20> */
.L_x_2830:
[----:B------:R-:W-:Y:S05]  /*a0d0*/  BSYNC B1 ;  /* 0x0000000000017941 */ /* 0x000fea0003800000 */
.L_x_2829:
        /* <DEDUP_REMOVED lines=10> */
.L_x_2746:
[----:B------:R-:W2:Y:S02]  /*a180*/  LDL R40, [R1+0x44] ;  /* 0x0000440001287983 */ /* 0x000ea40000100800 */
[----:B--2---:R-:W-:-:S13]  /*a190*/  R2UR UR4, R40 ;  /* 0x00000000280472ca */ /* 0x004fda00000e0000 */
[----:B------:R-:W-:-:S06]  /*a1a0*/  UISETP.NE.AND UP0, UPT, UR4, 0x3, UPT ;  /* 0x000000030400788c */ /* 0x000fcc000bf05270 */
[----:B------:R-:W-:-:S13]  /*a1b0*/  PLOP3.LUT P2, PT, PT, PT, UP0, 0x80, 0x0 ;  /* 0x000000000000781c */ /* 0x000fda0003f4f008 */
[----:B------:R-:W-:Y:S05]  /*a1c0*/  @!P2 BRA `(.L_x_2831) ;  /* 0x000000000004a947 */ /* 0x000fea0003800000 */
[----:B------:R-:W-:Y:S01]  /*a1d0*/  BPT.TRAP 0x1 ;  /* 0x000000040000795c */ /* 0x000fe20000300000 */
.L_x_2831:
[----:B------:R-:W-:Y:S01]  /*a1e0*/  IMAD R98, R17, 0x8, R16 ;  /* 0x0000000811627824 */ /* 0x000fe200078e0210 */
[----:B------:R-:W-:Y:S01]  /*a1f0*/  SHF.L.U32 R99, R209, 0x1f, RZ ;  /* 0x0000001fd1637819 */ /* 0x000fe200000006ff */
[----:B------:R-:W-:Y:S01]  /*a200*/  IMAD R97, R24, -0x70, R2 ;  /* 0xffffff9018617824 */ /* 0x000fe200078e0202 */
[----:B------:R-:W-:Y:S02]  /*a210*/  BSSY B1, `(.L_x_2832) ;  /* 0x0000004000017945 */ /* 0x000fe40003800000 */
[----:B------:R-:W1:Y:S02]  /*a220*/  SYNCS.PHASECHK.TRANS64.TRYWAIT P3, [R98+URZ+0x36890], R99 ;  /* 0x03689063620075a7 */ /* 0x000e64000806017f */
[----:B------:R-:W-:Y:S01]  /*a230*/  VIMNMX R97, R97, 0x70, PT ;  /* 0x0000007061617848 */ /* 0x000fe20003fe0100 */
[----:B-1----:R-:W-:Y:S06]  /*a240*/  @!P3 BRA `(.L_x_2833) ;  /* 0x000002500038b947 */ /* 0x002fec0003800000 */
.L_x_3129:
[----:B------:R-:W-:Y:S05]  /*a250*/  BSYNC B1 ;  /* 0x0000000000017941 */ /* 0x000fea0003800000 */
.L_x_2832:
[----:B------:R-:W-:Y:S01]  /*a260*/  ISETP.GE.AND P3, PT, R204, R97, PT ;  /* 0x00000061cc00720c */ /* 0x000fe20003f66270 */
[----:B------:R-:W-:-:S12]  /*a270*/  BSSY B1, `(.L_x_2834) ;  /* 0x0000014000017945 */ /* 0x000fd80003800000 */
[----:B------:R-:W-:Y:S05]  /*a280*/  @P3 BRA `(.L_x_2835) ;  /* 0x0000000000483947 */ /* 0x000fea0003800000 */
[----:B------:R-:W-:-:S13]  /*a290*/  ISETP.NE.AND P3, PT, R29, RZ, PT ;  /* 0x000000ff1d00720c */ /* 0x000fda0003f65270 */
[----:B0-----:R-:W0:Y:S04]  /*a2a0*/  @P3 LDS.128 R40, [R39+0x21000] ;  /* 0x0210000027283984 */ /* 0x001e280000000c00 */
[----:B0-----:R-:W-:Y:S01]  /*a2b0*/  @P3 STG.E.128 desc[UR60][R46.64], R40 ;  /* 0x000000282e003986 */ /* 0x001fe2000c101d3c */
[----:B------:R-:W-:-:S13]  /*a2c0*/  ISETP.NE.AND P3, PT, R33, RZ, PT ;  /* 0x000000ff2100720c */ /* 0x000fda0003f65270 */
[----:B------:R-:W0:Y:S04]  /*a2d0*/  @P3 LDS.128 R40, [R96+0x21000] ;  /* 0x0210000060283984 */ /* 0x000e280000000c00 */
        /* <DEDUP_REMOVED lines=12> */
[----:B0-----:R2:W-:Y:S02]  /*a3a0*/  @P3 STG.E.128 desc[UR60][R46.64+0x140], R40 ;  /* 0x000140282e003986 */ /* 0x0015e4000c101d3c */
.L_x_2835:
[----:B------:R-:W-:Y:S05]  /*a3b0*/  BSYNC B1 ;  /* 0x0000000000017941 */ /* 0x000fea0003800000 */
.L_x_2834:
[----:B--2---:R-:W-:-:S05]  /*a3c0*/  VIADD R40, R204, 0x40 ;  /* 0x00000040cc287836 */ /* 0x004fca0000000000 */
[----:B------:R-:W-:-:S13]  /*a3d0*/  ISETP.GE.AND P3, PT, R40, R97, PT ;  /* 0x000000612800720c */ /* 0x000fda0003f66270 */
        /* <DEDUP_REMOVED lines=19> */
.L_x_2779:
[----:B------:R-:W-:Y:S05]  /*a510*/  BSYNC B0 ;  /* 0x0000000000007941 */ /* 0x000fea0003800000 */
.L_x_2745:
        /* <DEDUP_REMOVED lines=17> */
.L_x_2837:
[----:B------:R-:W-:Y:S05]  /*a630*/  BSYNC B0 ;  /* 0x0000000000007941 */ /* 0x000fea0003800000 */
.L_x_2836:
[----:B------:R-:W1:Y:S01]  /*a640*/  SYNCS.PHASECHK.TRANS64.TRYWAIT P2, [R98+URZ+0x368b0], R99 ;  /* 0x0368b063620075a7 */ /* 0x000e62000804017f */
[----:B------:R-:W-:Y:S01]  /*a650*/  ULDC.64 UR4, c[0x0][0x318] ;  /* 0x0000c60000047ab9 */ /* 0x000fe20000000a00 */
[----:B------:R-:W-:Y:S01]  /*a660*/  ULDC.64 UR6, c[0x0][0x328] ;  /* 0x0000ca0000067ab9 */ /* 0x000fe20000000a00 */
[----:B0-----:R-:W-:Y:S01]  /*a670*/  IMAD.U32 R40, RZ, RZ, UR4 ;  /* 0x00000004ff287e24 */ /* 0x001fe2000f8e00ff */
[----:B------:R-:W-:Y:S01]  /*a680*/  BSSY B0, `(.L_x_2838) ;  /* 0x0000009000007945 */ /* 0x000fe20003800000 */
[----:B------:R-:W-:Y:S02]  /*a690*/  IMAD.U32 R42, RZ, RZ, UR6 ;  /* 0x00000006ff2a7e24 */ /* 0x000fe4000f8e00ff */
[----:B------:R-:W-:Y:S01]  /*a6a0*/  IMAD.U32 R41, RZ, RZ, UR7 ;  /* 0x00000007ff297e24 */ /* 0x000fe2000f8e00ff */
[----:B------:R0:W-:Y:S04]  /*a6b0*/  STL [R1+0x38], R40 ;  /* 0x0000382801007387 */ /* 0x0001e80000100800 */
[----:B------:R2:W-:Y:S01]  /*a6c0*/  STL [R1+0x40], R42 ;  /* 0x0000402a01007387 */ /* 0x0005e20000100800 */
[----:B0-----:R-:W-:-:S05]  /*a6d0*/  IMAD.U32 R40, RZ, RZ, UR5 ;  /* 0x00000005ff287e24 */ /* 0x001fca000f8e00ff */
[----:B------:R2:W-:Y:S04]  /*a6e0*/  STL [R1+0x24], R40 ;  /* 0x0000242801007387 */ /* 0x0005e80000100800 */
[----:B------:R2:W-:Y:S02]  /*a6f0*/  STL [R1+0x3c], R41 ;  /* 0x00003c2901007387 */ /* 0x0005e40000100800 */
[----:B-12---:R-:W-:Y:S05]  /*a700*/  @!P2 BRA `(.L_x_2839) ;  /* 0x0000024c001ca947 */ /* 0x006fea0003800000 */
.L_x_3130:
[----:B------:R-:W-:Y:S05]  /*a710*/  BSYNC B0 ;  /* 0x0000000000007941 */ /* 0x000fea0003800000 */
.L_x_2838:
[----:B------:R1:W5:Y:S04]  /*a720*/  LDL R51, [R1+0x40] ;  /* 0x0000400001337983 */ /* 0x0003680000100800 */
[----:B------:R1:W5:Y:S04]  /*a730*/  LDL R50, [R1+0x3c] ;  /* 0x00003c0001327983 */ /* 0x0003680000100800 */
[----:B------:R1:W5:Y:S04]  /*a740*/  LDL R49, [R1+0x38] ;  /* 0x0000380001317983 */ /* 0x0003680000100800 */
[----:B------:R1:W5:Y:S01]  /*a750*/  LDL R48, [R1+0x24] ;  /* 0x0000240001307983 */ /* 0x0003620000100800 */
        /* <DEDUP_REMOVED lines=35> */
.L_x_2841:
[----:B------:R-:W-:Y:S05]  /*a990*/  BSYNC B0 ;  /* 0x0000000000007941 */ /* 0x000fea0003800000 */
.L_x_2840:
[----:B-1----:R-:W-:Y:S01]  /*a9a0*/  VIADD R40, R204, 0x40 ;  /* 0x00000040cc287836 */ /* 0x002fe20000000000 */
[----:B------:R-:W-:Y:S04]  /*a9b0*/  BSSY B0, `(.L_x_2842) ;  /* 0x0000024000007945 */ /* 0x000fe80003800000 */
[----:B------:R-:W-:-:S13]  /*a9c0*/  ISETP.GE.AND P2, PT, R40, R97, PT ;  /* 0x000000612800720c */ /* 0x000fda0003f46270 */
[----:B------:R-:W-:Y:S05]  /*a9d0*/  @P2 BRA `(.L_x_2843) ;  /* 0x0000000000842947 */ /* 0x000fea0003800000 */
[----:B-----5:R-:W-:Y:S01]  /*a9e0*/  R2UR UR7, R51 ;  /* 0x00000000330772ca */ /* 0x020fe200000e0000 */
[----:B------:R-:W-:Y:S01]  /*a9f0*/  IMAD.MOV.U32 R40, RZ, RZ, R114 ;  /* 0x000000ffff287224 */ /* 0x000fe200078e0072 */
        /* <DEDUP_REMOVED lines=31> */
.L_x_2843:
[----:B------:R-:W-:Y:S05]  /*abf0*/  BSYNC B0 ;  /* 0x0000000000007941 */ /* 0x000fea0003800000 */
.L_x_2842:
[----:B------:R-:W2:Y:S01]  /*ac00*/  LDL R39, [R1+0x20] ;  /* 0x0000200001277983 */ /* 0x000ea20000100800 */
        /* <DEDUP_REMOVED lines=13> */
[----:B-1----:R-:W-:Y:S02]  /*ace0*/  SEL R40, RZ, 0x1, P3 ;  /* 0x00000001ff287807 */ /* 0x002fe40001800000 */
[----:B------:R-:W-:Y:S02]  /*acf0*/  SEL R17, R17, RZ, P3 ;  /* 0x000000ff11117207 */ /* 0x000fe40001800000 */
[----:B------:R-:W-:Y:S02]  /*ad00*/  LOP3.LUT R209, R209, R40, RZ, 0x3c, !PT ;  /* 0x00000028d1d17212 */ /* 0x000fe400078e3cff */
[----:B--2---:R-:W-:-:S13]  /*ad10*/  LOP3.LUT P4, RZ, R39, 0x2, RZ, 0xc0, !PT ;  /* 0x0000000227ff7812 */ /* 0x004fda000788c0ff */
[----:B0-----:R-:W-:Y:S05]  /*ad20*/  @P4 BRA `(.L_x_2844) ;  /* 0xffffff7c00104947 */ /* 0x001fea000383ffff */
.L_x_2740:
[----:B------:R-:W0:Y:S01]  /*ad30*/  LDC R0, c[0x0][0x448] ;  /* 0x00011200ff007b82 */ /* 0x000e220000000800 */
[----:B------:R-:W-:Y:S01]  /*ad40*/  VIADD R2, R224, 0x7f ;  /* 0x0000007fe0027836 */ /* 0x000fe20000000000 */
[----:B------:R-:W-:Y:S01]  /*ad50*/  BSSY B0, `(.L_x_2845) ;  /* 0x0000047000007945 */ /* 0x000fe20003800000 */
[----:B------:R-:W-:Y:S02]  /*ad60*/  CS2R R118, SRZ ;  /* 0x0000000000767805 */ /* 0x000fe4000001ff00 */
        /* <DEDUP_REMOVED lines=20> */
[----:B0-----:R-:W-:-:S02]  /*aeb0*/  ISETP.NE.AND P0, PT, R0, 0x1, PT ;  /* 0x000000010000780c */ /* 0x001fc40003f05270 */
        /* <DEDUP_REMOVED lines=17> */
[----:B-----5:R-:W-:Y:S02]  /*afd0*/  CS2R R48, SRZ ;  /* 0x0000000000307805 */ /* 0x020fe4000001ff00 */
        /* <DEDUP_REMOVED lines=8> */
[----:B------:R-:W-:Y:S01]  /*b060*/  CS2R R32, SRZ ;  /* 0x0000000000207805 */ /* 0x000fe2000001ff00 */
[----:B------:R-:W-:Y:S02]  /*b070*/  IMAD.MOV.U32 R10, RZ, RZ, RZ ;  /* 0x000000ffff0a7224 */ /* 0x000fe400078e00ff */
[----:B------:R-:W-:-:S02]  /*b080*/  IMAD.MOV.U32 R30, RZ, RZ, RZ ;  /* 0x000000ffff1e7224 */ /* 0x000fc400078e00ff */
[----:B------:R-:W-:Y:S02]  /*b090*/  IMAD.MOV.U32 R6, RZ, RZ, RZ ;  /* 0x000000ffff067224 */ /* 0x000fe400078e00ff */
[----:B------:R-:W-:Y:S02]  /*b0a0*/  IMAD.MOV.U32 R28, RZ, RZ, RZ ;  /* 0x000000ffff1c7224 */ /* 0x000fe400078e00ff */
[----:B------:R-:W-:Y:S02]  /*b0b0*/  IMAD.MOV.U32 R136, RZ, RZ, RZ ;  /* 0x000000ffff887224 */ /* 0x000fe400078e00ff */
[----:B0-----:R-:W-:-:S04]  /*b0c0*/  @P0 IMAD.HI.U32 R3, R2, R3, RZ ;  /* 0x0000000302030227 */ /* 0x001fc800078e00ff */
[----:B------:R-:W-:Y:S01]  /*b0d0*/  IMAD.MOV.U32 R5, RZ, RZ, RZ ;  /* 0x000000ffff057224 */ /* 0x000fe200078e00ff */
[----:B-1----:R-:W-:Y:S01]  /*b0e0*/  @P0 SHF.R.U32.HI R2, RZ, R0, R3 ;  /* 0x00000000ff020219 */ /* 0x002fe20000011603 */
[----:B------:R-:W-:Y:S01]  /*b0f0*/  IMAD.MOV.U32 R0, RZ, RZ, RZ ;  /* 0x000000ffff007224 */ /* 0x000fe200078e00ff */
[----:B------:R-:W-:-:S03]  /*b100*/  PLOP3.LUT P0, PT, PT, PT, PT, 0x80, 0x0 ;  /* 0x000000000000781c */ /* 0x000fc60003f0f070 */
[----:B------:R-:W-:Y:S02]  /*b110*/  IMAD.IADD R3, R149, 0x1, R2 ;  /* 0x0000000195037824 */ /* 0x000fe400078e0202 */
[----:B------:R-:W-:-:S04]  /*b120*/  IMAD.MOV.U32 R2, RZ, RZ, RZ ;  /* 0x000000ffff027224 */ /* 0x000fc800078e00ff */
[----:B------:R-:W-:-:S05]  /*b130*/  IMAD.HI R2, R3, -0x6db6db6d, R2 ;  /* 0x9249249303027827 */ /* 0x000fca00078e0202 */
[----:B------:R-:W-:-:S04]  /*b140*/  SHF.R.U32.HI R3, RZ, 0x1f, R2 ;  /* 0x0000001fff037819 */ /* 0x000fc80000011602 */
[----:B------:R-:W-:Y:S01]  /*b150*/  LEA.HI.SX32 R3, R2, R3, 0x1a ;  /* 0x0000000302037211 */ /* 0x000fe200078fd2ff */
[----:B------:R-:W-:-:S03]  /*b160*/  IMAD.MOV.U32 R2, RZ, RZ, RZ ;  /* 0x000000ffff027224 */ /* 0x000fc600078e00ff */
[----:B------:R-:W-:-:S04]  /*b170*/  VIMNMX R150, R150, R3, PT ;  /* 0x0000000396967248 */ /* 0x000fc80003fe0100 */
[----:B------:R-:W-:Y:S01]  /*b180*/  ISETP.GE.AND P1, PT, R150, 0x1, PT ;  /* 0x000000019600780c */ /* 0x000fe20003f26270 */
[----:B------:R-:W-:-:S12]  /*b190*/  @P2 BRA `(.L_x_2846) ;  /* 0x0000000000082947 */ /* 0x000fd80003800000 */
[----:B------:R-:W0:Y:S02]  /*b1a0*/  FENCE.VIEW.ASYNC.G ;  /* 0x00000000000073c6 */ /* 0x000e240000000100 */
[----:B0-----:R-:W-:Y:S06]  /*b1b0*/  BAR.ARV 0xc, 0x180 ;  /* 0x0306000000007b1d */ /* 0x001fec0000002000 */
.L_x_2846:
[----:B------:R-:W-:Y:S05]  /*b1c0*/  BSYNC B0 ;  /* 0x0000000000007941 */ /* 0x000fea0003800000 */
.L_x_2845:
[----:B------:R-:W-:Y:S02]  /*b1d0*/  IMAD.MOV.U32 R4, RZ, RZ, RZ ;  /* 0x000000ffff047224 */ /* 0x000fe400078e00ff */
[----:B------:R-:W-:Y:S01]  /*b1e0*/  IMAD.MOV.U32 R3, RZ, RZ, RZ ;  /* 0x000000ffff037224 */ /* 0x000fe200078e00ff */
        /* <DEDUP_REMOVED lines=34> */
.L_x_2848:
[----:B------:R-:W-:Y:S02]  /*b410*/  ULDC UR4, c[0x0][0x3f4] ;  /* 0x0000fd0000047ab9 */ /* 0x000fe40000000800 */
[----:B------:R-:W-:-:S13]  /*b420*/  ISETP.LT.AND P0, PT, RZ, UR4, PT ;  /* 0x00000004ff007c0c */ /* 0x000fda000bf01270 */
[----:B------:R-:W-:Y:S05]  /*b430*/  @P0 BRA `(.L_x_2849) ;  /* 0x0000000000400947 */ /* 0x000fea0003800000 */
[----:B------:R-:W2:Y:S02]  /*b440*/  LDL R20, [R1+0x48] ;  /* 0x0000480001147983 */ /* 0x000ea40000100800 */
[----:B--2---:R-:W-:-:S04]  /*b450*/  LEA.HI R0, R20, R20, RZ, 0x1 ;  /* 0x0000001414007211 */ /* 0x004fc800078f08ff */
        /* <DEDUP_REMOVED lines=8> */
.L_x_2852:
[----:B-1----:R1:W2:Y:S02]  /*b4e0*/  SYNCS.PHASECHK.TRANS64.TRYWAIT P0, [R16+URZ+0x36800], R3 ;  /* 0x03680003100075a7 */ /* 0x0022a4000800017f */
[----:B--2---:R-:W-:Y:S05]  /*b4f0*/  @!P0 NANOSLEEP.SYNCS 0x989680 ;  /* 0x009896800000895d */ /* 0x004fea0003900000 */
[----:B------:R-:W2:Y:S02]  /*b500*/  @!P0 SYNCS.PHASECHK.TRANS64 P0, [R16+URZ+0x36800], R3 ;  /* 0x03680003100085a7 */ /* 0x000ea4000800007f */
[----:B--2---:R-:W-:Y:S05]  /*b510*/  @!P0 BRA `(.L_x_2852) ;  /* 0xfffffffc00f08947 */ /* 0x004fea000383ffff */
.L_x_2851:
[----:B------:R-:W-:Y:S05]  /*b520*/  BSYNC B0 ;  /* 0x0000000000007941 */ /* 0x000fea0003800000 */
.L_x_2850:
[----:B------:R-:W-:Y:S05]  /*b530*/  BRA `(.L_x_2853) ;  /* 0x0000007400dc7947 */ /* 0x000fea0003800000 */
.L_x_2849:
[----:B------:R-:W2:Y:S01]  /*b540*/  LDL R0, [R1+0x8c] ;  /* 0x00008c0001007983 */ /* 0x000ea20000100800 */
[----:B------:R-:W-:Y:S01]  /*b550*/  ULDC.64 UR6, c[0x0][0x408] ;  /* 0x0001020000067ab9 */ /* 0x000fe20000000a00 */
[----:B--2---:R-:W-:Y:S02]  /*b560*/  R2UR UR4, R0 ;  /* 0x00000000000472ca */ /* 0x004fe400000e0000 */
[----:B------:R-:W-:-:S05]  /*b570*/  SHF.R.S32.HI R0, RZ, 0x1f, R144 ;  /* 0x0000001fff007819 */ /* 0x000fca0000011490 */
[----:B------:R-:W-:-:S04]  /*b580*/  IMAD R5, R0, UR6, RZ ;  /* 0x0000000600057c24 */ /* 0x000fc8000f8e02ff */
[----:B------:R-:W-:Y:S02]  /*b590*/  IMAD R5, R144, UR7, R5 ;  /* 0x0000000790057c24 */ /* 0x000fe4000f8e0205 */
[----:B------:R-:W-:-:S03]  /*b5a0*/  ULOP3.LUT UP0, URZ, UR4, 0x3ff, URZ, 0xc0, !UPT ;  /* 0x000003ff043f7892 */ /* 0x000fc6000f80c03f */
[----:B------:R-:W-:Y:S02]  /*b5b0*/  ULDC.64 UR4, c[0x0][0x3f8] ;  /* 0x0000fe0000047ab9 */ /* 0x000fe40000000a00 */
[----:B------:R-:W-:Y:S01]  /*b5c0*/  IMAD R3, R0, UR4, RZ ;  /* 0x0000000400037c24 */ /* 0x000fe2000f8e02ff */
[----:B------:R-:W-:Y:S01]  /*b5d0*/  PLOP3.LUT P0, PT, PT, PT, UP0, 0x80, 0x0 ;  /* 0x000000000000781c */ /* 0x000fe20003f0f008 */
[----:B------:R-:W-:-:S04]  /*b5e0*/  IMAD.WIDE.U32 R24, R144, UR4, RZ ;  /* 0x0000000490187c25 */ /* 0x000fc8000f8e00ff */
[C---:B------:R-:W-:Y:S02]  /*b5f0*/  IMAD R3, R144.reuse, UR5, R3 ;  /* 0x0000000590037c24 */ /* 0x040fe4000f8e0203 */
[----:B------:R-:W-:-:S04]  /*b600*/  IMAD.WIDE.U32 R144, R144, UR6, RZ ;  /* 0x0000000690907c25 */ /* 0x000fc8000f8e00ff */
[----:B------:R-:W-:Y:S02]  /*b610*/  IMAD.IADD R27, R3, 0x1, R25 ;  /* 0x00000001031b7824 */ /* 0x000fe400078e0219 */
[----:B------:R-:W-:Y:S01]  /*b620*/  IMAD.IADD R29, R5, 0x1, R145 ;  /* 0x00000001051d7824 */ /* 0x000fe200078e0291 */
[----:B------:R-:W-:Y:S06]  /*b630*/  @!P0 BRA `(.L_x_2854) ;  /* 0x0000000000408947 */ /* 0x000fec0003800000 */
        /* <DEDUP_REMOVED lines=16> */
.L_x_2854:
[----:B------:R-:W-:Y:S01]  /*b740*/  ULDC.U8 UR4, c[0x0][0x410] ;  /* 0x0001040000047ab9 */ /* 0x000fe20000000000 */
[----:B------:R-:W-:Y:S01]  /*b750*/  BSSY B0, `(.L_x_2855) ;  /* 0x000074d000007945 */ /* 0x000fe20003800000 */
[----:B------:R-:W-:Y:S01]  /*b760*/  ISETP.NE.AND P0, PT, RZ, UR4, PT ;  /* 0x00000004ff007c0c */ /* 0x000fe2000bf05270 */
[----:B------:R-:W-:-:S12]  /*b770*/  IMAD.IADD R10, R204, 0x1, R224 ;  /* 0x00000001cc0a7824 */ /* 0x000fd800078e02e0 */
[----:B------:R-:W-:Y:S05]  /*b780*/  @!P0 BRA `(.L_x_2856) ;  /* 0x0000003800b88947 */ /* 0x000fea0003800000 */
[----:B------:R-:W0:Y:S01]  /*b790*/  LDC R63, c[0x0][0x448] ;  /* 0x00011200ff3f7b82 */ /* 0x000e220000000800 */
[----:B------:R-:W1:Y:S01]  /*b7a0*/  S2R R21, SR_TID.X ;  /* 0x0000000000157919 */ /* 0x000e620000002100 */
[----:B------:R-:W-:Y:S01]  /*b7b0*/  ULDC.64 UR4, c[0x0][0x3f8] ;  /* 0x0000fe0000047ab9 */ /* 0x000fe20000000a00 */
[----:B------:R-:W-:Y:S01]  /*b7c0*/  ULDC.64 UR6, c[0x0][0x408] ;  /* 0x0001020000067ab9 */ /* 0x000fe20000000a00 */
[----:B------:R-:W-:Y:S02]  /*b7d0*/  IMAD.MOV.U32 R8, RZ, RZ, R24 ;  /* 0x000000ffff087224 */ /* 0x000fe400078e0018 */
[----:B------:R-:W-:Y:S02]  /*b7e0*/  IMAD.MOV.U32 R9, RZ, RZ, R27 ;  /* 0x000000ffff097224 */ /* 0x000fe400078e001b */
[----:B------:R-:W-:Y:S02]  /*b7f0*/  IMAD.MOV.U32 R12, RZ, RZ, R144 ;  /* 0x000000ffff0c7224 */ /* 0x000fe400078e0090 */
[----:B------:R-:W-:Y:S01]  /*b800*/  IMAD.MOV.U32 R13, RZ, RZ, R29 ;  /* 0x000000ffff0d7224 */ /* 0x000fe200078e001d */
[----:B0-----:R-:W-:Y:S01]  /*b810*/  ISETP.NE.AND P0, PT, R63, 0x1, PT ;  /* 0x000000013f00780c */ /* 0x001fe20003f05270 */
[----:B-1----:R-:W-:-:S12]  /*b820*/  VIADD R21, R21, 0xffffff80 ;  /* 0xffffff8015157836 */ /* 0x002fd80000000000 */
[----:B------:R-:W0:Y:S01]  /*b830*/  @P0 LDC R0, c[0x0][0x44c] ;  /* 0x00011300ff000b82 */ /* 0x000e220000000800 */
[----:B------:R-:W-:-:S04]  /*b840*/  SHF.R.S32.HI R20, RZ, 0x1f, R21 ;  /* 0x0000001fff147819 */ /* 0x000fc80000011415 */
[----:B------:R-:W-:-:S03]  /*b850*/  LEA.HI R20, R20, R21, RZ, 0x2 ;  /* 0x0000001514147211 */ /* 0x000fc600078f10ff */
[----:B------:R-:W1:Y:S01]  /*b860*/  @P0 LDC R5, c[0x0][0x450] ;  /* 0x00011400ff050b82 */ /* 0x000e620000000800 */
[----:B------:R-:W-:-:S05]  /*b870*/  LOP3.LUT R20, R20, 0xfffffffc, RZ, 0xc0, !PT ;  /* 0xfffffffc14147812 */ /* 0x000fca00078ec0ff */
[----:B------:R-:W-:-:S04]  /*b880*/  IMAD.IADD R20, R21, 0x1, -R20 ;  /* 0x0000000115147824 */ /* 0x000fc800078e0a14 */
[----:B------:R-:W-:-:S04]  /*b890*/  IMAD R3, R20, 0x40, R10 ;  /* 0x0000004014037824 */ /* 0x000fc800078e020a */
[----:B0-----:R-:W-:-:S05]  /*b8a0*/  @P0 IMAD.HI.U32 R0, R3, R0, RZ ;  /* 0x0000000003000227 */ /* 0x001fca00078e00ff */
[----:B-1----:R-:W-:-:S04]  /*b8b0*/  @P0 SHF.R.U32.HI R3, RZ, R5, R0 ;  /* 0x00000005ff030219 */ /* 0x002fc80000011600 */
[----:B------:R-:W-:Y:S01]  /*b8c0*/  SHF.R.S32.HI R0, RZ, 0x1f, R3 ;  /* 0x0000001fff007819 */ /* 0x000fe20000011403 */
[----:B------:R-:W-:-:S04]  /*b8d0*/  IMAD.WIDE.U32 R8, R3, UR4, R8 ;  /* 0x0000000403087c25 */ /* 0x000fc8000f8e0008 */
[C---:B------:R-:W-:Y:S02]  /*b8e0*/  IMAD R4, R0.reuse, UR4, RZ ;  /* 0x0000000400047c24 */ /* 0x040fe4000f8e02ff */
[----:B------:R-:W-:Y:S02]  /*b8f0*/  IMAD R0, R0, UR6, RZ ;  /* 0x0000000600007c24 */ /* 0x000fe4000f8e02ff */
[C---:B------:R-:W-:Y:S01]  /*b900*/  IMAD R7, R3.reuse, UR5, R4 ;  /* 0x0000000503077c24 */ /* 0x040fe2000f8e0204 */
[----:B------:R-:W-:Y:S01]  /*b910*/  ULDC.64 UR4, c[0x0][0x3e8] ;  /* 0x0000fa0000047ab9 */ /* 0x000fe20000000a00 */
[C---:B------:R-:W-:Y:S01]  /*b920*/  IMAD.WIDE.U32 R12, R3.reuse, UR6, R12 ;  /* 0x00000006030c7c25 */ /* 0x040fe2000f8e000c */
[----:B------:R-:W-:Y:S01]  /*b930*/  LEA R6, P0, R8, UR4, 0x1 ;  /* 0x0000000408067c11 */ /* 0x000fe2000f8008ff */
[----:B------:R-:W-:Y:S02]  /*b940*/  UMOV UR4, 0xffffffff ;  /* 0xffffffff00047882 */ /* 0x000fe40000000000 */
[----:B------:R-:W-:Y:S01]  /*b950*/  IMAD R3, R3, UR7, R0 ;  /* 0x0000000703037c24 */ /* 0x000fe2000f8e0200 */
[----:B------:R-:W-:Y:S01]  /*b960*/  ULDC.64 UR6, c[0x0][0x400] ;  /* 0x0001000000067ab9 */ /* 0x000fe20000000a00 */
[----:B------:R-:W-:Y:S01]  /*b970*/  IMAD.IADD R7, R9, 0x1, R7 ;  /* 0x0000000109077824 */ /* 0x000fe200078e0207 */
[----:B------:R-:W-:Y:S01]  /*b980*/  LEA R4, P1, R12, UR6, 0x1 ;  /* 0x000000060c047c11 */ /* 0x000fe2000f8208ff */
[----:B------:R-:W-:-:S03]  /*b990*/  IMAD.IADD R3, R13, 0x1, R3 ;  /* 0x000000010d037824 */ /* 0x000fc600078e0203 */
[----:B------:R-:W-:Y:S02]  /*b9a0*/  LEA.HI.X R7, R8, UR5, R7, 0x1, P0 ;  /* 0x0000000508077c11 */ /* 0x000fe400080f0c07 */
[----:B------:R-:W-:Y:S01]  /*b9b0*/  LEA.HI.X R8, R12, UR7, R3, 0x1, P1 ;  /* 0x000000070c087c11 */ /* 0x000fe200088f0c03 */
[----:B------:R-:W-:Y:S06]  /*b9c0*/  BRA.DIV UR4, `(.L_x_2857) ;  /* 0x0000023a04807947 */ /* 0x000fec000b800000 */
[----:B------:R0:W1:Y:S04]  /*b9d0*/  SHFL.IDX PT, R3, R7, RZ, 0x1c1f ;  /* 0x001c1fff07037589 */ /* 0x00006800000e0000 */
[----:B------:R0:W2:Y:S04]  /*b9e0*/  SHFL.IDX PT, R0, R6, RZ, 0x1c1f ;  /* 0x001c1fff06007589 */ /* 0x0000a800000e0000 */
[----:B------:R0:W3:Y:S04]  /*b9f0*/  SHFL.IDX PT, R5, R8, RZ, 0x1c1f ;  /* 0x001c1fff08057589 */ /* 0x0000e800000e0000 */
[----:B------:R0:W4:Y:S02]  /*ba00*/  SHFL.IDX PT, R14, R4, RZ, 0x1c1f ;  /* 0x001c1fff040e7589 */ /* 0x00012400000e0000 */
.L_x_3136:
        /* <DEDUP_REMOVED lines=16> */
[----:B------:R-:W3:Y:S01]  /*bb10*/  LDL R15, [R1+0x74] ;  /* 0x00007400010f7983 */ /* 0x000ee20000100800 */
[----:B------:R-:W-:-:S03]  /*bb20*/  ULDC UR4, c[0x0][0x3f4] ;  /* 0x0000fd0000047ab9 */ /* 0x000fc60000000800 */
[----:B------:R-:W3:Y:S04]  /*bb30*/  LDL R12, [R1+0x70] ;  /* 0x00007000010c7983 */ /* 0x000ee80000100800 */
[----:B------:R-:W3:Y:S04]  /*bb40*/  LDL R13, [R1+0x6c] ;  /* 0x00006c00010d7983 */ /* 0x000ee80000100800 */
[----:B------:R-:W3:Y:S04]  /*bb50*/  LDL R11, [R1+0x68] ;  /* 0x00006800010b7983 */ /* 0x000ee80000100800 */
[----:B------:R-:W3:Y:S01]  /*bb60*/  LDL R9, [R1+0x64] ;  /* 0x0000640001097983 */ /* 0x000ee20000100800 */
[----:B------:R-:W-:-:S02]  /*bb70*/  ISETP.GE.AND P3, PT, R215, UR4, PT ;  /* 0x00000004d7007c0c */ /* 0x000fc4000bf66270 */
[----:B------:R-:W-:Y:S02]  /*bb80*/  CS2R R60, SRZ ;  /* 0x00000000003c7805 */ /* 0x000fe4000001ff00 */
[----:B------:R-:W-:Y:S02]  /*bb90*/  ISETP.GE.AND P2, PT, R213, UR4, PT ;  /* 0x00000004d5007c0c */ /* 0x000fe4000bf46270 */
[----:B------:R-:W-:Y:S02]  /*bba0*/  CS2R R58, SRZ ;  /* 0x00000000003a7805 */ /* 0x000fe4000001ff00 */
[----:B------:R-:W-:Y:S02]  /*bbb0*/  ISETP.GE.AND P1, PT, R214, UR4, PT ;  /* 0x00000004d6007c0c */ /* 0x000fe4000bf26270 */
[----:B------:R-:W-:Y:S02]  /*bbc0*/  ISETP.GE.AND P0, PT, R212, UR4, PT ;  /* 0x00000004d4007c0c */ /* 0x000fe4000bf06270 */
[----:B------:R-:W-:Y:S01]  /*bbd0*/  ISETP.GE.AND P4, PT, R22, UR4, PT ;  /* 0x0000000416007c0c */ /* 0x000fe2000bf86270 */
[----:B------:R-:W-:-:S04]  /*bbe0*/  @!P3 IMAD.SHL.U32 R27, R215, 0x2, RZ ;  /* 0x00000002d71bb824 */ /* 0x000fc800078e00ff */
[----:B------:R-:W-:-:S04]  /*bbf0*/  @!P2 IMAD.SHL.U32 R31, R213, 0x2, RZ ;  /* 0x00000002d51fa824 */ /* 0x000fc800078e00ff */
[----:B------:R-:W-:Y:S01]  /*bc00*/  @!P1 IMAD.SHL.U32 R35, R214, 0x2, RZ ;  /* 0x00000002d6239824 */ /* 0x000fe200078e00ff */
[-C--:B--2---:R-:W-:Y:S01]  /*bc10*/  @!P3 IADD3 R24, P6, R0, R27.reuse, RZ ;  /* 0x0000001b0018b210 */ /* 0x084fe20007fde0ff */
[----:B------:R-:W-:Y:S01]  /*bc20*/  @!P0 IMAD.SHL.U32 R65, R212, 0x2, RZ ;  /* 0x00000002d4418824 */ /* 0x000fe200078e00ff */
[----:B----4-:R-:W-:Y:S02]  /*bc30*/  @!P3 IADD3 R26, P5, R14, R27, RZ ;  /* 0x0000001b0e1ab210 */ /* 0x010fe40007fbe0ff */
        /* <DEDUP_REMOVED lines=8> */
[----:B---3--:R-:W-:Y:S01]  /*bcc0*/  @!P3 SHF.L.U64.HI R20, R215, 0x1, R15 ;  /* 0x00000001d714b819 */ /* 0x008fe2000001020f */
[----:B------:R-:W-:Y:S01]  /*bcd0*/  @!P4 IMAD.MOV.U32 R15, RZ, RZ, R5 ;  /* 0x000000ffff0fc224 */ /* 0x000fe200078e0005 */
[----:B------:R-:W-:-:S03]  /*bce0*/  @!P2 SHF.L.U64.HI R12, R213, 0x1, R12 ;  /* 0x00000001d50ca819 */ /* 0x000fc6000001020c */
[--C-:B-1----:R-:W-:Y:S01]  /*bcf0*/  @!P3 IMAD.X R25, R3, 0x1, R20.reuse, P6 ;  /* 0x000000010319b824 */ /* 0x102fe200030e0614 */
[-C--:B------:R-:W-:Y:S01]  /*bd00*/  @!P2 IADD3 R28, P6, R0, R31.reuse, RZ ;  /* 0x0000001f001ca210 */ /* 0x080fe20007fde0ff */
[----:B------:R-:W-:Y:S01]  /*bd10*/  @!P3 IMAD.X R27, R5, 0x1, R20, P5 ;  /* 0x00000001051bb824 */ /* 0x000fe200028e0614 */
[----:B------:R-:W-:Y:S02]  /*bd20*/  @!P2 IADD3 R30, P5, R14, R31, RZ ;  /* 0x0000001f0e1ea210 */ /* 0x000fe40007fbe0ff */
[----:B------:R-:W-:Y:S01]  /*bd30*/  @!P1 SHF.L.U64.HI R20, R214, 0x1, R13 ;  /* 0x00000001d6149819 */ /* 0x000fe2000001020d */
[--C-:B------:R-:W-:Y:S01]  /*bd40*/  @!P2 IMAD.X R29, R3, 0x1, R12.reuse, P6 ;  /* 0x00000001031da824 */ /* 0x100fe200030e060c */
[-C--:B------:R-:W-:Y:S01]  /*bd50*/  @!P1 IADD3 R32, P6, R0, R35.reuse, RZ ;  /* 0x0000002300209210 */ /* 0x080fe20007fde0ff */
[----:B------:R-:W-:Y:S01]  /*bd60*/  @!P2 IMAD.X R31, R5, 0x1, R12, P5 ;  /* 0x00000001051fa824 */ /* 0x000fe200028e060c */
[----:B------:R-:W-:Y:S01]  /*bd70*/  ISETP.GE.AND P5, PT, R216, UR4, PT ;  /* 0x00000004d8007c0c */ /* 0x000fe2000bfa6270 */
[----:B------:R-:W-:Y:S01]  /*bd80*/  @!P4 IMAD.MOV.U32 R12, RZ, RZ, R0 ;  /* 0x000000ffff0cc224 */ /* 0x000fe200078e0000 */
[----:B------:R-:W-:Y:S01]  /*bd90*/  @!P0 SHF.L.U64.HI R38, R212, 0x1, R11 ;  /* 0x00000001d4268819 */ /* 0x000fe2000001020b */
[--C-:B------:R-:W-:Y:S01]  /*bda0*/  @!P1 IMAD.X R33, R3, 0x1, R20.reuse, P6 ;  /* 0x0000000103219824 */ /* 0x100fe200030e0614 */
[----:B------:R-:W-:Y:S01]  /*bdb0*/  @!P1 IADD3 R34, P6, R14, R35, RZ ;  /* 0x000000230e229210 */ /* 0x000fe20007fde0ff */
[----:B------:R-:W-:Y:S01]  /*bdc0*/  @!P4 IMAD.MOV.U32 R13, RZ, RZ, R3 ;  /* 0x000000ffff0dc224 */ /* 0x000fe200078e0003 */
[----:B------:R1:W5:Y:S03]  /*bdd0*/  @!P3 LD.E.64 R56, desc[UR60][R24.64] ;  /* 0x0000003c1838b980 */ /* 0x000366000c101b00 */
[----:B------:R-:W-:Y:S01]  /*bde0*/  @!P1 IMAD.X R35, R5, 0x1, R20, P6 ;  /* 0x0000000105239824 */ /* 0x000fe200030e0614 */
[-C--:B------:R-:W-:Y:S01]  /*bdf0*/  @!P0 IADD3 R40, P6, R0, R65.reuse, RZ ;  /* 0x0000004100288210 */ /* 0x080fe20007fde0ff */
[----:B------:R-:W-:Y:S01]  /*be00*/  @!P4 IMAD.WIDE R12, R22, 0x2, R12 ;  /* 0x00000002160cc825 */ /* 0x000fe200078e020c */
[----:B------:R1:W5:Y:S03]  /*be10*/  @!P3 LD.E.64 R54, desc[UR60][R26.64] ;  /* 0x0000003c1a36b980 */ /* 0x000366000c101b00 */
[----:B------:R-:W-:Y:S01]  /*be20*/  @!P0 IMAD.X R41, R3, 0x1, R38, P6 ;  /* 0x0000000103298824 */ /* 0x000fe200030e0626 */
[----:B------:R-:W-:Y:S01]  /*be30*/  @!P0 IADD3 R64, P6, R14, R65, RZ ;  /* 0x000000410e408210 */ /* 0x000fe20007fde0ff */
[----:B------:R-:W-:Y:S01]  /*be40*/  @!P4 IMAD.WIDE R20, R22, 0x2, R14 ;  /* 0x000000021614c825 */ /* 0x000fe200078e020e */
[----:B------:R1:W5:Y:S03]  /*be50*/  @!P4 LD.E.64 R60, desc[UR60][R12.64] ;  /* 0x0000003c0c3cc980 */ /* 0x000366000c101b00 */
[C---:B------:R-:W-:Y:S01]  /*be60*/  @!P5 IMAD.SHL.U32 R15, R216.reuse, 0x2, RZ ;  /* 0x00000002d80fd824 */ /* 0x040fe200078e00ff */
[----:B------:R1:W5:Y:S01]  /*be70*/  @!P4 LD.E.64 R58, desc[UR60][R20.64] ;  /* 0x0000003c143ac980 */ /* 0x000362000c101b00 */
[----:B------:R-:W-:Y:S01]  /*be80*/  @!P0 IMAD.X R65, R5, 0x1, R38, P6 ;  /* 0x0000000105418824 */ /* 0x000fe200030e0626 */
[----:B------:R-:W-:-:S02]  /*be90*/  @!P5 SHF.L.U64.HI R36, R216, 0x1, R9 ;  /* 0x00000001d824d819 */ /* 0x000fc40000010209 */
[-C--:B------:R-:W-:Y:S01]  /*bea0*/  @!P5 IADD3 R66, P4, R0, R15.reuse, RZ ;  /* 0x0000000f0042d210 */ /* 0x080fe20007f9e0ff */
[----:B------:R1:W5:Y:S01]  /*beb0*/  @!P2 LD.E.64 R50, desc[UR60][R28.64] ;  /* 0x0000003c1c32a980 */ /* 0x000362000c101b00 */
[----:B------:R-:W-:Y:S02]  /*bec0*/  @!P5 IADD3 R14, P6, R14, R15, RZ ;  /* 0x0000000f0e0ed210 */ /* 0x000fe40007fde0ff */
[----:B------:R-:W-:Y:S01]  /*bed0*/  CS2R R38, SRZ ;  /* 0x0000000000267805 */ /* 0x000fe2000001ff00 */
[--C-:B------:R-:W-:Y:S01]  /*bee0*/  @!P5 IMAD.X R67, R3, 0x1, R36.reuse, P4 ;  /* 0x000000010343d824 */ /* 0x100fe200020e0624 */
[----:B------:R1:W5:Y:S01]  /*bef0*/  @!P2 LD.E.64 R52, desc[UR60][R30.64] ;  /* 0x0000003c1e34a980 */ /* 0x000362000c101b00 */
[----:B------:R-:W-:Y:S01]  /*bf00*/  @!P5 IMAD.X R15, R5, 0x1, R36, P6 ;  /* 0x00000001050fd824 */ /* 0x000fe200030e0624 */
[----:B------:R-:W-:Y:S02]  /*bf10*/  CS2R R36, SRZ ;  /* 0x0000000000247805 */ /* 0x000fe4000001ff00 */
[----:B------:R1:W5:Y:S04]  /*bf20*/  @!P1 LD.E.64 R46, desc[UR60][R32.64] ;  /* 0x0000003c202e9980 */ /* 0x000368000c101b00 */
[----:B------:R1:W5:Y:S04]  /*bf30*/  @!P1 LD.E.64 R48, desc[UR60][R34.64] ;  /* 0x0000003c22309980 */ /* 0x000368000c101b00 */
[----:B------:R1:W5:Y:S04]  /*bf40*/  @!P0 LD.E.64 R44, desc[UR60][R40.64] ;  /* 0x0000003c282c8980 */ /* 0x000368000c101b00 */
[----:B------:R1:W5:Y:S04]  /*bf50*/  @!P0 LD.E.64 R42, desc[UR60][R64.64] ;  /* 0x0000003c402a8980 */ /* 0x000368000c101b00 */
[----:B------:R1:W5:Y:S04]  /*bf60*/  @!P5 LD.E.64 R38, desc[UR60][R66.64] ;  /* 0x0000003c4226d980 */ /* 0x000368000c101b00 */
[----:B------:R1:W5:Y:S02]  /*bf70*/  @!P5 LD.E.64 R36, desc[UR60][R14.64] ;  /* 0x0000003c0e24d980 */ /* 0x000364000c101b00 */
.L_x_2859:
[----:B------:R-:W-:Y:S05]  /*bf80*/  BSYNC B1 ;  /* 0x0000000000017941 */ /* 0x000fea0003800000 */
.L_x_2858:
[----:B--2--5:R-:W-:Y:S01]  /*bf90*/  IMAD.MOV.U32 R0, RZ, RZ, R58 ;  /* 0x000000ffff007224 */ /* 0x024fe200078e003a */
[----:B------:R-:W-:Y:S01]  /*bfa0*/  UMOV UR4, 0xffffffff ;  /* 0xffffffff00047882 */ /* 0x000fe20000000000 */
[----:B-1----:R-:W-:Y:S01]  /*bfb0*/  IMAD.MOV.U32 R3, RZ, RZ, R59 ;  /* 0x000000ffff037224 */ /* 0x002fe200078e003b */
[----:B------:R-:W-:Y:S01]  /*bfc0*/  CS2R R30, SRZ ;  /* 0x00000000001e7805 */ /* 0x000fe2000001ff00 */
        /* <DEDUP_REMOVED lines=44> */
[----:B------:R-:W-:Y:S02]  /*c290*/  PRMT R78, R5, 0x7610, R78 ;  /* 0x00007610054e7816 */ /* 0x000fe4000000004e */
[----:B------:R-:W-:Y:S01]  /*c2a0*/  PRMT R79, R9, 0x7610, R79 ;  /* 0x00007610094f7816 */ /* 0x000fe2000000004f */
[----:B------:R-:W-:Y:S06]  /*c2b0*/  BRA.DIV UR4, `(.L_x_2860) ;  /* 0x0000023204b47947 */ /* 0x000fec000b800000 */
[----:B------:R1:W2:Y:S04]  /*c2c0*/  SHFL.IDX PT, R3, R7, 0x1, 0x1c1f ;  /* 0x003c1f0007037f89 */ /* 0x0002a800000e0000 */
[----:B------:R1:W3:Y:S04]  /*c2d0*/  SHFL.IDX PT, R0, R6, 0x1, 0x1c1f ;  /* 0x003c1f0006007f89 */ /* 0x0002e800000e0000 */
[----:B------:R1:W1:Y:S04]  /*c2e0*/  SHFL.IDX PT, R5, R8, 0x1, 0x1c1f ;  /* 0x003c1f0008057f89 */ /* 0x00026800000e0000 */
[----:B0-----:R-:W0:Y:S02]  /*c2f0*/  SHFL.IDX PT, R4, R4, 0x1, 0x1c1f ;  /* 0x003c1f0004047f89 */ /* 0x001e2400000e0000 */
.L_x_3142:
[----:B------:R-:W-:Y:S01]  /*c300*/  VIADD R10, R10, 0x40 ;  /* 0x000000400a0a7836 */ /* 0x000fe20000000000 */
[----:B-1----:R-:W-:Y:S01]  /*c310*/  LOP3.LUT R6, R218, 0x18, R18, 0xf8, !PT ;  /* 0x00000018da067812 */ /* 0x002fe200078ef812 */
[----:B------:R-:W-:Y:S01]  /*c320*/  BSSY B1, `(.L_x_2861) ;  /* 0x0000059000017945 */ /* 0x000fe20003800000 */
[----:B------:R-:W-:Y:S02]  /*c330*/  LOP3.LUT P0, RZ, R228, 0x4, RZ, 0xc0, !PT ;  /* 0x00000004e4ff7812 */ /* 0x000fe4000780c0ff */
[----:B------:R-:W-:Y:S02]  /*c340*/  CS2R R32, SRZ ;  /* 0x0000000000207805 */ /* 0x000fe4000001ff00 */
[----:B------:R-:W-:Y:S02]  /*c350*/  ISETP.GE.AND P1, PT, R10, R63, PT ;  /* 0x0000003f0a00720c */ /* 0x000fe40003f26270 */
[----:B------:R-:W-:Y:S02]  /*c360*/  CS2R R26, SRZ ;  /* 0x00000000001a7805 */ /* 0x000fe4000001ff00 */
[----:B------:R-:W-:-:S02]  /*c370*/  LOP3.LUT R7, R6, R219, RZ, 0x3c, !PT ;  /* 0x000000db06077212 */ /* 0x000fc400078e3cff */
[----:B------:R-:W-:Y:S02]  /*c380*/  CS2R R20, SRZ ;  /* 0x0000000000147805 */ /* 0x000fe4000001ff00 */
[----:B------:R-:W-:Y:S02]  /*c390*/  CS2R R12, SRZ ;  /* 0x00000000000c7805 */ /* 0x000fe4000001ff00 */
[----:B------:R-:W-:Y:S02]  /*c3a0*/  CS2R R8, SRZ ;  /* 0x0000000000087805 */ /* 0x000fe4000001ff00 */
[----:B------:R-:W-:Y:S01]  /*c3b0*/  CS2R R40, SRZ ;  /* 0x0000000000287805 */ /* 0x000fe2000001ff00 */
[----:B------:R-:W-:Y:S01]  /*c3c0*/  IMAD.IADD R7, R220, 0x1, R7 ;  /* 0x00000001dc077824 */ /* 0x000fe200078e0207 */
[----:B------:R-:W-:Y:S02]  /*c3d0*/  CS2R R34, SRZ ;  /* 0x0000000000227805 */ /* 0x000fe4000001ff00 */
[----:B------:R-:W-:-:S02]  /*c3e0*/  CS2R R28, SRZ ;  /* 0x00000000001c7805 */ /* 0x000fc4000001ff00 */
[----:B------:R-:W-:Y:S02]  /*c3f0*/  CS2R R24, SRZ ;  /* 0x0000000000187805 */ /* 0x000fe4000001ff00 */
[----:B----4-:R-:W-:Y:S01]  /*c400*/  CS2R R14, SRZ ;  /* 0x00000000000e7805 */ /* 0x010fe2000001ff00 */
[----:B------:R-:W-:Y:S01]  /*c410*/  IMAD R62, R7, 0x2, R16 ;  /* 0x00000002073e7824 */ /* 0x000fe200078e0210 */
[----:B------:R-:W-:Y:S01]  /*c420*/  CS2R R10, SRZ ;  /* 0x00000000000a7805 */ /* 0x000fe2000001ff00 */
[----:B------:R-:W-:Y:S06]  /*c430*/  @P1 BRA `(.L_x_2862) ;  /* 0x00000004001c1947 */ /* 0x000fec0003800000 */
[----:B------:R-:W4:Y:S01]  /*c440*/  LDL R68, [R1+0x74] ;  /* 0x0000740001447983 */ /* 0x000f220000100800 */
[----:B------:R-:W-:-:S03]  /*c450*/  ULDC UR4, c[0x0][0x3f4] ;  /* 0x0000fd0000047ab9 */ /* 0x000fc60000000800 */
[----:B------:R-:W2:Y:S04]  /*c460*/  LDL R67, [R1+0x70] ;  /* 0x0000700001437983 */ /* 0x000ea80000100800 */
[----:B------:R-:W2:Y:S04]  /*c470*/  LDL R65, [R1+0x6c] ;  /* 0x00006c0001417983 */ /* 0x000ea80000100800 */
[----:B------:R-:W2:Y:S04]  /*c480*/  LDL R64, [R1+0x68] ;  /* 0x0000680001407983 */ /* 0x000ea80000100800 */
[----:B------:R-:W2:Y:S01]  /*c490*/  LDL R66, [R1+0x64] ;  /* 0x0000640001427983 */ /* 0x000ea20000100800 */
[----:B------:R-:W-:-:S02]  /*c4a0*/  ISETP.GE.AND P4, PT, R215, UR4, PT ;  /* 0x00000004d7007c0c */ /* 0x000fc4000bf86270 */
[----:B------:R-:W-:Y:S02]  /*c4b0*/  ISETP.GE.AND P3, PT, R213, UR4, PT ;  /* 0x00000004d5007c0c */ /* 0x000fe4000bf66270 */
[----:B------:R-:W-:Y:S02]  /*c4c0*/  ISETP.GE.AND P2, PT, R214, UR4, PT ;  /* 0x00000004d6007c0c */ /* 0x000fe4000bf46270 */
[----:B------:R-:W-:-:S07]  /*c4d0*/  ISETP.GE.AND P1, PT, R212, UR4, PT ;  /* 0x00000004d4007c0c */ /* 0x000fce000bf26270 */
[----:B------:R-:W-:Y:S02]  /*c4e0*/  @!P4 IMAD.SHL.U32 R9, R215, 0x2, RZ ;  /* 0x00000002d709c824 */ /* 0x000fe400078e00ff */
[----:B------:R-:W-:-:S03]  /*c4f0*/  @!P3 IMAD.SHL.U32 R71, R213, 0x2, RZ ;  /* 0x00000002d547b824 */ /* 0x000fc600078e00ff */
[-C--:B---3--:R-:W-:Y:S02]  /*c500*/  @!P4 IADD3 R10, P5, R0, R9.reuse, RZ ;  /* 0x00000009000ac210 */ /* 0x088fe40007fbe0ff */
[----:B0-----:R-:W-:Y:S01]  /*c510*/  @!P4 IADD3 R8, P6, R4, R9, RZ ;  /* 0x000000090408c210 */ /* 0x001fe20007fde0ff */
[----:B------:R-:W-:Y:S01]  /*c520*/  @!P1 IMAD.SHL.U32 R7, R212, 0x2, RZ ;  /* 0x00000002d4079824 */ /* 0x000fe200078e00ff */
[----:B------:R-:W-:Y:S02]  /*c530*/  CS2R R40, SRZ ;  /* 0x0000000000287805 */ /* 0x000fe4000001ff00 */
[----:B------:R-:W-:Y:S02]  /*c540*/  CS2R R30, SRZ ;  /* 0x00000000001e7805 */ /* 0x000fe4000001ff00 */
[----:B------:R-:W-:Y:S02]  /*c550*/  CS2R R34, SRZ ;  /* 0x0000000000227805 */ /* 0x000fe4000001ff00 */
[----:B------:R-:W-:-:S02]  /*c560*/  CS2R R32, SRZ ;  /* 0x0000000000207805 */ /* 0x000fc4000001ff00 */
[----:B------:R-:W-:Y:S02]  /*c570*/  CS2R R28, SRZ ;  /* 0x00000000001c7805 */ /* 0x000fe4000001ff00 */
[----:B------:R-:W-:Y:S02]  /*c580*/  CS2R R26, SRZ ;  /* 0x00000000001a7805 */ /* 0x000fe4000001ff00 */
[----:B------:R-:W-:Y:S02]  /*c590*/  CS2R R24, SRZ ;  /* 0x0000000000187805 */ /* 0x000fe4000001ff00 */
[----:B----4-:R-:W-:Y:S02]  /*c5a0*/  @!P4 SHF.L.U64.HI R6, R215, 0x1, R68 ;  /* 0x00000001d706c819 */ /* 0x010fe40000010244 */
[----:B--2---:R-:W-:-:S03]  /*c5b0*/  @!P3 SHF.L.U64.HI R12, R213, 0x1, R67 ;  /* 0x00000001d50cb819 */ /* 0x004fc60000010243 */
[--C-:B------:R-:W-:Y:S01]  /*c5c0*/  @!P4 IMAD.X R11, R3, 0x1, R6.reuse, P5 ;  /* 0x00000001030bc824 */ /* 0x100fe200028e0606 */
[----:B------:R-:W-:Y:S01]  /*c5d0*/  @!P3 IADD3 R74, P5, R0, R71, RZ ;  /* 0x00000047004ab210 */ /* 0x000fe20007fbe0ff */
[C---:B------:R-:W-:Y:S01]  /*c5e0*/  @!P2 IMAD.SHL.U32 R67, R214.reuse, 0x2, RZ ;  /* 0x00000002d643a824 */ /* 0x040fe200078e00ff */
[----:B------:R-:W-:Y:S01]  /*c5f0*/  @!P2 SHF.L.U64.HI R14, R214, 0x1, R65 ;  /* 0x00000001d60ea819 */ /* 0x000fe20000010241 */
[----:B------:R-:W-:Y:S01]  /*c600*/  @!P4 IMAD.X R9, R5, 0x1, R6, P6 ;  /* 0x000000010509c824 */ /* 0x000fe200030e0606 */
[----:B------:R0:W5:Y:S01]  /*c610*/  @!P4 LD.E.64 R34, desc[UR60][R10.64] ;  /* 0x0000003c0a22c980 */ /* 0x000162000c101b00 */
[C---:B------:R-:W-:Y:S01]  /*c620*/  @!P3 IMAD.X R75, R3.reuse, 0x1, R12, P5 ;  /* 0x00000001034bb824 */ /* 0x040fe200028e060c */
[----:B------:R-:W-:Y:S02]  /*c630*/  @!P2 IADD3 R68, P5, R0, R67, RZ ;  /* 0x000000430044a210 */ /* 0x000fe40007fbe0ff */
[----:B------:R-:W-:Y:S01]  /*c640*/  @!P3 IADD3 R70, P6, R4, R71, RZ ;  /* 0x000000470446b210 */ /* 0x000fe20007fde0ff */
[----:B------:R1:W5:Y:S01]  /*c650*/  @!P4 LD.E.64 R32, desc[UR60][R8.64] ;  /* 0x0000003c0820c980 */ /* 0x000362000c101b00 */
[----:B------:R-:W-:Y:S01]  /*c660*/  @!P1 SHF.L.U64.HI R20, R212, 0x1, R64 ;  /* 0x00000001d4149819 */ /* 0x000fe20000010240 */
[----:B------:R-:W-:Y:S01]  /*c670*/  @!P2 IMAD.X R69, R3, 0x1, R14, P5 ;  /* 0x000000010345a824 */ /* 0x000fe200028e060e */
[----:B------:R-:W-:Y:S01]  /*c680*/  @!P1 IADD3 R64, P5, R0, R7, RZ ;  /* 0x0000000700409210 */ /* 0x000fe20007fbe0ff */
[----:B------:R-:W-:Y:S01]  /*c690*/  IMAD.MOV.U32 R72, RZ, RZ, R66 ;  /* 0x000000ffff487224 */ /* 0x000fe200078e0042 */
[----:B0-----:R-:W-:Y:S01]  /*c6a0*/  CS2R R10, SRZ ;  /* 0x00000000000a7805 */ /* 0x001fe2000001ff00 */
[----:B------:R-:W-:Y:S01]  /*c6b0*/  @!P3 IMAD.X R71, R5, 0x1, R12, P6 ;  /* 0x000000010547b824 */ /* 0x000fe200030e060c */
[C---:B------:R-:W-:Y:S01]  /*c6c0*/  @!P2 IADD3 R66, P6, R4.reuse, R67, RZ ;  /* 0x000000430442a210 */ /* 0x040fe20007fde0ff */
[----:B------:R-:W-:Y:S01]  /*c6d0*/  @!P1 IMAD.X R65, R3, 0x1, R20, P5 ;  /* 0x0000000103419824 */ /* 0x000fe200028e0614 */
[----:B------:R-:W-:-:S02]  /*c6e0*/  @!P1 IADD3 R6, P5, R4, R7, RZ ;  /* 0x0000000704069210 */ /* 0x000fc40007fbe0ff */
[----:B-1----:R-:W-:Y:S01]  /*c6f0*/  CS2R R8, SRZ ;  /* 0x0000000000087805 */ /* 0x002fe2000001ff00 */
[----:B------:R-:W5:Y:S01]  /*c700*/  @!P3 LD.E.64 R28, desc[UR60][R74.64] ;  /* 0x0000003c4a1cb980 */ /* 0x000f62000c101b00 */
[C---:B------:R-:W-:Y:S01]  /*c710*/  @!P2 IMAD.X R67, R5.reuse, 0x1, R14, P6 ;  /* 0x000000010543a824 */ /* 0x040fe200030e060e */
[----:B------:R-:W-:Y:S01]  /*c720*/  ISETP.GE.AND P6, PT, R22, UR4, PT ;  /* 0x0000000416007c0c */ /* 0x000fe2000bfc6270 */
[----:B------:R-:W-:Y:S01]  /*c730*/  @!P1 IMAD.X R7, R5, 0x1, R20, P5 ;  /* 0x0000000105079824 */ /* 0x000fe200028e0614 */
[----:B------:R-:W-:Y:S01]  /*c740*/  ISETP.GE.AND P5, PT, R216, UR4, PT ;  /* 0x00000004d8007c0c */ /* 0x000fe2000bfa6270 */
[----:B------:R-:W5:Y:S04]  /*c750*/  @!P3 LD.E.64 R26, desc[UR60][R70.64] ;  /* 0x0000003c461ab980 */ /* 0x000f68000c101b00 */
[----:B------:R-:W5:Y:S06]  /*c760*/  @!P2 LD.E.64 R24, desc[UR60][R68.64] ;  /* 0x0000003c4418a980 */ /* 0x000f6c000c101b00 */
[----:B------:R-:W-:-:S02]  /*c770*/  @!P6 IMAD.MOV.U32 R12, RZ, RZ, R0 ;  /* 0x000000ffff0ce224 */ /* 0x000fc400078e0000 */
[----:B------:R-:W-:Y:S02]  /*c780*/  @!P6 IMAD.MOV.U32 R13, RZ, RZ, R3 ;  /* 0x000000ffff0de224 */ /* 0x000fe400078e0003 */
[----:B------:R-:W-:-:S04]  /*c790*/  @!P6 IMAD.WIDE R14, R22, 0x2, R4 ;  /* 0x00000002160ee825 */ /* 0x000fc800078e0204 */
[----:B------:R-:W-:Y:S01]  /*c7a0*/  @!P6 IMAD.WIDE R12, R22, 0x2, R12 ;  /* 0x00000002160ce825 */ /* 0x000fe200078e020c */
[----:B------:R0:W5:Y:S03]  /*c7b0*/  @!P6 LD.E.64 R30, desc[UR60][R14.64] ;  /* 0x0000003c0e1ee980 */ /* 0x000166000c101b00 */
[C---:B------:R-:W-:Y:S01]  /*c7c0*/  @!P5 IMAD.SHL.U32 R21, R216.reuse, 0x2, RZ ;  /* 0x00000002d815d824 */ /* 0x040fe200078e00ff */
[----:B------:R1:W5:Y:S01]  /*c7d0*/  @!P6 LD.E.64 R40, desc[UR60][R12.64] ;  /* 0x0000003c0c28e980 */ /* 0x000362000c101b00 */
[----:B------:R-:W-:-:S03]  /*c7e0*/  @!P5 SHF.L.U64.HI R20, R216, 0x1, R72 ;  /* 0x00000001d814d819 */ /* 0x000fc60000010248 */
[----:B------:R-:W-:-:S05]  /*c7f0*/  @!P5 IADD3 R72, P6, R0, R21, RZ ;  /* 0x000000150048d210 */ /* 0x000fca0007fde0ff */
[--C-:B------:R-:W-:Y:S01]  /*c800*/  @!P5 IMAD.X R73, R3, 0x1, R20.reuse, P6 ;  /* 0x000000010349d824 */ /* 0x100fe200030e0614 */
[----:B------:R-:W-:Y:S02]  /*c810*/  @!P5 IADD3 R4, P6, R4, R21, RZ ;  /* 0x000000150404d210 */ /* 0x000fe40007fde0ff */
[----:B0-----:R-:W-:Y:S02]  /*c820*/  CS2R R14, SRZ ;  /* 0x00000000000e7805 */ /* 0x001fe4000001ff00 */
[----:B-1----:R-:W-:Y:S01]  /*c830*/  CS2R R12, SRZ ;  /* 0x00000000000c7805 */ /* 0x002fe2000001ff00 */
[----:B------:R1:W5:Y:S01]  /*c840*/  @!P5 LD.E.64 R10, desc[UR60][R72.64] ;  /* 0x0000003c480ad980 */ /* 0x000362000c101b00 */
[----:B------:R-:W-:Y:S01]  /*c850*/  @!P5 IMAD.X R5, R5, 0x1, R20, P6 ;  /* 0x000000010505d824 */ /* 0x000fe200030e0614 */
[----:B------:R-:W-:Y:S02]  /*c860*/  CS2R R20, SRZ ;  /* 0x0000000000147805 */ /* 0x000fe4000001ff00 */
[----:B------:R1:W5:Y:S04]  /*c870*/  @!P1 LD.E.64 R14, desc[UR60][R64.64] ;  /* 0x0000003c400e9980 */ /* 0x000368000c101b00 */
[----:B------:R1:W5:Y:S04]  /*c880*/  @!P2 LD.E.64 R20, desc[UR60][R66.64] ;  /* 0x0000003c4214a980 */ /* 0x000368000c101b00 */
[----:B------:R1:W5:Y:S04]  /*c890*/  @!P1 LD.E.64 R12, desc[UR60][R6.64] ;  /* 0x0000003c060c9980 */ /* 0x000368000c101b00 */
[----:B------:R1:W5:Y:S02]  /*c8a0*/  @!P5 LD.E.64 R8, desc[UR60][R4.64] ;  /* 0x0000003c0408d980 */ /* 0x000364000c101b00 */
.L_x_2862:
[----:B------:R-:W-:Y:S05]  /*c8b0*/  BSYNC B1 ;  /* 0x0000000000017941 */ /* 0x000fea0003800000 */
.L_x_2861:
[----:B-1----:R-:W2:Y:S01]  /*c8c0*/  LDL R7, [R1+0x48] ;  /* 0x0000480001077983 */ /* 0x002ea20000100800 */
[C---:B------:R-:W-:Y:S01]  /*c8d0*/  VIADD R5, R62.reuse, 0x15400 ;  /* 0x000154003e057836 */ /* 0x040fe20000000000 */
[----:B------:R-:W-:Y:S01]  /*c8e0*/  VIADDMNMX R63, R63, -R224, 0x80, PT ;  /* 0x000000803f3f7446 */ /* 0x000fe200038009e0 */
[----:B---3--:R-:W-:Y:S01]  /*c8f0*/  VIADD R0, R62, 0x15440 ;  /* 0x000154403e007836 */ /* 0x008fe20000000000 */
[----:B------:R-:W-:Y:S01]  /*c900*/  BSSY B1, `(.L_x_2863) ;  /* 0x0000037000017945 */ /* 0x000fe20003800000 */
[----:B------:R-:W-:Y:S01]  /*c910*/  @P0 VIADD R0, R5, 0xffffffc0 ;  /* 0xffffffc005000836 */ /* 0x000fe20000000000 */
[----:B------:R-:W-:Y:S01]  /*c920*/  ISETP.GE.AND P1, PT, R204, R63, PT ;  /* 0x0000003fcc00720c */ /* 0x000fe20003f26270 */
[----:B-----5:R-:W-:Y:S02]  /*c930*/  IMAD.MOV.U32 R5, RZ, RZ, R32 ;  /* 0x000000ffff057224 */ /* 0x020fe400078e0020 */
[----:B0-----:R-:W-:Y:S02]  /*c940*/  IMAD.MOV.U32 R4, RZ, RZ, R30 ;  /* 0x000000ffff047224 */ /* 0x001fe400078e001e */
        /* <DEDUP_REMOVED lines=32> */
[----:B--2---:R-:W-:-:S04]  /*cb50*/  LEA.HI R3, R7, R7, RZ, 0x1 ;  /* 0x0000000707037211 */ /* 0x004fc800078f08ff */
[----:B------:R-:W-:-:S05]  /*cb60*/  LOP3.LUT R3, R3, 0xfffffffe, RZ, 0xc0, !PT ;  /* 0xfffffffe03037812 */ /* 0x000fca00078ec0ff */
[----:B------:R-:W-:Y:S02]  /*cb70*/  IMAD.IADD R3, R7, 0x1, -R3 ;  /* 0x0000000107037824 */ /* 0x000fe400078e0a03 */
[----:B------:R-:W-:-:S03]  /*cb80*/  IMAD.MOV.U32 R7, RZ, RZ, R20 ;  /* 0x000000ffff077224 */ /* 0x000fc600078e0014 */
[----:B------:R-:W-:Y:S01]  /*cb90*/  SHF.L.U32 R5, R3, 0x1f, RZ ;  /* 0x0000001f03057819 */ /* 0x000fe200000006ff */
[----:B------:R-:W-:Y:S01]  /*cba0*/  IMAD.MOV.U32 R3, RZ, RZ, R21 ;  /* 0x000000ffff037224 */ /* 0x000fe200078e0015 */
[----:B------:R-:W-:Y:S01]  /*cbb0*/  PRMT R71, R7, 0x7610, R71 ;  /* 0x0000761007477816 */ /* 0x000fe20000000047 */
[----:B------:R-:W-:Y:S01]  /*cbc0*/  IMAD.MOV.U32 R7, RZ, RZ, R8 ;  /* 0x000000ffff077224 */ /* 0x000fe200078e0008 */
[----:B------:R-:W0:Y:S02]  /*cbd0*/  SYNCS.PHASECHK.TRANS64.TRYWAIT P0, [R16+URZ+0x36800], R5 ;  /* 0x03680005100075a7 */ /* 0x000e24000800017f */
[----:B------:R-:W-:Y:S02]  /*cbe0*/  PRMT R72, R3, 0x7610, R72 ;  /* 0x0000761003487816 */ /* 0x000fe40000000048 */
[----:B------:R-:W-:Y:S01]  /*cbf0*/  PRMT R3, R7, 0x7610, R3 ;  /* 0x0000761007037816 */ /* 0x000fe20000000003 */
[----:B------:R-:W-:-:S05]  /*cc00*/  IMAD.MOV.U32 R7, RZ, RZ, R41 ;  /* 0x000000ffff077224 */ /* 0x000fca00078e0029 */
[----:B------:R-:W-:Y:S01]  /*cc10*/  PRMT R102, R7, 0x7610, R102 ;  /* 0x0000761007667816 */ /* 0x000fe20000000066 */
[----:B------:R-:W-:-:S05]  /*cc20*/  IMAD.MOV.U32 R7, RZ, RZ, R29 ;  /* 0x000000ffff077224 */ /* 0x000fca00078e001d */
[----:B------:R-:W-:Y:S01]  /*cc30*/  PRMT R90, R7, 0x7610, R90 ;  /* 0x00007610075a7816 */ /* 0x000fe2000000005a */
[----:B------:R-:W-:-:S05]  /*cc40*/  IMAD.MOV.U32 R7, RZ, RZ, R14 ;  /* 0x000000ffff077224 */ /* 0x000fca00078e000e */
[----:B------:R-:W-:Y:S01]  /*cc50*/  PRMT R69, R7, 0x7610, R69 ;  /* 0x0000761007457816 */ /* 0x000fe20000000045 */
[----:B0-----:R-:W-:Y:S06]  /*cc60*/  @!P0 BRA `(.L_x_2864) ;  /* 0x0000022800bc8947 */ /* 0x001fec0003800000 */
.L_x_3143:
[----:B------:R-:W-:Y:S05]  /*cc70*/  BSYNC B1 ;  /* 0x0000000000017941 */ /* 0x000fea0003800000 */
.L_x_2863:
        /* <DEDUP_REMOVED lines=25> */
[----:B------:R-:W-:Y:S02]  /*ce10*/  PRMT R109, R109, 0x5410, R60 ;  /* 0x000054106d6d7816 */ /* 0x000fe4000000003c */
[----:B------:R-:W-:Y:S02]  /*ce20*/  LOP3.LUT R108, R111, 0xffff0000, RZ, 0xc0, !PT ;  /* 0xffff00006f6c7812 */ /* 0x000fe400078ec0ff */
[C---:B0-----:R-:W-:Y:S01]  /*ce30*/  LOP3.LUT R59, R6.reuse, 0xffff0000, RZ, 0xc0, !PT ;  /* 0xffff0000063b7812 */ /* 0x041fe200078ec0ff */
[----:B------:R-:W-:Y:S01]  /*ce40*/  IMAD.U32 R58, R6, 0x10000, RZ ;  /* 0x00010000063a7824 */ /* 0x000fe200078e00ff */
[C---:B------:R-:W-:Y:S01]  /*ce50*/  LOP3.LUT R61, R7.reuse, 0xffff0000, RZ, 0xc0, !PT ;  /* 0xffff0000073d7812 */ /* 0x040fe200078ec0ff */
[----:B------:R-:W-:-:S02]  /*ce60*/  IMAD.U32 R60, R7, 0x10000, RZ ;  /* 0x00010000073c7824 */ /* 0x000fc400078e00ff */
[CC--:B------:R-:W-:Y:S01]  /*ce70*/  FMUL.FTZ R115, R59.reuse, R112.reuse ;  /* 0x000000703b737220 */ /* 0x0c0fe20000410000 */
[-C--:B------:R-:W-:Y:S01]  /*ce80*/  FMUL.FTZ R59, R59, R107.reuse ;  /* 0x0000006b3b3b7220 */ /* 0x080fe20000410000 */
[C---:B------:R-:W-:Y:S01]  /*ce90*/  IMAD.U32 R6, R4.reuse, 0x10000, RZ ;  /* 0x0001000004067824 */ /* 0x040fe200078e00ff */
[----:B------:R-:W-:Y:S01]  /*cea0*/  LOP3.LUT R4, R4, 0xffff0000, RZ, 0xc0, !PT ;  /* 0xffff000004047812 */ /* 0x000fe200078ec0ff */
[C---:B------:R-:W-:Y:S02]  /*ceb0*/  IMAD.U32 R7, R5.reuse, 0x10000, RZ ;  /* 0x0001000005077824 */ /* 0x040fe400078e00ff */
[C---:B------:R-:W-:Y:S01]  /*cec0*/  FFMA.FTZ R115, R58.reuse, R107, -R115 ;  /* 0x0000006b3a737223 */ /* 0x040fe20000010873 */
[----:B------:R-:W-:Y:S01]  /*ced0*/  FFMA.FTZ R112, R58, R112, R59 ;  /* 0x000000703a707223 */ /* 0x000fe2000001003b */
[----:B------:R-:W-:Y:S01]  /*cee0*/  LOP3.LUT R5, R5, 0xffff0000, RZ, 0xc0, !PT ;  /* 0xffff000005057812 */ /* 0x000fe200078ec0ff */
[C---:B------:R-:W-:Y:S01]  /*cef0*/  FMUL.FTZ R117, R61.reuse, R113 ;  /* 0x000000713d757220 */ /* 0x040fe20000410000 */
[----:B------:R-:W-:Y:S01]  /*cf00*/  FMUL.FTZ R107, R61, R110 ;  /* 0x0000006e3d6b7220 */ /* 0x000fe20000410000 */
[----:B------:R-:W-:Y:S01]  /*cf10*/  LOP3.LUT R58, R109, 0xffff0000, RZ, 0xc0, !PT ;  /* 0xffff00006d3a7812 */ /* 0x000fe200078ec0ff */
[----:B------:R-:W-:-:S02]  /*cf20*/  IMAD.U32 R61, R111, 0x10000, RZ ;  /* 0x000100006f3d7824 */ /* 0x000fc400078e00ff */
[C---:B------:R-:W-:Y:S01]  /*cf30*/  FFMA.FTZ R117, R60.reuse, R110, -R117 ;  /* 0x0000006e3c757223 */ /* 0x040fe20000010875 */
[----:B------:R-:W-:Y:S02]  /*cf40*/  IMAD.U32 R59, R109, 0x10000, RZ ;  /* 0x000100006d3b7824 */ /* 0x000fe400078e00ff */
[----:B------:R-:W-:Y:S01]  /*cf50*/  FFMA.FTZ R114, R60, R113, R107 ;  /* 0x000000713c727223 */ /* 0x000fe2000001006b */
        /* <DEDUP_REMOVED lines=11> */
[----:B------:R-:W-:-:S05]  /*d010*/  F2FP.BF16.F32.PACK_AB R5, R108, R5 ;  /* 0x000000056c05723e */ /* 0x000fca00000010ff */
[----:B------:R0:W-:Y:S02]  /*d020*/  STS.128 [R62+0x15400], R4 ;  /* 0x015400043e007388 */ /* 0x0001e40000000c00 */
.L_x_2868:
[----:B------:R-:W-:Y:S05]  /*d030*/  BSYNC B2 ;  /* 0x0000000000027941 */ /* 0x000fea0003800000 */
.L_x_2867:
[----:B------:R-:W-:Y:S04]  /*d040*/  BSSY B2, `(.L_x_2869) ;  /* 0x0000030000027945 */ /* 0x000fe80003800000 */
[----:B------:R-:W-:Y:S05]  /*d050*/  @P1 BRA `(.L_x_2870) ;  /* 0x0000000000b81947 */ /* 0x000fea0003800000 */
[----:B0-----:R-:W0:Y:S01]  /*d060*/  LDS.128 R4, [R0] ;  /* 0x0000000000047984 */ /* 0x001e220000000c00 */
        /* <DEDUP_REMOVED lines=45> */
.L_x_2870:
[----:B------:R-:W-:Y:S05]  /*d340*/  BSYNC B2 ;  /* 0x0000000000027941 */ /* 0x000fea0003800000 */
.L_x_2869:
        /* <DEDUP_REMOVED lines=48> */
.L_x_2872:
[----:B------:R-:W-:Y:S05]  /*d650*/  BSYNC B2 ;  /* 0x0000000000027941 */ /* 0x000fea0003800000 */
.L_x_2871:
        /* <DEDUP_REMOVED lines=48> */
.L_x_2874:
[----:B------:R-:W-:Y:S05]  /*d960*/  BSYNC B2 ;  /* 0x0000000000027941 */ /* 0x000fea0003800000 */
.L_x_2873:
        /* <DEDUP_REMOVED lines=48> */
.L_x_2876:
[----:B------:R-:W-:Y:S05]  /*dc70*/  BSYNC B2 ;  /* 0x0000000000027941 */ /* 0x000fea0003800000 */
.L_x_2875:
[----:B------:R-:W-:Y:S05]  /*dc80*/  @P5 BRA `(.L_x_2866) ;  /* 0x0000000000b85947 */ /* 0x000fea0003800000 */
[----:B01234-:R-:W0:Y:S01]  /*dc90*/  LDS.128 R4, [R0+0x8000] ;  /* 0x0080000000047984 */ /* 0x01fe220000000c00 */
        /* <DEDUP_REMOVED lines=45> */
.L_x_2866:
[----:B------:R-:W-:Y:S05]  /*df70*/  BSYNC B1 ;  /* 0x0000000000017941 */ /* 0x000fea0003800000 */
.L_x_2865:
[----:B01234-:R-:W-:-:S05]  /*df80*/  VIADD R4, R204, 0x40 ;  /* 0x00000040cc047836 */ /* 0x01ffca0000000000 */
[----:B------:R-:W-:-:S13]  /*df90*/  ISETP.GE.AND P0, PT, R4, R63, PT ;  /* 0x0000003f0400720c */ /* 0x000fda0003f06270 */
[----:B------:R-:W-:Y:S05]  /*dfa0*/  @P0 BRA `(.L_x_2877) ;  /* 0x0000004c001c0947 */ /* 0x000fea0003800000 */
[----:B------:R-:W0:Y:S01]  /*dfb0*/  LDC R5, c[0x0][0x3f4] ;  /* 0x0000fd00ff057b82 */ /* 0x000e220000000800 */
        /* <DEDUP_REMOVED lines=54> */
.L_x_2879:
[----:B------:R-:W-:Y:S05]  /*e320*/  BSYNC B1 ;  /* 0x0000000000017941 */ /* 0x000fea0003800000 */
.L_x_2878:
        /* <DEDUP_REMOVED lines=48> */
.L_x_2881:
[----:B------:R-:W-:Y:S05]  /*e630*/  BSYNC B1 ;  /* 0x0000000000017941 */ /* 0x000fea0003800000 */
.L_x_2880:
        /* <DEDUP_REMOVED lines=48> */
.L_x_2883:
[----:B------:R-:W-:Y:S05]  /*e940*/  BSYNC B1 ;  /* 0x0000000000017941 */ /* 0x000fea0003800000 */
.L_x_2882:
        /* <DEDUP_REMOVED lines=48> */
.L_x_2885:
[----:B------:R-:W-:Y:S05]  /*ec50*/  BSYNC B1 ;  /* 0x0000000000017941 */ /* 0x000fea0003800000 */
.L_x_2884:
        /* <DEDUP_REMOVED lines=48> */
.L_x_2887:
[----:B------:R-:W-:Y:S05]  /*ef60*/  BSYNC B1 ;  /* 0x0000000000017941 */ /* 0x000fea0003800000 */
.L_x_2886:
        /* <DEDUP_REMOVED lines=15> */
[C---:B------:R-:W-:Y:S01]  /*f060*/  IMAD.U32 R10, R7.reuse, 0x10000, RZ ;  /* 0x00010000070a7824 */ /* 0x040fe200078e00ff */
[----:B------:R-:W-:Y:S01]  /*f070*/  LOP3.LUT R7, R7, 0xffff0000, RZ, 0xc0, !PT ;  /* 0xffff000007077812 */ /* 0x000fe200078ec0ff */
[----:B------:R-:W-:-:S02]  /*f080*/  IMAD.U32 R8, R6, 0x10000, RZ ;  /* 0x0001000006087824 */ /* 0x000fc400078e00ff */
[C---:B------:R-:W-:Y:S01]  /*f090*/  FMUL.FTZ R15, R9.reuse, R13 ;  /* 0x0000000d090f7220 */ /* 0x040fe20000410000 */
[-C--:B------:R-:W-:Y:S01]  /*f0a0*/  FMUL.FTZ R14, R9, R11.reuse ;  /* 0x0000000b090e7220 */ /* 0x080fe20000410000 */
[C---:B------:R-:W-:Y:S01]  /*f0b0*/  FMUL.FTZ R9, R7.reuse, R64 ;  /* 0x0000004007097220 */ /* 0x040fe20000410000 */
[----:B------:R-:W-:Y:S02]  /*f0c0*/  IMAD.U32 R3, R4, 0x10000, RZ ;  /* 0x0001000004037824 */ /* 0x000fe400078e00ff */
[C---:B------:R-:W-:Y:S01]  /*f0d0*/  FFMA.FTZ R15, R8.reuse, R11, -R15 ;  /* 0x0000000b080f7223 */ /* 0x040fe2000001080f */
[----:B------:R-:W-:Y:S01]  /*f0e0*/  FFMA.FTZ R14, R8, R13, R14 ;  /* 0x0000000d080e7223 */ /* 0x000fe2000001000e */
[-C--:B------:R-:W-:Y:S01]  /*f0f0*/  FMUL.FTZ R11, R7, R66.reuse ;  /* 0x00000042070b7220 */ /* 0x080fe20000410000 */
[C---:B------:R-:W-:Y:S01]  /*f100*/  IMAD.U32 R6, R5.reuse, 0x10000, RZ ;  /* 0x0001000005067824 */ /* 0x040fe200078e00ff */
[----:B------:R-:W-:Y:S01]  /*f110*/  LOP3.LUT R4, R4, 0xffff0000, RZ, 0xc0, !PT ;  /* 0xffff000004047812 */ /* 0x000fe200078ec0ff */
[C---:B------:R-:W-:Y:S01]  /*f120*/  IMAD.U32 R8, R12.reuse, 0x10000, RZ ;  /* 0x000100000c087824 */ /* 0x040fe200078e00ff */
        /* <DEDUP_REMOVED lines=20> */
.L_x_2856:
[----:B------:R-:W0:Y:S01]  /*f270*/  S2R R0, SR_TID.X ;  /* 0x0000000000007919 */ /* 0x000e220000002100 */
[----:B------:R-:W1:Y:S01]  /*f280*/  LDC R69, c[0x0][0x448] ;  /* 0x00011200ff457b82 */ /* 0x000e620000000800 */
[----:B------:R-:W-:Y:S01]  /*f290*/  ULDC.64 UR4, c[0x0][0x3f8] ;  /* 0x0000fe0000047ab9 */ /* 0x000fe20000000a00 */
[----:B------:R-:W-:Y:S01]  /*f2a0*/  ULDC.64 UR6, c[0x0][0x408] ;  /* 0x0001020000067ab9 */ /* 0x000fe20000000a00 */
[----:B------:R-:W-:Y:S02]  /*f2b0*/  IMAD.MOV.U32 R8, RZ, RZ, R24 ;  /* 0x000000ffff087224 */ /* 0x000fe400078e0018 */
[----:B------:R-:W-:Y:S02]  /*f2c0*/  IMAD.MOV.U32 R9, RZ, RZ, R27 ;  /* 0x000000ffff097224 */ /* 0x000fe400078e001b */
[----:B------:R-:W-:Y:S01]  /*f2d0*/  IMAD.MOV.U32 R4, RZ, RZ, R144 ;  /* 0x000000ffff047224 */ /* 0x000fe200078e0090 */
[----:B-1----:R-:W-:Y:S01]  /*f2e0*/  ISETP.NE.AND P0, PT, R69, 0x1, PT ;  /* 0x000000014500780c */ /* 0x002fe20003f05270 */
[----:B0-----:R-:W-:-:S05]  /*f2f0*/  VIADD R0, R0, 0xffffff80 ;  /* 0xffffff8000007836 */ /* 0x001fca0000000000 */
[----:B------:R-:W-:-:S07]  /*f300*/  SHF.R.S32.HI R3, RZ, 0x1f, R0 ;  /* 0x0000001fff037819 */ /* 0x000fce0000011400 */
[----:B------:R-:W0:Y:S01]  /*f310*/  @P0 LDC R5, c[0x0][0x450] ;  /* 0x00011400ff050b82 */ /* 0x000e220000000800 */
[----:B------:R-:W-:-:S04]  /*f320*/  LEA.HI R3, R3, R0, RZ, 0x2 ;  /* 0x0000000003037211 */ /* 0x000fc800078f10ff */
[----:B------:R-:W-:-:S05]  /*f330*/  LOP3.LUT R3, R3, 0xfffffffc, RZ, 0xc0, !PT ;  /* 0xfffffffc03037812 */ /* 0x000fca00078ec0ff */
[----:B------:R-:W-:Y:S02]  /*f340*/  IMAD.IADD R3, R0, 0x1, -R3 ;  /* 0x0000000100037824 */ /* 0x000fe400078e0a03 */
[----:B------:R-:W1:Y:S02]  /*f350*/  @P0 LDC R0, c[0x0][0x44c] ;  /* 0x00011300ff000b82 */ /* 0x000e640000000800 */
[----:B------:R-:W-:-:S04]  /*f360*/  IMAD R3, R3, 0x40, R10 ;  /* 0x0000004003037824 */ /* 0x000fc800078e020a */
[----:B-1----:R-:W-:-:S05]  /*f370*/  @P0 IMAD.HI.U32 R0, R3, R0, RZ ;  /* 0x0000000003000227 */ /* 0x002fca00078e00ff */
[----:B0-----:R-:W-:Y:S01]  /*f380*/  @P0 SHF.R.U32.HI R3, RZ, R5, R0 ;  /* 0x00000005ff030219 */ /* 0x001fe20000011600 */
[----:B------:R-:W-:-:S03]  /*f390*/  IMAD.MOV.U32 R5, RZ, RZ, R29 ;  /* 0x000000ffff057224 */ /* 0x000fc600078e001d */
        /* <DEDUP_REMOVED lines=17> */
[----:B------:R-:W0:Y:S04]  /*f4b0*/  SHFL.IDX PT, R3, R8, RZ, 0x1c1f ;  /* 0x001c1fff08037589 */ /* 0x000e2800000e0000 */
[----:B------:R-:W1:Y:S04]  /*f4c0*/  SHFL.IDX PT, R0, R6, RZ, 0x1c1f ;  /* 0x001c1fff06007589 */ /* 0x000e6800000e0000 */
[----:B------:R2:W3:Y:S04]  /*f4d0*/  SHFL.IDX PT, R5, R7, RZ, 0x1c1f ;  /* 0x001c1fff07057589 */ /* 0x0004e800000e0000 */
[----:B------:R2:W4:Y:S01]  /*f4e0*/  SHFL.IDX PT, R14, R9, RZ, 0x1c1f ;  /* 0x001c1fff090e7589 */ /* 0x00052200000e0000 */
[----:B0-----:R-:W-:-:S02]  /*f4f0*/  IMAD.MOV.U32 R21, RZ, RZ, R3 ;  /* 0x000000ffff157224 */ /* 0x001fc400078e0003 */
[----:B-12---:R-:W-:-:S07]  /*f500*/  IMAD.MOV.U32 R20, RZ, RZ, R0 ;  /* 0x000000ffff147224 */ /* 0x006fce00078e0000 */
.L_x_3149:
        /* <DEDUP_REMOVED lines=18> */
[----:B------:R-:W2:Y:S01]  /*f630*/  LDL R3, [R1+0x5c] ;  /* 0x00005c0001037983 */ /* 0x000ea20000100800 */
[----:B------:R-:W-:-:S03]  /*f640*/  ULDC UR4, c[0x0][0x3f4] ;  /* 0x0000fd0000047ab9 */ /* 0x000fc60000000800 */
[----:B------:R-:W3:Y:S01]  /*f650*/  LDL R0, [R1+0x60] ;  /* 0x0000600001007983 */ /* 0x000ee20000100800 */
[----:B------:R-:W-:Y:S02]  /*f660*/  ISETP.GE.AND P0, PT, R18, UR4, PT ;  /* 0x0000000412007c0c */ /* 0x000fe4000bf06270 */
[----:B------:R-:W-:Y:S02]  /*f670*/  CS2R R32, SRZ ;  /* 0x0000000000207805 */ /* 0x000fe4000001ff00 */
[----:B------:R-:W-:Y:S02]  /*f680*/  ISETP.GE.AND P1, PT, R206, UR4, PT ;  /* 0x00000004ce007c0c */ /* 0x000fe4000bf26270 */
[----:B------:R-:W-:Y:S02]  /*f690*/  CS2R R34, SRZ ;  /* 0x0000000000227805 */ /* 0x000fe4000001ff00 */
[----:B------:R-:W-:Y:S02]  /*f6a0*/  ISETP.GE.AND P2, PT, R207, UR4, PT ;  /* 0x00000004cf007c0c */ /* 0x000fe4000bf46270 */
[----:B------:R-:W-:-:S02]  /*f6b0*/  CS2R R44, SRZ ;  /* 0x00000000002c7805 */ /* 0x000fc4000001ff00 */
[----:B------:R-:W-:Y:S02]  /*f6c0*/  CS2R R46, SRZ ;  /* 0x00000000002e7805 */ /* 0x000fe4000001ff00 */
[----:B------:R-:W-:Y:S02]  /*f6d0*/  CS2R R28, SRZ ;  /* 0x00000000001c7805 */ /* 0x000fe4000001ff00 */
[----:B------:R-:W-:Y:S01]  /*f6e0*/  CS2R R30, SRZ ;  /* 0x00000000001e7805 */ /* 0x000fe2000001ff00 */
[----:B------:R-:W-:Y:S01]  /*f6f0*/  @!P0 IMAD.WIDE R4, R18, 0x2, R20 ;  /* 0x0000000212048825 */ /* 0x000fe200078e0214 */
[----:B------:R-:W-:Y:S02]  /*f700*/  CS2R R40, SRZ ;  /* 0x0000000000287805 */ /* 0x000fe4000001ff00 */
[----:B------:R-:W-:Y:S02]  /*f710*/  CS2R R42, SRZ ;  /* 0x00000000002a7805 */ /* 0x000fe4000001ff00 */
[----:B------:R-:W-:-:S02]  /*f720*/  CS2R R24, SRZ ;  /* 0x0000000000187805 */ /* 0x000fc4000001ff00 */
[----:B------:R-:W-:Y:S01]  /*f730*/  CS2R R26, SRZ ;  /* 0x00000000001a7805 */ /* 0x000fe2000001ff00 */
[----:B------:R0:W5:Y:S01]  /*f740*/  @!P0 LD.E.128 R32, desc[UR60][R4.64] ;  /* 0x0000003c04208980 */ /* 0x000162000c101d00 */
[----:B------:R-:W-:Y:S02]  /*f750*/  CS2R R36, SRZ ;  /* 0x0000000000247805 */ /* 0x000fe4000001ff00 */
[----:B------:R-:W-:Y:S01]  /*f760*/  CS2R R38, SRZ ;  /* 0x0000000000267805 */ /* 0x000fe2000001ff00 */
[----:B0-----:R-:W-:-:S05]  /*f770*/  @!P0 IMAD.WIDE R4, R18, 0x2, R50 ;  /* 0x0000000212048825 */ /* 0x001fca00078e0232 */
[----:B------:R0:W5:Y:S01]  /*f780*/  @!P0 LD.E.128 R44, desc[UR60][R4.64] ;  /* 0x0000003c042c8980 */ /* 0x000162000c101d00 */
[----:B--2---:R-:W-:Y:S02]  /*f790*/  @!P1 IMAD.SHL.U32 R15, R3, 0x8, RZ ;  /* 0x00000008030f9824 */ /* 0x004fe400078e00ff */
[----:B---3--:R-:W-:Y:S02]  /*f7a0*/  @!P2 IMAD.SHL.U32 R49, R0, 0x8, RZ ;  /* 0x000000080031a824 */ /* 0x008fe400078e00ff */
[----:B------:R-:W-:-:S04]  /*f7b0*/  @!P1 IMAD.WIDE R12, R15, 0x2, R20 ;  /* 0x000000020f0c9825 */ /* 0x000fc800078e0214 */
[----:B------:R-:W-:Y:S01]  /*f7c0*/  @!P2 IMAD.WIDE R20, R49, 0x2, R20 ;  /* 0x000000023114a825 */ /* 0x000fe200078e0214 */
[----:B------:R0:W5:Y:S03]  /*f7d0*/  @!P1 LD.E.128 R28, desc[UR60][R12.64] ;  /* 0x0000003c0c1c9980 */ /* 0x000166000c101d00 */
[--C-:B------:R-:W-:Y:S01]  /*f7e0*/  @!P1 IMAD.WIDE R14, R15, 0x2, R50.reuse ;  /* 0x000000020f0e9825 */ /* 0x100fe200078e0232 */
[----:B------:R0:W5:Y:S03]  /*f7f0*/  @!P2 LD.E.128 R24, desc[UR60][R20.64] ;  /* 0x0000003c1418a980 */ /* 0x000166000c101d00 */
[----:B------:R-:W-:Y:S01]  /*f800*/  @!P2 IMAD.WIDE R48, R49, 0x2, R50 ;  /* 0x000000023130a825 */ /* 0x000fe200078e0232 */
[----:B------:R0:W5:Y:S04]  /*f810*/  @!P1 LD.E.128 R40, desc[UR60][R14.64] ;  /* 0x0000003c0e289980 */ /* 0x000168000c101d00 */
[----:B------:R0:W5:Y:S02]  /*f820*/  @!P2 LD.E.128 R36, desc[UR60][R48.64] ;  /* 0x0000003c3024a980 */ /* 0x000164000c101d00 */
.L_x_2890:
[----:B------:R-:W-:Y:S05]  /*f830*/  BSYNC B1 ;  /* 0x0000000000017941 */ /* 0x000fea0003800000 */
.L_x_2889:
[----:B0----5:R-:W-:Y:S01]  /*f840*/  IMAD.MOV.U32 R4, RZ, RZ, R46 ;  /* 0x000000ffff047224 */ /* 0x021fe200078e002e */
        /* <DEDUP_REMOVED lines=52> */
[----:B------:R-:W2:Y:S04]  /*fb90*/  SHFL.IDX PT, R7, R7, 0x1, 0x1c1f ;  /* 0x003c1f0007077f89 */ /* 0x000ea800000e0000 */
[----:B------:R3:W4:Y:S01]  /*fba0*/  SHFL.IDX PT, R14, R9, 0x1, 0x1c1f ;  /* 0x003c1f00090e7f89 */ /* 0x00072200000e0000 */
[----:B0-----:R-:W-:-:S02]  /*fbb0*/  IMAD.MOV.U32 R21, RZ, RZ, R3 ;  /* 0x000000ffff157224 */ /* 0x001fc400078e0003 */
[----:B-1-3--:R-:W-:-:S07]  /*fbc0*/  IMAD.MOV.U32 R20, RZ, RZ, R0 ;  /* 0x000000ffff147224 */ /* 0x00afce00078e0000 */
.L_x_3155:
[----:B------:R-:W-:Y:S01]  /*fbd0*/  VIADD R10, R10, 0x40 ;  /* 0x000000400a0a7836 */ /* 0x000fe20000000000 */
[----:B------:R-:W-:Y:S01]  /*fbe0*/  BSSY B1, `(.L_x_2892) ;  /* 0x0000030000017945 */ /* 0x000fe20003800000 */
[----:B----4-:R-:W-:Y:S01]  /*fbf0*/  IMAD.MOV.U32 R60, RZ, RZ, R14 ;  /* 0x000000ffff3c7224 */ /* 0x010fe200078e000e */
[----:B------:R-:W-:Y:S01]  /*fc00*/  CS2R R8, SRZ ;  /* 0x0000000000087805 */ /* 0x000fe2000001ff00 */
[----:B--2---:R-:W-:Y:S01]  /*fc10*/  IMAD.MOV.U32 R61, RZ, RZ, R7 ;  /* 0x000000ffff3d7224 */ /* 0x004fe200078e0007 */
        /* <DEDUP_REMOVED lines=22> */
[----:B------:R-:W-:Y:S01]  /*fd80*/  CS2R R52, SRZ ;  /* 0x0000000000347805 */ /* 0x000fe2000001ff00 */
[----:B------:R-:W-:Y:S01]  /*fd90*/  @!P0 IMAD.WIDE R12, R18, 0x2, R20 ;  /* 0x00000002120c8825 */ /* 0x000fe200078e0214 */
[----:B------:R-:W-:Y:S02]  /*fda0*/  CS2R R54, SRZ ;  /* 0x0000000000367805 */ /* 0x000fe4000001ff00 */
[----:B------:R-:W-:Y:S02]  /*fdb0*/  CS2R R8, SRZ ;  /* 0x0000000000087805 */ /* 0x000fe4000001ff00 */
[----:B------:R-:W-:Y:S02]  /*fdc0*/  CS2R R10, SRZ ;  /* 0x00000000000a7805 */ /* 0x000fe4000001ff00 */
[----:B------:R-:W-:Y:S01]  /*fdd0*/  CS2R R56, SRZ ;  /* 0x0000000000387805 */ /* 0x000fe2000001ff00 */
[----:B------:R0:W5:Y:S01]  /*fde0*/  @!P0 LD.E.128 R48, desc[UR60][R12.64] ;  /* 0x0000003c0c308980 */ /* 0x000162000c101d00 */
[----:B------:R-:W-:-:S02]  /*fdf0*/  CS2R R58, SRZ ;  /* 0x00000000003a7805 */ /* 0x000fc4000001ff00 */
[----:B------:R-:W-:Y:S02]  /*fe00*/  CS2R R14, SRZ ;  /* 0x00000000000e7805 */ /* 0x000fe4000001ff00 */
[----:B0-----:R-:W-:Y:S01]  /*fe10*/  CS2R R12, SRZ ;  /* 0x00000000000c7805 */ /* 0x001fe2000001ff00 */
[----:B--2---:R-:W-:Y:S02]  /*fe20*/  @!P1 IMAD.SHL.U32 R65, R3, 0x8, RZ ;  /* 0x0000000803419824 */ /* 0x004fe400078e00ff */
[----:B---3--:R-:W-:Y:S02]  /*fe30*/  @!P2 IMAD.SHL.U32 R67, R0, 0x8, RZ ;  /* 0x000000080043a824 */ /* 0x008fe400078e00ff */
[----:B------:R-:W-:-:S04]  /*fe40*/  @!P1 IMAD.WIDE R62, R65, 0x2, R20 ;  /* 0x00000002413e9825 */ /* 0x000fc800078e0214 */
[----:B------:R-:W-:Y:S01]  /*fe50*/  @!P2 IMAD.WIDE R20, R67, 0x2, R20 ;  /* 0x000000024314a825 */ /* 0x000fe200078e0214 */
[----:B------:R0:W5:Y:S03]  /*fe60*/  @!P1 LD.E.128 R52, desc[UR60][R62.64] ;  /* 0x0000003c3e349980 */ /* 0x000166000c101d00 */
[--C-:B------:R-:W-:Y:S01]  /*fe70*/  @!P1 IMAD.WIDE R64, R65, 0x2, R60.reuse ;  /* 0x0000000241409825 */ /* 0x100fe200078e023c */
[----:B------:R0:W5:Y:S03]  /*fe80*/  @!P2 LD.E.128 R56, desc[UR60][R20.64] ;  /* 0x0000003c1438a980 */ /* 0x000166000c101d00 */
[--C-:B------:R-:W-:Y:S01]  /*fe90*/  @!P2 IMAD.WIDE R66, R67, 0x2, R60.reuse ;  /* 0x000000024342a825 */ /* 0x100fe200078e023c */
[----:B------:R0:W5:Y:S03]  /*fea0*/  @!P1 LD.E.128 R8, desc[UR60][R64.64] ;  /* 0x0000003c40089980 */ /* 0x000166000c101d00 */
[----:B------:R-:W-:Y:S01]  /*feb0*/  @!P0 IMAD.WIDE R60, R18, 0x2, R60 ;  /* 0x00000002123c8825 */ /* 0x000fe200078e023c */
[----:B------:R0:W5:Y:S04]  /*fec0*/  @!P2 LD.E.128 R12, desc[UR60][R66.64] ;  /* 0x0000003c420ca980 */ /* 0x000168000c101d00 */
[----:B------:R0:W5:Y:S02]  /*fed0*/  @!P0 LD.E.128 R4, desc[UR60][R60.64] ;  /* 0x0000003c3c048980 */ /* 0x000164000c101d00 */
.L_x_2893:
[----:B------:R-:W-:Y:S05]  /*fee0*/  BSYNC B1 ;  /* 0x0000000000017941 */ /* 0x000fea0003800000 */
.L_x_2892:
[----:B0-----:R-:W2:Y:S01]  /*fef0*/  LDL R60, [R1+0x48] ;  /* 0x00004800013c7983 */ /* 0x001ea20000100800 */
[----:B-----5:R-:W-:Y:S01]  /*ff00*/  IMAD.MOV.U32 R3, RZ, RZ, R4 ;  /* 0x000000ffff037224 */ /* 0x020fe200078e0004 */
[----:B------:R-:W-:Y:S01]  /*ff10*/  BSSY B1, `(.L_x_2894) ;  /* 0x0000034000017945 */ /* 0x000fe20003800000 */
        /* <DEDUP_REMOVED lines=26> */
[----:B------:R-:W-:Y:S02]  /*100c0*/  IMAD.MOV.U32 R20, RZ, RZ, R13 ;  /* 0x000000ffff147224 */ /* 0x000fe400078e000d */
[----:B------:R-:W-:Y:S01]  /*100d0*/  IMAD.MOV.U32 R21, RZ, RZ, R14 ;  /* 0x000000ffff157224 */ /* 0x000fe200078e000e */
        /* <DEDUP_REMOVED lines=13> */
[----:B------:R-:W-:Y:S01]  /*101b0*/  IMAD.MOV.U32 R3, RZ, RZ, R15 ;  /* 0x000000ffff037224 */ /* 0x000fe200078e000f */
[----:B------:R-:W-:Y:S01]  /*101c0*/  PRMT R97, R60, 0x7610, R97 ;  /* 0x000076103c617816 */ /* 0x000fe20000000061 */
[----:B------:R-:W-:-:S03]  /*101d0*/  IMAD.MOV.U32 R60, RZ, RZ, R54 ;  /* 0x000000ffff3c7224 */ /* 0x000fc600078e0036 */
[----:B------:R-:W-:Y:S02]  /*101e0*/  PRMT R68, R3, 0x7610, R68 ;  /* 0x0000761003447816 */ /* 0x000fe40000000044 */
[----:B------:R-:W-:Y:S02]  /*101f0*/  VIADDMNMX R3, R69, -R224, 0x80, PT ;  /* 0x0000008045037446 */ /* 0x000fe400038009e0 */
[----:B------:R-:W-:Y:S01]  /*10200*/  PRMT R80, R60, 0x7610, R80 ;  /* 0x000076103c507816 */ /* 0x000fe20000000050 */
[----:B------:R-:W-:Y:S01]  /*10210*/  IMAD.MOV.U32 R60, RZ, RZ, R58 ;  /* 0x000000ffff3c7224 */ /* 0x000fe200078e003a */
[----:B------:R-:W-:Y:S02]  /*10220*/  ISETP.GE.AND P1, PT, R204, R3, PT ;  /* 0x00000003cc00720c */ /* 0x000fe40003f26270 */
[----:B------:R-:W-:Y:S01]  /*10230*/  PRMT R69, R63, 0x7610, R69 ;  /* 0x000076103f457816 */ /* 0x000fe20000000045 */
[----:B0-----:R-:W-:Y:S10]  /*10240*/  @!P0 BRA `(.L_x_2895) ;  /* 0x000001f800488947 */ /* 0x001ff40003800000 */
.L_x_3156:
[----:B------:R-:W-:Y:S05]  /*10250*/  BSYNC B1 ;  /* 0x0000000000017941 */ /* 0x000fea0003800000 */
.L_x_2894:
[----:B------:R-:W-:Y:S01]  /*10260*/  BSSY B1, `(.L_x_2896) ;  /* 0x000014f000017945 */ /* 0x000fe20003800000 */
[----:B------:R-:W-:Y:S02]  /*10270*/  PRMT R71, R60, 0x7610, R71 ;  /* 0x000076103c477816 */ /* 0x000fe40000000047 */
[----:B------:R-:W-:Y:S01]  /*10280*/  PRMT R72, R62, 0x7610, R72 ;  /* 0x000076103e487816 */ /* 0x000fe20000000048 */
[----:B------:R-:W-:Y:S06]  /*10290*/  @P1 BRA `(.L_x_2897) ;  /* 0x00000014002c1947 */ /* 0x000fec0003800000 */
[----:B------:R-:W1:Y:S01]  /*102a0*/  LDC R73, c[0x0][0x3f4] ;  /* 0x0000fd00ff497b82 */ /* 0x000e620000000800 */
[----:B------:R-:W-:Y:S01]  /*102b0*/  BSSY B2, `(.L_x_2898) ;  /* 0x0000075000027945 */ /* 0x000fe20003800000 */
[-C--:B-1----:R-:W-:Y:S02]  /*102c0*/  ISETP.GE.AND P0, PT, R18, R73.reuse, PT ;  /* 0x000000491200720c */ /* 0x082fe40003f06270 */
[-C--:B------:R-:W-:Y:S02]  /*102d0*/  ISETP.GE.AND P1, PT, R206, R73.reuse, PT ;  /* 0x00000049ce00720c */ /* 0x080fe40003f26270 */
[----:B------:R-:W-:-:S09]  /*102e0*/  ISETP.GE.AND P2, PT, R207, R73, PT ;  /* 0x00000049cf00720c */ /* 0x000fd20003f46270 */
[----:B------:R-:W-:Y:S05]  /*102f0*/  @P0 BRA `(.L_x_2899) ;  /* 0x0000000400c00947 */ /* 0x000fea0003800000 */
[----:B------:R-:W1:Y:S01]  /*10300*/  S2R R64, SR_TID.X ;  /* 0x0000000000407919 */ /* 0x000e620000002100 */
[----:B------:R-:W-:Y:S02]  /*10310*/  LOP3.LUT R60, R218, 0x38, R18, 0xf8, !PT ;  /* 0x00000038da3c7812 */ /* 0x000fe400078ef812 */
[----:B------:R-:W-:Y:S02]  /*10320*/  SHF.R.U64 R115, R44, 0x10, R45 ;  /* 0x000000102c737819 */ /* 0x000fe4000000122d */
[----:B0-----:R-:W-:Y:S02]  /*10330*/  LOP3.LUT R61, R60, R219, RZ, 0x3c, !PT ;  /* 0x000000db3c3d7212 */ /* 0x001fe400078e3cff */
[----:B------:R-:W-:Y:S02]  /*10340*/  SHF.R.U64 R112, R32, 0x10, R33 ;  /* 0x0000001020707819 */ /* 0x000fe40000001221 */
[----:B------:R-:W-:Y:S01]  /*10350*/  SHF.R.U32.HI R44, RZ, 0x10, R45 ;  /* 0x00000010ff2c7819 */ /* 0x000fe2000001162d */
[----:B------:R-:W-:Y:S01]  /*10360*/  IMAD.IADD R61, R220, 0x1, R61 ;  /* 0x00000001dc3d7824 */ /* 0x000fe200078e023d */
[----:B------:R-:W-:-:S02]  /*10370*/  SHF.R.U64 R45, R46, 0x10, R47 ;  /* 0x000000102e2d7819 */ /* 0x000fc4000000122f */
[----:B------:R-:W-:Y:S01]  /*10380*/  PRMT R116, R108, 0x5410, R115 ;  /* 0x000054106c747816 */ /* 0x000fe20000000073 */
[----:B------:R-:W-:Y:S01]  /*10390*/  IMAD R106, R61, 0x2, R16 ;  /* 0x000000023d6a7824 */ /* 0x000fe200078e0210 */
[----:B------:R-:W-:Y:S02]  /*103a0*/  SHF.R.U32.HI R113, RZ, 0x10, R33 ;  /* 0x00000010ff717819 */ /* 0x000fe40000011621 */
[----:B------:R-:W-:Y:S01]  /*103b0*/  PRMT R112, R111, 0x5410, R112 ;  /* 0x000054106f707816 */ /* 0x000fe20000000070 */
[----:B------:R-:W-:Y:S01]  /*103c0*/  IMAD.U32 R118, R116, 0x10000, RZ ;  /* 0x0001000074767824 */ /* 0x000fe200078e00ff */
[--C-:B------:R-:W-:Y:S02]  /*103d0*/  SHF.R.U64 R33, R34, 0x10, R35.reuse ;  /* 0x0000001022217819 */ /* 0x100fe40000001223 */
[----:B------:R-:W-:Y:S01]  /*103e0*/  SHF.R.U32.HI R32, RZ, 0x10, R35 ;  /* 0x00000010ff207819 */ /* 0x000fe20000011623 */
[----:B------:R-:W-:Y:S01]  /*103f0*/  IMAD.U32 R114, R112, 0x10000, RZ ;  /* 0x0001000070727824 */ /* 0x000fe200078e00ff */
[----:B------:R-:W-:-:S02]  /*10400*/  PRMT R46, R68, 0x5432, R45 ;  /* 0x00005432442e7816 */ /* 0x000fc4000000002d */
[----:B------:R-:W-:Y:S02]  /*10410*/  SHF.R.U32.HI R35, RZ, 0x10, R47 ;  /* 0x00000010ff237819 */ /* 0x000fe4000001162f */
[----:B------:R-:W-:Y:S02]  /*10420*/  PRMT R113, R110, 0x5410, R113 ;  /* 0x000054106e717816 */ /* 0x000fe40000000071 */
[----:B------:R-:W-:Y:S02]  /*10430*/  PRMT R117, R109, 0x5410, R44 ;  /* 0x000054106d757816 */ /* 0x000fe4000000002c */
[----:B------:R-:W-:Y:S01]  /*10440*/  PRMT R35, R70, 0x5432, R35 ;  /* 0x0000543246237816 */ /* 0x000fe20000000023 */
[----:B-1----:R-:W-:Y:S01]  /*10450*/  VIADD R64, R64, 0xffffff80 ;  /* 0xffffff8040407836 */ /* 0x002fe20000000000 */
[----:B------:R-:W-:Y:S01]  /*10460*/  PRMT R32, R71, 0x5432, R32 ;  /* 0x0000543247207816 */ /* 0x000fe20000000020 */
[----:B------:R-:W-:Y:S01]  /*10470*/  IMAD.U32 R119, R117, 0x10000, RZ ;  /* 0x0001000075777824 */ /* 0x000fe200078e00ff */
[----:B------:R-:W-:Y:S01]  /*10480*/  LOP3.LUT R116, R116, 0xffff0000, RZ, 0xc0, !PT ;  /* 0xffff000074747812 */ /* 0x000fe200078ec0ff */
[----:B------:R-:W-:Y:S01]  /*10490*/  IMAD.U32 R115, R113, 0x10000, RZ ;  /* 0x0001000071737824 */ /* 0x000fe200078e00ff */
[----:B------:R-:W-:-:S02]  /*104a0*/  SHF.R.S32.HI R63, RZ, 0x1f, R64 ;  /* 0x0000001fff3f7819 */ /* 0x000fc40000011440 */
[----:B------:R-:W-:Y:S02]  /*104b0*/  LOP3.LUT R112, R112, 0xffff0000, RZ, 0xc0, !PT ;  /* 0xffff000070707812 */ /* 0x000fe400078ec0ff */
[----:B------:R-:W-:Y:S02]  /*104c0*/  LEA.HI R63, R63, R64, RZ, 0x2 ;  /* 0x000000403f3f7211 */ /* 0x000fe400078f10ff */
[----:B------:R-:W-:Y:S02]  /*104d0*/  PRMT R33, R72, 0x5432, R33 ;  /* 0x0000543248217816 */ /* 0x000fe40000000021 */
[----:B------:R-:W-:Y:S02]  /*104e0*/  LOP3.LUT R63, R63, 0xfffffffc, RZ, 0xc0, !PT ;  /* 0xfffffffc3f3f7812 */ /* 0x000fe400078ec0ff */
[----:B------:R-:W-:Y:S02]  /*104f0*/  LOP3.LUT R117, R117, 0xffff0000, RZ, 0xc0, !PT ;  /* 0xffff000075757812 */ /* 0x000fe400078ec0ff */
[----:B------:R-:W-:Y:S01]  /*10500*/  LOP3.LUT R113, R113, 0xffff0000, RZ, 0xc0, !PT ;  /* 0xffff000071717812 */ /* 0x000fe200078ec0ff */
[----:B------:R-:W-:-:S05]  /*10510*/  IMAD.IADD R63, R64, 0x1, -R63 ;  /* 0x00000001403f7824 */ /* 0x000fca00078e0a3f */
[----:B------:R-:W-:-:S04]  /*10520*/  LEA.HI R62, R73, R63, RZ, 0x1d ;  /* 0x0000003f493e7211 */ /* 0x000fc800078fe8ff */
[----:B------:R-:W-:Y:S01]  /*10530*/  SHF.R.S32.HI R65, RZ, 0x1f, R62 ;  /* 0x0000001fff417819 */ /* 0x000fe2000001143e */
[----:B------:R-:W-:-:S03]  /*10540*/  IMAD.SHL.U32 R63, R62, 0x8, RZ ;  /* 0x000000083e3f7824 */ /* 0x000fc600078e00ff */
[----:B------:R-:W-:Y:S02]  /*10550*/  LEA.HI R65, R65, R62, RZ, 0x3 ;  /* 0x0000003e41417211 */ /* 0x000fe400078f18ff */
[----:B------:R-:W-:-:S03]  /*10560*/  LOP3.LUT R60, R218, 0x38, R63, 0xf8, !PT ;  /* 0x00000038da3c7812 */ /* 0x000fc600078ef83f */
[----:B------:R-:W-:Y:S01]  /*10570*/  IMAD.SHL.U32 R65, R65, 0x400, RZ ;  /* 0x0000040041417824 */ /* 0x000fe200078e00ff */
[----:B------:R-:W-:-:S04]  /*10580*/  LOP3.LUT R60, R60, R219, RZ, 0x3c, !PT ;  /* 0x000000db3c3c7212 */ /* 0x000fc800078e3cff */
[----:B------:R-:W-:-:S04]  /*10590*/  LOP3.LUT R65, R65, 0x7fffe000, RZ, 0xc0, !PT ;  /* 0x7fffe00041417812 */ /* 0x000fc800078ec0ff */
[----:B------:R-:W-:Y:S02]  /*105a0*/  IADD3 R65, R60, R65, R220 ;  /* 0x000000413c417210 */ /* 0x000fe40007ffe0dc */
[----:B------:R-:W0:Y:S03]  /*105b0*/  LDS.128 R60, [R106+0x15400] ;  /* 0x015400006a3c7984 */ /* 0x000e260000000c00 */
[----:B------:R-:W-:-:S05]  /*105c0*/  IMAD R107, R65, 0x2, R16 ;  /* 0x00000002416b7824 */ /* 0x000fca00078e0210 */
[----:B------:R-:W1:Y:S01]  /*105d0*/  LDS.128 R64, [R107+0x15400] ;  /* 0x015400006b407984 */ /* 0x000e620000000c00 */
[----:B0-----:R-:W-:Y:S01]  /*105e0*/  IMAD.U32 R47, R60, 0x10000, RZ ;  /* 0x000100003c2f7824 */ /* 0x001fe200078e00ff */
[C---:B------:R-:W-:Y:S01]  /*105f0*/  LOP3.LUT R34, R62.reuse, 0xffff0000, RZ, 0xc0, !PT ;  /* 0xffff00003e227812 */ /* 0x040fe200078ec0ff */
[----:B------:R-:W-:Y:S01]  /*10600*/  IMAD.U32 R44, R62, 0x10000, RZ ;  /* 0x000100003e2c7824 */ /* 0x000fe200078e00ff */
[----:B------:R-:W-:Y:S01]  /*10610*/  LOP3.LUT R62, R63, 0xffff0000, RZ, 0xc0, !PT ;  /* 0xffff00003f3e7812 */ /* 0x000fe200078ec0ff */
[----:B------:R-:W-:Y:S01]  /*10620*/  IMAD.U32 R108, R61, 0x10000, RZ ;  /* 0x000100003d6c7824 */ /* 0x000fe200078e00ff */
[----:B------:R-:W-:Y:S01]  /*10630*/  LOP3.LUT R60, R60, 0xffff0000, RZ, 0xc0, !PT ;  /* 0xffff00003c3c7812 */ /* 0x000fe200078ec0ff */
[----:B------:R-:W-:Y:S01]  /*10640*/  IMAD.U32 R109, R63, 0x10000, RZ ;  /* 0x000100003f6d7824 */ /* 0x000fe200078e00ff */
        /* <DEDUP_REMOVED lines=20> */
[----:B------:R-:W-:Y:S01]  /*10790*/  FFMA.FTZ R120, R109, R120, R111 ;  /* 0x000000786d787223 */ /* 0x000fe2000001006f */
[----:B------:R-:W-:Y:S01]  /*107a0*/  FMUL.FTZ R109, R63, R112 ;  /* 0x000000703f6d7220 */ /* 0x000fe20000410000 */
[----:B------:R-:W-:-:S02]  /*107b0*/  IMAD.U32 R65, R66, 0x10000, RZ ;  /* 0x0001000042417824 */ /* 0x000fc400078e00ff */
[----:B------:R-:W-:Y:S01]  /*107c0*/  FFMA.FTZ R112, R60, R112, -R47 ;  /* 0x000000703c707223 */ /* 0x000fe2000001082f */
[----:B------:R-:W-:Y:S01]  /*107d0*/  IMAD.U32 R63, R46, 0x10000, RZ ;  /* 0x000100002e3f7824 */ /* 0x000fe200078e00ff */
[----:B------:R-:W-:Y:S01]  /*107e0*/  LOP3.LUT R66, R66, 0xffff0000, RZ, 0xc0, !PT ;  /* 0xffff000042427812 */ /* 0x000fe200078ec0ff */
[----:B------:R-:W-:Y:S01]  /*107f0*/  IMAD.U32 R47, R33, 0x10000, RZ ;  /* 0x00010000212f7824 */ /* 0x000fe200078e00ff */
[----:B------:R-:W-:Y:S01]  /*10800*/  LOP3.LUT R67, R67, 0xffff0000, RZ, 0xc0, !PT ;  /* 0xffff000043437812 */ /* 0x000fe200078ec0ff */
[----:B------:R-:W-:Y:S01]  /*10810*/  FMUL.FTZ R111, R65, R63 ;  /* 0x0000003f416f7220 */ /* 0x000fe20000410000 */
[----:B------:R-:W-:Y:S01]  /*10820*/  LOP3.LUT R33, R33, 0xffff0000, RZ, 0xc0, !PT ;  /* 0xffff000021217812 */ /* 0x000fe200078ec0ff */
[-C--:B------:R-:W-:Y:S01]  /*10830*/  FMUL.FTZ R65, R65, R47.reuse ;  /* 0x0000002f41417220 */ /* 0x080fe20000410000 */
[----:B------:R-:W-:Y:S01]  /*10840*/  LOP3.LUT R35, R35, 0xffff0000, RZ, 0xc0, !PT ;  /* 0xffff000023237812 */ /* 0x000fe200078ec0ff */
[----:B------:R-:W-:Y:S01]  /*10850*/  FFMA.FTZ R111, R44, R47, -R111 ;  /* 0x0000002f2c6f7223 */ /* 0x000fe2000001086f */
[----:B------:R-:W-:Y:S01]  /*10860*/  LOP3.LUT R47, R46, 0xffff0000, RZ, 0xc0, !PT ;  /* 0xffff00002e2f7812 */ /* 0x000fe200078ec0ff */
[----:B------:R-:W-:Y:S01]  /*10870*/  FFMA.FTZ R46, R44, R63, R65 ;  /* 0x0000003f2c2e7223 */ /* 0x000fe20000010041 */
[----:B------:R-:W-:Y:S01]  /*10880*/  LOP3.LUT R32, R32, 0xffff0000, RZ, 0xc0, !PT ;  /* 0xffff000020207812 */ /* 0x000fe200078ec0ff */
[----:B------:R-:W-:Y:S01]  /*10890*/  FMUL.FTZ R110, R64, R117 ;  /* 0x00000075406e7220 */ /* 0x000fe20000410000 */
[C---:B------:R-:W-:Y:S01]  /*108a0*/  FMUL.FTZ R65, R67.reuse, R35 ;  /* 0x0000002343417220 */ /* 0x040fe20000410000 */
[C---:B------:R-:W-:Y:S01]  /*108b0*/  FMUL.FTZ R63, R66.reuse, R47 ;  /* 0x0000002f423f7220 */ /* 0x040fe20000410000 */
[----:B------:R-:W-:Y:S01]  /*108c0*/  FMUL.FTZ R66, R66, R33 ;  /* 0x0000002142427220 */ /* 0x000fe20000410000 */
[-C--:B------:R-:W-:Y:S01]  /*108d0*/  FMUL.FTZ R64, R64, R113.reuse ;  /* 0x0000007140407220 */ /* 0x080fe20000410000 */
[----:B------:R-:W-:Y:S01]  /*108e0*/  FMUL.FTZ R44, R67, R32 ;  /* 0x00000020432c7220 */ /* 0x000fe20000410000 */
[----:B------:R-:W-:Y:S01]  /*108f0*/  FFMA.FTZ R109, R60, R116, R109 ;  /* 0x000000743c6d7223 */ /* 0x000fe2000001006d */
[C---:B------:R-:W-:Y:S01]  /*10900*/  FFMA.FTZ R110, R61.reuse, R113, -R110 ;  /* 0x000000713d6e7223 */ /* 0x040fe2000001086e */
[C---:B------:R-:W-:Y:S01]  /*10910*/  FFMA.FTZ R60, R34.reuse, R33, -R63 ;  /* 0x00000021223c7223 */ /* 0x040fe2000001083f */
[----:B------:R-:W-:Y:S01]  /*10920*/  FFMA.FTZ R47, R34, R47, R66 ;  /* 0x0000002f222f7223 */ /* 0x000fe20000010042 */
[C---:B------:R-:W-:Y:S01]  /*10930*/  FFMA.FTZ R65, R62.reuse, R32, -R65 ;  /* 0x000000203e417223 */ /* 0x040fe20000010841 */
        /* <DEDUP_REMOVED lines=9> */
[----:B------:R1:W-:Y:S01]  /*109d0*/  STS.128 [R106+0x15400], R32 ;  /* 0x015400206a007388 */ /* 0x0003e20000000c00 */
[----:B------:R-:W-:-:S05]  /*109e0*/  F2FP.BF16.F32.PACK_AB R47, R63, R120 ;  /* 0x000000783f2f723e */ /* 0x000fca00000010ff */
[----:B------:R1:W-:Y:S02]  /*109f0*/  STS.128 [R107+0x15400], R44 ;  /* 0x0154002c6b007388 */ /* 0x0003e40000000c00 */
.L_x_2899:
[----:B------:R-:W-:Y:S05]  /*10a00*/  BSYNC B2 ;  /* 0x0000000000027941 */ /* 0x000fea0003800000 */
.L_x_2898:
[----:B------:R-:W-:Y:S04]  /*10a10*/  BSSY B2, `(.L_x_2900) ;  /* 0x000006a000027945 */ /* 0x000fe80003800000 */
[----:B------:R-:W-:Y:S05]  /*10a20*/  @P1 BRA `(.L_x_2901) ;  /* 0x0000000400a01947 */ /* 0x000fea0003800000 */
[----:B-1----:R-:W2:Y:S04]  /*10a30*/  LDL R32, [R1+0x5c] ;  /* 0x00005c0001207983 */ /* 0x002ea80000100800 */
[----:B------:R-:W3:Y:S01]  /*10a40*/  LDL R66, [R1+0x88] ;  /* 0x0000880001427983 */ /* 0x000ee20000100800 */
[----:B------:R-:W-:Y:S02]  /*10a50*/  SHF.R.U64 R63, R28, 0x10, R29 ;  /* 0x000000101c3f7819 */ /* 0x000fe4000000121d */
[----:B0-----:R-:W-:Y:S02]  /*10a60*/  SHF.R.U64 R61, R30, 0x10, R31 ;  /* 0x000000101e3d7819 */ /* 0x001fe4000000121f */
[----:B------:R-:W-:Y:S02]  /*10a70*/  SHF.R.U32.HI R28, RZ, 0x10, R29 ;  /* 0x00000010ff1c7819 */ /* 0x000fe4000001161d */
[----:B------:R-:W-:-:S02]  /*10a80*/  SHF.R.U32.HI R30, RZ, 0x10, R31 ;  /* 0x00000010ff1e7819 */ /* 0x000fc4000001161f */
[----:B------:R-:W-:Y:S02]  /*10a90*/  SHF.R.U64 R31, R40, 0x10, R41 ;  /* 0x00000010281f7819 */ /* 0x000fe40000001229 */
[----:B------:R-:W-:Y:S02]  /*10aa0*/  SHF.R.U64 R29, R42, 0x10, R43 ;  /* 0x000000102a1d7819 */ /* 0x000fe4000000122b */
[----:B------:R-:W-:Y:S02]  /*10ab0*/  SHF.R.U32.HI R40, RZ, 0x10, R41 ;  /* 0x00000010ff287819 */ /* 0x000fe40000011629 */
[----:B------:R-:W-:Y:S02]  /*10ac0*/  PRMT R103, R103, 0x5410, R28 ;  /* 0x0000541067677816 */ /* 0x000fe4000000001c */
[----:B------:R-:W-:Y:S02]  /*10ad0*/  PRMT R98, R98, 0x5410, R31 ;  /* 0x0000541062627816 */ /* 0x000fe4000000001f */
[----:B------:R-:W-:-:S02]  /*10ae0*/  PRMT R100, R100, 0x5410, R29 ;  /* 0x0000541064647816 */ /* 0x000fc4000000001d */
[----:B------:R-:W-:Y:S02]  /*10af0*/  SHF.R.U32.HI R42, RZ, 0x10, R43 ;  /* 0x00000010ff2a7819 */ /* 0x000fe4000001162b */
[----:B------:R-:W-:Y:S02]  /*10b00*/  PRMT R105, R105, 0x5410, R30 ;  /* 0x0000541069697816 */ /* 0x000fe4000000001e */
[----:B------:R-:W-:Y:S01]  /*10b10*/  PRMT R102, R102, 0x5410, R63 ;  /* 0x0000541066667816 */ /* 0x000fe2000000003f */
[----:B------:R-:W-:Y:S01]  /*10b20*/  IMAD.U32 R63, R98, 0x10000, RZ ;  /* 0x00010000623f7824 */ /* 0x000fe200078e00ff */
[----:B------:R-:W-:Y:S02]  /*10b30*/  PRMT R99, R99, 0x5410, R40 ;  /* 0x0000541063637816 */ /* 0x000fe40000000028 */
[----:B------:R-:W-:Y:S01]  /*10b40*/  PRMT R101, R101, 0x5410, R42 ;  /* 0x0000541065657816 */ /* 0x000fe2000000002a */
[----:B------:R-:W-:Y:S01]  /*10b50*/  IMAD.U32 R62, R102, 0x10000, RZ ;  /* 0x00010000663e7824 */ /* 0x000fe200078e00ff */
[----:B------:R-:W-:-:S02]  /*10b60*/  PRMT R104, R104, 0x5410, R61 ;  /* 0x0000541068687816 */ /* 0x000fc4000000003d */
[----:B------:R-:W-:Y:S02]  /*10b70*/  LOP3.LUT R98, R98, 0xffff0000, RZ, 0xc0, !PT ;  /* 0xffff000062627812 */ /* 0x000fe400078ec0ff */
[----:B------:R-:W-:Y:S02]  /*10b80*/  LOP3.LUT R102, R102, 0xffff0000, RZ, 0xc0, !PT ;  /* 0xffff000066667812 */ /* 0x000fe400078ec0ff */
[----:B--2---:R-:W-:-:S04]  /*10b90*/  LEA.HI R32, R73, R32, RZ, 0x1d ;  /* 0x0000002049207211 */ /* 0x004fc800078fe8ff */
        /* <DEDUP_REMOVED lines=8> */
[----:B---3--:R-:W0:Y:S03]  /*10c20*/  LDS.128 R32, [R66] ;  /* 0x0000000042207984 */ /* 0x008e260000000c00 */
        /* <DEDUP_REMOVED lines=21> */
[----:B------:R-:W-:Y:S02]  /*10d80*/  IMAD.U32 R35, R103, 0x10000, RZ ;  /* 0x0001000067237824 */ /* 0x000fe400078e00ff */
[----:B------:R-:W-:Y:S01]  /*10d90*/  FFMA.FTZ R65, R28, R62, -R65 ;  /* 0x0000003e1c417223 */ /* 0x000fe20000010841 */
[----:B------:R-:W-:Y:S01]  /*10da0*/  FMUL.FTZ R107, R42, R47 ;  /* 0x0000002f2a6b7220 */ /* 0x000fe20000410000 */
[----:B------:R-:W-:Y:S02]  /*10db0*/  IMAD.U32 R62, R101, 0x10000, RZ ;  /* 0x00010000653e7824 */ /* 0x000fe400078e00ff */
[----:B------:R-:W-:Y:S01]  /*10dc0*/  FFMA.FTZ R67, R28, R63, R67 ;  /* 0x0000003f1c437223 */ /* 0x000fe20000010043 */
[----:B------:R-:W-:Y:S02]  /*10dd0*/  IMAD.U32 R28, R105, 0x10000, RZ ;  /* 0x00010000691c7824 */ /* 0x000fe400078e00ff */
[-C--:B------:R-:W-:Y:S01]  /*10de0*/  FMUL.FTZ R63, R42, R35.reuse ;  /* 0x000000232a3f7220 */ /* 0x080fe20000410000 */
[C---:B------:R-:W-:Y:S01]  /*10df0*/  FFMA.FTZ R107, R30.reuse, R35, -R107 ;  /* 0x000000231e6b7223 */ /* 0x040fe2000001086b */
[C---:B------:R-:W-:Y:S01]  /*10e00*/  FMUL.FTZ R35, R61.reuse, R62 ;  /* 0x0000003e3d237220 */ /* 0x040fe20000410000 */
[-C--:B------:R-:W-:Y:S01]  /*10e10*/  FMUL.FTZ R61, R61, R28.reuse ;  /* 0x0000001c3d3d7220 */ /* 0x080fe20000410000 */
[----:B------:R-:W-:Y:S01]  /*10e20*/  FFMA.FTZ R63, R30, R47, R63 ;  /* 0x0000002f1e3f7223 */ /* 0x000fe2000001003f */
[----:B------:R-:W-:Y:S01]  /*10e30*/  LOP3.LUT R99, R99, 0xffff0000, RZ, 0xc0, !PT ;  /* 0xffff000063637812 */ /* 0x000fe200078ec0ff */
[C---:B------:R-:W-:Y:S01]  /*10e40*/  FFMA.FTZ R47, R40.reuse, R28, -R35 ;  /* 0x0000001c282f7223 */ /* 0x040fe20000010823 */
[----:B------:R-:W-:Y:S01]  /*10e50*/  LOP3.LUT R103, R103, 0xffff0000, RZ, 0xc0, !PT ;  /* 0xffff000067677812 */ /* 0x000fe200078ec0ff */
[----:B------:R-:W-:Y:S01]  /*10e60*/  FMUL.FTZ R28, R41, R98 ;  /* 0x00000062291c7220 */ /* 0x000fe20000410000 */
[----:B------:R-:W-:Y:S01]  /*10e70*/  FFMA.FTZ R61, R40, R62, R61 ;  /* 0x0000003e283d7223 */ /* 0x000fe2000001003d */
[----:B------:R-:W-:-:S02]  /*10e80*/  IMAD.U32 R30, R100, 0x10000, RZ ;  /* 0x00010000641e7824 */ /* 0x000fc400078e00ff */
[-C--:B------:R-:W-:Y:S01]  /*10e90*/  FMUL.FTZ R40, R41, R102.reuse ;  /* 0x0000006629287220 */ /* 0x080fe20000410000 */
[C---:B------:R-:W-:Y:S01]  /*10ea0*/  FMUL.FTZ R35, R44.reuse, R99 ;  /* 0x000000632c237220 */ /* 0x040fe20000410000 */
[----:B------:R-:W-:Y:S01]  /*10eb0*/  FFMA.FTZ R102, R29, R102, -R28 ;  /* 0x000000661d667223 */ /* 0x000fe2000001081c */
[-C--:B------:R-:W-:Y:S01]  /*10ec0*/  FMUL.FTZ R44, R44, R103.reuse ;  /* 0x000000672c2c7220 */ /* 0x080fe20000410000 */
[----:B------:R-:W-:Y:S02]  /*10ed0*/  IMAD.U32 R28, R104, 0x10000, RZ ;  /* 0x00010000681c7824 */ /* 0x000fe400078e00ff */
[----:B------:R-:W-:Y:S01]  /*10ee0*/  FMUL.FTZ R62, R43, R30 ;  /* 0x0000001e2b3e7220 */ /* 0x000fe20000410000 */
[----:B------:R-:W-:Y:S01]  /*10ef0*/  LOP3.LUT R100, R100, 0xffff0000, RZ, 0xc0, !PT ;  /* 0xffff000064647812 */ /* 0x000fe200078ec0ff */
[----:B------:R-:W-:Y:S01]  /*10f00*/  FFMA.FTZ R42, R32, R103, -R35 ;  /* 0x00000067202a7223 */ /* 0x000fe20000010823 */
[----:B------:R-:W-:Y:S01]  /*10f10*/  LOP3.LUT R104, R104, 0xffff0000, RZ, 0xc0, !PT ;  /* 0xffff000068687812 */ /* 0x000fe200078ec0ff */
[----:B------:R-:W-:Y:S01]  /*10f20*/  FFMA.FTZ R44, R32, R99, R44 ;  /* 0x00000063202c7223 */ /* 0x000fe2000001002c */
[----:B------:R-:W-:Y:S01]  /*10f30*/  LOP3.LUT R101, R101, 0xffff0000, RZ, 0xc0, !PT ;  /* 0xffff000065657812 */ /* 0x000fe200078ec0ff */
[-C--:B------:R-:W-:Y:S01]  /*10f40*/  FMUL.FTZ R32, R43, R28.reuse ;  /* 0x0000001c2b207220 */ /* 0x080fe20000410000 */
[----:B------:R-:W-:Y:S01]  /*10f50*/  LOP3.LUT R105, R105, 0xffff0000, RZ, 0xc0, !PT ;  /* 0xffff000069697812 */ /* 0x000fe200078ec0ff */
[----:B------:R-:W-:Y:S01]  /*10f60*/  FFMA.FTZ R62, R31, R28, -R62 ;  /* 0x0000001c1f3e7223 */ /* 0x000fe2000001083e */
[----:B------:R-:W-:Y:S01]  /*10f70*/  FMUL.FTZ R28, R45, R100 ;  /* 0x000000642d1c7220 */ /* 0x000fe20000410000 */
[----:B------:R-:W-:Y:S01]  /*10f80*/  FFMA.FTZ R40, R29, R98, R40 ;  /* 0x000000621d287223 */ /* 0x000fe20000010028 */
[----:B------:R-:W-:Y:S01]  /*10f90*/  FMUL.FTZ R45, R45, R104 ;  /* 0x000000682d2d7220 */ /* 0x000fe20000410000 */
[----:B------:R-:W-:Y:S01]  /*10fa0*/  FFMA.FTZ R31, R31, R30, R32 ;  /* 0x0000001e1f1f7223 */ /* 0x000fe20000010020 */
        /* <DEDUP_REMOVED lines=16> */
.L_x_2901:
[----:B------:R-:W-:Y:S05]  /*110b0*/  BSYNC B2 ;  /* 0x0000000000027941 */ /* 0x000fea0003800000 */
.L_x_2900:
[----:B------:R-:W-:Y:S05]  /*110c0*/  @P2 BRA `(.L_x_2897) ;  /* 0x0000000400a02947 */ /* 0x000fea0003800000 */
[----:B--2---:R-:W2:Y:S04]  /*110d0*/  LDL R28, [R1+0x60] ;  /* 0x00006000011c7983 */ /* 0x004ea80000100800 */
[----:B------:R-:W3:Y:S01]  /*110e0*/  LDL R60, [R1+0x80] ;  /* 0x00008000013c7983 */ /* 0x000ee20000100800 */
[----:B------:R-:W-:Y:S02]  /*110f0*/  SHF.R.U64 R43, R24, 0x10, R25 ;  /* 0x00000010182b7819 */ /* 0x000fe40000001219 */
[----:B------:R-:W-:Y:S02]  /*11100*/  SHF.R.U64 R41, R26, 0x10, R27 ;  /* 0x000000101a297819 */ /* 0x000fe4000000121b */
        /* <DEDUP_REMOVED lines=8> */
[----:B------:R-:W-:Y:S01]  /*11190*/  PRMT R89, R89, 0x5410, R26 ;  /* 0x0000541059597816 */ /* 0x000fe2000000001a */
[----:B------:R-:W-:Y:S01]  /*111a0*/  IMAD.U32 R42, R82, 0x10000, RZ ;  /* 0x00010000522a7824 */ /* 0x000fe200078e00ff */
[----:B------:R-:W-:Y:S02]  /*111b0*/  PRMT R86, R86, 0x5410, R43 ;  /* 0x0000541056567816 */ /* 0x000fe4000000002b */
[----:B------:R-:W-:Y:S02]  /*111c0*/  PRMT R83, R83, 0x5410, R36 ;  /* 0x0000541053537816 */ /* 0x000fe40000000024 */
[----:B------:R-:W-:Y:S02]  /*111d0*/  SHF.R.U32.HI R38, RZ, 0x10, R39 ;  /* 0x00000010ff267819 */ /* 0x000fe40000011627 */
[----:B------:R-:W-:Y:S01]  /*111e0*/  PRMT R88, R88, 0x5410, R41 ;  /* 0x0000541058587816 */ /* 0x000fe20000000029 */
[----:B------:R-:W-:Y:S01]  /*111f0*/  IMAD.U32 R41, R86, 0x10000, RZ ;  /* 0x0001000056297824 */ /* 0x000fe200078e00ff */
[----:B------:R-:W-:Y:S01]  /*11200*/  PRMT R85, R85, 0x5410, R38 ;  /* 0x0000541055557816 */ /* 0x000fe20000000026 */
[----:B------:R-:W-:Y:S01]  /*11210*/  IMAD.U32 R43, R83, 0x10000, RZ ;  /* 0x00010000532b7824 */ /* 0x000fe200078e00ff */
[----:B------:R-:W-:-:S02]  /*11220*/  LOP3.LUT R82, R82, 0xffff0000, RZ, 0xc0, !PT ;  /* 0xffff000052527812 */ /* 0x000fc400078ec0ff */
        /* <DEDUP_REMOVED lines=11> */
[----:B---3--:R-:W2:Y:S03]  /*112e0*/  LDS.128 R28, [R60] ;  /* 0x000000003c1c7984 */ /* 0x008ea60000000c00 */
[----:B------:R-:W-:-:S05]  /*112f0*/  IMAD R40, R73, 0x2, R16 ;  /* 0x0000000249287824 */ /* 0x000fca00078e0210 */
[----:B-1----:R-:W1:Y:S01]  /*11300*/  LDS.128 R32, [R40+0x15400] ;  /* 0x0154000028207984 */ /* 0x002e620000000c00 */
[C---:B--2---:R-:W-:Y:S01]  /*11310*/  IMAD.U32 R24, R28.reuse, 0x10000, RZ ;  /* 0x000100001c187824 */ /* 0x044fe200078e00ff */
        /* <DEDUP_REMOVED lines=14> */
[----:B0-----:R-:W-:Y:S01]  /*11400*/  FMUL.FTZ R61, R37, R43 ;  /* 0x0000002b253d7220 */ /* 0x001fe20000410000 */
        /* <DEDUP_REMOVED lines=21> */
[-C--:B------:R-:W-:Y:S01]  /*11560*/  FMUL.FTZ R38, R38, R24.reuse ;  /* 0x0000001826267220 */ /* 0x080fe20000410000 */
        /* <DEDUP_REMOVED lines=30> */
.L_x_2897:
[----:B------:R-:W-:Y:S05]  /*11750*/  BSYNC B1 ;  /* 0x0000000000017941 */ /* 0x000fea0003800000 */
.L_x_2896:
[----:B---3--:R-:W-:-:S05]  /*11760*/  VIADD R24, R204, 0x40 ;  /* 0x00000040cc187836 */ /* 0x008fca0000000000 */
[----:B------:R-:W-:-:S13]  /*11770*/  ISETP.GE.AND P0, PT, R24, R3, PT ;  /* 0x000000031800720c */ /* 0x000fda0003f06270 */
[----:B------:R-:W-:Y:S05]  /*11780*/  @P0 BRA `(.L_x_2877) ;  /* 0x0000001400240947 */ /* 0x000fea0003800000 */
[----:B------:R-:W3:Y:S01]  /*11790*/  LDC R3, c[0x0][0x3f4] ;  /* 0x0000fd00ff037b82 */ /* 0x000ee20000000800 */
[----:B------:R-:W-:Y:S01]  /*117a0*/  BSSY B1, `(.L_x_2902) ;  /* 0x0000073000017945 */ /* 0x000fe20003800000 */
[----:B-1----:R-:W-:Y:S02]  /*117b0*/  SHF.R.U32.HI R44, RZ, 0x3, R217 ;  /* 0x00000003ff2c7819 */ /* 0x002fe400000116d9 */
[-C--:B---3--:R-:W-:Y:S02]  /*117c0*/  ISETP.GE.AND P0, PT, R18, R3.reuse, PT ;  /* 0x000000031200720c */ /* 0x088fe40003f06270 */
[-C--:B------:R-:W-:Y:S02]  /*117d0*/  ISETP.GE.AND P1, PT, R206, R3.reuse, PT ;  /* 0x00000003ce00720c */ /* 0x080fe40003f26270 */
[----:B------:R-:W-:-:S09]  /*117e0*/  ISETP.GE.AND P2, PT, R207, R3, PT ;  /* 0x00000003cf00720c */ /* 0x000fd20003f46270 */
[----:B------:R-:W-:Y:S05]  /*117f0*/  @P0 BRA `(.L_x_2903) ;  /* 0x0000000400b40947 */ /* 0x000fea0003800000 */
[----:B------:R-:W3:Y:S01]  /*11800*/  LDL R42, [R1+0x84] ;  /* 0x00008400012a7983 */ /* 0x000ee20000100800 */
[----:B------:R-:W1:Y:S02]  /*11810*/  S2R R25, SR_TID.X ;  /* 0x0000000000197919 */ /* 0x000e640000002100 */
[----:B-1----:R-:W-:-:S05]  /*11820*/  VIADD R25, R25, 0xffffff80 ;  /* 0xffffff8019197836 */ /* 0x002fca0000000000 */
[----:B------:R-:W-:-:S04]  /*11830*/  SHF.R.S32.HI R24, RZ, 0x1f, R25 ;  /* 0x0000001fff187819 */ /* 0x000fc80000011419 */
[----:B------:R-:W-:-:S04]  /*11840*/  LEA.HI R24, R24, R25, RZ, 0x2 ;  /* 0x0000001918187211 */ /* 0x000fc800078f10ff */
[----:B------:R-:W-:-:S05]  /*11850*/  LOP3.LUT R24, R24, 0xfffffffc, RZ, 0xc0, !PT ;  /* 0xfffffffc18187812 */ /* 0x000fca00078ec0ff */
        /* <DEDUP_REMOVED lines=9> */
[----:B--2---:R-:W-:-:S05]  /*118f0*/  IADD3 R29, R25, R26, R222 ;  /* 0x0000001a191d7210 */ /* 0x004fca0007ffe0de */
[----:B------:R-:W-:-:S05]  /*11900*/  IMAD R32, R29, 0x2, R16 ;  /* 0x000000021d207824 */ /* 0x000fca00078e0210 */
[----:B------:R-:W1:Y:S01]  /*11910*/  LDS.128 R28, [R32+0x15400] ;  /* 0x01540000201c7984 */ /* 0x000e620000000c00 */
[--C-:B------:R-:W-:Y:S02]  /*11920*/  SHF.R.U64 R33, R4, 0x10, R5.reuse ;  /* 0x0000001004217819 */ /* 0x100fe40000001205 */
[----:B------:R-:W-:Y:S02]  /*11930*/  SHF.R.U32.HI R4, RZ, 0x10, R5 ;  /* 0x00000010ff047819 */ /* 0x000fe40000011605 */
[--C-:B------:R-:W-:Y:S02]  /*11940*/  SHF.R.U64 R5, R6, 0x10, R7.reuse ;  /* 0x0000001006057819 */ /* 0x100fe40000001207 */
[----:B------:R-:W-:Y:S02]  /*11950*/  SHF.R.U32.HI R6, RZ, 0x10, R7 ;  /* 0x00000010ff067819 */ /* 0x000fe40000011607 */
[----:B------:R-:W-:Y:S02]  /*11960*/  SHF.R.U64 R37, R48, 0x10, R49 ;  /* 0x0000001030257819 */ /* 0x000fe40000001231 */
[----:B------:R-:W-:-:S02]  /*11970*/  PRMT R90, R90, 0x5410, R33 ;  /* 0x000054105a5a7816 */ /* 0x000fc40000000021 */
[----:B------:R-:W-:Y:S02]  /*11980*/  PRMT R91, R91, 0x5410, R4 ;  /* 0x000054105b5b7816 */ /* 0x000fe40000000004 */
[----:B------:R-:W-:Y:S02]  /*11990*/  PRMT R92, R92, 0x5410, R5 ;  /* 0x000054105c5c7816 */ /* 0x000fe40000000005 */
[----:B------:R-:W-:Y:S02]  /*119a0*/  PRMT R93, R93, 0x5410, R6 ;  /* 0x000054105d5d7816 */ /* 0x000fe40000000006 */
[----:B------:R-:W-:Y:S01]  /*119b0*/  PRMT R94, R94, 0x5410, R37 ;  /* 0x000054105e5e7816 */ /* 0x000fe20000000025 */
[----:B------:R-:W-:Y:S01]  /*119c0*/  IMAD.U32 R38, R90, 0x10000, RZ ;  /* 0x000100005a267824 */ /* 0x000fe200078e00ff */
[----:B------:R-:W-:Y:S02]  /*119d0*/  SHF.R.U32.HI R48, RZ, 0x10, R49 ;  /* 0x00000010ff307819 */ /* 0x000fe40000011631 */
[----:B------:R-:W-:Y:S01]  /*119e0*/  SHF.R.U64 R35, R50, 0x10, R51 ;  /* 0x0000001032237819 */ /* 0x000fe20000001233 */
[----:B------:R-:W-:Y:S01]  /*119f0*/  IMAD.U32 R37, R94, 0x10000, RZ ;  /* 0x000100005e257824 */ /* 0x000fe200078e00ff */
[----:B------:R-:W-:-:S02]  /*11a00*/  PRMT R95, R95, 0x5410, R48 ;  /* 0x000054105f5f7816 */ /* 0x000fc40000000030 */
[----:B------:R-:W-:Y:S01]  /*11a10*/  SHF.R.U32.HI R50, RZ, 0x10, R51 ;  /* 0x00000010ff327819 */ /* 0x000fe20000011633 */
[----:B------:R-:W-:-:S03]  /*11a20*/  IMAD.U32 R39, R91, 0x10000, RZ ;  /* 0x000100005b277824 */ /* 0x000fc600078e00ff */
[----:B------:R-:W-:Y:S02]  /*11a30*/  PRMT R97, R97, 0x5410, R50 ;  /* 0x0000541061617816 */ /* 0x000fe40000000032 */
[----:B------:R-:W-:Y:S01]  /*11a40*/  LOP3.LUT R90, R90, 0xffff0000, RZ, 0xc0, !PT ;  /* 0xffff00005a5a7812 */ /* 0x000fe200078ec0ff */
[----:B-1----:R-:W-:Y:S02]  /*11a50*/  IMAD.U32 R34, R29, 0x10000, RZ ;  /* 0x000100001d227824 */ /* 0x002fe400078e00ff */
[----:B------:R-:W-:Y:S02]  /*11a60*/  IMAD.U32 R36, R31, 0x10000, RZ ;  /* 0x000100001f247824 */ /* 0x000fe400078e00ff */
[----:B------:R-:W-:Y:S01]  /*11a70*/  FMUL.FTZ R45, R34, R39 ;  /* 0x00000027222d7220 */ /* 0x000fe20000410000 */
[----:B------:R-:W-:Y:S02]  /*11a80*/  LOP3.LUT R94, R94, 0xffff0000, RZ, 0xc0, !PT ;  /* 0xffff00005e5e7812 */ /* 0x000fe400078ec0ff */
[----:B------:R-:W-:-:S02]  /*11a90*/  LOP3.LUT R29, R29, 0xffff0000, RZ, 0xc0, !PT ;  /* 0xffff00001d1d7812 */ /* 0x000fc400078ec0ff */
[----:B------:R-:W-:Y:S02]  /*11aa0*/  LOP3.LUT R91, R91, 0xffff0000, RZ, 0xc0, !PT ;  /* 0xffff00005b5b7812 */ /* 0x000fe400078ec0ff */
[----:B------:R-:W-:Y:S01]  /*11ab0*/  PRMT R96, R96, 0x5410, R35 ;  /* 0x0000541060607816 */ /* 0x000fe20000000023 */
[C---:B------:R-:W-:Y:S01]  /*11ac0*/  IMAD.U32 R35, R30.reuse, 0x10000, RZ ;  /* 0x000100001e237824 */ /* 0x040fe200078e00ff */
[----:B------:R-:W-:Y:S02]  /*11ad0*/  LOP3.LUT R30, R30, 0xffff0000, RZ, 0xc0, !PT ;  /* 0xffff00001e1e7812 */ /* 0x000fe400078ec0ff */
[----:B------:R-:W-:Y:S01]  /*11ae0*/  LOP3.LUT R31, R31, 0xffff0000, RZ, 0xc0, !PT ;  /* 0xffff00001f1f7812 */ /* 0x000fe200078ec0ff */
[----:B---3--:R-:W1:Y:S02]  /*11af0*/  LDS.128 R24, [R42] ;  /* 0x000000002a187984 */ /* 0x008e640000000c00 */
        /* <DEDUP_REMOVED lines=8> */
[----:B------:R-:W-:-:S04]  /*11b80*/  IMAD.U32 R27, R28, 0x10000, RZ ;  /* 0x000100001c1b7824 */ /* 0x000fc800078e00ff */
[CC--:B------:R-:W-:Y:S01]  /*11b90*/  FMUL.FTZ R41, R27.reuse, R38.reuse ;  /* 0x000000261b297220 */ /* 0x0c0fe20000410000 */
[-C--:B------:R-:W-:Y:S01]  /*11ba0*/  FMUL.FTZ R43, R27, R37.reuse ;  /* 0x000000251b2b7220 */ /* 0x080fe20000410000 */
[----:B------:R-:W-:Y:S02]  /*11bb0*/  IMAD.U32 R27, R95, 0x10000, RZ ;  /* 0x000100005f1b7824 */ /* 0x000fe400078e00ff */
[C---:B------:R-:W-:Y:S01]  /*11bc0*/  FFMA.FTZ R41, R4.reuse, R37, -R41 ;  /* 0x0000002504297223 */ /* 0x040fe20000010829 */
[----:B------:R-:W-:Y:S02]  /*11bd0*/  IMAD.U32 R37, R93, 0x10000, RZ ;  /* 0x000100005d257824 */ /* 0x000fe400078e00ff */
[----:B------:R-:W-:Y:S01]  /*11be0*/  FFMA.FTZ R43, R4, R38, R43 ;  /* 0x00000026042b7223 */ /* 0x000fe2000001002b */
[----:B------:R-:W-:Y:S01]  /*11bf0*/  FMUL.FTZ R47, R34, R27 ;  /* 0x0000001b222f7220 */ /* 0x000fe20000410000 */
[----:B------:R-:W-:Y:S01]  /*11c00*/  LOP3.LUT R28, R28, 0xffff0000, RZ, 0xc0, !PT ;  /* 0xffff00001c1c7812 */ /* 0x000fe200078ec0ff */
[----:B------:R-:W-:-:S02]  /*11c10*/  IMAD.U32 R4, R97, 0x10000, RZ ;  /* 0x0001000061047824 */ /* 0x000fc400078e00ff */
[----:B------:R-:W-:Y:S01]  /*11c20*/  FMUL.FTZ R34, R36, R37 ;  /* 0x0000002524227220 */ /* 0x000fe20000410000 */
[----:B------:R-:W-:Y:S01]  /*11c30*/  FFMA.FTZ R47, R6, R39, R47 ;  /* 0x00000027062f7223 */ /* 0x000fe2000001002f */
[----:B------:R-:W-:Y:S01]  /*11c40*/  LOP3.LUT R95, R95, 0xffff0000, RZ, 0xc0, !PT ;  /* 0xffff00005f5f7812 */ /* 0x000fe200078ec0ff */
[-C--:B------:R-:W-:Y:S01]  /*11c50*/  FMUL.FTZ R36, R36, R4.reuse ;  /* 0x0000000424247220 */ /* 0x080fe20000410000 */
[C---:B------:R-:W-:Y:S01]  /*11c60*/  FFMA.FTZ R39, R33.reuse, R4, -R34 ;  /* 0x0000000421277223 */ /* 0x040fe20000010822 */
[----:B------:R-:W-:Y:S01]  /*11c70*/  FMUL.FTZ R4, R28, R90 ;  /* 0x0000005a1c047220 */ /* 0x000fe20000410000 */
[----:B------:R-:W-:Y:S01]  /*11c80*/  FFMA.FTZ R45, R6, R27, -R45 ;  /* 0x0000001b062d7223 */ /* 0x000fe2000001082d */
[----:B------:R-:W-:Y:S01]  /*11c90*/  FFMA.FTZ R33, R33, R37, R36 ;  /* 0x0000002521217223 */ /* 0x000fe20000010024 */
[-C--:B------:R-:W-:Y:S01]  /*11ca0*/  FMUL.FTZ R28, R28, R94.reuse ;  /* 0x0000005e1c1c7220 */ /* 0x080fe20000410000 */
[----:B------:R-:W-:Y:S01]  /*11cb0*/  FFMA.FTZ R94, R5, R94, -R4 ;  /* 0x0000005e055e7223 */ /* 0x000fe20000010804 */
[----:B------:R-:W-:-:S02]  /*11cc0*/  IMAD.U32 R6, R92, 0x10000, RZ ;  /* 0x000100005c067824 */ /* 0x000fc400078e00ff */
[C---:B------:R-:W-:Y:S01]  /*11cd0*/  FMUL.FTZ R27, R29.reuse, R91 ;  /* 0x0000005b1d1b7220 */ /* 0x040fe20000410000 */
[-C--:B------:R-:W-:Y:S01]  /*11ce0*/  FMUL.FTZ R36, R29, R95.reuse ;  /* 0x0000005f1d247220 */ /* 0x080fe20000410000 */
[C---:B------:R-:W-:Y:S01]  /*11cf0*/  IMAD.U32 R4, R96.reuse, 0x10000, RZ ;  /* 0x0001000060047824 */ /* 0x040fe200078e00ff */
[----:B------:R-:W-:Y:S01]  /*11d00*/  LOP3.LUT R96, R96, 0xffff0000, RZ, 0xc0, !PT ;  /* 0xffff000060607812 */ /* 0x000fe200078ec0ff */
[C---:B------:R-:W-:Y:S01]  /*11d10*/  FMUL.FTZ R38, R35.reuse, R6 ;  /* 0x0000000623267220 */ /* 0x040fe20000410000 */
[C---:B------:R-:W-:Y:S01]  /*11d20*/  FFMA.FTZ R34, R24.reuse, R95, -R27 ;  /* 0x0000005f18227223 */ /* 0x040fe2000001081b */
[----:B------:R-:W-:Y:S01]  /*11d30*/  FFMA.FTZ R36, R24, R91, R36 ;  /* 0x0000005b18247223 */ /* 0x000fe20000010024 */
[----:B------:R-:W-:Y:S01]  /*11d40*/  LOP3.LUT R92, R92, 0xffff0000, RZ, 0xc0, !PT ;  /* 0xffff00005c5c7812 */ /* 0x000fe200078ec0ff */
[----:B------:R-:W-:Y:S01]  /*11d50*/  FMUL.FTZ R24, R35, R4 ;  /* 0x0000000423187220 */ /* 0x000fe20000410000 */
[----:B------:R-:W-:Y:S02]  /*11d60*/  LOP3.LUT R93, R93, 0xffff0000, RZ, 0xc0, !PT ;  /* 0xffff00005d5d7812 */ /* 0x000fe400078ec0ff */
[----:B------:R-:W-:Y:S01]  /*11d70*/  LOP3.LUT R97, R97, 0xffff0000, RZ, 0xc0, !PT ;  /* 0xffff000061617812 */ /* 0x000fe200078ec0ff */
[----:B------:R-:W-:Y:S01]  /*11d80*/  FFMA.FTZ R28, R5, R90, R28 ;  /* 0x0000005a051c7223 */ /* 0x000fe2000001001c */
[C---:B------:R-:W-:Y:S01]  /*11d90*/  FFMA.FTZ R38, R7.reuse, R4, -R38 ;  /* 0x0000000407267223 */ /* 0x040fe20000010826 */
[C---:B------:R-:W-:Y:S01]  /*11da0*/  FMUL.FTZ R5, R30.reuse, R96 ;  /* 0x000000601e057220 */ /* 0x040fe20000410000 */
[----:B------:R-:W-:Y:S01]  /*11db0*/  FFMA.FTZ R7, R7, R6, R24 ;  /* 0x0000000607077223 */ /* 0x000fe20000010018 */
        /* <DEDUP_REMOVED lines=15> */
[----:B------:R1:W-:Y:S04]  /*11eb0*/  STS.128 [R42], R4 ;  /* 0x000000042a007388 */ /* 0x0003e80000000c00 */
[----:B------:R1:W-:Y:S02]  /*11ec0*/  STS.128 [R32+0x15400], R24 ;  /* 0x0154001820007388 */ /* 0x0003e40000000c00 */
.L_x_2903:
[----:B------:R-:W-:Y:S05]  /*11ed0*/  BSYNC B1 ;  /* 0x0000000000017941 */ /* 0x000fea0003800000 */
.L_x_2902:
[----:B------:R-:W-:Y:S04]  /*11ee0*/  BSSY B1, `(.L_x_2904) ;  /* 0x000006a000017945 */ /* 0x000fe80003800000 */
[----:B------:R-:W-:Y:S05]  /*11ef0*/  @P1 BRA `(.L_x_2905) ;  /* 0x0000000400a01947 */ /* 0x000fea0003800000 */
[----:B-1----:R-:W3:Y:S04]  /*11f00*/  LDL R4, [R1+0x5c] ;  /* 0x00005c0001047983 */ /* 0x002ee80000100800 */
[----:B------:R-:W4:Y:S01]  /*11f10*/  LDL R43, [R1+0x7c] ;  /* 0x00007c00012b7983 */ /* 0x000f220000100800 */
[----:B--2---:R-:W-:Y:S02]  /*11f20*/  SHF.R.U64 R29, R8, 0x10, R9 ;  /* 0x00000010081d7819 */ /* 0x004fe40000001209 */
[----:B------:R-:W-:Y:S02]  /*11f30*/  SHF.R.U64 R33, R52, 0x10, R53 ;  /* 0x0000001034217819 */ /* 0x000fe40000001235 */
[----:B------:R-:W-:Y:S02]  /*11f40*/  PRMT R74, R74, 0x5410, R29 ;  /* 0x000054104a4a7816 */ /* 0x000fe4000000001d */
[----:B------:R-:W-:-:S02]  /*11f50*/  SHF.R.U32.HI R8, RZ, 0x10, R9 ;  /* 0x00000010ff087819 */ /* 0x000fc40000011609 */
[----:B------:R-:W-:Y:S01]  /*11f60*/  PRMT R78, R78, 0x5410, R33 ;  /* 0x000054104e4e7816 */ /* 0x000fe20000000021 */
[----:B------:R-:W-:Y:S01]  /*11f70*/  IMAD.U32 R34, R74, 0x10000, RZ ;  /* 0x000100004a227824 */ /* 0x000fe200078e00ff */
[----:B------:R-:W-:Y:S02]  /*11f80*/  SHF.R.U32.HI R52, RZ, 0x10, R53 ;  /* 0x00000010ff347819 */ /* 0x000fe40000011635 */
[----:B------:R-:W-:Y:S01]  /*11f90*/  SHF.R.U64 R9, R10, 0x10, R11 ;  /* 0x000000100a097819 */ /* 0x000fe2000000120b */
[----:B------:R-:W-:Y:S01]  /*11fa0*/  IMAD.U32 R33, R78, 0x10000, RZ ;  /* 0x000100004e217824 */ /* 0x000fe200078e00ff */
[----:B------:R-:W-:Y:S02]  /*11fb0*/  SHF.R.U64 R31, R54, 0x10, R55 ;  /* 0x00000010361f7819 */ /* 0x000fe40000001237 */
[----:B------:R-:W-:Y:S02]  /*11fc0*/  SHF.R.U32.HI R10, RZ, 0x10, R11 ;  /* 0x00000010ff0a7819 */ /* 0x000fe4000001160b */
[----:B------:R-:W-:-:S02]  /*11fd0*/  PRMT R75, R75, 0x5410, R8 ;  /* 0x000054104b4b7816 */ /* 0x000fc40000000008 */
[----:B------:R-:W-:Y:S02]  /*11fe0*/  SHF.R.U32.HI R54, RZ, 0x10, R55 ;  /* 0x00000010ff367819 */ /* 0x000fe40000011637 */
[----:B------:R-:W-:Y:S01]  /*11ff0*/  PRMT R79, R79, 0x5410, R52 ;  /* 0x000054104f4f7816 */ /* 0x000fe20000000034 */
[----:B------:R-:W-:Y:S01]  /*12000*/  IMAD.U32 R35, R75, 0x10000, RZ ;  /* 0x000100004b237824 */ /* 0x000fe200078e00ff */
[----:B------:R-:W-:Y:S02]  /*12010*/  PRMT R77, R77, 0x5410, R10 ;  /* 0x000054104d4d7816 */ /* 0x000fe4000000000a */
[----:B------:R-:W-:Y:S02]  /*12020*/  PRMT R81, R81, 0x5410, R54 ;  /* 0x0000541051517816 */ /* 0x000fe40000000036 */
[----:B------:R-:W-:Y:S02]  /*12030*/  PRMT R76, R76, 0x5410, R9 ;  /* 0x000054104c4c7816 */ /* 0x000fe40000000009 */
[----:B------:R-:W-:-:S02]  /*12040*/  PRMT R80, R80, 0x5410, R31 ;  /* 0x0000541050507816 */ /* 0x000fc4000000001f */
[----:B---3--:R-:W-:-:S04]  /*12050*/  LEA.HI R4, R3, R4, RZ, 0x1d ;  /* 0x0000000403047211 */ /* 0x008fc800078fe8ff */
        /* <DEDUP_REMOVED lines=8> */
[----:B----4-:R-:W1:Y:S03]  /*120e0*/  LDS.128 R4, [R43] ;  /* 0x000000002b047984 */ /* 0x010e660000000c00 */
[----:B------:R-:W-:-:S05]  /*120f0*/  IMAD R28, R25, 0x2, R16 ;  /* 0x00000002191c7824 */ /* 0x000fca00078e0210 */
[----:B------:R-:W2:Y:S01]  /*12100*/  LDS.128 R24, [R28+0x15400] ;  /* 0x015400001c187984 */ /* 0x000ea20000000c00 */
        /* <DEDUP_REMOVED lines=8> */
[C---:B--2---:R-:W-:Y:S01]  /*12190*/  IMAD.U32 R29, R24.reuse, 0x10000, RZ ;  /* 0x00010000181d7824 */ /* 0x044fe200078e00ff */
        /* <DEDUP_REMOVED lines=14> */
[----:B------:R-:W-:Y:S01]  /*12280*/  FMUL.FTZ R34, R32, R33 ;  /* 0x0000002120227220 */ /* 0x000fe20000410000 */
[----:B------:R-:W-:Y:S01]  /*12290*/  LOP3.LUT R29, R74, 0xffff0000, RZ, 0xc0, !PT ;  /* 0xffff00004a1d7812 */ /* 0x000fe200078ec0ff */
[-C--:B------:R-:W-:Y:S01]  /*122a0*/  FMUL.FTZ R32, R32, R8.reuse ;  /* 0x0000000820207220 */ /* 0x080fe20000410000 */
[----:B------:R-:W-:Y:S01]  /*122b0*/  FFMA.FTZ R35, R9, R35, R30 ;  /* 0x0000002309237223 */ /* 0x000fe2000001001e */
[----:B------:R-:W-:Y:S01]  /*122c0*/  LOP3.LUT R9, R78, 0xffff0000, RZ, 0xc0, !PT ;  /* 0xffff00004e097812 */ /* 0x000fe200078ec0ff */
[C---:B------:R-:W-:Y:S01]  /*122d0*/  FFMA.FTZ R38, R11.reuse, R8, -R34 ;  /* 0x000000080b267223 */ /* 0x040fe20000010822 */
[----:B------:R-:W-:Y:S01]  /*122e0*/  FFMA.FTZ R40, R11, R33, R32 ;  /* 0x000000210b287223 */ /* 0x000fe20000010020 */
[----:B------:R-:W-:Y:S01]  /*122f0*/  FMUL.FTZ R11, R24, R29 ;  /* 0x0000001d180b7220 */ /* 0x000fe20000410000 */
[----:B------:R-:W-:-:S02]  /*12300*/  IMAD.U32 R31, R26, 0x10000, RZ ;  /* 0x000100001a1f7824 */ /* 0x000fc400078e00ff */
[-C--:B------:R-:W-:Y:S01]  /*12310*/  FMUL.FTZ R33, R24, R9.reuse ;  /* 0x0000000918217220 */ /* 0x080fe20000410000 */
[----:B------:R-:W-:Y:S01]  /*12320*/  LOP3.LUT R8, R79, 0xffff0000, RZ, 0xc0, !PT ;  /* 0xffff00004f087812 */ /* 0x000fe200078ec0ff */
[----:B------:R-:W-:Y:S01]  /*12330*/  FFMA.FTZ R24, R4, R9, -R11 ;  /* 0x0000000904187223 */ /* 0x000fe2000001080b */
[----:B------:R-:W-:Y:S01]  /*12340*/  LOP3.LUT R30, R75, 0xffff0000, RZ, 0xc0, !PT ;  /* 0xffff00004b1e7812 */ /* 0x000fe200078ec0ff */
[----:B------:R-:W-:Y:S02]  /*12350*/  IMAD.U32 R11, R76, 0x10000, RZ ;  /* 0x000100004c0b7824 */ /* 0x000fe400078e00ff */
[----:B------:R-:W-:Y:S01]  /*12360*/  FFMA.FTZ R32, R4, R29, R33 ;  /* 0x0000001d04207223 */ /* 0x000fe20000010021 */
[----:B------:R-:W-:Y:S02]  /*12370*/  IMAD.U32 R9, R80, 0x10000, RZ ;  /* 0x0001000050097824 */ /* 0x000fe400078e00ff */
[----:B------:R-:W-:Y:S01]  /*12380*/  FMUL.FTZ R41, R25, R8 ;  /* 0x0000000819297220 */ /* 0x000fe20000410000 */
[----:B------:R-:W-:Y:S01]  /*12390*/  FMUL.FTZ R29, R31, R11 ;  /* 0x0000000b1f1d7220 */ /* 0x000fe20000410000 */
[----:B------:R-:W-:Y:S01]  /*123a0*/  FMUL.FTZ R34, R25, R30 ;  /* 0x0000001e19227220 */ /* 0x000fe20000410000 */
[-C--:B------:R-:W-:Y:S01]  /*123b0*/  FMUL.FTZ R31, R31, R9.reuse ;  /* 0x000000091f1f7220 */ /* 0x080fe20000410000 */
[----:B------:R-:W-:Y:S01]  /*123c0*/  LOP3.LUT R26, R26, 0xffff0000, RZ, 0xc0, !PT ;  /* 0xffff00001a1a7812 */ /* 0x000fe200078ec0ff */
[----:B------:R-:W-:Y:S01]  /*123d0*/  FFMA.FTZ R29, R10, R9, -R29 ;  /* 0x000000090a1d7223 */ /* 0x000fe2000001081d */
[C---:B------:R-:W-:Y:S01]  /*123e0*/  FFMA.FTZ R25, R5.reuse, R8, -R34 ;  /* 0x0000000805197223 */ /* 0x040fe20000010822 */
[----:B------:R-:W-:Y:S01]  /*123f0*/  FFMA.FTZ R30, R5, R30, R41 ;  /* 0x0000001e051e7223 */ /* 0x000fe20000010029 */
[----:B------:R-:W-:Y:S01]  /*12400*/  LOP3.LUT R9, R76, 0xffff0000, RZ, 0xc0, !PT ;  /* 0xffff00004c097812 */ /* 0x000fe200078ec0ff */
[----:B------:R-:W-:Y:S01]  /*12410*/  FFMA.FTZ R10, R10, R11, R31 ;  /* 0x0000000b0a0a7223 */ /* 0x000fe2000001001f */
[----:B------:R-:W-:-:S02]  /*12420*/  LOP3.LUT R27, R27, 0xffff0000, RZ, 0xc0, !PT ;  /* 0xffff00001b1b7812 */ /* 0x000fc400078ec0ff */
[----:B------:R-:W-:Y:S01]  /*12430*/  LOP3.LUT R5, R80, 0xffff0000, RZ, 0xc0, !PT ;  /* 0xffff000050057812 */ /* 0x000fe200078ec0ff */
[C---:B------:R-:W-:Y:S01]  /*12440*/  FMUL.FTZ R11, R26.reuse, R9 ;  /* 0x000000091a0b7220 */ /* 0x040fe20000410000 */
[----:B------:R-:W-:Y:S02]  /*12450*/  LOP3.LUT R8, R77, 0xffff0000, RZ, 0xc0, !PT ;  /* 0xffff00004d087812 */ /* 0x000fe400078ec0ff */
[----:B------:R-:W-:Y:S01]  /*12460*/  LOP3.LUT R4, R81, 0xffff0000, RZ, 0xc0, !PT ;  /* 0xffff000051047812 */ /* 0x000fe200078ec0ff */
[-C--:B------:R-:W-:Y:S01]  /*12470*/  FMUL.FTZ R34, R26, R5.reuse ;  /* 0x000000051a227220 */ /* 0x080fe20000410000 */
[C---:B------:R-:W-:Y:S01]  /*12480*/  FFMA.FTZ R26, R6.reuse, R5, -R11 ;  /* 0x00000005061a7223 */ /* 0x040fe2000001080b */
[----:B------:R-:W-:Y:S01]  /*12490*/  FMUL.FTZ R42, R27, R8 ;  /* 0x000000081b2a7220 */ /* 0x000fe20000410000 */
[----:B------:R-:W-:Y:S01]  /*124a0*/  F2FP.BF16.F32.PACK_AB R5, R25, R36 ;  /* 0x000000241905723e */ /* 0x000fe200000010ff */
        /* <DEDUP_REMOVED lines=13> */
.L_x_2905:
[----:B------:R-:W-:Y:S05]  /*12580*/  BSYNC B1 ;  /* 0x0000000000017941 */ /* 0x000fea0003800000 */
.L_x_2904:
[----:B------:R-:W-:Y:S05]  /*12590*/  @P2 BRA `(.L_x_2877) ;  /* 0x0000000400a02947 */ /* 0x000fea0003800000 */
[----:B-1-3--:R-:W3:Y:S04]  /*125a0*/  LDL R4, [R1+0x60] ;  /* 0x0000600001047983 */ /* 0x00aee80000100800 */
[----:B--2---:R-:W2:Y:S01]  /*125b0*/  LDL R34, [R1+0x78] ;  /* 0x0000780001227983 */ /* 0x004ea20000100800 */
[----:B------:R-:W-:Y:S02]  /*125c0*/  SHF.R.U64 R26, R56, 0x10, R57 ;  /* 0x00000010381a7819 */ /* 0x000fe40000001239 */
[----:B------:R-:W-:Y:S02]  /*125d0*/  SHF.R.U64 R25, R12, 0x10, R13 ;  /* 0x000000100c197819 */ /* 0x000fe4000000120d */
[----:B------:R-:W-:Y:S02]  /*125e0*/  SHF.R.U64 R30, R14, 0x10, R15 ;  /* 0x000000100e1e7819 */ /* 0x000fe4000000120f */
[----:B------:R-:W-:-:S02]  /*125f0*/  PRMT R69, R69, 0x5410, R26 ;  /* 0x0000541045457816 */ /* 0x000fc4000000001a */
[----:B------:R-:W-:Y:S02]  /*12600*/  SHF.R.U32.HI R15, RZ, 0x10, R15 ;  /* 0x00000010ff0f7819 */ /* 0x000fe4000001160f */
[----:B------:R-:W-:Y:S01]  /*12610*/  PRMT R26, R0, 0x5410, R25 ;  /* 0x00005410001a7816 */ /* 0x000fe20000000019 */
[----:B------:R-:W-:Y:S01]  /*12620*/  IMAD.U32 R25, R69, 0x10000, RZ ;  /* 0x0001000045197824 */ /* 0x000fe200078e00ff */
[----:B------:R-:W-:Y:S02]  /*12630*/  SHF.R.U32.HI R13, RZ, 0x10, R13 ;  /* 0x00000010ff0d7819 */ /* 0x000fe4000001160d */
[----:B------:R-:W-:Y:S01]  /*12640*/  PRMT R68, R68, 0x5410, R15 ;  /* 0x0000541044447816 */ /* 0x000fe2000000000f */
[----:B------:R-:W-:Y:S01]  /*12650*/  IMAD.U32 R27, R26, 0x10000, RZ ;  /* 0x000100001a1b7824 */ /* 0x000fe200078e00ff */
[--C-:B------:R-:W-:Y:S02]  /*12660*/  SHF.R.U64 R24, R58, 0x10, R59.reuse ;  /* 0x000000103a187819 */ /* 0x100fe4000000123b */
[----:B------:R-:W-:-:S02]  /*12670*/  SHF.R.U32.HI R59, RZ, 0x10, R59 ;  /* 0x00000010ff3b7819 */ /* 0x000fc4000001163b */
[----:B------:R-:W-:Y:S02]  /*12680*/  SHF.R.U32.HI R57, RZ, 0x10, R57 ;  /* 0x00000010ff397819 */ /* 0x000fe40000011639 */
[----:B------:R-:W-:Y:S02]  /*12690*/  PRMT R28, R20, 0x5410, R13 ;  /* 0x00005410141c7816 */ /* 0x000fe4000000000d */
[----:B------:R-:W-:Y:S02]  /*126a0*/  PRMT R72, R72, 0x5410, R59 ;  /* 0x0000541048487816 */ /* 0x000fe4000000003b */
[----:B------:R-:W-:Y:S01]  /*126b0*/  PRMT R70, R70, 0x5410, R57 ;  /* 0x0000541046467816 */ /* 0x000fe20000000039 */
[C---:B------:R-:W-:Y:S01]  /*126c0*/  IMAD.U32 R29, R28.reuse, 0x10000, RZ ;  /* 0x000100001c1d7824 */ /* 0x040fe200078e00ff */
[----:B------:R-:W-:Y:S02]  /*126d0*/  PRMT R71, R71, 0x5410, R24 ;  /* 0x0000541047477816 */ /* 0x000fe40000000018 */
[----:B------:R-:W-:-:S02]  /*126e0*/  LOP3.LUT R28, R28, 0xffff0000, RZ, 0xc0, !PT ;  /* 0xffff00001c1c7812 */ /* 0x000fc400078ec0ff */
[----:B------:R-:W-:Y:S02]  /*126f0*/  LOP3.LUT R69, R69, 0xffff0000, RZ, 0xc0, !PT ;  /* 0xffff000045457812 */ /* 0x000fe400078ec0ff */
[----:B------:R-:W-:Y:S02]  /*12700*/  PRMT R30, R21, 0x5410, R30 ;  /* 0x00005410151e7816 */ /* 0x000fe4000000001e */
        /* <DEDUP_REMOVED lines=9> */
[----:B--2---:R-:W1:Y:S03]  /*127a0*/  LDS.128 R4, [R34] ;  /* 0x0000000022047984 */ /* 0x004e660000000c00 */
        /* <DEDUP_REMOVED lines=19> */
[----:B------:R-:W-:Y:S02]  /*128e0*/  IMAD.U32 R31, R68, 0x10000, RZ ;  /* 0x00010000441f7824 */ /* 0x000fe400078e00ff */
[----:B------:R-:W-:Y:S01]  /*128f0*/  FMUL.FTZ R35, R20, R29 ;  /* 0x0000001d14237220 */ /* 0x000fe20000410000 */
[----:B------:R-:W-:Y:S02]  /*12900*/  IMAD.U32 R25, R72, 0x10000, RZ ;  /* 0x0001000048197824 */ /* 0x000fe400078e00ff */
[----:B------:R-:W-:Y:S01]  /*12910*/  FFMA.FTZ R33, R0, R27, R33 ;  /* 0x0000001b00217223 */ /* 0x000fe20000010021 */
[----:B------:R-:W-:Y:S01]  /*12920*/  FMUL.FTZ R37, R24, R31 ;  /* 0x0000001f18257220 */ /* 0x000fe20000410000 */
[----:B------:R-:W-:Y:S01]  /*12930*/  FMUL.FTZ R27, R20, R15 ;  /* 0x0000000f141b7220 */ /* 0x000fe20000410000 */
[----:B------:R-:W-:Y:S01]  /*12940*/  FMUL.FTZ R24, R24, R25 ;  /* 0x0000001918187220 */ /* 0x000fe20000410000 */
[----:B------:R-:W-:Y:S01]  /*12950*/  FFMA.FTZ R35, R12, R15, -R35 ;  /* 0x0000000f0c237223 */ /* 0x000fe20000010823 */
[----:B------:R-:W-:Y:S01]  /*12960*/  LOP3.LUT R70, R70, 0xffff0000, RZ, 0xc0, !PT ;  /* 0xffff000046467812 */ /* 0x000fe200078ec0ff */
[----:B------:R-:W-:Y:S01]  /*12970*/  FFMA.FTZ R37, R14, R25, -R37 ;  /* 0x000000190e257223 */ /* 0x000fe20000010825 */
[----:B------:R-:W-:Y:S01]  /*12980*/  LOP3.LUT R15, R26, 0xffff0000, RZ, 0xc0, !PT ;  /* 0xffff00001a0f7812 */ /* 0x000fe200078ec0ff */
[----:B------:R-:W-:Y:S01]  /*12990*/  FFMA.FTZ R24, R14, R31, R24 ;  /* 0x0000001f0e187223 */ /* 0x000fe20000010018 */
[C---:B------:R-:W-:Y:S01]  /*129a0*/  FMUL.FTZ R14, R9.reuse, R28 ;  /* 0x0000001c090e7220 */ /* 0x040fe20000410000 */
[----:B------:R-:W-:Y:S01]  /*129b0*/  FFMA.FTZ R29, R12, R29, R27 ;  /* 0x0000001d0c1d7223 */ /* 0x000fe2000001001b */
[----:B------:R-:W-:Y:S01]  /*129c0*/  FMUL.FTZ R9, R9, R70 ;  /* 0x0000004609097220 */ /* 0x000fe20000410000 */
[C---:B------:R-:W-:Y:S01]  /*129d0*/  FMUL.FTZ R25, R8.reuse, R15 ;  /* 0x0000000f08197220 */ /* 0x040fe20000410000 */
[----:B------:R-:W-:Y:S01]  /*129e0*/  FMUL.FTZ R27, R8, R69 ;  /* 0x00000045081b7220 */ /* 0x000fe20000410000 */
[----:B------:R-:W-:-:S02]  /*129f0*/  IMAD.U32 R21, R10, 0x10000, RZ ;  /* 0x000100000a157824 */ /* 0x000fc400078e00ff */
[C---:B------:R-:W-:Y:S01]  /*12a00*/  FFMA.FTZ R14, R5.reuse, R70, -R14 ;  /* 0x00000046050e7223 */ /* 0x040fe2000001080e */
[----:B------:R-:W-:Y:S02]  /*12a10*/  IMAD.U32 R8, R30, 0x10000, RZ ;  /* 0x000100001e087824 */ /* 0x000fe400078e00ff */
[----:B------:R-:W-:Y:S01]  /*12a20*/  FFMA.FTZ R28, R5, R28, R9 ;  /* 0x0000001c051c7223 */ /* 0x000fe20000010009 */
[----:B------:R-:W-:Y:S01]  /*12a30*/  IMAD.U32 R0, R71, 0x10000, RZ ;  /* 0x0001000047007824 */ /* 0x000fe200078e00ff */
[----:B------:R-:W-:Y:S01]  /*12a40*/  LOP3.LUT R10, R10, 0xffff0000, RZ, 0xc0, !PT ;  /* 0xffff00000a0a7812 */ /* 0x000fe200078ec0ff */
[C---:B------:R-:W-:Y:S01]  /*12a50*/  FFMA.FTZ R25, R4.reuse, R69, -R25 ;  /* 0x0000004504197223 */ /* 0x040fe20000010819 */
[----:B------:R-:W-:Y:S01]  /*12a60*/  FFMA.FTZ R12, R4, R15, R27 ;  /* 0x0000000f040c7223 */ /* 0x000fe2000001001b */
[----:B------:R-:W-:Y:S01]  /*12a70*/  LOP3.LUT R5, R30, 0xffff0000, RZ, 0xc0, !PT ;  /* 0xffff00001e057812 */ /* 0x000fe200078ec0ff */
[----:B------:R-:W-:Y:S01]  /*12a80*/  FMUL.FTZ R4, R21, R8 ;  /* 0x0000000815047220 */ /* 0x000fe20000410000 */
[----:B------:R-:W-:Y:S01]  /*12a90*/  LOP3.LUT R11, R11, 0xffff0000, RZ, 0xc0, !PT ;  /* 0xffff00000b0b7812 */ /* 0x000fe200078ec0ff */
[-C--:B------:R-:W-:Y:S01]  /*12aa0*/  FMUL.FTZ R20, R21, R0.reuse ;  /* 0x0000000015147220 */ /* 0x080fe20000410000 */
[----:B------:R-:W-:Y:S01]  /*12ab0*/  LOP3.LUT R71, R71, 0xffff0000, RZ, 0xc0, !PT ;  /* 0xffff000047477812 */ /* 0x000fe200078ec0ff */
[C---:B------:R-:W-:Y:S01]  /*12ac0*/  FFMA.FTZ R0, R13.reuse, R0, -R4 ;  /* 0x000000000d007223 */ /* 0x040fe20000010804 */
[----:B------:R-:W-:Y:S01]  /*12ad0*/  LOP3.LUT R68, R68, 0xffff0000, RZ, 0xc0, !PT ;  /* 0xffff000044447812 */ /* 0x000fe200078ec0ff */
[----:B------:R-:W-:Y:S01]  /*12ae0*/  FMUL.FTZ R9, R10, R5 ;  /* 0x000000050a097220 */ /* 0x000fe20000410000 */
[----:B------:R-:W-:Y:S01]  /*12af0*/  LOP3.LUT R72, R72, 0xffff0000, RZ, 0xc0, !PT ;  /* 0xffff000048487812 */ /* 0x000fe200078ec0ff */
[----:B------:R-:W-:Y:S01]  /*12b00*/  FFMA.FTZ R20, R13, R8, R20 ;  /* 0x000000080d147223 */ /* 0x000fe20000010014 */
[-C--:B------:R-:W-:Y:S01]  /*12b10*/  FMUL.FTZ R10, R10, R71.reuse ;  /* 0x000000470a0a7220 */ /* 0x080fe20000410000 */
[C---:B------:R-:W-:Y:S01]  /*12b20*/  FMUL.FTZ R4, R11.reuse, R68 ;  /* 0x000000440b047220 */ /* 0x040fe20000410000 */
[C---:B------:R-:W-:Y:S01]  /*12b30*/  FFMA.FTZ R71, R6.reuse, R71, -R9 ;  /* 0x0000004706477223 */ /* 0x040fe20000010809 */
[-C--:B------:R-:W-:Y:S01]  /*12b40*/  FMUL.FTZ R13, R11, R72.reuse ;  /* 0x000000480b0d7220 */ /* 0x080fe20000410000 */
[----:B------:R-:W-:Y:S01]  /*12b50*/  FFMA.FTZ R11, R6, R5, R10 ;  /* 0x00000005060b7223 */ /* 0x000fe2000001000a */
[----:B------:R-:W-:Y:S01]  /*12b60*/  FFMA.FTZ R72, R7, R72, -R4 ;  /* 0x0000004807487223 */ /* 0x000fe20000010804 */
        /* <DEDUP_REMOVED lines=11> */
.L_x_2877:
[----:B------:R-:W-:Y:S05]  /*12c20*/  BSYNC B0 ;  /* 0x0000000000007941 */ /* 0x000fea0003800000 */
.L_x_2855:
        /* <DEDUP_REMOVED lines=8> */
.L_x_2853:
[----:B01-3--:R-:W3:Y:S02]  /*12cb0*/  LDL R0, [R1+0x44] ;  /* 0x0000440001007983 */ /* 0x00bee40000100800 */
[----:B---3--:R-:W-:-:S13]  /*12cc0*/  R2UR UR4, R0 ;  /* 0x00000000000472ca */ /* 0x008fda00000e0000 */
[----:B------:R-:W-:-:S05]  /*12cd0*/  IMAD.U32 R0, RZ, RZ, UR4 ;  /* 0x00000004ff007e24 */ /* 0x000fca000f8e00ff */
[----:B------:R-:W-:-:S13]  /*12ce0*/  ISETP.NE.AND P0, PT, R0, 0x3, PT ;  /* 0x000000030000780c */ /* 0x000fda0003f05270 */
[----:B------:R-:W-:Y:S05]  /*12cf0*/  @!P0 BRA `(.L_x_2906) ;  /* 0x0000000000048947 */ /* 0x000fea0003800000 */
[----:B------:R-:W-:Y:S01]  /*12d00*/  BPT.TRAP 0x1 ;  /* 0x000000040000795c */ /* 0x000fe20000300000 */
.L_x_2906:
[----:B------:R-:W-:Y:S01]  /*12d10*/  IMAD R0, R205, 0x8, R16 ;  /* 0x00000008cd007824 */ /* 0x000fe200078e0210 */
[----:B----4-:R-:W-:-:S04]  /*12d20*/  SHF.L.U32 R3, R208, 0x1f, RZ ;  /* 0x0000001fd0037819 */ /* 0x010fc800000006ff */
[----:B------:R0:W1:Y:S01]  /*12d30*/  SYNCS.PHASECHK.TRANS64.TRYWAIT P2, [R0+URZ+0x36830], R3 ;  /* 0x03683003000075a7 */ /* 0x000062000804017f */
[----:B------:R-:W-:Y:S05]  /*12d40*/  @!P0 BRA `(.L_x_2907) ;  /* 0x0000000000048947 */ /* 0x000fea0003800000 */
[----:B------:R-:W-:Y:S01]  /*12d50*/  BPT.TRAP 0x1 ;  /* 0x000000040000795c */ /* 0x000fe20000300000 */
.L_x_2907:
[----:B--2---:R-:W2:Y:S02]  /*12d60*/  S2R R4, SR_TID.X ;  /* 0x0000000000047919 */ /* 0x004ea40000002100 */
[----:B--2---:R-:W-:-:S04]  /*12d70*/  LOP3.LUT R4, R4, 0x7f, RZ, 0xc0, !PT ;  /* 0x0000007f04047812 */ /* 0x004fc800078ec0ff */
[----:B------:R-:W-:Y:S01]  /*12d80*/  ISETP.NE.AND P1, PT, R4, RZ, PT ;  /* 0x000000ff0400720c */ /* 0x000fe20003f25270 */
[----:B-1----:R-:W-:-:S12]  /*12d90*/  @P2 BRA `(.L_x_2908) ;  /* 0x0000000000082947 */ /* 0x002fd80003800000 */
[----:B------:R-:W1:Y:S02]  /*12da0*/  SYNCS.PHASECHK.TRANS64.TRYWAIT P2, [R0+URZ+0x36830], R3 ;  /* 0x03683003000075a7 */ /* 0x000e64000804017f */
[----:B-1----:R-:W-:Y:S05]  /*12db0*/  @!P2 BRA `(.L_x_2909) ;  /* 0x000001cc0080a947 */ /* 0x002fea0003800000 */
.L_x_2908:
[----:B------:R-:W-:Y:S05]  /*12dc0*/  WARPSYNC.ALL ;  /* 0x0000000000007948 */ /* 0x000fea0003800000 */
[----:B01----:R-:W-:Y:S01]  /*12dd0*/  VIADD R3, R16, 0x21400 ;  /* 0x0002140010037836 */ /* 0x003fe20000000000 */
[----:B------:R-:W-:Y:S01]  /*12de0*/  R2UR UR24, R2 ;  /* 0x00000000021872ca */ /* 0x000fe200000e0000 */
[----:B------:R-:W-:Y:S01]  /*12df0*/  WARPGROUP.ARRIVE ;  /* 0x00000000000079c5 */ /* 0x000fe20000000000 */
[----:B------:R-:W-:Y:S01]  /*12e00*/  UMOV UR5, 0x40000040 ;  /* 0x4000004000057882 */ /* 0x000fe20000000000 */
[----:B------:R-:W-:Y:S01]  /*12e10*/  IMAD.MOV.U32 R5, RZ, RZ, 0x40000040 ;  /* 0x40000040ff057424 */ /* 0x000fe200078e00ff */
[----:B------:R-:W-:Y:S01]  /*12e20*/  SHF.R.U32.HI R3, RZ, 0x4, R3 ;  /* 0x00000004ff037819 */ /* 0x000fe20000011603 */
[----:B------:R-:W-:Y:S01]  /*12e30*/  UMOV UR27, UR5 ;  /* 0x00000005001b7c82 */ /* 0x000fe20008000000 */
[----:B------:R-:W-:Y:S01]  /*12e40*/  IMAD.MOV.U32 R7, RZ, RZ, 0x40000040 ;  /* 0x40000040ff077424 */ /* 0x000fe200078e00ff */
[----:B------:R-:W-:Y:S01]  /*12e50*/  UMOV UR17, UR27 ;  /* 0x0000001b00117c82 */ /* 0x000fe20008000000 */
[----:B------:R-:W-:Y:S01]  /*12e60*/  LOP3.LUT R3, R3, 0x3fff, RZ, 0xc0, !PT ;  /* 0x00003fff03037812 */ /* 0x000fe200078ec0ff */
[----:B------:R-:W-:Y:S01]  /*12e70*/  UMOV UR21, UR27 ;  /* 0x0000001b00157c82 */ /* 0x000fe20008000000 */
[----:B------:R-:W-:Y:S01]  /*12e80*/  R2UR UR19, R5 ;  /* 0x00000000051372ca */ /* 0x000fe200000e0000 */
[----:B------:R-:W-:Y:S01]  /*12e90*/  IMAD.MOV.U32 R5, RZ, RZ, 0x40000040 ;  /* 0x40000040ff057424 */ /* 0x000fe200078e00ff */
[----:B------:R-:W-:Y:S01]  /*12ea0*/  LOP3.LUT R221, R3, 0x10000, RZ, 0xfc, !PT ;  /* 0x0001000003dd7812 */ /* 0x000fe200078efcff */
[----:B------:R-:W-:Y:S01]  /*12eb0*/  IMAD.MOV.U32 R3, RZ, RZ, 0x40000040 ;  /* 0x40000040ff037424 */ /* 0x000fe200078e00ff */
[----:B------:R-:W-:Y:S01]  /*12ec0*/  ULOP3.LUT UR24, UR24, 0x10000, URZ, 0xfc, !UPT ;  /* 0x0001000018187892 */ /* 0x000fe2000f8efc3f */
[----:B------:R-:W-:Y:S01]  /*12ed0*/  R2UR UR23, R7 ;  /* 0x00000000071772ca */ /* 0x000fe200000e0000 */
[----:B------:R-:W-:Y:S01]  /*12ee0*/  IMAD.U32 R11, RZ, RZ, UR5 ;  /* 0x00000005ff0b7e24 */ /* 0x000fe2000f8e00ff */
[----:B------:R-:W-:Y:S01]  /*12ef0*/  UMOV UR9, UR27 ;  /* 0x0000001b00097c82 */ /* 0x000fe20008000000 */
[----:B------:R-:W-:Y:S01]  /*12f00*/  IMAD R2, R205, 0xa80, R221 ;  /* 0x00000a80cd027824 */ /* 0x000fe200078e02dd */
[----:B------:R-:W-:Y:S01]  /*12f10*/  R2UR UR7, R3 ;  /* 0x00000000030772ca */ /* 0x000fe200000e0000 */
[----:B------:R-:W-:Y:S01]  /*12f20*/  IMAD.MOV.U32 R9, RZ, RZ, 0x40000040 ;  /* 0x40000040ff097424 */ /* 0x000fe200078e00ff */
[----:B------:R-:W-:Y:S01]  /*12f30*/  UMOV UR4, UR24 ;  /* 0x0000001800047c82 */ /* 0x000fe20008000000 */
[C---:B------:R-:W-:Y:S01]  /*12f40*/  VIADD R4, R2.reuse, 0x80 ;  /* 0x0000008002047836 */ /* 0x040fe20000000000 */
[C---:B------:R-:W-:Y:S01]  /*12f50*/  R2UR UR6, R2.reuse ;  /* 0x00000000020672ca */ /* 0x040fe200000e0000 */
[----:B------:R-:W-:Y:S01]  /*12f60*/  UMOV UR26, UR4 ;  /* 0x00000004001a7c82 */ /* 0x000fe20008000000 */
[----:B------:R-:W-:Y:S01]  /*12f70*/  VIADD R6, R2, 0x100 ;  /* 0x0000010002067836 */ /* 0x000fe20000000000 */
[----:B------:R-:W-:Y:S01]  /*12f80*/  UMOV UR16, UR26 ;  /* 0x0000001a00107c82 */ /* 0x000fe20008000000 */
[----:B------:R-:W-:Y:S01]  /*12f90*/  R2UR UR18, R4 ;  /* 0x00000000041272ca */ /* 0x000fe200000e0000 */
[----:B------:R-:W-:Y:S01]  /*12fa0*/  UMOV UR20, UR26 ;  /* 0x0000001a00147c82 */ /* 0x000fe20008000000 */
[----:B------:R-:W-:Y:S01]  /*12fb0*/  VIADD R4, R2, 0x180 ;  /* 0x0000018002047836 */ /* 0x000fe20000000000 */
[----:B------:R-:W-:Y:S01]  /*12fc0*/  R2UR UR22, R6 ;  /* 0x00000000061672ca */ /* 0x000fe200000e0000 */
[----:B------:R-:W-:Y:S01]  /*12fd0*/  IMAD.U32 R10, RZ, RZ, UR4 ;  /* 0x00000004ff0a7e24 */ /* 0x000fe2000f8e00ff */
[----:B------:R-:W-:Y:S01]  /*12fe0*/  R2UR UR11, R9 ;  /* 0x00000000090b72ca */ /* 0x000fe200000e0000 */
[C---:B------:R-:W-:Y:S01]  /*12ff0*/  VIADD R8, R2.reuse, 0x200 ;  /* 0x0000020002087836 */ /* 0x040fe20000000000 */
[----:B------:R-:W-:Y:S01]  /*13000*/  UMOV UR8, UR26 ;  /* 0x0000001a00087c82 */ /* 0x000fe20008000000 */
[----:B------:R-:W-:Y:S01]  /*13010*/  VIADD R6, R2, 0x280 ;  /* 0x0000028002067836 */ /* 0x000fe20000000000 */
[----:B------:R-:W-:Y:S01]  /*13020*/  HGMMA.64x16x16.F32.BF16 R72, gdesc[UR4], RZ, !UPT, gsb0 ;  /* 0x00200000044879f0 */ /* 0x000fe2000c0018ff */
[----:B------:R-:W-:Y:S01]  /*13030*/  R2UR UR6, R4 ;  /* 0x00000000040672ca */ /* 0x000fe200000e0000 */
[----:B------:R-:W-:Y:S01]  /*13040*/  UMOV UR4, UR26 ;  /* 0x0000001a00047c82 */ /* 0x000fe20008000000 */
[----:B------:R-:W-:Y:S01]  /*13050*/  R2UR UR7, R5 ;  /* 0x00000000050772ca */ /* 0x000fe200000e0000 */
[----:B------:R-:W-:Y:S01]  /*13060*/  UMOV UR5, UR27 ;  /* 0x0000001b00057c82 */ /* 0x000fe20008000000 */
[----:B------:R-:W-:Y:S01]  /*13070*/  R2UR UR10, R8 ;  /* 0x00000000080a72ca */ /* 0x000fe200000e0000 */
[----:B------:R-:W-:Y:S01]  /*13080*/  IMAD.MOV.U32 R7, RZ, RZ, 0x40000040 ;  /* 0x40000040ff077424 */ /* 0x000fe200078e00ff */
[----:B------:R-:W-:Y:S01]  /*13090*/  R2UR UR14, R6 ;  /* 0x00000000060e72ca */ /* 0x000fe200000e0000 */
[----:B------:R-:W-:Y:S01]  /*130a0*/  UMOV UR12, UR26 ;  /* 0x0000001a000c7c82 */ /* 0x000fe20008000000 */
[----:B------:R-:W-:Y:S01]  /*130b0*/  UMOV UR13, UR27 ;  /* 0x0000001b000d7c82 */ /* 0x000fe20008000000 */
[C---:B------:R-:W-:Y:S01]  /*130c0*/  VIADD R4, R2.reuse, 0x300 ;  /* 0x0000030002047836 */ /* 0x040fe20000000000 */
[----:B------:R-:W-:Y:S01]  /*130d0*/  R2UR UR15, R7 ;  /* 0x00000000070f72ca */ /* 0x000fe200000e0000 */
[----:B------:R-:W-:Y:S01]  /*130e0*/  IMAD.MOV.U32 R5, RZ, RZ, 0x40000040 ;  /* 0x40000040ff057424 */ /* 0x000fe200078e00ff */
[----:B------:R-:W-:Y:S01]  /*130f0*/  UMOV UR29, 0x40000040 ;  /* 0x40000040001d7882 */ /* 0x000fe20000000000 */
[C---:B------:R-:W-:Y:S01]  /*13100*/  VIADD R6, R2.reuse, 0x2 ;  /* 0x0000000202067836 */ /* 0x040fe20000000000 */
[----:B------:R0:W-:Y:S01]  /*13110*/  STL.64 [R1], R10 ;  /* 0x0000000a01007387 */ /* 0x0001e20000100a00 */
[----:B------:R-:W-:Y:S01]  /*13120*/  IMAD.MOV.U32 R7, RZ, RZ, 0x40000040 ;  /* 0x40000040ff077424 */ /* 0x000fe200078e00ff */
[----:B------:R-:W-:Y:S01]  /*13130*/  UIADD3 UR56, UR24, 0x404, URZ ;  /* 0x0000040418387890 */ /* 0x000fe2000fffe03f */
[----:B------:R-:W-:Y:S01]  /*13140*/  VIADD R8, R2, 0x202 ;  /* 0x0000020202087836 */ /* 0x000fe20000000000 */
[----:B------:R-:W-:Y:S01]  /*13150*/  R2UR UR30, R6 ;  /* 0x00000000061e72ca */ /* 0x000fe200000e0000 */
[C---:B------:R-:W-:Y:S01]  /*13160*/  VIADD R6, R2.reuse, 0x102 ;  /* 0x0000010202067836 */ /* 0x040fe20000000000 */
[----:B------:R-:W-:Y:S01]  /*13170*/  R2UR UR31, R7 ;  /* 0x00000000071f72ca */ /* 0x000fe200000e0000 */
[----:B------:R-:W-:Y:S01]  /*13180*/  IMAD.MOV.U32 R7, RZ, RZ, 0x40000040 ;  /* 0x40000040ff077424 */ /* 0x000fe200078e00ff */
[----:B------:R-:W-:Y:S01]  /*13190*/  UMOV UR57, 0x40000040 ;  /* 0x4000004000397882 */ /* 0x000fe20000000000 */
[----:B------:R-:W-:Y:S01]  /*131a0*/  IMAD.MOV.U32 R9, RZ, RZ, 0x40000040 ;  /* 0x40000040ff097424 */ /* 0x000fe200078e00ff */
[----:B------:R-:W-:Y:S01]  /*131b0*/  UIADD3 UR52, UR24, 0x406, URZ ;  /* 0x0000040618347890 */ /* 0x000fe2000fffe03f */
[C---:B------:R-:W-:Y:S01]  /*131c0*/  VIADD R14, R2.reuse, 0x886 ;  /* 0x00000886020e7836 */ /* 0x040fe20000000000 */
[----:B------:R-:W-:Y:S01]  /*131d0*/  UMOV UR53, 0x40000040 ;  /* 0x4000004000357882 */ /* 0x000fe20000000000 */
[----:B0-----:R-:W-:Y:S01]  /*131e0*/  IMAD.U32 R11, RZ, RZ, UR29 ;  /* 0x0000001dff0b7e24 */ /* 0x001fe2000f8e00ff */
[----:B------:R-:W-:Y:S01]  /*131f0*/  UIADD3 UR48, UR24, 0x800, URZ ;  /* 0x0000080018307890 */ /* 0x000fe2000fffe03f */
[----:B------:R-:W-:Y:S01]  /*13200*/  IMAD.MOV.U32 R15, RZ, RZ, 0x40000040 ;  /* 0x40000040ff0f7424 */ /* 0x000fe200078e00ff */
[----:B------:R-:W-:Y:S01]  /*13210*/  UMOV UR49, 0x40000040 ;  /* 0x4000004000317882 */ /* 0x000fe20000000000 */
[----:B------:R-:W-:Y:S01]  /*13220*/  UIADD3 UR44, UR24, 0x802, URZ ;  /* 0x00000802182c7890 */ /* 0x000fe2000fffe03f */
[----:B------:R-:W0:Y:S01]  /*13230*/  LDC R3, c[0x0][0x448] ;  /* 0x00011200ff037b82 */ /* 0x000e220000000800 */
[----:B------:R-:W-:Y:S01]  /*13240*/  UMOV UR45, 0x40000040 ;  /* 0x40000040002d7882 */ /* 0x000fe20000000000 */
[----:B------:R-:W-:Y:S01]  /*13250*/  UIADD3 UR40, UR24, 0x804, URZ ;  /* 0x0000080418287890 */ /* 0x000fe2000fffe03f */
[----:B------:R-:W-:Y:S01]  /*13260*/  VIADD R20, R2, 0x906 ;  /* 0x0000090602147836 */ /* 0x000fe20000000000 */
[----:B------:R-:W-:Y:S01]  /*13270*/  UMOV UR41, 0x40000040 ;  /* 0x4000004000297882 */ /* 0x000fe20000000000 */
[----:B------:R-:W-:Y:S01]  /*13280*/  UIADD3 UR36, UR24, 0x806, URZ ;  /* 0x0000080618247890 */ /* 0x000fe2000fffe03f */
[----:B------:R-:W-:Y:S01]  /*13290*/  IMAD.MOV.U32 R21, RZ, RZ, 0x40000040 ;  /* 0x40000040ff157424 */ /* 0x000fe200078e00ff */
[----:B------:R-:W-:Y:S01]  /*132a0*/  UMOV UR37, 0x40000040 ;  /* 0x4000004000257882 */ /* 0x000fe20000000000 */
[----:B------:R-:W-:Y:S01]  /*132b0*/  @!P1 VIADD R0, R0, 0x36840 ;  /* 0x0003684000009836 */ /* 0x000fe20000000000 */
[----:B------:R-:W-:Y:S01]  /*132c0*/  BSSY B0, `(.L_x_2910) ;  /* 0x0000ae3000007945 */ /* 0x000fe20003800000 */
[----:B------:R-:W-:-:S02]  /*132d0*/  CS2R R118, SRZ ;  /* 0x0000000000767805 */ /* 0x000fc4000001ff00 */
[----:B------:R-:W-:Y:S02]  /*132e0*/  CS2R R116, SRZ ;  /* 0x0000000000747805 */ /* 0x000fe4000001ff00 */
[----:B------:R-:W-:Y:S02]  /*132f0*/  CS2R R114, SRZ ;  /* 0x0000000000727805 */ /* 0x000fe4000001ff00 */
[----:B------:R-:W-:Y:S02]  /*13300*/  @!P1 PRMT R0, RZ, 0x654, R0 ;  /* 0x00000654ff009816 */ /* 0x000fe40000000000 */
[----:B------:R-:W-:Y:S02]  /*13310*/  CS2R R112, SRZ ;  /* 0x0000000000707805 */ /* 0x000fe4000001ff00 */
[----:B------:R-:W-:Y:S02]  /*13320*/  CS2R R110, SRZ ;  /* 0x00000000006e7805 */ /* 0x000fe4000001ff00 */
[----:B------:R-:W-:-:S02]  /*13330*/  CS2R R108, SRZ ;  /* 0x00000000006c7805 */ /* 0x000fc4000001ff00 */
[----:B------:R-:W-:Y:S02]  /*13340*/  CS2R R106, SRZ ;  /* 0x00000000006a7805 */ /* 0x000fe4000001ff00 */
[----:B------:R-:W-:Y:S01]  /*13350*/  CS2R R104, SRZ ;  /* 0x0000000000687805 */ /* 0x000fe2000001ff00 */
[----:B------:R-:W-:Y:S02]  /*13360*/  WARPGROUP.DEPBAR.LE gsb0, 0x0 ;  /* 0x00008000000079c5 */ /* 0x000fe40000010000 */
[----:B------:R-:W-:Y:S01]  /*13370*/  WARPGROUP.ARRIVE ;  /* 0x00000000000079c5 */ /* 0x000fe20000000000 */
[----:B------:R-:W-:Y:S02]  /*13380*/  CS2R R102, SRZ ;  /* 0x0000000000667805 */ /* 0x000fe4000001ff00 */
[----:B------:R-:W-:Y:S02]  /*13390*/  CS2R R100, SRZ ;  /* 0x0000000000647805 */ /* 0x000fe4000001ff00 */
[----:B0-----:R-:W-:-:S02]  /*133a0*/  ISETP.NE.AND P2, PT, R3, 0x1, PT ;  /* 0x000000010300780c */ /* 0x001fc40003f45270 */
[----:B------:R-:W-:Y:S02]  /*133b0*/  CS2R R98, SRZ ;  /* 0x0000000000627805 */ /* 0x000fe4000001ff00 */
[----:B------:R-:W-:Y:S01]  /*133c0*/  CS2R R96, SRZ ;  /* 0x0000000000607805 */ /* 0x000fe2000001ff00 */
        /* <DEDUP_REMOVED lines=8> */
[----:B------:R-:W-:Y:S01]  /*13450*/  CS2R R94, SRZ ;  /* 0x00000000005e7805 */ /* 0x000fe2000001ff00 */
[----:B------:R-:W0:Y:S01]  /*13460*/  @P2 LDC R3, c[0x0][0x44c] ;  /* 0x00011300ff032b82 */ /* 0x000e220000000800 */
[----:B------:R-:W-:-:S02]  /*13470*/  WARPGROUP.DEPBAR.LE gsb0, 0x0 ;  /* 0x00008000000079c5 */ /* 0x000fc40000010000 */
        /* <DEDUP_REMOVED lines=57> */
[----:B-1----:R-:W-:Y:S01]  /*13810*/  IMAD.U32 R11, RZ, RZ, UR29 ;  /* 0x0000001dff0b7e24 */ /* 0x002fe2000f8e00ff */
        /* <DEDUP_REMOVED lines=273> */
[----:B------:R-:W-:Y:S03]  /*14930*/  HGMMA.64x16x16.F32.BF16 R72, gdesc[UR28], R72, gsb0 ;  /* 0x002000001c4879f0 */ /* 0x000fe60008001848 */
        /* <DEDUP_REMOVED lines=21> */
[----:B------:R-:W-:Y:S01]  /*14a90*/  UMOV UR4, UR56 ;  /* 0x0000003800047c82 */ /* 0x000fe20008000000 */
        /* <DEDUP_REMOVED lines=263> */
[----:B------:R-:W-:Y:S02]  /*15b10*/  R2UR UR38, R6 ;  /* 0x00000000062672ca */ /* 0x000fe400000e0000 */
[----:B------:R-:W-:Y:S01]  /*15b20*/  R2UR UR39, R7 ;  /* 0x00000000072772ca */ /* 0x000fe200000e0000 */
        /* <DEDUP_REMOVED lines=16> */
[----:B------:R-:W-:Y:S01]  /*15c30*/  ULDC UR42, c[0x0][0x9d8] ;  /* 0x00027600002a7ab9 */ /* 0x000fe20000000800 */
[----:B------:R-:W-:Y:S01]  /*15c40*/  ULDC UR43, c[0x0][0x9d8] ;  /* 0x00027600002b7ab9 */ /* 0x000fe20000000800 */
        /* <DEDUP_REMOVED lines=12> */
[----:B------:R-:W-:Y:S02]  /*15d10*/  ULDC UR8, c[0x0][0x9d8] ;  /* 0x0002760000087ab9 */ /* 0x000fe40000000800 */
        /* <DEDUP_REMOVED lines=16> */
[----:B------:R-:W2:Y:S01]  /*15e20*/  @P2 LDC R4, c[0x0][0x450] ;  /* 0x00011400ff042b82 */ /* 0x000ea20000000800 */
[----:B------:R-:W-:Y:S02]  /*15e30*/  WARPGROUP.DEPBAR.LE gsb0, 0x0 ;  /* 0x00008000000079c5 */ /* 0x000fe40000010000 */
[----:B------:R-:W-:-:S06]  /*15e40*/  WARPGROUP.ARRIVE ;  /* 0x00000000000079c5 */ /* 0x000fcc0000000000 */
[----:B------:R-:W-:Y:S03]  /*15e50*/  HGMMA.64x16x16.F32.BF16 R72, gdesc[UR36], R72, gsb0 ;  /* 0x00200000244879f0 */ /* 0x000fe60008001848 */
        /* <DEDUP_REMOVED lines=8> */
[----:B------:R-:W-:Y:S01]  /*15ee0*/  R2UR UR6, R8 ;  /* 0x00000000080672ca */ /* 0x000fe200000e0000 */
[----:B------:R-:W-:Y:S01]  /*15ef0*/  UMOV UR4, UR36 ;  /* 0x0000002400047c82 */ /* 0x000fe20008000000 */
[----:B------:R-:W-:Y:S01]  /*15f00*/  R2UR UR7, R9 ;  /* 0x00000000090772ca */ /* 0x000fe200000e0000 */
[----:B------:R-:W-:Y:S01]  /*15f10*/  UMOV UR5, UR37 ;  /* 0x0000002500057c82 */ /* 0x000fe20008000000 */
[----:B------:R-:W3:Y:S01]  /*15f20*/  MUFU.TANH R74, R74 ;  /* 0x0000004a004a7308 */ /* 0x000ee20000002400 */
[----:B------:R-:W-:Y:S01]  /*15f30*/  FMUL.FTZ R8, R77, UR8 ;  /* 0x000000084d087c20 */ /* 0x000fe20008410000 */
[----:B------:R-:W-:Y:S01]  /*15f40*/  FMUL.FTZ R5, R72, UR8 ;  /* 0x0000000848057c20 */ /* 0x000fe20008410000 */
[----:B------:R-:W-:-:S05]  /*15f50*/  FMUL.FTZ R7, R76, UR8 ;  /* 0x000000084c077c20 */ /* 0x000fca0008410000 */
[----:B------:R-:W4:Y:S08]  /*15f60*/  MUFU.TANH R75, R75 ;  /* 0x0000004b004b7308 */ /* 0x000f300000002400 */
[----:B------:R-:W5:Y:S08]  /*15f70*/  MUFU.TANH R78, R78 ;  /* 0x0000004e004e7308 */ /* 0x000f700000002400 */
[----:B------:R-:W5:Y:S08]  /*15f80*/  MUFU.TANH R79, R79 ;  /* 0x0000004f004f7308 */ /* 0x000f700000002400 */
        /* <DEDUP_REMOVED lines=8> */
[----:B-1----:R-:W-:Y:S01]  /*16010*/  FMUL.FTZ R10, R65, UR8 ;  /* 0x00000008410a7c20 */ /* 0x002fe20008410000 */
[----:B------:R-:W-:Y:S01]  /*16020*/  HGMMA.64x16x16.F32.BF16 R56, gdesc[UR4], R56, gsb0 ;  /* 0x00200000043879f0 */ /* 0x000fe20008001838 */
[----:B------:R-:W-:Y:S01]  /*16030*/  R2UR UR6, R14 ;  /* 0x000000000e0672ca */ /* 0x000fe200000e0000 */
[----:B------:R-:W-:Y:S01]  /*16040*/  UMOV UR4, UR36 ;  /* 0x0000002400047c82 */ /* 0x000fe20008000000 */
[----:B------:R-:W-:Y:S01]  /*16050*/  R2UR UR7, R15 ;  /* 0x000000000f0772ca */ /* 0x000fe200000e0000 */
[----:B------:R-:W-:Y:S01]  /*16060*/  UMOV UR5, UR37 ;  /* 0x0000002500057c82 */ /* 0x000fe20008000000 */
[----:B------:R-:W1:Y:S01]  /*16070*/  MUFU.TANH R66, R66 ;  /* 0x0000004200427308 */ /* 0x000e620000002400 */
[----:B------:R-:W-:Y:S01]  /*16080*/  FMUL.FTZ R9, R64, UR8 ;  /* 0x0000000840097c20 */ /* 0x000fe20008410000 */
[----:B------:R-:W-:Y:S01]  /*16090*/  FMUL.FTZ R12, R69, UR8 ;  /* 0x00000008450c7c20 */ /* 0x000fe20008410000 */
[----:B------:R-:W-:-:S05]  /*160a0*/  FMUL.FTZ R11, R68, UR8 ;  /* 0x00000008440b7c20 */ /* 0x000fca0008410000 */
[----:B------:R-:W1:Y:S08]  /*160b0*/  MUFU.TANH R67, R67 ;  /* 0x0000004300437308 */ /* 0x000e700000002400 */
[----:B------:R-:W1:Y:S08]  /*160c0*/  MUFU.TANH R70, R70 ;  /* 0x0000004600467308 */ /* 0x000e700000002400 */
[----:B------:R-:W1:Y:S08]  /*160d0*/  MUFU.TANH R71, R71 ;  /* 0x0000004700477308 */ /* 0x000e700000002400 */
[----:B------:R-:W-:Y:S08]  /*160e0*/  MUFU.TANH R7, R7 ;  /* 0x0000000700077308 */ /* 0x000ff00000002400 */
[----:B------:R-:W-:Y:S01]  /*160f0*/  MUFU.TANH R8, R8 ;  /* 0x0000000800087308 */ /* 0x000fe20000002400 */
[----:B------:R-:W-:-:S02]  /*16100*/  WARPGROUP.DEPBAR.LE gsb0, 0x0 ;  /* 0x00008000000079c5 */ /* 0x000fc40000010000 */
[----:B------:R-:W-:Y:S01]  /*16110*/  WARPGROUP.ARRIVE ;  /* 0x00000000000079c5 */ /* 0x000fe20000000000 */
[----:B------:R-:W-:Y:S01]  /*16120*/  FMUL.FTZ R13, R56, UR8 ;  /* 0x00000008380d7c20 */ /* 0x000fe20008410000 */
[----:B------:R-:W-:Y:S02]  /*16130*/  IMAD.IADD R56, R230, 0x1, R224 ;  /* 0x00000001e6387824 */ /* 0x000fe400078e02e0 */
        /* <DEDUP_REMOVED lines=8> */
[----:B0-----:R-:W-:-:S04]  /*161c0*/  @P2 IMAD.HI.U32 R3, R56, R3, RZ ;  /* 0x0000000338032227 */ /* 0x001fc800078e00ff */
[----:B------:R-:W-:Y:S01]  /*161d0*/  FMUL.FTZ R20, R61, UR8 ;  /* 0x000000083d147c20 */ /* 0x000fe20008410000 */
[----:B------:R0:W1:Y:S01]  /*161e0*/  MUFU.TANH R57, R58 ;  /* 0x0000003a00397308 */ /* 0x0000620000002400 */
[----:B------:R-:W-:Y:S01]  /*161f0*/  FMUL.FTZ R59, R59, UR8 ;  /* 0x000000083b3b7c20 */ /* 0x000fe20008410000 */
[----:B------:R-:W-:Y:S01]  /*16200*/  IMAD.MOV.U32 R61, RZ, RZ, -0x70 ;  /* 0xffffff90ff3d7424 */ /* 0x000fe200078e00ff */
[----:B--2---:R-:W-:Y:S01]  /*16210*/  @P2 SHF.R.U32.HI R56, RZ, R4, R3 ;  /* 0x00000004ff382219 */ /* 0x004fe20000011603 */
[----:B------:R-:W-:Y:S02]  /*16220*/  IMAD R4, R150, -0x70, R227 ;  /* 0xffffff9096047824 */ /* 0x000fe400078e02e3 */
[----:B------:R-:W-:Y:S01]  /*16230*/  FMUL.FTZ R62, R62, UR8 ;  /* 0x000000083e3e7c20 */ /* 0x000fe20008410000 */
[----:B------:R-:W-:Y:S01]  /*16240*/  FMUL.FTZ R63, R63, UR8 ;  /* 0x000000083f3f7c20 */ /* 0x000fe20008410000 */
[----:B------:R-:W-:Y:S01]  /*16250*/  VIADD R4, R4, 0x70 ;  /* 0x0000007004047836 */ /* 0x000fe20000000000 */
[----:B------:R-:W2:Y:S01]  /*16260*/  MUFU.TANH R59, R59 ;  /* 0x0000003b003b7308 */ /* 0x000ea20000002400 */
[----:B0-----:R-:W-:-:S04]  /*16270*/  IMAD R58, R150, R61, 0x71 ;  /* 0x00000071963a7424 */ /* 0x001fc800078e023d */
[----:B------:R-:W-:-:S03]  /*16280*/  IMAD R58, R229, -0x2, R58 ;  /* 0xfffffffee53a7824 */ /* 0x000fc600078e023a */
[----:B------:R-:W0:Y:S02]  /*16290*/  MUFU.TANH R62, R62 ;  /* 0x0000003e003e7308 */ /* 0x000e240000002400 */
[----:B------:R-:W-:-:S06]  /*162a0*/  IADD3 R89, -R226, R58, R227 ;  /* 0x0000003ae2597210 */ /* 0x000fcc0007ffe1e3 */
[----:B------:R-:W0:Y:S08]  /*162b0*/  MUFU.TANH R63, R63 ;  /* 0x0000003f003f7308 */ /* 0x000e300000002400 */
[----:B------:R-:W-:Y:S08]  /*162c0*/  MUFU.TANH R9, R9 ;  /* 0x0000000900097308 */ /* 0x000ff00000002400 */
[----:B------:R-:W-:Y:S01]  /*162d0*/  MUFU.TANH R10, R10 ;  /* 0x0000000a000a7308 */ /* 0x000fe20000002400 */
[----:B------:R-:W-:-:S02]  /*162e0*/  WARPGROUP.DEPBAR.LE gsb0, 0x0 ;  /* 0x00008000000079c5 */ /* 0x000fc40000010000 */
[----:B------:R-:W-:Y:S01]  /*162f0*/  WARPGROUP.ARRIVE ;  /* 0x00000000000079c5 */ /* 0x000fe20000000000 */
[----:B------:R-:W-:Y:S01]  /*16300*/  FMUL.FTZ R21, R48, UR8 ;  /* 0x0000000830157c20 */ /* 0x000fe20008410000 */
[----:B------:R-:W-:Y:S01]  /*16310*/  FMUL.FTZ R3, R49, UR8 ;  /* 0x0000000831037c20 */ /* 0x000fe20008410000 */
[----:B------:R-:W-:Y:S02]  /*16320*/  VIADD R48, R2, 0x986 ;  /* 0x0000098602307836 */ /* 0x000fe40000000000 */
[----:B------:R-:W-:Y:S01]  /*16330*/  FMUL.FTZ R50, R50, UR8 ;  /* 0x0000000832327c20 */ /* 0x000fe20008410000 */
[----:B------:R-:W-:Y:S01]  /*16340*/  IMAD.MOV.U32 R49, RZ, RZ, 0x40000040 ;  /* 0x40000040ff317424 */ /* 0x000fe200078e00ff */
[----:B------:R-:W-:Y:S01]  /*16350*/  HGMMA.64x16x16.F32.BF16 R40, gdesc[UR4], R40, gsb0 ;  /* 0x00200000042879f0 */ /* 0x000fe20008001828 */
[----:B------:R-:W-:Y:S01]  /*16360*/  UMOV UR4, UR36 ;  /* 0x0000002400047c82 */ /* 0x000fe20008000000 */
[----:B------:R-:W-:Y:S01]  /*16370*/  R2UR UR6, R48 ;  /* 0x00000000300672ca */ /* 0x000fe200000e0000 */
[----:B------:R-:W-:Y:S01]  /*16380*/  UMOV UR5, UR37 ;  /* 0x0000002500057c82 */ /* 0x000fe20008000000 */
[----:B------:R-:W-:Y:S01]  /*16390*/  R2UR UR7, R49 ;  /* 0x00000000310772ca */ /* 0x000fe200000e0000 */
[----:B------:R3:W0:Y:S01]  /*163a0*/  MUFU.TANH R60, R50 ;  /* 0x00000032003c7308 */ /* 0x0006220000002400 */
[----:B------:R-:W4:Y:S01]  /*163b0*/  SHFL.IDX PT, R49, R56, 0x1, 0x1c1f ;  /* 0x003c1f0038317f89 */ /* 0x000f2200000e0000 */
[----:B------:R-:W-:-:S02]  /*163c0*/  VIADD R2, R2, 0xa06 ;  /* 0x00000a0602027836 */ /* 0x000fc40000000000 */
[----:B------:R-:W-:Y:S01]  /*163d0*/  FMUL.FTZ R51, R51, UR8 ;  /* 0x0000000833337c20 */ /* 0x000fe20008410000 */
[----:B------:R-:W-:Y:S01]  /*163e0*/  FMUL.FTZ R54, R54, UR8 ;  /* 0x0000000836367c20 */ /* 0x000fe20008410000 */
[----:B------:R-:W-:Y:S01]  /*163f0*/  FMUL.FTZ R55, R55, UR8 ;  /* 0x0000000837377c20 */ /* 0x000fe20008410000 */
[----:B------:R-:W0:Y:S01]  /*16400*/  SHFL.IDX PT, R56, R56, RZ, 0x1c1f ;  /* 0x001c1fff38387589 */ /* 0x000e2200000e0000 */
[----:B------:R-:W-:Y:S01]  /*16410*/  FMUL.FTZ R52, R52, UR8 ;  /* 0x0000000834347c20 */ /* 0x000fe20008410000 */
[----:B------:R5:W-:Y:S01]  /*16420*/  MUFU.TANH R48, R3 ;  /* 0x0000000300307308 */ /* 0x000be20000002400 */
[----:B---3--:R-:W-:-:S07]  /*16430*/  IMAD R50, R229, -0x2, R4 ;  /* 0xfffffffee5327824 */ /* 0x008fce00078e0204 */
[----:B------:R-:W3:Y:S01]  /*16440*/  MUFU.TANH R51, R51 ;  /* 0x0000003300337308 */ /* 0x000ee20000002400 */
[----:B-----5:R-:W-:-:S07]  /*16450*/  IMAD.MOV.U32 R3, RZ, RZ, 0x40000040 ;  /* 0x40000040ff037424 */ /* 0x020fce00078e00ff */
[----:B------:R-:W-:Y:S01]  /*16460*/  MUFU.TANH R54, R54 ;  /* 0x0000003600367308 */ /* 0x000fe20000002400 */
[----:B----4-:R-:W-:-:S04]  /*16470*/  VIADDMNMX R4, R49, R89, R50, PT ;  /* 0x0000005931047246 */ /* 0x010fc80003800132 */
[C---:B------:R-:W-:Y:S02]  /*16480*/  ISETP.GT.AND P5, PT, R4.reuse, RZ, PT ;  /* 0x000000ff0400720c */ /* 0x040fe40003fa4270 */
[C---:B------:R-:W-:Y:S01]  /*16490*/  ISETP.GT.AND P6, PT, R4.reuse, 0x1, PT ;  /* 0x000000010400780c */ /* 0x040fe20003fc4270 */
[----:B------:R0:W4:Y:S01]  /*164a0*/  MUFU.TANH R58, R55 ;  /* 0x00000037003a7308 */ /* 0x0001220000002400 */
[----:B------:R-:W-:Y:S02]  /*164b0*/  ISETP.GT.AND P4, PT, R4, 0x8, PT ;  /* 0x000000080400780c */ /* 0x000fe40003f84270 */
[----:B------:R-:W-:Y:S02]  /*164c0*/  FSEL R93, R74, -INF , P5 ;  /* 0xff8000004a5d7808 */ /* 0x000fe40002800000 */
[----:B------:R-:W-:Y:S02]  /*164d0*/  FSEL R91, R75, -INF , P6 ;  /* 0xff8000004b5b7808 */ /* 0x000fe40003000000 */
[----:B------:R-:W-:Y:S01]  /*164e0*/  ISETP.GT.AND P3, PT, R4, 0x9, PT ;  /* 0x000000090400780c */ /* 0x000fe20003f64270 */
[----:B------:R-:W-:Y:S01]  /*164f0*/  MUFU.TANH R11, R11 ;  /* 0x0000000b000b7308 */ /* 0x000fe20000002400 */
[----:B------:R-:W-:-:S02]  /*16500*/  FSEL R87, R78, -INF , P4 ;  /* 0xff8000004e577808 */ /* 0x000fc40002000000 */
[C---:B------:R-:W-:Y:S02]  /*16510*/  ISETP.GT.AND P5, PT, R4.reuse, 0x10, PT ;  /* 0x000000100400780c */ /* 0x040fe40003fa4270 */
[----:B------:R-:W-:Y:S01]  /*16520*/  FSEL R85, R79, -INF , P3 ;  /* 0xff8000004f557808 */ /* 0x000fe20001800000 */
[----:B------:R-:W-:Y:S02]  /*16530*/  WARPGROUP.DEPBAR.LE gsb0, 0x0 ;  /* 0x00008000000079c5 */ /* 0x000fe40000010000 */
[----:B------:R-:W-:Y:S01]  /*16540*/  WARPGROUP.ARRIVE ;  /* 0x00000000000079c5 */ /* 0x000fe20000000000 */
[----:B------:R-:W-:Y:S01]  /*16550*/  ISETP.GT.AND P3, PT, R4, 0x11, PT ;  /* 0x000000110400780c */ /* 0x000fe20003f64270 */
[----:B------:R-:W-:Y:S01]  /*16560*/  FMUL.FTZ R42, R42, UR8 ;  /* 0x000000082a2a7c20 */ /* 0x000fe20008410000 */
[----:B-1----:R-:W-:Y:S01]  /*16570*/  FSEL R83, R66, -INF , P5 ;  /* 0xff80000042537808 */ /* 0x002fe20002800000 */
[----:B------:R-:W-:Y:S01]  /*16580*/  FMUL.FTZ R47, R47, UR8 ;  /* 0x000000082f2f7c20 */ /* 0x000fe20008410000 */
[----:B------:R-:W-:Y:S01]  /*16590*/  ISETP.GT.AND P4, PT, R4, 0x18, PT ;  /* 0x000000180400780c */ /* 0x000fe20003f84270 */
[----:B------:R-:W-:Y:S01]  /*165a0*/  HGMMA.64x16x16.F32.BF16 R32, gdesc[UR4], R32, gsb0 ;  /* 0x00200000042079f0 */ /* 0x000fe20008001820 */
[----:B------:R-:W-:Y:S01]  /*165b0*/  R2UR UR6, R2 ;  /* 0x00000000020672ca */ /* 0x000fe200000e0000 */
[----:B------:R-:W-:Y:S01]  /*165c0*/  UMOV UR4, UR36 ;  /* 0x0000002400047c82 */ /* 0x000fe20008000000 */
[----:B------:R-:W-:Y:S01]  /*165d0*/  R2UR UR7, R3 ;  /* 0x00000000030772ca */ /* 0x000fe200000e0000 */
[----:B------:R-:W-:Y:S01]  /*165e0*/  UMOV UR5, UR37 ;  /* 0x0000002500057c82 */ /* 0x000fe20008000000 */
[----:B------:R-:W-:Y:S01]  /*165f0*/  FMNMX.FTZ R2, R93, R91, !PT ;  /* 0x0000005b5d027209 */ /* 0x000fe20007810000 */
[----:B------:R-:W1:Y:S01]  /*16600*/  MUFU.TANH R42, R42 ;  /* 0x0000002a002a7308 */ /* 0x000e620000002400 */
[----:B------:R-:W-:Y:S01]  /*16610*/  FSEL R81, R67, -INF , P3 ;  /* 0xff80000043517808 */ /* 0x000fe20001800000 */
[----:B------:R-:W-:Y:S01]  /*16620*/  FMUL.FTZ R43, R43, UR8 ;  /* 0x000000082b2b7c20 */ /* 0x000fe20008410000 */
[----:B------:R-:W-:Y:S01]  /*16630*/  FMNMX.FTZ R2, R87, R2, !PT ;  /* 0x0000000257027209 */ /* 0x000fe20007810000 */
[----:B------:R-:W-:Y:S01]  /*16640*/  FMUL.FTZ R46, R46, UR8 ;  /* 0x000000082e2e7c20 */ /* 0x000fe20008410000 */
[----:B------:R-:W-:Y:S01]  /*16650*/  ISETP.GT.AND P3, PT, R4, 0x19, PT ;  /* 0x000000190400780c */ /* 0x000fe20003f64270 */
[----:B------:R-:W-:Y:S01]  /*16660*/  FMUL.FTZ R45, R45, UR8 ;  /* 0x000000082d2d7c20 */ /* 0x000fe20008410000 */
[----:B------:R-:W-:Y:S01]  /*16670*/  FMNMX.FTZ R2, R85, R2, !PT ;  /* 0x0000000255027209 */ /* 0x000fe20007810000 */
[----:B------:R5:W-:Y:S01]  /*16680*/  MUFU.TANH R61, R47 ;  /* 0x0000002f003d7308 */ /* 0x000be20000002400 */
[----:B------:R-:W-:Y:S01]  /*16690*/  FSEL R79, R70, -INF , P4 ;  /* 0xff800000464f7808 */ /* 0x000fe20002000000 */
[----:B------:R-:W-:Y:S01]  /*166a0*/  FMUL.FTZ R40, R40, UR8 ;  /* 0x0000000828287c20 */ /* 0x000fe20008410000 */
[----:B------:R-:W-:Y:S01]  /*166b0*/  FMNMX.FTZ R2, R83, R2, !PT ;  /* 0x0000000253027209 */ /* 0x000fe20007810000 */
[----:B------:R-:W-:Y:S01]  /*166c0*/  FMUL.FTZ R41, R41, UR8 ;  /* 0x0000000829297c20 */ /* 0x000fe20008410000 */
[----:B------:R-:W-:Y:S01]  /*166d0*/  ISETP.GT.AND P4, PT, R4, 0x20, PT ;  /* 0x000000200400780c */ /* 0x000fe20003f84270 */
[----:B------:R-:W-:Y:S01]  /*166e0*/  FMUL.FTZ R44, R44, UR8 ;  /* 0x000000082c2c7c20 */ /* 0x000fe20008410000 */
[----:B------:R-:W-:Y:S01]  /*166f0*/  FMNMX.FTZ R2, R81, R2, !PT ;  /* 0x0000000251027209 */ /* 0x000fe20007810000 */
[----:B------:R3:W1:Y:S01]  /*16700*/  MUFU.TANH R3, R43 ;  /* 0x0000002b00037308 */ /* 0x0006620000002400 */
[----:B------:R-:W-:-:S02]  /*16710*/  FSEL R77, R71, -INF , P3 ;  /* 0xff800000474d7808 */ /* 0x000fc40001800000 */
[----:B------:R-:W-:Y:S02]  /*16720*/  FMNMX.FTZ R2, R79, R2, !PT ;  /* 0x000000024f027209 */ /* 0x000fe40007810000 */
[C---:B------:R-:W-:Y:S02]  /*16730*/  ISETP.GT.AND P3, PT, R4.reuse, 0x21, PT ;  /* 0x000000210400780c */ /* 0x040fe40003f64270 */
[----:B------:R-:W-:Y:S01]  /*16740*/  FSEL R75, R57, -INF , P4 ;  /* 0xff800000394b7808 */ /* 0x000fe20002000000 */
[----:B------:R-:W-:Y:S01]  /*16750*/  MUFU.TANH R46, R46 ;  /* 0x0000002e002e7308 */ /* 0x000fe20000002400 */
[----:B------:R-:W-:Y:S02]  /*16760*/  FMNMX.FTZ R2, R77, R2, !PT ;  /* 0x000000024d027209 */ /* 0x000fe40007810000 */
[----:B------:R-:W-:Y:S02]  /*16770*/  ISETP.GT.AND P4, PT, R4, 0x28, PT ;  /* 0x000000280400780c */ /* 0x000fe40003f84270 */
[----:B--2---:R-:W-:-:S02]  /*16780*/  FSEL R65, R59, -INF , P3 ;  /* 0xff8000003b417808 */ /* 0x004fc40001800000 */
[----:B------:R-:W-:Y:S01]  /*16790*/  FMNMX.FTZ R2, R75, R2, !PT ;  /* 0x000000024b027209 */ /* 0x000fe20007810000 */
[----:B------:R-:W-:Y:S01]  /*167a0*/  MUFU.TANH R12, R12 ;  /* 0x0000000c000c7308 */ /* 0x000fe20000002400 */
[----:B------:R-:W-:Y:S02]  /*167b0*/  ISETP.GT.AND P3, PT, R4, 0x29, PT ;  /* 0x000000290400780c */ /* 0x000fe40003f64270 */
[----:B0-----:R-:W-:Y:S02]  /*167c0*/  FSEL R55, R62, -INF , P4 ;  /* 0xff8000003e377808 */ /* 0x001fe40002000000 */
[----:B------:R-:W-:Y:S02]  /*167d0*/  FMNMX.FTZ R2, R65, R2, !PT ;  /* 0x0000000241027209 */ /* 0x000fe40007810000 */
[----:B------:R-:W-:Y:S01]  /*167e0*/  ISETP.GT.AND P4, PT, R4, 0x30, PT ;  /* 0x000000300400780c */ /* 0x000fe20003f84270 */
[----:B------:R-:W-:Y:S01]  /*167f0*/  MUFU.TANH R13, R13 ;  /* 0x0000000d000d7308 */ /* 0x000fe20000002400 */
[----:B------:R-:W-:-:S02]  /*16800*/  FSEL R49, R63, -INF , P3 ;  /* 0xff8000003f317808 */ /* 0x000fc40001800000 */
[----:B------:R-:W-:Y:S02]  /*16810*/  FMNMX.FTZ R2, R55, R2, !PT ;  /* 0x0000000237027209 */ /* 0x000fe40007810000 */
[----:B------:R-:W-:Y:S01]  /*16820*/  ISETP.GT.AND P3, PT, R4, 0x31, PT ;  /* 0x000000310400780c */ /* 0x000fe20003f64270 */
[----:B------:R-:W-:Y:S02]  /*16830*/  WARPGROUP.DEPBAR.LE gsb0, 0x0 ;  /* 0x00008000000079c5 */ /* 0x000fe40000010000 */
[----:B------:R-:W-:Y:S01]  /*16840*/  WARPGROUP.ARRIVE ;  /* 0x00000000000079c5 */ /* 0x000fe20000000000 */
[----:B------:R-:W-:Y:S01]  /*16850*/  FMUL.FTZ R34, R34, UR8 ;  /* 0x0000000822227c20 */ /* 0x000fe20008410000 */
[----:B-----5:R-:W-:Y:S01]  /*16860*/  FSEL R47, R60, -INF , P4 ;  /* 0xff8000003c2f7808 */ /* 0x020fe20002000000 */
[----:B------:R-:W-:Y:S01]  /*16870*/  FMUL.FTZ R35, R35, UR8 ;  /* 0x0000000823237c20 */ /* 0x000fe20008410000 */
[----:B------:R-:W-:Y:S01]  /*16880*/  FMNMX.FTZ R2, R49, R2, !PT ;  /* 0x0000000231027209 */ /* 0x000fe20007810000 */
[----:B------:R0:W-:Y:S01]  /*16890*/  MUFU.TANH R64, R34 ;  /* 0x0000002200407308 */ /* 0x0001e20000002400 */
[----:B------:R-:W-:Y:S01]  /*168a0*/  HGMMA.64x16x16.F32.BF16 R24, gdesc[UR4], R24, gsb0 ;  /* 0x00200000041879f0 */ /* 0x000fe20008001818 */
[----:B------:R-:W-:Y:S01]  /*168b0*/  ISETP.GT.AND P4, PT, R4, 0x38, PT ;  /* 0x000000380400780c */ /* 0x000fe20003f84270 */
[----:B------:R-:W-:Y:S01]  /*168c0*/  FMUL.FTZ R38, R38, UR8 ;  /* 0x0000000826267c20 */ /* 0x000fe20008410000 */
[----:B---3--:R-:W-:Y:S01]  /*168d0*/  FSEL R43, R51, -INF , P3 ;  /* 0xff800000332b7808 */ /* 0x008fe20001800000 */
[----:B------:R-:W-:Y:S01]  /*168e0*/  ULDC UR4, c[0x0][0x988] ;  /* 0x0002620000047ab9 */ /* 0x000fe20000000800 */
[----:B------:R-:W-:Y:S01]  /*168f0*/  ISETP.GT.AND P3, PT, R4, 0x39, PT ;  /* 0x000000390400780c */ /* 0x000fe20003f64270 */
[----:B------:R-:W-:Y:S01]  /*16900*/  FMUL.FTZ R33, R33, UR8 ;  /* 0x0000000821217c20 */ /* 0x000fe20008410000 */
[----:B------:R2:W3:Y:S01]  /*16910*/  MUFU.TANH R62, R35 ;  /* 0x00000023003e7308 */ /* 0x0004e20000002400 */
[----:B0-----:R-:W-:Y:S01]  /*16920*/  FMNMX.FTZ R34, R47, R2, !PT ;  /* 0x000000022f227209 */ /* 0x001fe20007810000 */
[----:B------:R-:W-:Y:S01]  /*16930*/  FMUL.FTZ R2, R39, UR8 ;  /* 0x0000000827027c20 */ /* 0x000fe20008410000 */
[----:B----4-:R-:W-:Y:S01]  /*16940*/  FSEL R39, R58, -INF , P3 ;  /* 0xff8000003a277808 */ /* 0x010fe20001800000 */
[----:B------:R-:W-:Y:S01]  /*16950*/  FMUL.FTZ R37, R37, UR8 ;  /* 0x0000000825257c20 */ /* 0x000fe20008410000 */
[----:B------:R-:W-:Y:S01]  /*16960*/  FMNMX.FTZ R34, R43, R34, !PT ;  /* 0x000000222b227209 */ /* 0x000fe20007810000 */
[----:B------:R-:W-:Y:S01]  /*16970*/  FMUL.FTZ R32, R32, UR8 ;  /* 0x0000000820207c20 */ /* 0x000fe20008410000 */
[----:B------:R-:W-:Y:S01]  /*16980*/  ISETP.GT.AND P3, PT, R4, 0x41, PT ;  /* 0x000000410400780c */ /* 0x000fe20003f64270 */
[----:B------:R-:W0:Y:S01]  /*16990*/  MUFU.TANH R67, R2 ;  /* 0x0000000200437308 */ /* 0x000e220000002400 */
[----:B--2---:R-:W-:Y:S01]  /*169a0*/  FSEL R35, R54, -INF , P4 ;  /* 0xff80000036237808 */ /* 0x004fe20002000000 */
[----:B------:R-:W-:Y:S01]  /*169b0*/  FMUL.FTZ R36, R36, UR8 ;  /* 0x0000000824247c20 */ /* 0x000fe20008410000 */
[----:B------:R-:W-:-:S02]  /*169c0*/  ISETP.GT.AND P4, PT, R4, 0x40, PT ;  /* 0x000000400400780c */ /* 0x000fc40003f84270 */
[----:B------:R-:W-:Y:S02]  /*169d0*/  FMNMX.FTZ R34, R35, R34, !PT ;  /* 0x0000002223227209 */ /* 0x000fe40007810000 */
[----:B-1----:R-:W-:Y:S01]  /*169e0*/  FSEL R51, R42, -INF , P4 ;  /* 0xff8000002a337808 */ /* 0x002fe20002000000 */
[----:B------:R-:W1:Y:S01]  /*169f0*/  MUFU.TANH R38, R38 ;  /* 0x0000002600267308 */ /* 0x000e620000002400 */
[----:B------:R-:W-:Y:S02]  /*16a00*/  FMNMX.FTZ R34, R39, R34, !PT ;  /* 0x0000002227227209 */ /* 0x000fe40007810000 */
[C---:B------:R-:W-:Y:S02]  /*16a10*/  ISETP.GT.AND P4, PT, R4.reuse, 0x48, PT ;  /* 0x000000480400780c */ /* 0x040fe40003f84270 */
[----:B------:R-:W-:Y:S02]  /*16a20*/  FSEL R57, R3, -INF , P3 ;  /* 0xff80000003397808 */ /* 0x000fe40001800000 */
[----:B------:R-:W-:Y:S01]  /*16a30*/  FMNMX.FTZ R34, R51, R34, !PT ;  /* 0x0000002233227209 */ /* 0x000fe20007810000 */
[----:B------:R-:W-:Y:S01]  /*16a40*/  MUFU.TANH R14, R14 ;  /* 0x0000000e000e7308 */ /* 0x000fe20000002400 */
[----:B------:R-:W-:-:S02]  /*16a50*/  ISETP.GT.AND P3, PT, R4, 0x49, PT ;  /* 0x000000490400780c */ /* 0x000fc40003f64270 */
[----:B------:R-:W-:Y:S02]  /*16a60*/  FMNMX.FTZ R34, R57, R34, !PT ;  /* 0x0000002239227209 */ /* 0x000fe40007810000 */
[----:B------:R-:W-:Y:S02]  /*16a70*/  FSEL R59, R61, -INF , P3 ;  /* 0xff8000003d3b7808 */ /* 0x000fe40001800000 */
[----:B------:R-:W-:Y:S01]  /*16a80*/  ISETP.GT.AND P3, PT, R4, 0x51, PT ;  /* 0x000000510400780c */ /* 0x000fe20003f64270 */
[----:B------:R-:W-:Y:S01]  /*16a90*/  MUFU.TANH R15, R15 ;  /* 0x0000000f000f7308 */ /* 0x000fe20000002400 */
[----:B------:R-:W-:Y:S02]  /*16aa0*/  VIADDMNMX R56, R56, R89, R50, PT ;  /* 0x0000005938387246 */ /* 0x000fe40003800132 */
[----:B---3--:R-:W-:Y:S02]  /*16ab0*/  FSEL R63, R62, -INF , P3 ;  /* 0xff8000003e3f7808 */ /* 0x008fe40001800000 */
[----:B------:R-:W-:-:S02]  /*16ac0*/  ISETP.GT.AND P3, PT, R4, 0x59, PT ;  /* 0x000000590400780c */ /* 0x000fc40003f64270 */
[----:B------:R-:W-:Y:S01]  /*16ad0*/  ISETP.GT.AND P5, PT, R56, 0x8, PT ;  /* 0x000000083800780c */ /* 0x000fe20003fa4270 */
[----:B------:R-:W-:Y:S01]  /*16ae0*/  MUFU.TANH R20, R20 ;  /* 0x0000001400147308 */ /* 0x000fe20000002400 */
[----:B0-----:R-:W-:Y:S02]  /*16af0*/  FSEL R67, R67, -INF , P3 ;  /* 0xff80000043437808 */ /* 0x001fe40001800000 */
[----:B------:R-:W-:Y:S01]  /*16b00*/  ISETP.GT.AND P3, PT, R4, 0x61, PT ;  /* 0x000000610400780c */ /* 0x000fe20003f64270 */
        /* <DEDUP_REMOVED lines=18> */
[----:B------:R0:W-:Y:S01]  /*16c30*/  @!P1 SYNCS.ARRIVE.TRANS64.RED.A1T0 RZ, [R0+URZ], RZ ;  /* 0x000000ff00ff99a7 */ /* 0x0001e2000810043f */
[----:B------:R-:W-:-:S02]  /*16c40*/  FMNMX.FTZ R34, R63, R34, !PT ;  /* 0x000000223f227209 */ /* 0x000fc40007810000 */
[C---:B------:R-:W-:Y:S02]  /*16c50*/  ISETP.GT.AND P4, PT, R4.reuse, 0x60, PT ;  /* 0x000000600400780c */ /* 0x040fe40003f84270 */
[----:B------:R-:W1:Y:S01]  /*16c60*/  MUFU.TANH R30, R30 ;  /* 0x0000001e001e7308 */ /* 0x000e620000002400 */
[----:B------:R-:W-:Y:S02]  /*16c70*/  FMNMX.FTZ R34, R31, R34, !PT ;  /* 0x000000221f227209 */ /* 0x000fe40007810000 */
[----:B--2---:R-:W-:Y:S02]  /*16c80*/  FSEL R73, R73, -INF , P3 ;  /* 0xff80000049497808 */ /* 0x004fe40001800000 */
[----:B------:R-:W-:Y:S02]  /*16c90*/  FMNMX.FTZ R34, R67, R34, !PT ;  /* 0x0000002243227209 */ /* 0x000fe40007810000 */
[----:B------:R-:W-:Y:S01]  /*16ca0*/  ISETP.GT.AND P3, PT, R4, 0x69, PT ;  /* 0x000000690400780c */ /* 0x000fe20003f64270 */
[----:B------:R2:W4:Y:S01]  /*16cb0*/  MUFU.TANH R3, R2 ;  /* 0x0000000200037308 */ /* 0x0005220000002400 */
[----:B---3--:R-:W-:-:S02]  /*16cc0*/  FSEL R71, R26, -INF , P4 ;  /* 0xff8000001a477808 */ /* 0x008fc40002000000 */
[----:B------:R-:W-:Y:S01]  /*16cd0*/  ISETP.GT.AND P4, PT, R4, 0x68, PT ;  /* 0x000000680400780c */ /* 0x000fe20003f84270 */
[----:B------:R-:W-:Y:S01]  /*16ce0*/  IMAD.U32 R4, RZ, RZ, UR4 ;  /* 0x00000004ff047e24 */ /* 0x000fe2000f8e00ff */
[----:B------:R-:W-:Y:S02]  /*16cf0*/  FMNMX.FTZ R34, R71, R34, !PT ;  /* 0x0000002247227209 */ /* 0x000fe40007810000 */
[----:B------:R-:W-:Y:S01]  /*16d00*/  FSEL R7, R7, -INF , P5 ;  /* 0xff80000007077808 */ /* 0x000fe20002800000 */
[----:B------:R-:W-:Y:S01]  /*16d10*/  MUFU.TANH R46, R24 ;  /* 0x00000018002e7308 */ /* 0x000fe20000002400 */
[----:B-1----:R-:W-:Y:S01]  /*16d20*/  FSEL R69, R30, -INF , P4 ;  /* 0xff8000001e457808 */ /* 0x002fe20002000000 */
[----:B--2---:R-:W-:Y:S01]  /*16d30*/  FMUL.FTZ R2, R53, UR8 ;  /* 0x0000000835027c20 */ /* 0x004fe20008410000 */
[----:B------:R-:W-:Y:S02]  /*16d40*/  FMNMX.FTZ R34, R73, R34, !PT ;  /* 0x0000002249227209 */ /* 0x000fe40007810000 */
[----:B------:R-:W-:-:S02]  /*16d50*/  ISETP.GT.AND P4, PT, R56, 0x1, PT ;  /* 0x000000013800780c */ /* 0x000fc40003f84270 */
[----:B------:R-:W-:Y:S01]  /*16d60*/  FMNMX.FTZ R34, R69, R34, !PT ;  /* 0x0000002245227209 */ /* 0x000fe20007810000 */
[----:B------:R1:W-:Y:S01]  /*16d70*/  MUFU.TANH R30, R2 ;  /* 0x00000002001e7308 */ /* 0x0003e20000002400 */
[----:B----4-:R-:W-:Y:S02]  /*16d80*/  FSEL R53, R3, -INF , P3 ;  /* 0xff80000003357808 */ /* 0x010fe40001800000 */
[----:B------:R-:W-:Y:S02]  /*16d90*/  FSEL R6, R6, -INF , P4 ;  /* 0xff80000006067808 */ /* 0x000fe40002000000 */
[----:B------:R-:W-:Y:S02]  /*16da0*/  FMNMX.FTZ R34, R53, R34, !PT ;  /* 0x0000002235227209 */ /* 0x000fe40007810000 */
[----:B------:R-:W-:Y:S01]  /*16db0*/  ISETP.GT.AND P4, PT, R56, 0x10, PT ;  /* 0x000000103800780c */ /* 0x000fe20003f84270 */
[----:B------:R2:W-:Y:S02]  /*16dc0*/  MUFU.TANH R54, R25 ;  /* 0x0000001900367308 */ /* 0x0005e40000002400 */
[----:B------:R-:W3:Y:S01]  /*16dd0*/  SHFL.BFLY PT, R3, R34, 0x2, 0x1f ;  /* 0x0c401f0022037f89 */ /* 0x000ee200000e0000 */
[----:B------:R-:W-:-:S02]  /*16de0*/  FSEL R9, R9, -INF , P4 ;  /* 0xff80000009097808 */ /* 0x000fc40002000000 */
[----:B------:R-:W-:-:S03]  /*16df0*/  ISETP.GT.AND P4, PT, R56, 0x18, PT ;  /* 0x000000183800780c */ /* 0x000fc60003f84270 */
[----:B------:R-:W-:Y:S01]  /*16e00*/  MUFU.TANH R42, R37 ;  /* 0x00000025002a7308 */ /* 0x000fe20000002400 */
[----:B------:R-:W-:Y:S02]  /*16e10*/  FSEL R11, R11, -INF , P4 ;  /* 0xff8000000b0b7808 */ /* 0x000fe40002000000 */
[----:B------:R-:W-:-:S04]  /*16e20*/  ISETP.GT.AND P4, PT, R56, 0x20, PT ;  /* 0x000000203800780c */ /* 0x000fc80003f84270 */
[----:B------:R-:W-:Y:S01]  /*16e30*/  FSEL R13, R13, -INF , P4 ;  /* 0xff8000000d0d7808 */ /* 0x000fe20002000000 */
[----:B------:R-:W4:Y:S01]  /*16e40*/  MUFU.TANH R21, R21 ;  /* 0x0000001500157308 */ /* 0x000f220000002400 */
[----:B------:R-:W-:-:S07]  /*16e50*/  ISETP.GT.AND P4, PT, R56, 0x28, PT ;  /* 0x000000283800780c */ /* 0x000fce0003f84270 */
[----:B------:R-:W-:Y:S01]  /*16e60*/  MUFU.TANH R38, R45 ;  /* 0x0000002d00267308 */ /* 0x000fe20000002400 */
[----:B---3--:R-:W-:-:S05]  /*16e70*/  FMNMX.FTZ R3, R34, R3, !PT ;  /* 0x0000000322037209 */ /* 0x008fca0007810000 */
[----:B-1----:R-:W1:Y:S02]  /*16e80*/  SHFL.BFLY PT, R2, R3, 0x1, 0x1f ;  /* 0x0c201f0003027f89 */ /* 0x002e6400000e0000 */
[----:B------:R3:W-:Y:S08]  /*16e90*/  MUFU.TANH R34, R33 ;  /* 0x0000002100227308 */ /* 0x0007f00000002400 */
[----:B------:R-:W5:Y:S08]  /*16ea0*/  MUFU.TANH R52, R52 ;  /* 0x0000003400347308 */ /* 0x000f700000002400 */
[----:B------:R-:W0:Y:S01]  /*16eb0*/  MUFU.TANH R40, R40 ;  /* 0x0000002800287308 */ /* 0x000e220000002400 */
[----:B-1----:R-:W-:Y:S01]  /*16ec0*/  FMNMX.FTZ R3, R3, R2, !PT ;  /* 0x0000000203037209 */ /* 0x002fe20007810000 */
[----:B------:R-:W-:-:S06]  /*16ed0*/  FMUL.FTZ R2, R29, UR8 ;  /* 0x000000081d027c20 */ /* 0x000fcc0008410000 */
[----:B------:R-:W1:Y:S01]  /*16ee0*/  MUFU.TANH R41, R41 ;  /* 0x0000002900297308 */ /* 0x000e620000002400 */
[C---:B------:R-:W-:Y:S01]  /*16ef0*/  FSETP.NEU.FTZ.AND P3, PT, R3.reuse, -INF , PT ;  /* 0xff8000000300780b */ /* 0x040fe20003f7d000 */
[----:B------:R-:W-:-:S05]  /*16f00*/  FMUL.FTZ R26, R3, R4 ;  /* 0x00000004031a7220 */ /* 0x000fca0000410000 */
[----:B------:R-:W-:Y:S01]  /*16f10*/  FSEL R24, R26, RZ, P3 ;  /* 0x000000ff1a187208 */ /* 0x000fe20001800000 */
[----:B------:R-:W1:Y:S01]  /*16f20*/  MUFU.TANH R44, R44 ;  /* 0x0000002c002c7308 */ /* 0x000e620000002400 */
[----:B------:R-:W-:-:S03]  /*16f30*/  ISETP.GT.AND P3, PT, R56, RZ, PT ;  /* 0x000000ff3800720c */ /* 0x000fc60003f64270 */
[-CC-:B------:R-:W-:Y:S01]  /*16f40*/  FFMA.FTZ R197, R83, R4.reuse, -R24.reuse ;  /* 0x0000000453c57223 */ /* 0x180fe20000010818 */
[----:B------:R-:W-:Y:S01]  /*16f50*/  FSEL R29, R5, -INF , P3 ;  /* 0xff800000051d7808 */ /* 0x000fe20001800000 */
[-CC-:B------:R-:W-:Y:S01]  /*16f60*/  FFMA.FTZ R199, R79, R4.reuse, -R24.reuse ;  /* 0x000000044fc77223 */ /* 0x180fe20000010818 */
[----:B------:R-:W-:Y:S01]  /*16f70*/  ISETP.GT.AND P3, PT, R56, 0x9, PT ;  /* 0x000000093800780c */ /* 0x000fe20003f64270 */
[--C-:B------:R-:W-:Y:S01]  /*16f80*/  FFMA.FTZ R91, R91, R4, -R24.reuse ;  /* 0x000000045b5b7223 */ /* 0x100fe20000010818 */
[----:B------:R-:W-:Y:S01]  /*16f90*/  FMNMX.FTZ R26, R29, R6, !PT ;  /* 0x000000061d1a7209 */ /* 0x000fe20007810000 */
[-CC-:B------:R-:W-:Y:S01]  /*16fa0*/  FFMA.FTZ R203, R87, R4.reuse, -R24.reuse ;  /* 0x0000000457cb7223 */ /* 0x180fe20000010818 */
[----:B--2---:R-:W-:Y:S01]  /*16fb0*/  FSEL R25, R8, -INF , P3 ;  /* 0xff80000008197808 */ /* 0x004fe20001800000 */
[--C-:B------:R-:W-:Y:S01]  /*16fc0*/  FFMA.FTZ R8, R85, R4, -R24.reuse ;  /* 0x0000000455087223 */ /* 0x100fe20000010818 */
[----:B------:R-:W-:Y:S01]  /*16fd0*/  FMNMX.FTZ R26, R7, R26, !PT ;  /* 0x0000001a071a7209 */ /* 0x000fe20007810000 */
[----:B------:R-:W-:Y:S01]  /*16fe0*/  MUFU.TANH R50, R2 ;  /* 0x0000000200327308 */ /* 0x000fe20000002400 */
[----:B------:R-:W-:Y:S01]  /*16ff0*/  ISETP.GT.AND P3, PT, R56, 0x11, PT ;  /* 0x000000113800780c */ /* 0x000fe20003f64270 */
[--C-:B------:R-:W-:Y:S01]  /*17000*/  FFMA.FTZ R195, R55, R4, -R24.reuse ;  /* 0x0000000437c37223 */ /* 0x100fe20000010818 */
[----:B------:R-:W-:Y:S01]  /*17010*/  FMNMX.FTZ R26, R25, R26, !PT ;  /* 0x0000001a191a7209 */ /* 0x000fe20007810000 */
[-CC-:B------:R-:W-:Y:S01]  /*17020*/  FFMA.FTZ R193, R75, R4.reuse, -R24.reuse ;  /* 0x000000044bc17223 */ /* 0x180fe20000010818 */
[----:B---3--:R-:W-:Y:S01]  /*17030*/  FSEL R33, R10, -INF , P3 ;  /* 0xff8000000a217808 */ /* 0x008fe20001800000 */
[--C-:B------:R-:W-:Y:S01]  /*17040*/  FFMA.FTZ R10, R81, R4, -R24.reuse ;  /* 0x00000004510a7223 */ /* 0x100fe20000010818 */
[----:B------:R-:W-:Y:S01]  /*17050*/  FMNMX.FTZ R26, R9, R26, !PT ;  /* 0x0000001a091a7209 */ /* 0x000fe20007810000 */
[----:B------:R2:W-:Y:S01]  /*17060*/  MUFU.EX2 R2, R91 ;  /* 0x0000005b00027308 */ /* 0x0005e20000000800 */
[----:B------:R-:W-:Y:S01]  /*17070*/  ISETP.GT.AND P3, PT, R56, 0x19, PT ;  /* 0x000000193800780c */ /* 0x000fe20003f64270 */
[--C-:B------:R-:W-:Y:S01]  /*17080*/  FFMA.FTZ R189, R47, R4, -R24.reuse ;  /* 0x000000042fbd7223 */ /* 0x100fe20000010818 */
[----:B------:R-:W-:Y:S01]  /*17090*/  FMNMX.FTZ R26, R33, R26, !PT ;  /* 0x0000001a211a7209 */ /* 0x000fe20007810000 */
[-CC-:B------:R-:W-:Y:S01]  /*170a0*/  FFMA.FTZ R201, R93, R4.reuse, -R24.reuse ;  /* 0x000000045dc97223 */ /* 0x180fe20000010818 */
[----:B------:R-:W-:Y:S01]  /*170b0*/  FSEL R37, R12, -INF , P3 ;  /* 0xff8000000c257808 */ /* 0x000fe20001800000 */
[--C-:B------:R-:W-:Y:S01]  /*170c0*/  FFMA.FTZ R12, R77, R4, -R24.reuse ;  /* 0x000000044d0c7223 */ /* 0x100fe20000010818 */
[----:B------:R-:W-:Y:S01]  /*170d0*/  FMNMX.FTZ R26, R11, R26, !PT ;  /* 0x0000001a0b1a7209 */ /* 0x000fe20007810000 */
[----:B------:R-:W3:Y:S01]  /*170e0*/  MUFU.TANH R32, R32 ;  /* 0x0000002000207308 */ /* 0x000ee20000002400 */
        /* <DEDUP_REMOVED lines=8> */
[C---:B------:R-:W-:Y:S01]  /*17170*/  ISETP.GT.AND P3, PT, R56.reuse, 0x29, PT ;  /* 0x000000293800780c */ /* 0x040fe20003f64270 */
[----:B------:R-:W5:Y:S01]  /*17180*/  @P2 LDC R35, c[0x0][0x44c] ;  /* 0x00011300ff232b82 */ /* 0x000f620000000800 */
[----:B------:R-:W-:Y:S01]  /*17190*/  FSEL R83, R15, -INF , P4 ;  /* 0xff8000000f537808 */ /* 0x000fe20002000000 */
[--C-:B------:R-:W-:Y:S01]  /*171a0*/  FFMA.FTZ R183, R31, R4, -R24.reuse ;  /* 0x000000041fb77223 */ /* 0x100fe20000010818 */
[----:B------:R-:W-:Y:S01]  /*171b0*/  FMNMX.FTZ R26, R45, R26, !PT ;  /* 0x0000001a2d1a7209 */ /* 0x000fe20007810000 */
[-CC-:B------:R-:W-:Y:S01]  /*171c0*/  FFMA.FTZ R185, R51, R4.reuse, -R24.reuse ;  /* 0x0000000433b97223 */ /* 0x180fe20000010818 */
[----:B------:R-:W-:Y:S01]  /*171d0*/  ISETP.GT.AND P4, PT, R56, 0x30, PT ;  /* 0x000000303800780c */ /* 0x000fe20003f84270 */
[----:B------:R-:W3:Y:S01]  /*171e0*/  MUFU.TANH R28, R28 ;  /* 0x0000001c001c7308 */ /* 0x000ee20000002400 */
[----:B------:R-:W-:Y:S01]  /*171f0*/  FSEL R81, R20, -INF , P3 ;  /* 0xff80000014517808 */ /* 0x000fe20001800000 */
[--C-:B------:R-:W-:Y:S01]  /*17200*/  FFMA.FTZ R20, R49, R4, -R24.reuse ;  /* 0x0000000431147223 */ /* 0x100fe20000010818 */
[----:B------:R-:W-:Y:S01]  /*17210*/  FMNMX.FTZ R26, R83, R26, !PT ;  /* 0x0000001a531a7209 */ /* 0x000fe20007810000 */
[-CC-:B------:R-:W-:Y:S01]  /*17220*/  FFMA.FTZ R57, R57, R4.reuse, -R24.reuse ;  /* 0x0000000439397223 */ /* 0x180fe20000010818 */
[C---:B------:R-:W-:Y:S01]  /*17230*/  ISETP.GT.AND P3, PT, R56.reuse, 0x31, PT ;  /* 0x000000313800780c */ /* 0x040fe20003f64270 */
[--C-:B------:R-:W-:Y:S01]  /*17240*/  FFMA.FTZ R181, R61, R4, -R24.reuse ;  /* 0x000000043db57223 */ /* 0x100fe20000010818 */
[----:B----4-:R-:W-:Y:S01]  /*17250*/  FSEL R85, R21, -INF , P4 ;  /* 0xff80000015557808 */ /* 0x010fe20002000000 */
[----:B------:R-:W4:Y:S01]  /*17260*/  MUFU.EX2 R201, R201 ;  /* 0x000000c900c97308 */ /* 0x000f220000000800 */
[----:B------:R-:W-:Y:S01]  /*17270*/  FMNMX.FTZ R26, R81, R26, !PT ;  /* 0x0000001a511a7209 */ /* 0x000fe20007810000 */
[-CC-:B------:R-:W-:Y:S01]  /*17280*/  FFMA.FTZ R177, R71, R4.reuse, -R24.reuse ;  /* 0x0000000447b17223 */ /* 0x180fe20000010818 */
[----:B------:R-:W-:Y:S01]  /*17290*/  ISETP.GT.AND P4, PT, R56, 0x38, PT ;  /* 0x000000383800780c */ /* 0x000fe20003f84270 */
[-CC-:B------:R-:W-:Y:S01]  /*172a0*/  FFMA.FTZ R73, R73, R4.reuse, -R24.reuse ;  /* 0x0000000449497223 */ /* 0x180fe20000010818 */
[----:B------:R-:W-:Y:S01]  /*172b0*/  FSEL R79, R48, -INF , P3 ;  /* 0xff800000304f7808 */ /* 0x000fe20001800000 */
[----:B------:R-:W-:Y:S01]  /*172c0*/  FFMA.FTZ R179, R69, R4, -R24 ;  /* 0x0000000445b37223 */ /* 0x000fe20000010818 */
[----:B------:R-:W-:Y:S01]  /*172d0*/  FMNMX.FTZ R26, R85, R26, !PT ;  /* 0x0000001a551a7209 */ /* 0x000fe20007810000 */
[----:B------:R-:W4:Y:S01]  /*172e0*/  MUFU.EX2 R203, R203 ;  /* 0x000000cb00cb7308 */ /* 0x000f220000000800 */
[----:B------:R-:W-:Y:S01]  /*172f0*/  ISETP.GT.AND P3, PT, R56, 0x39, PT ;  /* 0x000000393800780c */ /* 0x000fe20003f64270 */
[----:B-----5:R-:W-:Y:S01]  /*17300*/  @P2 IMAD.HI.U32 R35, R224, R35, RZ ;  /* 0x00000023e0232227 */ /* 0x020fe200078e00ff */
[----:B------:R-:W-:-:S02]  /*17310*/  FSEL R87, R52, -INF , P4 ;  /* 0xff80000034577808 */ /* 0x000fc40002000000 */
[----:B------:R-:W-:Y:S02]  /*17320*/  CS2R R70, SRZ ;  /* 0x0000000000467805 */ /* 0x000fe4000001ff00 */
[----:B------:R-:W-:Y:S02]  /*17330*/  FMNMX.FTZ R26, R79, R26, !PT ;  /* 0x0000001a4f1a7209 */ /* 0x000fe40007810000 */
[----:B------:R-:W-:Y:S02]  /*17340*/  CS2R R68, SRZ ;  /* 0x0000000000447805 */ /* 0x000fe4000001ff00 */
[----:B------:R-:W-:Y:S01]  /*17350*/  ISETP.GT.AND P4, PT, R56, 0x40, PT ;  /* 0x000000403800780c */ /* 0x000fe20003f84270 */
[----:B------:R-:W5:Y:S01]  /*17360*/  MUFU.EX2 R8, R8 ;  /* 0x0000000800087308 */ /* 0x000f620000000800 */
[----:B--2---:R-:W-:Y:S01]  /*17370*/  FSEL R91, R30, -INF , P3 ;  /* 0xff8000001e5b7808 */ /* 0x004fe20001800000 */
[----:B------:R-:W-:Y:S01]  /*17380*/  FFMA.FTZ R30, R43, R4, -R24 ;  /* 0x000000042b1e7223 */ /* 0x000fe20000010818 */
[----:B------:R-:W-:-:S02]  /*17390*/  FMNMX.FTZ R26, R87, R26, !PT ;  /* 0x0000001a571a7209 */ /* 0x000fc40007810000 */
[----:B------:R-:W-:Y:S02]  /*173a0*/  CS2R R60, SRZ ;  /* 0x00000000003c7805 */ /* 0x000fe4000001ff00 */
[----:B------:R-:W-:Y:S02]  /*173b0*/  ISETP.GT.AND P3, PT, R56, 0x41, PT ;  /* 0x000000413800780c */ /* 0x000fe40003f64270 */
[----:B0-----:R-:W-:Y:S01]  /*173c0*/  FSEL R89, R40, -INF , P4 ;  /* 0xff80000028597808 */ /* 0x001fe20002000000 */
[----:B------:R-:W0:Y:S01]  /*173d0*/  MUFU.EX2 R197, R197 ;  /* 0x000000c500c57308 */ /* 0x000e220000000800 */
[----:B------:R-:W-:Y:S02]  /*173e0*/  FMNMX.FTZ R26, R91, R26, !PT ;  /* 0x0000001a5b1a7209 */ /* 0x000fe40007810000 */
[----:B------:R-:W-:Y:S02]  /*173f0*/  ISETP.GT.AND P4, PT, R56, 0x48, PT ;  /* 0x000000483800780c */ /* 0x000fe40003f84270 */
[----:B-1----:R-:W-:-:S02]  /*17400*/  FSEL R77, R41, -INF , P3 ;  /* 0xff800000294d7808 */ /* 0x002fc40001800000 */
[----:B------:R-:W-:Y:S01]  /*17410*/  FMNMX.FTZ R26, R89, R26, !PT ;  /* 0x0000001a591a7209 */ /* 0x000fe20007810000 */
[----:B------:R-:W1:Y:S01]  /*17420*/  MUFU.EX2 R10, R10 ;  /* 0x0000000a000a7308 */ /* 0x000e620000000800 */
[----:B------:R-:W-:Y:S02]  /*17430*/  ISETP.GT.AND P3, PT, R56, 0x49, PT ;  /* 0x000000493800780c */ /* 0x000fe40003f64270 */
[----:B------:R-:W-:Y:S01]  /*17440*/  FSEL R21, R44, -INF , P4 ;  /* 0xff8000002c157808 */ /* 0x000fe20002000000 */
[----:B------:R-:W-:Y:S01]  /*17450*/  IMAD.MOV.U32 R44, RZ, RZ, R224 ;  /* 0x000000ffff2c7224 */ /* 0x000fe200078e00e0 */
[----:B------:R-:W-:Y:S02]  /*17460*/  FMNMX.FTZ R26, R77, R26, !PT ;  /* 0x0000001a4d1a7209 */ /* 0x000fe40007810000 */
[----:B------:R-:W-:Y:S01]  /*17470*/  ISETP.GT.AND P4, PT, R56, 0x50, PT ;  /* 0x000000503800780c */ /* 0x000fe20003f84270 */
[----:B------:R-:W2:Y:S01]  /*17480*/  MUFU.EX2 R199, R199 ;  /* 0x000000c700c77308 */ /* 0x000ea20000000800 */
[----:B------:R-:W-:-:S02]  /*17490*/  FSEL R15, R38, -INF , P3 ;  /* 0xff800000260f7808 */ /* 0x000fc40001800000 */
[----:B------:R-:W-:Y:S02]  /*174a0*/  FMNMX.FTZ R26, R21, R26, !PT ;  /* 0x0000001a151a7209 */ /* 0x000fe40007810000 */
[----:B------:R-:W-:Y:S02]  /*174b0*/  ISETP.GT.AND P3, PT, R56, 0x51, PT ;  /* 0x000000513800780c */ /* 0x000fe40003f64270 */
[----:B---3--:R-:W-:Y:S01]  /*174c0*/  FSEL R41, R32, -INF , P4 ;  /* 0xff80000020297808 */ /* 0x008fe20002000000 */
[----:B------:R-:W3:Y:S01]  /*174d0*/  MUFU.EX2 R12, R12 ;  /* 0x0000000c000c7308 */ /* 0x000ee20000000800 */
[----:B------:R-:W-:Y:S01]  /*174e0*/  FMNMX.FTZ R26, R15, R26, !PT ;  /* 0x0000001a0f1a7209 */ /* 0x000fe20007810000 */
[----:B------:R-:W-:Y:S01]  /*174f0*/  FFMA.FTZ R32, R59, R4, -R24 ;  /* 0x000000043b207223 */ /* 0x000fe20000010818 */
[----:B------:R-:W-:Y:S02]  /*17500*/  ISETP.GT.AND P4, PT, R56, 0x58, PT ;  /* 0x000000583800780c */ /* 0x000fe40003f84270 */
[----:B------:R-:W-:-:S02]  /*17510*/  CS2R R58, SRZ ;  /* 0x00000000003a7805 */ /* 0x000fc4000001ff00 */
[----:B------:R-:W-:Y:S02]  /*17520*/  FSEL R55, R34, -INF , P3 ;  /* 0xff80000022377808 */ /* 0x000fe40001800000 */
[----:B------:R-:W-:Y:S01]  /*17530*/  FMNMX.FTZ R26, R41, R26, !PT ;  /* 0x0000001a291a7209 */ /* 0x000fe20007810000 */
[----:B------:R-:W-:Y:S01]  /*17540*/  MUFU.EX2 R193, R193 ;  /* 0x000000c100c17308 */ /* 0x000fe20000000800 */
[----:B------:R-:W-:Y:S02]  /*17550*/  ISETP.GT.AND P3, PT, R56, 0x59, PT ;  /* 0x000000593800780c */ /* 0x000fe40003f64270 */
[----:B------:R-:W-:Y:S01]  /*17560*/  FSEL R65, R36, -INF , P4 ;  /* 0xff80000024417808 */ /* 0x000fe20002000000 */
[----:B------:R-:W-:Y:S01]  /*17570*/  FFMA.FTZ R36, R67, R4, -R24 ;  /* 0x0000000443247223 */ /* 0x000fe20000010818 */
[----:B------:R-:W-:Y:S02]  /*17580*/  FMNMX.FTZ R26, R55, R26, !PT ;  /* 0x0000001a371a7209 */ /* 0x000fe40007810000 */
[----:B------:R-:W-:-:S02]  /*17590*/  CS2R R66, SRZ ;  /* 0x0000000000427805 */ /* 0x000fc4000001ff00 */
[----:B------:R-:W-:Y:S01]  /*175a0*/  ISETP.GT.AND P4, PT, R56, 0x60, PT ;  /* 0x000000603800780c */ /* 0x000fe20003f84270 */
[----:B------:R-:W-:Y:S01]  /*175b0*/  MUFU.EX2 R14, R14 ;  /* 0x0000000e000e7308 */ /* 0x000fe20000000800 */
[----:B------:R-:W-:Y:S02]  /*175c0*/  FSEL R49, R42, -INF , P3 ;  /* 0xff8000002a317808 */ /* 0x000fe40001800000 */
[----:B------:R-:W-:Y:S01]  /*175d0*/  FMNMX.FTZ R26, R65, R26, !PT ;  /* 0x0000001a411a7209 */ /* 0x000fe20007810000 */
[----:B------:R-:W4:Y:S01]  /*175e0*/  @P2 LDC R42, c[0x0][0x450] ;  /* 0x00011400ff2a2b82 */ /* 0x000f220000000800 */
[----:B------:R-:W-:Y:S02]  /*175f0*/  ISETP.GT.AND P3, PT, R56, 0x61, PT ;  /* 0x000000613800780c */ /* 0x000fe40003f64270 */
[----:B------:R-:W-:Y:S01]  /*17600*/  FSEL R75, R46, -INF , P4 ;  /* 0xff8000002e4b7808 */ /* 0x000fe20002000000 */
[----:B------:R-:W-:Y:S01]  /*17610*/  MUFU.EX2 R195, R195 ;  /* 0x000000c300c37308 */ /* 0x000fe20000000800 */
[----:B------:R-:W-:-:S02]  /*17620*/  FMNMX.FTZ R26, R49, R26, !PT ;  /* 0x0000001a311a7209 */ /* 0x000fc40007810000 */
[----:B------:R-:W-:Y:S02]  /*17630*/  ISETP.GT.AND P4, PT, R56, 0x68, PT ;  /* 0x000000683800780c */ /* 0x000fe40003f84270 */
[----:B------:R-:W-:Y:S02]  /*17640*/  FSEL R47, R54, -INF , P3 ;  /* 0xff800000362f7808 */ /* 0x000fe40001800000 */
[----:B------:R-:W-:Y:S01]  /*17650*/  FMNMX.FTZ R26, R75, R26, !PT ;  /* 0x0000001a4b1a7209 */ /* 0x000fe20007810000 */
[----:B------:R-:W-:Y:S01]  /*17660*/  MUFU.EX2 R20, R20 ;  /* 0x0000001400147308 */ /* 0x000fe20000000800 */
[----:B------:R-:W-:Y:S02]  /*17670*/  FSEL R93, R28, -INF , P4 ;  /* 0xff8000001c5d7808 */ /* 0x000fe40002000000 */
[----:B------:R-:W-:Y:S02]  /*17680*/  ISETP.GT.AND P3, PT, R56, 0x69, PT ;  /* 0x000000693800780c */ /* 0x000fe40003f64270 */
[----:B------:R-:W-:-:S02]  /*17690*/  FMNMX.FTZ R28, R47, R26, !PT ;  /* 0x0000001a2f1c7209 */ /* 0x000fc40007810000 */
[----:B------:R-:W-:Y:S01]  /*176a0*/  FSEL R43, R50, -INF , P3 ;  /* 0xff800000322b7808 */ /* 0x000fe20001800000 */
[----:B------:R-:W-:Y:S01]  /*176b0*/  MUFU.EX2 R189, R189 ;  /* 0x000000bd00bd7308 */ /* 0x000fe20000000800 */
[----:B------:R-:W-:Y:S02]  /*176c0*/  FMNMX.FTZ R28, R93, R28, !PT ;  /* 0x0000001c5d1c7209 */ /* 0x000fe40007810000 */
[----:B------:R-:W-:Y:S02]  /*176d0*/  CS2R R50, SRZ ;  /* 0x0000000000327805 */ /* 0x000fe4000001ff00 */
[----:B----4-:R-:W-:Y:S02]  /*176e0*/  @P2 SHF.R.U32.HI R44, RZ, R42, R35 ;  /* 0x0000002aff2c2219 */ /* 0x010fe40000011623 */
[----:B------:R-:W-:Y:S01]  /*176f0*/  FMNMX.FTZ R5, R43, R28, !PT ;  /* 0x0000001c2b057209 */ /* 0x000fe20007810000 */
[--C-:B------:R-:W-:Y:S01]  /*17700*/  FFMA.FTZ R28, R39, R4, -R24.reuse ;  /* 0x00000004271c7223 */ /* 0x100fe20000010818 */
[----:B------:R-:W-:Y:S03]  /*17710*/  MUFU.EX2 R26, R30 ;  /* 0x0000001e001a7308 */ /* 0x000fe60000000800 */
[----:B------:R-:W4:Y:S05]  /*17720*/  SHFL.BFLY PT, R34, R5, 0x2, 0x1f ;  /* 0x0c401f0005227f89 */ /* 0x000f2a00000e0000 */
[----:B------:R-:W-:Y:S08]  /*17730*/  MUFU.EX2 R191, R191 ;  /* 0x000000bf00bf7308 */ /* 0x000ff00000000800 */
[----:B------:R-:W-:Y:S08]  /*17740*/  MUFU.EX2 R28, R28 ;  /* 0x0000001c001c7308 */ /* 0x000ff00000000800 */
[----:B------:R-:W-:Y:S01]  /*17750*/  MUFU.EX2 R185, R185 ;  /* 0x000000b900b97308 */ /* 0x000fe20000000800 */
[----:B----4-:R-:W-:Y:S01]  /*17760*/  FMNMX.FTZ R27, R5, R34, !PT ;  /* 0x00000022051b7209 */ /* 0x010fe20007810000 */
[-CC-:B------:R-:W-:Y:S01]  /*17770*/  FFMA.FTZ R34, R63, R4.reuse, -R24.reuse ;  /* 0x000000043f227223 */ /* 0x180fe20000010818 */
[----:B------:R-:W-:Y:S01]  /*17780*/  FFMA.FTZ R24, R53, R4, -R24 ;  /* 0x0000000435187223 */ /* 0x000fe20000010818 */
[----:B------:R-:W-:-:S02]  /*17790*/  CS2R R62, SRZ ;  /* 0x00000000003e7805 */ /* 0x000fc4000001ff00 */
[----:B------:R-:W-:Y:S01]  /*177a0*/  CS2R R52, SRZ ;  /* 0x0000000000347805 */ /* 0x000fe2000001ff00 */
[----:B------:R-:W4:Y:S01]  /*177b0*/  SHFL.BFLY PT, R38, R27, 0x1, 0x1f ;  /* 0x0c201f001b267f89 */ /* 0x000f2200000e0000 */
[----:B------:R5:W-:Y:S08]  /*177c0*/  MUFU.EX2 R30, R57 ;  /* 0x00000039001e7308 */ /* 0x000bf00000000800 */
[----:B------:R-:W-:Y:S01]  /*177d0*/  MUFU.EX2 R187, R187 ;  /* 0x000000bb00bb7308 */ /* 0x000fe20000000800 */
[----:B-----5:R-:W-:-:S07]  /*177e0*/  CS2R R56, SRZ ;  /* 0x0000000000387805 */ /* 0x020fce000001ff00 */
[----:B------:R-:W-:Y:S01]  /*177f0*/  MUFU.EX2 R32, R32 ;  /* 0x0000002000207308 */ /* 0x000fe20000000800 */
[----:B----4-:R-:W-:-:S07]  /*17800*/  FMNMX.FTZ R5, R27, R38, !PT ;  /* 0x000000261b057209 */ /* 0x010fce0007810000 */
[----:B------:R-:W-:Y:S01]  /*17810*/  MUFU.EX2 R181, R181 ;  /* 0x000000b500b57308 */ /* 0x000fe20000000800 */
[C---:B------:R-:W-:Y:S01]  /*17820*/  FSETP.NEU.FTZ.AND P3, PT, R5.reuse, -INF , PT ;  /* 0xff8000000500780b */ /* 0x040fe20003f7d000 */
[----:B------:R-:W-:-:S06]  /*17830*/  FMUL.FTZ R27, R5, R4 ;  /* 0x00000004051b7220 */ /* 0x000fcc0000410000 */
[----:B------:R-:W-:Y:S01]  /*17840*/  MUFU.EX2 R34, R34 ;  /* 0x0000002200227308 */ /* 0x000fe20000000800 */
[----:B------:R-:W-:-:S05]  /*17850*/  FSEL R40, R27, RZ, P3 ;  /* 0x000000ff1b287208 */ /* 0x000fca0001800000 */
[-CC-:B------:R-:W-:Y:S01]  /*17860*/  FFMA.FTZ R200, R29, R4.reuse, -R40.reuse ;  /* 0x000000041dc87223 */ /* 0x180fe20000010828 */
[-CC-:B------:R-:W-:Y:S01]  /*17870*/  FFMA.FTZ R27, R6, R4.reuse, -R40.reuse ;  /* 0x00000004061b7223 */ /* 0x180fe20000010828 */
[-C--:B------:R-:W-:Y:S01]  /*17880*/  FFMA.FTZ R202, R7, R4.reuse, -R40 ;  /* 0x0000000407ca7223 */ /* 0x080fe20000010828 */
[----:B------:R-:W-:Y:S01]  /*17890*/  FADD.FTZ R6, R201, R2 ;  /* 0x00000002c9067221 */ /* 0x000fe20000010000 */
[-CC-:B------:R-:W-:Y:S01]  /*178a0*/  FFMA.FTZ R25, R25, R4.reuse, -R40.reuse ;  /* 0x0000000419197223 */ /* 0x180fe20000010828 */
[-C--:B------:R-:W-:Y:S01]  /*178b0*/  FFMA.FTZ R196, R9, R4.reuse, -R40 ;  /* 0x0000000409c47223 */ /* 0x080fe20000010828 */
[----:B------:R-:W-:Y:S01]  /*178c0*/  MUFU.EX2 R200, R200 ;  /* 0x000000c800c87308 */ /* 0x000fe20000000800 */
[----:B------:R-:W-:Y:S01]  /*178d0*/  FADD.FTZ R7, R203, R6 ;  /* 0x00000006cb077221 */ /* 0x000fe20000010000 */
[-CC-:B------:R-:W-:Y:S01]  /*178e0*/  FFMA.FTZ R9, R33, R4.reuse, -R40.reuse ;  /* 0x0000000421097223 */ /* 0x180fe20000010828 */
[-CC-:B------:R-:W-:Y:S01]  /*178f0*/  FFMA.FTZ R198, R11, R4.reuse, -R40.reuse ;  /* 0x000000040bc67223 */ /* 0x180fe20000010828 */
[-CC-:B------:R-:W-:Y:S01]  /*17900*/  FFMA.FTZ R11, R37, R4.reuse, -R40.reuse ;  /* 0x00000004250b7223 */ /* 0x180fe20000010828 */
[----:B------:R-:W-:Y:S01]  /*17910*/  FADD.FTZ R6, R8, R7 ;  /* 0x0000000708067221 */ /* 0x000fe20000010000 */
[-CC-:B------:R-:W-:Y:S01]  /*17920*/  FFMA.FTZ R192, R13, R4.reuse, -R40.reuse ;  /* 0x000000040dc07223 */ /* 0x180fe20000010828 */
[-C--:B------:R-:W-:Y:S01]  /*17930*/  FFMA.FTZ R13, R45, R4.reuse, -R40 ;  /* 0x000000042d0d7223 */ /* 0x080fe20000010828 */
[----:B------:R-:W4:Y:S01]  /*17940*/  MUFU.EX2 R27, R27 ;  /* 0x0000001b001b7308 */ /* 0x000f220000000800 */
[----:B0-----:R-:W-:Y:S01]  /*17950*/  FADD.FTZ R7, R197, R6 ;  /* 0x00000006c5077221 */ /* 0x001fe20000010000 */
[-CC-:B------:R-:W-:Y:S01]  /*17960*/  FFMA.FTZ R194, R83, R4.reuse, -R40.reuse ;  /* 0x0000000453c27223 */ /* 0x180fe20000010828 */
[-CC-:B------:R-:W-:Y:S01]  /*17970*/  FFMA.FTZ R29, R81, R4.reuse, -R40.reuse ;  /* 0x00000004511d7223 */ /* 0x180fe20000010828 */
[-CC-:B------:R-:W-:Y:S01]  /*17980*/  FFMA.FTZ R188, R85, R4.reuse, -R40.reuse ;  /* 0x0000000455bc7223 */ /* 0x180fe20000010828 */
[----:B-1----:R-:W-:Y:S01]  /*17990*/  FADD.FTZ R6, R10, R7 ;  /* 0x000000070a067221 */ /* 0x002fe20000010000 */
[-CC-:B------:R-:W-:Y:S01]  /*179a0*/  FFMA.FTZ R31, R79, R4.reuse, -R40.reuse ;  /* 0x000000044f1f7223 */ /* 0x180fe20000010828 */
[-C--:B------:R-:W-:Y:S01]  /*179b0*/  FFMA.FTZ R190, R87, R4.reuse, -R40 ;  /* 0x0000000457be7223 */ /* 0x080fe20000010828 */
[----:B------:R-:W0:Y:S01]  /*179c0*/  MUFU.EX2 R202, R202 ;  /* 0x000000ca00ca7308 */ /* 0x000e220000000800 */
[----:B--2---:R-:W-:Y:S01]  /*179d0*/  FADD.FTZ R37, R199, R6 ;  /* 0x00000006c7257221 */ /* 0x004fe20000010000 */
[-CC-:B------:R-:W-:Y:S01]  /*179e0*/  FFMA.FTZ R33, R91, R4.reuse, -R40.reuse ;  /* 0x000000045b217223 */ /* 0x180fe20000010828 */
[-CC-:B------:R-:W-:Y:S01]  /*179f0*/  FFMA.FTZ R184, R89, R4.reuse, -R40.reuse ;  /* 0x0000000459b87223 */ /* 0x180fe20000010828 */
[-CC-:B------:R-:W-:Y:S01]  /*17a00*/  FFMA.FTZ R35, R77, R4.reuse, -R40.reuse ;  /* 0x000000044d237223 */ /* 0x180fe20000010828 */
[----:B---3--:R-:W-:Y:S01]  /*17a10*/  FADD.FTZ R42, R12, R37 ;  /* 0x000000250c2a7221 */ /* 0x008fe20000010000 */
[-CC-:B------:R-:W-:Y:S01]  /*17a20*/  FFMA.FTZ R21, R21, R4.reuse, -R40.reuse ;  /* 0x0000000415157223 */ /* 0x180fe20000010828 */
[-C--:B------:R-:W-:Y:S01]  /*17a30*/  FFMA.FTZ R15, R15, R4.reuse, -R40 ;  /* 0x000000040f0f7223 */ /* 0x080fe20000010828 */
[----:B------:R-:W1:Y:S01]  /*17a40*/  MUFU.EX2 R25, R25 ;  /* 0x0000001900197308 */ /* 0x000e620000000800 */
[----:B----4-:R-:W-:Y:S01]  /*17a50*/  FADD.FTZ R7, R200, R27 ;  /* 0x0000001bc8077221 */ /* 0x010fe20000010000 */
[----:B------:R-:W-:Y:S01]  /*17a60*/  FADD.FTZ R39, R193, R42 ;  /* 0x0000002ac1277221 */ /* 0x000fe20000010000 */
[-CC-:B------:R-:W-:Y:S01]  /*17a70*/  FFMA.FTZ R41, R41, R4.reuse, -R40.reuse ;  /* 0x0000000429297223 */ /* 0x180fe20000010828 */
[-CC-:B------:R-:W-:Y:S01]  /*17a80*/  FFMA.FTZ R55, R55, R4.reuse, -R40.reuse ;  /* 0x0000000437377223 */ /* 0x180fe20000010828 */
[-CC-:B------:R-:W-:Y:S01]  /*17a90*/  FFMA.FTZ R65, R65, R4.reuse, -R40.reuse ;  /* 0x0000000441417223 */ /* 0x180fe20000010828 */
[----:B------:R-:W-:Y:S01]  /*17aa0*/  FADD.FTZ R42, R14, R39 ;  /* 0x000000270e2a7221 */ /* 0x000fe20000010000 */
[-C--:B------:R-:W-:Y:S01]  /*17ab0*/  FFMA.FTZ R49, R49, R4.reuse, -R40 ;  /* 0x0000000431317223 */ /* 0x080fe20000010828 */
[----:B------:R-:W2:Y:S01]  /*17ac0*/  MUFU.EX2 R196, R196 ;  /* 0x000000c400c47308 */ /* 0x000ea20000000800 */
[----:B0-----:R-:W-:Y:S01]  /*17ad0*/  FADD.FTZ R6, R202, R7 ;  /* 0x00000007ca067221 */ /* 0x001fe20000010000 */
[----:B------:R-:W-:Y:S01]  /*17ae0*/  IADD3 R7, R44, R227, -R226 ;  /* 0x000000e32c077210 */ /* 0x000fe20007ffe8e2 */
[----:B------:R-:W-:Y:S01]  /*17af0*/  FADD.FTZ R39, R195, R42 ;  /* 0x0000002ac3277221 */ /* 0x000fe20000010000 */
[-CC-:B------:R-:W-:Y:S01]  /*17b00*/  FFMA.FTZ R75, R75, R4.reuse, -R40.reuse ;  /* 0x000000044b4b7223 */ /* 0x180fe20000010828 */
[----:B------:R-:W-:Y:S01]  /*17b10*/  F2FP.BF16.F32.PACK_AB R201, R2, R201 ;  /* 0x000000c902c9723e */ /* 0x000fe200000010ff */
[-C--:B------:R-:W-:Y:S01]  /*17b20*/  FFMA.FTZ R47, R47, R4.reuse, -R40 ;  /* 0x000000042f2f7223 */ /* 0x080fe20000010828 */
[----:B------:R-:W-:Y:S01]  /*17b30*/  FADD.FTZ R42, R20, R39 ;  /* 0x00000027142a7221 */ /* 0x000fe20000010000 */
[----:B------:R-:W0:Y:S01]  /*17b40*/  MUFU.EX2 R9, R9 ;  /* 0x0000000900097308 */ /* 0x000e220000000800 */
[----:B-1----:R-:W-:Y:S01]  /*17b50*/  FADD.FTZ R37, R25, R6 ;  /* 0x0000000619257221 */ /* 0x002fe20000010000 */
[-CC-:B------:R-:W-:Y:S01]  /*17b60*/  FFMA.FTZ R93, R93, R4.reuse, -R40.reuse ;  /* 0x000000045d5d7223 */ /* 0x180fe20000010828 */
[----:B------:R-:W-:Y:S01]  /*17b70*/  FFMA.FTZ R40, R43, R4, -R40 ;  /* 0x000000042b287223 */ /* 0x000fe20000010828 */
[----:B------:R-:W-:Y:S01]  /*17b80*/  F2FP.BF16.F32.PACK_AB R203, R8, R203 ;  /* 0x000000cb08cb723e */ /* 0x000fe200000010ff */
[----:B------:R-:W-:Y:S01]  /*17b90*/  VIADD R8, R150, 0xfffffffe ;  /* 0xfffffffe96087836 */ /* 0x000fe20000000000 */
[----:B------:R-:W-:-:S02]  /*17ba0*/  F2FP.BF16.F32.PACK_AB R200, R27, R200 ;  /* 0x000000c81bc8723e */ /* 0x000fc400000010ff */
[----:B------:R-:W-:Y:S01]  /*17bb0*/  CS2R R90, SRZ ;  /* 0x00000000005a7805 */ /* 0x000fe2000001ff00 */
[----:B------:R-:W1:Y:S01]  /*17bc0*/  MUFU.EX2 R198, R198 ;  /* 0x000000c600c67308 */ /* 0x000e620000000800 */
[----:B--2---:R-:W-:Y:S01]  /*17bd0*/  FADD.FTZ R6, R196, R37 ;  /* 0x00000025c4067221 */ /* 0x004fe20000010000 */
[----:B------:R-:W-:Y:S02]  /*17be0*/  F2FP.BF16.F32.PACK_AB R202, R25, R202 ;  /* 0x000000ca19ca723e */ /* 0x000fe400000010ff */
[----:B------:R-:W-:Y:S02]  /*17bf0*/  CS2R R88, SRZ ;  /* 0x0000000000587805 */ /* 0x000fe4000001ff00 */
[----:B------:R-:W-:Y:S02]  /*17c00*/  F2FP.BF16.F32.PACK_AB R197, R10, R197 ;  /* 0x000000c50ac5723e */ /* 0x000fe400000010ff */
[----:B------:R-:W-:Y:S02]  /*17c10*/  CS2R R86, SRZ ;  /* 0x0000000000567805 */ /* 0x000fe4000001ff00 */
[----:B------:R-:W-:-:S02]  /*17c20*/  F2FP.BF16.F32.PACK_AB R199, R12, R199 ;  /* 0x000000c70cc7723e */ /* 0x000fc400000010ff */
[----:B------:R-:W-:Y:S01]  /*17c30*/  CS2R R84, SRZ ;  /* 0x0000000000547805 */ /* 0x000fe2000001ff00 */
[----:B------:R-:W2:Y:S01]  /*17c40*/  MUFU.EX2 R11, R11 ;  /* 0x0000000b000b7308 */ /* 0x000ea20000000800 */
[----:B0-----:R-:W-:Y:S01]  /*17c50*/  FADD.FTZ R37, R9, R6 ;  /* 0x0000000609257221 */ /* 0x001fe20000010000 */
[----:B------:R-:W-:Y:S01]  /*17c60*/  IMAD.MOV.U32 R6, RZ, RZ, RZ ;  /* 0x000000ffff067224 */ /* 0x000fe200078e00ff */
[----:B------:R-:W-:Y:S02]  /*17c70*/  F2FP.BF16.F32.PACK_AB R193, R14, R193 ;  /* 0x000000c10ec1723e */ /* 0x000fe400000010ff */
[----:B------:R-:W-:Y:S02]  /*17c80*/  CS2R R82, SRZ ;  /* 0x0000000000527805 */ /* 0x000fe4000001ff00 */
[----:B------:R-:W-:Y:S01]  /*17c90*/  F2FP.BF16.F32.PACK_AB R195, R20, R195 ;  /* 0x000000c314c3723e */ /* 0x000fe200000010ff */
[----:B------:R-:W-:Y:S01]  /*17ca0*/  IMAD.HI R223, R7, -0x6db6db6d, R6 ;  /* 0x9249249307df7827 */ /* 0x000fe200078e0206 */
[----:B------:R-:W-:Y:S01]  /*17cb0*/  F2FP.BF16.F32.PACK_AB R196, R9, R196 ;  /* 0x000000c409c4723e */ /* 0x000fe200000010ff */
[----:B------:R-:W0:Y:S02]  /*17cc0*/  MUFU.EX2 R192, R192 ;  /* 0x000000c000c07308 */ /* 0x000e240000000800 */
[----:B-1----:R-:W-:Y:S01]  /*17cd0*/  FADD.FTZ R0, R198, R37 ;  /* 0x00000025c6007221 */ /* 0x002fe20000010000 */
[----:B------:R-:W-:Y:S01]  /*17ce0*/  FADD.FTZ R37, R189, R42 ;  /* 0x0000002abd257221 */ /* 0x000fe20000010000 */
[----:B------:R-:W-:-:S02]  /*17cf0*/  SHF.R.U32.HI R42, RZ, 0x1f, R223 ;  /* 0x0000001fff2a7819 */ /* 0x000fc400000116df */
[----:B------:R-:W-:Y:S02]  /*17d00*/  CS2R R80, SRZ ;  /* 0x0000000000507805 */ /* 0x000fe4000001ff00 */
[C---:B------:R-:W-:Y:S01]  /*17d10*/  F2FP.BF16.F32.PACK_AB R189, R26.reuse, R189 ;  /* 0x000000bd1abd723e */ /* 0x040fe200000010ff */
[----:B------:R-:W-:Y:S01]  /*17d20*/  FADD.FTZ R6, R26, R37 ;  /* 0x000000251a067221 */ /* 0x000fe20000010000 */
[----:B------:R-:W-:Y:S01]  /*17d30*/  LEA.HI.SX32 R223, R223, R42, 0x1a ;  /* 0x0000002adfdf7211 */ /* 0x000fe200078fd2ff */
[----:B------:R-:W1:Y:S01]  /*17d40*/  MUFU.EX2 R13, R13 ;  /* 0x0000000d000d7308 */ /* 0x000e620000000800 */
[----:B--2---:R-:W-:Y:S01]  /*17d50*/  FADD.FTZ R7, R11, R0 ;  /* 0x000000000b077221 */ /* 0x004fe20000010000 */
[----:B------:R-:W-:Y:S01]  /*17d60*/  FADD.FTZ R37, R191, R6 ;  /* 0x00000006bf257221 */ /* 0x000fe20000010000 */
[----:B------:R-:W-:Y:S02]  /*17d70*/  VIMNMX R223, RZ, R223, !PT ;  /* 0x000000dfffdf7248 */ /* 0x000fe40007fe0100 */
[----:B------:R-:W-:-:S02]  /*17d80*/  CS2R R78, SRZ ;  /* 0x00000000004e7805 */ /* 0x000fc4000001ff00 */
[C---:B------:R-:W-:Y:S01]  /*17d90*/  F2FP.BF16.F32.PACK_AB R191, R28.reuse, R191 ;  /* 0x000000bf1cbf723e */ /* 0x040fe200000010ff */
[----:B------:R-:W-:Y:S01]  /*17da0*/  FADD.FTZ R6, R28, R37 ;  /* 0x000000251c067221 */ /* 0x000fe20000010000 */
[----:B------:R-:W-:Y:S01]  /*17db0*/  ISETP.GE.AND P3, PT, R8, R223, PT ;  /* 0x000000df0800720c */ /* 0x000fe20003f66270 */
[----:B------:R-:W2:Y:S01]  /*17dc0*/  MUFU.EX2 R194, R194 ;  /* 0x000000c200c27308 */ /* 0x000ea20000000800 */
[----:B0-----:R-:W-:Y:S01]  /*17dd0*/  FADD.FTZ R0, R192, R7 ;  /* 0x00000007c0007221 */ /* 0x001fe20000010000 */
[----:B------:R-:W-:Y:S02]  /*17de0*/  F2FP.BF16.F32.PACK_AB R198, R11, R198 ;  /* 0x000000c60bc6723e */ /* 0x000fe400000010ff */
[----:B------:R-:W-:Y:S02]  /*17df0*/  CS2R R76, SRZ ;  /* 0x00000000004c7805 */ /* 0x000fe4000001ff00 */
[----:B------:R-:W-:Y:S02]  /*17e00*/  CS2R R44, SRZ ;  /* 0x00000000002c7805 */ /* 0x000fe4000001ff00 */
[----:B------:R-:W-:-:S02]  /*17e10*/  CS2R R42, SRZ ;  /* 0x00000000002a7805 */ /* 0x000fc4000001ff00 */
[----:B------:R-:W-:Y:S01]  /*17e20*/  CS2R R26, SRZ ;  /* 0x00000000001a7805 */ /* 0x000fe2000001ff00 */
[----:B------:R-:W0:Y:S01]  /*17e30*/  MUFU.EX2 R29, R29 ;  /* 0x0000001d001d7308 */ /* 0x000e220000000800 */
[C---:B-1----:R-:W-:Y:S01]  /*17e40*/  FADD.FTZ R7, R13.reuse, R0 ;  /* 0x000000000d077221 */ /* 0x042fe20000010000 */
[----:B------:R-:W-:-:S06]  /*17e50*/  F2FP.BF16.F32.PACK_AB R192, R13, R192 ;  /* 0x000000c00dc0723e */ /* 0x000fcc00000010ff */
[----:B------:R-:W1:Y:S01]  /*17e60*/  MUFU.EX2 R188, R188 ;  /* 0x000000bc00bc7308 */ /* 0x000e620000000800 */
[----:B--2---:R-:W-:-:S07]  /*17e70*/  FADD.FTZ R0, R194, R7 ;  /* 0x00000007c2007221 */ /* 0x004fce0000010000 */
[----:B------:R-:W2:Y:S01]  /*17e80*/  MUFU.EX2 R31, R31 ;  /* 0x0000001f001f7308 */ /* 0x000ea20000000800 */
[C---:B0-----:R-:W-:Y:S01]  /*17e90*/  FADD.FTZ R7, R29.reuse, R0 ;  /* 0x000000001d077221 */ /* 0x041fe20000010000 */
[----:B------:R-:W-:Y:S02]  /*17ea0*/  F2FP.BF16.F32.PACK_AB R194, R29, R194 ;  /* 0x000000c21dc2723e */ /* 0x000fe400000010ff */
[----:B------:R-:W-:-:S04]  /*17eb0*/  CS2R R28, SRZ ;  /* 0x00000000001c7805 */ /* 0x000fc8000001ff00 */
        /* <DEDUP_REMOVED lines=9> */
[----:B------:R-:W-:-:S06]  /*17f50*/  F2FP.BF16.F32.PACK_AB R190, R33, R190 ;  /* 0x000000be21be723e */ /* 0x000fcc00000010ff */
[----:B------:R-:W1:Y:S01]  /*17f60*/  MUFU.EX2 R21, R21 ;  /* 0x0000001500157308 */ /* 0x000e620000000800 */
[----:B--2---:R-:W-:-:S07]  /*17f70*/  FADD.FTZ R0, R184, R7 ;  /* 0x00000007b8007221 */ /* 0x004fce0000010000 */
[----:B------:R2:W3:Y:S01]  /*17f80*/  MUFU.EX2 R186, R15 ;  /* 0x0000000f00ba7308 */ /* 0x0004e20000000800 */
[C---:B0-----:R-:W-:Y:S01]  /*17f90*/  FADD.FTZ R0, R35.reuse, R0 ;  /* 0x0000000023007221 */ /* 0x041fe20000010000 */
[----:B------:R-:W-:-:S06]  /*17fa0*/  F2FP.BF16.F32.PACK_AB R184, R35, R184 ;  /* 0x000000b823b8723e */ /* 0x000fcc00000010ff */
[----:B------:R-:W0:Y:S01]  /*17fb0*/  MUFU.EX2 R41, R41 ;  /* 0x0000002900297308 */ /* 0x000e220000000800 */
[----:B--2---:R-:W-:Y:S01]  /*17fc0*/  FADD.FTZ R15, R185, R6 ;  /* 0x00000006b90f7221 */ /* 0x004fe20000010000 */
[----:B-1----:R-:W-:Y:S01]  /*17fd0*/  FADD.FTZ R7, R21, R0 ;  /* 0x0000000015077221 */ /* 0x002fe20000010000 */
[C---:B------:R-:W-:Y:S02]  /*17fe0*/  F2FP.BF16.F32.PACK_AB R185, R30.reuse, R185 ;  /* 0x000000b91eb9723e */ /* 0x040fe400000010ff */
[----:B------:R-:W-:Y:S01]  /*17ff0*/  FADD.FTZ R6, R30, R15 ;  /* 0x0000000f1e067221 */ /* 0x000fe20000010000 */
[----:B------:R-:W-:Y:S02]  /*18000*/  CS2R R30, SRZ ;  /* 0x00000000001e7805 */ /* 0x000fe4000001ff00 */
[----:B------:R1:W2:Y:S01]  /*18010*/  MUFU.EX2 R180, R55 ;  /* 0x0000003700b47308 */ /* 0x0002a20000000800 */
[----:B------:R-:W-:Y:S01]  /*18020*/  FADD.FTZ R15, R187, R6 ;  /* 0x00000006bb0f7221 */ /* 0x000fe20000010000 */
[----:B---3--:R-:W-:Y:S01]  /*18030*/  FADD.FTZ R0, R186, R7 ;  /* 0x00000007ba007221 */ /* 0x008fe20000010000 */
[----:B------:R-:W-:-:S02]  /*18040*/  F2FP.BF16.F32.PACK_AB R187, R32, R187 ;  /* 0x000000bb20bb723e */ /* 0x000fc400000010ff */
[----:B------:R-:W-:Y:S01]  /*18050*/  FADD.FTZ R2, R32, R15 ;  /* 0x0000000f20027221 */ /* 0x000fe20000010000 */
[----:B------:R-:W-:Y:S02]  /*18060*/  F2FP.BF16.F32.PACK_AB R186, R186, R21 ;  /* 0x00000015baba723e */ /* 0x000fe400000010ff */
[----:B------:R-:W-:Y:S01]  /*18070*/  CS2R R32, SRZ ;  /* 0x0000000000207805 */ /* 0x000fe2000001ff00 */
[----:B------:R-:W3:Y:S01]  /*18080*/  MUFU.EX2 R183, R183 ;  /* 0x000000b700b77308 */ /* 0x000ee20000000800 */
[----:B------:R-:W-:Y:S01]  /*18090*/  FADD.FTZ R15, R181, R2 ;  /* 0x00000002b50f7221 */ /* 0x000fe20000010000 */
[----:B0-----:R-:W-:Y:S01]  /*180a0*/  FADD.FTZ R7, R41, R0 ;  /* 0x0000000029077221 */ /* 0x001fe20000010000 */
[C---:B------:R-:W-:Y:S02]  /*180b0*/  F2FP.BF16.F32.PACK_AB R181, R34.reuse, R181 ;  /* 0x000000b522b5723e */ /* 0x040fe400000010ff */
[----:B-1----:R-:W-:Y:S01]  /*180c0*/  CS2R R54, SRZ ;  /* 0x0000000000367805 */ /* 0x002fe2000001ff00 */
[----:B------:R-:W-:Y:S01]  /*180d0*/  FADD.FTZ R2, R34, R15 ;  /* 0x0000000f22027221 */ /* 0x000fe20000010000 */
[----:B------:R-:W-:Y:S01]  /*180e0*/  CS2R R34, SRZ ;  /* 0x0000000000227805 */ /* 0x000fe2000001ff00 */
[----:B------:R-:W0:Y:S01]  /*180f0*/  MUFU.EX2 R65, R65 ;  /* 0x0000004100417308 */ /* 0x000e220000000800 */
[C---:B--2---:R-:W-:Y:S01]  /*18100*/  FADD.FTZ R0, R180.reuse, R7 ;  /* 0x00000007b4007221 */ /* 0x044fe20000010000 */
[----:B------:R-:W-:-:S06]  /*18110*/  F2FP.BF16.F32.PACK_AB R180, R180, R41 ;  /* 0x00000029b4b4723e */ /* 0x000fcc00000010ff */
[----:B------:R-:W1:Y:S01]  /*18120*/  MUFU.EX2 R36, R36 ;  /* 0x0000002400247308 */ /* 0x000e620000000800 */
[----:B---3--:R-:W-:-:S07]  /*18130*/  FADD.FTZ R15, R183, R2 ;  /* 0x00000002b70f7221 */ /* 0x008fce0000010000 */
[----:B------:R2:W3:Y:S01]  /*18140*/  MUFU.EX2 R182, R49 ;  /* 0x0000003100b67308 */ /* 0x0004e20000000800 */
[----:B0-----:R-:W-:-:S07]  /*18150*/  FADD.FTZ R7, R65, R0 ;  /* 0x0000000041077221 */ /* 0x001fce0000010000 */
[----:B------:R-:W0:Y:S01]  /*18160*/  MUFU.EX2 R177, R177 ;  /* 0x000000b100b17308 */ /* 0x000e220000000800 */
[C---:B-1----:R-:W-:Y:S01]  /*18170*/  FADD.FTZ R2, R36.reuse, R15 ;  /* 0x0000000f24027221 */ /* 0x042fe20000010000 */
[----:B------:R-:W-:Y:S02]  /*18180*/  F2FP.BF16.F32.PACK_AB R183, R36, R183 ;  /* 0x000000b724b7723e */ /* 0x000fe400000010ff */
[----:B--2---:R-:W-:Y:S02]  /*18190*/  CS2R R48, SRZ ;  /* 0x0000000000307805 */ /* 0x004fe4000001ff00 */
[----:B------:R-:W-:Y:S02]  /*181a0*/  CS2R R36, SRZ ;  /* 0x0000000000247805 */ /* 0x000fe4000001ff00 */
[----:B------:R-:W1:Y:S01]  /*181b0*/  MUFU.EX2 R75, R75 ;  /* 0x0000004b004b7308 */ /* 0x000e620000000800 */
[C---:B---3--:R-:W-:Y:S01]  /*181c0*/  FADD.FTZ R0, R182.reuse, R7 ;  /* 0x00000007b6007221 */ /* 0x048fe20000010000 */
[----:B------:R-:W-:-:S02]  /*181d0*/  F2FP.BF16.F32.PACK_AB R182, R182, R65 ;  /* 0x00000041b6b6723e */ /* 0x000fc400000010ff */
[----:B------:R-:W-:-:S04]  /*181e0*/  CS2R R64, SRZ ;  /* 0x0000000000407805 */ /* 0x000fc8000001ff00 */
        /* <DEDUP_REMOVED lines=10> */
[----:B------:R-:W0:Y:S01]  /*18290*/  MUFU.EX2 R93, R93 ;  /* 0x0000005d005d7308 */ /* 0x000e220000000800 */
[C---:B----4-:R-:W-:Y:S01]  /*182a0*/  FADD.FTZ R0, R176.reuse, R7 ;  /* 0x00000007b0007221 */ /* 0x050fe20000010000 */
[----:B------:R-:W-:-:S02]  /*182b0*/  F2FP.BF16.F32.PACK_AB R176, R176, R75 ;  /* 0x0000004bb0b0723e */ /* 0x000fc400000010ff */
[----:B------:R-:W-:-:S04]  /*182c0*/  CS2R R74, SRZ ;  /* 0x00000000004a7805 */ /* 0x000fc8000001ff00 */
[----:B------:R-:W2:Y:S01]  /*182d0*/  MUFU.EX2 R24, R24 ;  /* 0x0000001800187308 */ /* 0x000ea20000000800 */
[----:B-1----:R-:W-:Y:S01]  /*182e0*/  FADD.FTZ R15, R179, R2 ;  /* 0x00000002b30f7221 */ /* 0x002fe20000010000 */
[----:B------:R-:W-:-:S06]  /*182f0*/  IMAD.MOV.U32 R2, RZ, RZ, 0x3f800000 ;  /* 0x3f800000ff027424 */ /* 0x000fcc00078e00ff */
[----:B------:R-:W1:Y:S01]  /*18300*/  MUFU.EX2 R40, R40 ;  /* 0x0000002800287308 */ /* 0x000e620000000800 */
[----:B0-----:R-:W-:Y:S01]  /*18310*/  FADD.FTZ R7, R93, R0 ;  /* 0x000000005d077221 */ /* 0x001fe20000010000 */
[----:B------:R-:W-:Y:S02]  /*18320*/  IMAD.MOV.U32 R0, RZ, RZ, 0x3f800000 ;  /* 0x3f800000ff007424 */ /* 0x000fe400078e00ff */
[C---:B--2---:R-:W-:Y:S01]  /*18330*/  FADD.FTZ R6, R24.reuse, R15 ;  /* 0x0000000f18067221 */ /* 0x044fe20000010000 */
[----:B------:R-:W-:Y:S02]  /*18340*/  F2FP.BF16.F32.PACK_AB R179, R24, R179 ;  /* 0x000000b318b3723e */ /* 0x000fe400000010ff */
[----:B------:R-:W-:Y:S01]  /*18350*/  CS2R R24, SRZ ;  /* 0x0000000000187805 */ /* 0x000fe2000001ff00 */
[C---:B-1----:R-:W-:Y:S01]  /*18360*/  FADD.FTZ R7, R40.reuse, R7 ;  /* 0x0000000728077221 */ /* 0x042fe20000010000 */
[----:B------:R-:W-:Y:S02]  /*18370*/  F2FP.BF16.F32.PACK_AB R178, R40, R93 ;  /* 0x0000005d28b2723e */ /* 0x000fe400000010ff */
[----:B------:R-:W-:-:S02]  /*18380*/  CS2R R92, SRZ ;  /* 0x00000000005c7805 */ /* 0x000fc4000001ff00 */
[----:B------:R-:W-:Y:S01]  /*18390*/  CS2R R40, SRZ ;  /* 0x0000000000287805 */ /* 0x000fe2000001ff00 */
[----:B------:R-:W-:Y:S06]  /*183a0*/  @!P3 BRA `(.L_x_2911) ;  /* 0x0000005c0050b947 */ /* 0x000fec0003800000 */
[----:B------:R-:W-:Y:S01]  /*183b0*/  BSSY B1, `(.L_x_2911) ;  /* 0x00005d3000017945 */ /* 0x000fe20003800000 */
[----:B------:R-:W-:Y:S02]  /*183c0*/  IMAD.MOV.U32 R9, RZ, RZ, R3 ;  /* 0x000000ffff097224 */ /* 0x000fe400078e0003 */
[----:B------:R-:W-:Y:S02]  /*183d0*/  IMAD.MOV.U32 R10, RZ, RZ, R5 ;  /* 0x000000ffff0a7224 */ /* 0x000fe400078e0005 */
[----:B------:R-:W-:Y:S02]  /*183e0*/  IMAD.MOV.U32 R11, RZ, RZ, R208 ;  /* 0x000000ffff0b7224 */ /* 0x000fe400078e00d0 */
[----:B------:R-:W-:Y:S02]  /*183f0*/  IMAD.MOV.U32 R12, RZ, RZ, R205 ;  /* 0x000000ffff0c7224 */ /* 0x000fe400078e00cd */
[----:B------:R-:W-:Y:S02]  /*18400*/  IMAD.MOV.U32 R2, RZ, RZ, 0x3f800000 ;  /* 0x3f800000ff027424 */ /* 0x000fe400078e00ff */
[----:B------:R-:W-:-:S07]  /*18410*/  IMAD.MOV.U32 R119, RZ, RZ, RZ ;  /* 0x000000ffff777224 */ /* 0x000fce00078e00ff */
.L_x_2922:
[----:B------:R-:W-:-:S05]  /*18420*/  VIADD R3, R12, 0x1 ;  /* 0x000000010c037836 */ /* 0x000fca0000000000 */
[----:B------:R-:W-:-:S04]  /*18430*/  ISETP.NE.AND P3, PT, R3, 0x2, PT ;  /* 0x000000020300780c */ /* 0x000fc80003f65270 */
[----:B------:R-:W-:Y:S02]  /*18440*/  SEL R208, RZ, 0x1, P3 ;  /* 0x00000001ffd07807 */ /* 0x000fe40001800000 */
[----:B------:R-:W-:Y:S02]  /*18450*/  SEL R205, R3, RZ, P3 ;  /* 0x000000ff03cd7207 */ /* 0x000fe40001800000 */
[----:B------:R-:W-:Y:S01]  /*18460*/  LOP3.LUT R208, R11, R208, RZ, 0x3c, !PT ;  /* 0x000000d00bd07212 */ /* 0x000fe200078e3cff */
[----:B------:R-:W-:Y:S06]  /*18470*/  @!P0 BRA `(.L_x_2912) ;  /* 0x0000000000048947 */ /* 0x000fec0003800000 */
[----:B------:R-:W-:Y:S01]  /*18480*/  BPT.TRAP 0x1 ;  /* 0x000000040000795c */ /* 0x000fe20000300000 */
.L_x_2912:
[----:B------:R-:W-:Y:S01]  /*18490*/  IMAD R13, R205, 0x8, R16 ;  /* 0x00000008cd0d7824 */ /* 0x000fe200078e0210 */
[----:B------:R-:W-:-:S04]  /*184a0*/  SHF.L.U32 R4, R208, 0x1f, RZ ;  /* 0x0000001fd0047819 */ /* 0x000fc800000006ff */
[----:B------:R0:W1:Y:S01]  /*184b0*/  SYNCS.PHASECHK.TRANS64.TRYWAIT P3, [R13+URZ+0x36830], R4 ;  /* 0x036830040d0075a7 */ /* 0x000062000806017f */
[----:B------:R-:W-:Y:S05]  /*184c0*/  @!P0 BRA `(.L_x_2913) ;  /* 0x0000000000048947 */ /* 0x000fea0003800000 */
[----:B------:R-:W-:Y:S01]  /*184d0*/  BPT.TRAP 0x1 ;  /* 0x000000040000795c */ /* 0x000fe20000300000 */
.L_x_2913:
[----:B------:R-:W-:Y:S01]  /*184e0*/  IMAD R3, R205, 0xa80, R221 ;  /* 0x00000a80cd037824 */ /* 0x000fe200078e02dd */
[----:B------:R-:W-:Y:S03]  /*184f0*/  BSSY B2, `(.L_x_2914) ;  /* 0x0000006000027945 */ /* 0x000fe60003800000 */
[C---:B------:R-:W-:Y:S02]  /*18500*/  VIADD R122, R3.reuse, 0x80 ;  /* 0x00000080037a7836 */ /* 0x040fe40000000000 */
[----:B------:R-:W-:Y:S01]  /*18510*/  VIADD R124, R3, 0x100 ;  /* 0x00000100037c7836 */ /* 0x000fe20000000000 */
[----:B-1----:R-:W-:Y:S06]  /*18520*/  @P3 BRA `(.L_x_2915) ;  /* 0x0000000000083947 */ /* 0x002fec0003800000 */
[----:B------:R-:W1:Y:S02]  /*18530*/  SYNCS.PHASECHK.TRANS64.TRYWAIT P3, [R13+URZ+0x36830], R4 ;  /* 0x036830040d0075a7 */ /* 0x000e64000806017f */
[----:B-1----:R-:W-:Y:S05]  /*18540*/  @!P3 BRA `(.L_x_2916) ;  /* 0x0000017400b0b947 */ /* 0x002fea0003800000 */
.L_x_2915:
[----:B------:R-:W-:Y:S05]  /*18550*/  BSYNC B2 ;  /* 0x0000000000027941 */ /* 0x000fea0003800000 */
.L_x_2914:
[----:B------:R-:W2:Y:S01]  /*18560*/  LDL.64 R20, [R1] ;  /* 0x0000000001147983 */ /* 0x000ea20000100a00 */
[----:B------:R-:W-:Y:S02]  /*18570*/  IMAD.MOV.U32 R120, RZ, RZ, R3 ;  /* 0x000000ffff787224 */ /* 0x000fe400078e0003 */
[----:B------:R-:W-:Y:S01]  /*18580*/  IMAD.MOV.U32 R121, RZ, RZ, 0x40000040 ;  /* 0x40000040ff797424 */ /* 0x000fe200078e00ff */
[----:B------:R-:W3:Y:S02]  /*18590*/  LDL.64 R14, [R1+0x30] ;  /* 0x00003000010e7983 */ /* 0x000ee40000100a00 */
[----:B------:R-:W-:Y:S02]  /*185a0*/  R2UR UR6, R120 ;  /* 0x00000000780672ca */ /* 0x000fe400000e0000 */
[C---:B------:R-:W-:Y:S01]  /*185b0*/  R2UR UR7, R121.reuse ;  /* 0x00000000790772ca */ /* 0x040fe200000e0000 */
[----:B------:R-:W-:Y:S01]  /*185c0*/  WARPGROUP.ARRIVE ;  /* 0x00000000000079c5 */ /* 0x000fe20000000000 */
[----:B------:R-:W-:Y:S01]  /*185d0*/  IMAD.MOV.U32 R123, RZ, RZ, 0x40000040 ;  /* 0x40000040ff7b7424 */ /* 0x000fe200078e00ff */
[----:B------:R-:W-:Y:S01]  /*185e0*/  R2UR UR22, R122 ;  /* 0x000000007a1672ca */ /* 0x000fe200000e0000 */
[----:B------:R-:W-:Y:S01]  /*185f0*/  IMAD.MOV.U32 R125, RZ, RZ, 0x40000040 ;  /* 0x40000040ff7d7424 */ /* 0x000fe200078e00ff */
[----:B------:R-:W-:Y:S01]  /*18600*/  R2UR UR19, R121 ;  /* 0x00000000791372ca */ /* 0x000fe200000e0000 */
[----:B------:R4:W-:Y:S01]  /*18610*/  STL.64 [R1+0xa8], R8 ;  /* 0x0000a80801007387 */ /* 0x0009e20000100a00 */
[----:B------:R-:W-:Y:S01]  /*18620*/  R2UR UR23, R123 ;  /* 0x000000007b1772ca */ /* 0x000fe200000e0000 */
[----:B------:R-:W-:-:S02]  /*18630*/  IMAD.MOV.U32 R120, RZ, RZ, R124 ;  /* 0x000000ffff787224 */ /* 0x000fc400078e007c */
[----:B------:R-:W-:Y:S01]  /*18640*/  VIADD R122, R3, 0x180 ;  /* 0x00000180037a7836 */ /* 0x000fe20000000000 */
[----:B------:R-:W-:Y:S01]  /*18650*/  R2UR UR15, R123 ;  /* 0x000000007b0f72ca */ /* 0x000fe200000e0000 */
[----:B------:R0:W-:Y:S01]  /*18660*/  STL.64 [R1+0xa0], R6 ;  /* 0x0000a00601007387 */ /* 0x0001e20000100a00 */
[----:B------:R-:W-:Y:S02]  /*18670*/  R2UR UR18, R120 ;  /* 0x00000000781272ca */ /* 0x000fe400000e0000 */
[----:B------:R-:W-:Y:S01]  /*18680*/  R2UR UR14, R122 ;  /* 0x000000007a0e72ca */ /* 0x000fe200000e0000 */
[----:B------:R-:W-:Y:S01]  /*18690*/  VIADD R120, R3, 0x200 ;  /* 0x0000020003787836 */ /* 0x000fe20000000000 */
[----:B------:R-:W-:Y:S02]  /*186a0*/  R2UR UR35, R121 ;  /* 0x00000000792372ca */ /* 0x000fe400000e0000 */
[----:B--2---:R-:W-:Y:S02]  /*186b0*/  R2UR UR8, R20 ;  /* 0x00000000140872ca */ /* 0x004fe400000e0000 */
[----:B------:R-:W-:Y:S01]  /*186c0*/  R2UR UR9, R21 ;  /* 0x00000000150972ca */ /* 0x000fe200000e0000 */
[----:B------:R-:W-:Y:S01]  /*186d0*/  VIADD R124, R3, 0x280 ;  /* 0x00000280037c7836 */ /* 0x000fe20000000000 */
[----:B------:R-:W-:Y:S01]  /*186e0*/  R2UR UR31, R125 ;  /* 0x000000007d1f72ca */ /* 0x000fe200000e0000 */
[----:B----4-:R-:W2:Y:S01]  /*186f0*/  LDL.64 R8, [R1+0x28] ;  /* 0x0000280001087983 */ /* 0x010ea20000100a00 */
[----:B------:R-:W-:-:S02]  /*18700*/  R2UR UR27, R123 ;  /* 0x000000007b1b72ca */ /* 0x000fc400000e0000 */
[----:B---3--:R-:W-:Y:S01]  /*18710*/  R2UR UR46, R14 ;  /* 0x000000000e2e72ca */ /* 0x008fe200000e0000 */
[----:B------:R-:W-:Y:S01]  /*18720*/  VIADD R210, R3, 0x84 ;  /* 0x0000008403d27836 */ /* 0x000fe20000000000 */
[----:B------:R-:W-:Y:S01]  /*18730*/  R2UR UR47, R15 ;  /* 0x000000000f2f72ca */ /* 0x000fe200000e0000 */
[----:B------:R-:W-:Y:S01]  /*18740*/  IMAD.MOV.U32 R211, RZ, RZ, 0x40000040 ;  /* 0x40000040ffd37424 */ /* 0x000fe200078e00ff */
[----:B0-----:R-:W3:Y:S01]  /*18750*/  LDL.64 R6, [R1+0x18] ;  /* 0x0000180001067983 */ /* 0x001ee20000100a00 */
[----:B------:R-:W-:Y:S02]  /*18760*/  UMOV UR4, UR8 ;  /* 0x0000000800047c82 */ /* 0x000fe40008000000 */
[----:B------:R-:W-:Y:S02]  /*18770*/  UMOV UR5, UR9 ;  /* 0x0000000900057c82 */ /* 0x000fe40008000000 */
[----:B------:R-:W-:Y:S01]  /*18780*/  HGMMA.64x16x16.F32.BF16 R168, gdesc[UR4], RZ, !UPT, gsb0 ;  /* 0x0020000004a879f0 */ /* 0x000fe2000c0018ff */
[----:B------:R-:W-:Y:S01]  /*18790*/  UMOV UR20, UR8 ;  /* 0x0000000800147c82 */ /* 0x000fe20008000000 */
[----:B------:R-:W-:Y:S01]  /*187a0*/  UMOV UR21, UR9 ;  /* 0x0000000900157c82 */ /* 0x000fe20008000000 */
[----:B------:R-:W-:-:S02]  /*187b0*/  WARPGROUP.DEPBAR.LE gsb0, 0x0 ;  /* 0x00008000000079c5 */ /* 0x000fc40000010000 */
[----:B------:R-:W-:-:S06]  /*187c0*/  WARPGROUP.ARRIVE ;  /* 0x00000000000079c5 */ /* 0x000fcc0000000000 */
        /* <DEDUP_REMOVED lines=8> */
[----:B------:R-:W-:Y:S02]  /*18850*/  WARPGROUP.DEPBAR.LE gsb0, 0x0 ;  /* 0x00008000000079c5 */ /* 0x000fe40000010000 */
[----:B------:R-:W-:-:S06]  /*18860*/  WARPGROUP.ARRIVE ;  /* 0x00000000000079c5 */ /* 0x000fcc0000000000 */
[----:B------:R-:W-:Y:S01]  /*18870*/  HGMMA.64x16x16.F32.BF16 R144, gdesc[UR12], RZ, !UPT, gsb0 ;  /* 0x002000000c9079f0 */ /* 0x000fe2000c0018ff */
[----:B------:R-:W-:Y:S01]  /*18880*/  R2UR UR34, R120 ;  /* 0x00000000782272ca */ /* 0x000fe200000e0000 */
[----:B------:R-:W-:Y:S01]  /*18890*/  UMOV UR32, UR8 ;  /* 0x0000000800207c82 */ /* 0x000fe20008000000 */
[----:B------:R-:W-:Y:S01]  /*188a0*/  UMOV UR33, UR9 ;  /* 0x0000000900217c82 */ /* 0x000fe20008000000 */
[----:B------:R-:W-:Y:S02]  /*188b0*/  WARPGROUP.DEPBAR.LE gsb0, 0x0 ;  /* 0x00008000000079c5 */ /* 0x000fe40000010000 */
[----:B------:R-:W-:-:S08]  /*188c0*/  WARPGROUP.ARRIVE ;  /* 0x00000000000079c5 */ /* 0x000fd00000000000 */
[----:B------:R-:W-:Y:S01]  /*188d0*/  HGMMA.64x16x16.F32.BF16 R136, gdesc[UR32], RZ, !UPT, gsb0 ;  /* 0x00200000208879f0 */ /* 0x000fe2000c0018ff */
[----:B------:R-:W-:Y:S01]  /*188e0*/  R2UR UR30, R124 ;  /* 0x000000007c1e72ca */ /* 0x000fe200000e0000 */
[----:B------:R-:W-:Y:S01]  /*188f0*/  UMOV UR28, UR8 ;  /* 0x00000008001c7c82 */ /* 0x000fe20008000000 */
[----:B------:R-:W-:Y:S01]  /*18900*/  UMOV UR29, UR9 ;  /* 0x00000009001d7c82 */ /* 0x000fe20008000000 */
[C---:B------:R-:W-:Y:S02]  /*18910*/  VIADD R120, R3.reuse, 0x2 ;  /* 0x0000000203787836 */ /* 0x040fe40000000000 */
[----:B------:R-:W-:Y:S02]  /*18920*/  IMAD.MOV.U32 R121, RZ, RZ, 0x40000040 ;  /* 0x40000040ff797424 */ /* 0x000fe400078e00ff */
[C---:B------:R-:W-:Y:S01]  /*18930*/  VIADD R122, R3.reuse, 0x300 ;  /* 0x00000300037a7836 */ /* 0x040fe20000000000 */
[----:B------:R-:W-:Y:S01]  /*18940*/  R2UR UR10, R120 ;  /* 0x00000000780a72ca */ /* 0x000fe200000e0000 */
[----:B------:R-:W-:Y:S01]  /*18950*/  VIADD R120, R3, 0x102 ;  /* 0x0000010203787836 */ /* 0x000fe20000000000 */
[----:B------:R-:W-:Y:S01]  /*18960*/  R2UR UR11, R121 ;  /* 0x00000000790b72ca */ /* 0x000fe200000e0000 */
[----:B------:R-:W-:Y:S01]  /*18970*/  IMAD.MOV.U32 R121, RZ, RZ, 0x40000040 ;  /* 0x40000040ff797424 */ /* 0x000fe200078e00ff */
[----:B------:R-:W-:-:S02]  /*18980*/  WARPGROUP.DEPBAR.LE gsb0, 0x0 ;  /* 0x00008000000079c5 */ /* 0x000fc40000010000 */
[----:B------:R-:W-:-:S06]  /*18990*/  WARPGROUP.ARRIVE ;  /* 0x00000000000079c5 */ /* 0x000fcc0000000000 */
[----:B------:R-:W-:Y:S01]  /*189a0*/  HGMMA.64x16x16.F32.BF16 R128, gdesc[UR28], RZ, !UPT, gsb0 ;  /* 0x002000001c8079f0 */ /* 0x000fe2000c0018ff */
[----:B------:R-:W-:Y:S01]  /*189b0*/  R2UR UR26, R122 ;  /* 0x000000007a1a72ca */ /* 0x000fe200000e0000 */
[----:B------:R-:W-:Y:S01]  /*189c0*/  VIADD R122, R3, 0x82 ;  /* 0x00000082037a7836 */ /* 0x000fe20000000000 */
[----:B------:R-:W-:Y:S01]  /*189d0*/  R2UR UR22, R120 ;  /* 0x00000000781672ca */ /* 0x000fe200000e0000 */
[----:B------:R-:W-:Y:S01]  /*189e0*/  IMAD.MOV.U32 R123, RZ, RZ, 0x40000040 ;  /* 0x40000040ff7b7424 */ /* 0x000fe200078e00ff */
[----:B------:R-:W-:Y:S01]  /*189f0*/  R2UR UR23, R121 ;  /* 0x00000000791772ca */ /* 0x000fe200000e0000 */
[C---:B------:R-:W-:Y:S02]  /*18a00*/  VIADD R120, R3.reuse, 0x202 ;  /* 0x0000020203787836 */ /* 0x040fe40000000000 */
[----:B------:R-:W-:Y:S01]  /*18a10*/  IMAD.MOV.U32 R121, RZ, RZ, 0x40000040 ;  /* 0x40000040ff797424 */ /* 0x000fe200078e00ff */
        /* <DEDUP_REMOVED lines=47> */
[----:B------:R-:W-:Y:S01]  /*18d10*/  MOV R20, UR48 ;  /* 0x0000003000147c02 */ /* 0x000fe20008000f00 */
        /* <DEDUP_REMOVED lines=14> */
[----:B--2---:R-:W-:Y:S02]  /*18e00*/  R2UR UR38, R8 ;  /* 0x00000000082672ca */ /* 0x004fe400000e0000 */
[----:B------:R-:W-:Y:S02]  /*18e10*/  R2UR UR39, R9 ;  /* 0x00000000092772ca */ /* 0x000fe400000e0000 */
[----:B------:R-:W-:Y:S01]  /*18e20*/  R2UR UR26, R210 ;  /* 0x00000000d21a72ca */ /* 0x000fe200000e0000 */
[----:B------:R0:W5:Y:S08]  /*18e30*/  LDL.LU.64 R8, [R1+0xa8] ;  /* 0x0000a80001087983 */ /* 0x0001700000300a00 */
[----:B------:R-:W-:-:S02]  /*18e40*/  UMOV UR28, UR38 ;  /* 0x00000026001c7c82 */ /* 0x000fc40008000000 */
[----:B------:R-:W-:Y:S01]  /*18e50*/  UMOV UR29, UR39 ;  /* 0x00000027001d7c82 */ /* 0x000fe20008000000 */
[----:B------:R-:W-:Y:S02]  /*18e60*/  WARPGROUP.DEPBAR.LE gsb0, 0x0 ;  /* 0x00008000000079c5 */ /* 0x000fe40000010000 */
[----:B------:R-:W-:-:S06]  /*18e70*/  WARPGROUP.ARRIVE ;  /* 0x00000000000079c5 */ /* 0x000fcc0000000000 */
        /* <DEDUP_REMOVED lines=54> */
[----:B------:R-:W-:Y:S02]  /*191e0*/  MOV R14, UR41 ;  /* 0x00000029000e7c02 */ /* 0x000fe40008000f00 */
[----:B------:R-:W-:Y:S02]  /*191f0*/  MOV R15, UR40 ;  /* 0x00000028000f7c02 */ /* 0x000fe40008000f00 */
[----:B---3--:R-:W-:Y:S02]  /*19200*/  R2UR UR40, R6 ;  /* 0x00000000062872ca */ /* 0x008fe400000e0000 */
[----:B------:R-:W-:-:S02]  /*19210*/  R2UR UR41, R7 ;  /* 0x00000000072972ca */ /* 0x000fc400000e0000 */
        /* <DEDUP_REMOVED lines=67> */
[----:B------:R0:W5:Y:S01]  /*19650*/  LDL.LU.64 R6, [R1+0xa0] ;  /* 0x0000a00001067983 */ /* 0x0001620000300a00 */
        /* <DEDUP_REMOVED lines=12> */
[----:B------:R-:W2:Y:S08]  /*19720*/  LDL.64 R210, [R1+0x8] ;  /* 0x0000080001d27983 */ /* 0x000eb00000100a00 */
[----:B------:R-:W-:-:S02]  /*19730*/  UMOV UR18, UR38 ;  /* 0x0000002600127c82 */ /* 0x000fc40008000000 */
[----:B------:R-:W-:Y:S01]  /*19740*/  UMOV UR19, UR39 ;  /* 0x0000002700137c82 */ /* 0x000fe20008000000 */
[----:B------:R-:W-:Y:S02]  /*19750*/  WARPGROUP.DEPBAR.LE gsb0, 0x0 ;  /* 0x00008000000079c5 */ /* 0x000fe40000010000 */
[----:B------:R-:W-:-:S06]  /*19760*/  WARPGROUP.ARRIVE ;  /* 0x00000000000079c5 */ /* 0x000fcc0000000000 */
[----:B------:R-:W-:Y:S01]  /*19770*/  HGMMA.64x16x16.F32.BF16 R160, gdesc[UR16], R160, gsb0 ;  /* 0x0020000010a079f0 */ /* 0x000fe200080018a0 */
[----:B------:R-:W-:Y:S01]  /*19780*/  R2UR UR49, R21 ;  /* 0x00000000153172ca */ /* 0x000fe200000e0000 */
[----:B------:R-:W-:Y:S01]  /*19790*/  IMAD.MOV.U32 R21, RZ, RZ, 0x40000040 ;  /* 0x40000040ff157424 */ /* 0x000fe200078e00ff */
[----:B------:R-:W-:Y:S01]  /*197a0*/  R2UR UR48, R20 ;  /* 0x00000000143072ca */ /* 0x000fe200000e0000 */
[----:B------:R-:W-:-:S03]  /*197b0*/  VIADD R20, R3, 0x480 ;  /* 0x0000048003147836 */ /* 0x000fc60000000000 */
        /* <DEDUP_REMOVED lines=27> */
[----:B-1----:R-:W-:Y:S02]  /*19970*/  MOV R4, UR43 ;  /* 0x0000002b00047c02 */ /* 0x002fe40008000f00 */
[----:B------:R-:W-:Y:S02]  /*19980*/  MOV R5, UR42 ;  /* 0x0000002a00057c02 */ /* 0x000fe40008000f00 */
[----:B------:R-:W-:Y:S02]  /*19990*/  R2UR UR42, R20 ;  /* 0x00000000142a72ca */ /* 0x000fe400000e0000 */
[----:B------:R-:W-:Y:S01]  /*199a0*/  R2UR UR43, R21 ;  /* 0x00000000152b72ca */ /* 0x000fe200000e0000 */
[----:B------:R-:W-:Y:S01]  /*199b0*/  UMOV UR40, UR46 ;  /* 0x0000002e00287c82 */ /* 0x000fe20008000000 */
[----:B------:R-:W-:Y:S01]  /*199c0*/  UMOV UR41, UR47 ;  /* 0x0000002f00297c82 */ /* 0x000fe20008000000 */
[----:B------:R-:W-:-:S02]  /*199d0*/  WARPGROUP.DEPBAR.LE gsb0, 0x0 ;  /* 0x00008000000079c5 */ /* 0x000fc40000010000 */
        /* <DEDUP_REMOVED lines=15> */
[----:B------:R-:W-:Y:S02]  /*19ad0*/  R2UR UR6, R20 ;  /* 0x00000000140672ca */ /* 0x000fe400000e0000 */
        /* <DEDUP_REMOVED lines=67> */
[----:B------:R-:W-:Y:S01]  /*19f10*/  R2UR UR43, R4 ;  /* 0x00000000042b72ca */ /* 0x000fe200000e0000 */
[----:B------:R-:W-:Y:S01]  /*19f20*/  VIADD R4, R3, 0x404 ;  /* 0x0000040403047836 */ /* 0x000fe20000000000 */
[----:B------:R-:W-:Y:S01]  /*19f30*/  R2UR UR42, R5 ;  /* 0x00000000052a72ca */ /* 0x000fe200000e0000 */
        /* <DEDUP_REMOVED lines=237> */
[----:B------:R-:W-:Y:S01]  /*1ae10*/  IMAD.MOV.U32 R5, RZ, RZ, 0x40000040 ;  /* 0x40000040ff057424 */ /* 0x000fe200078e00ff */
[----:B------:R-:W-:Y:S02]  /*1ae20*/  R2UR UR41, R14 ;  /* 0x000000000e2972ca */ /* 0x000fe400000e0000 */
        /* <DEDUP_REMOVED lines=222> */
.L_x_2917:
[----:B------:R-:W-:Y:S01]  /*1bc10*/  SHF.L.U32 R0, R11, 0x1f, RZ ;  /* 0x0000001f0b007819 */ /* 0x000fe200000006ff */
[----:B------:R-:W-:-:S04]  /*1bc20*/  IMAD R11, R12, 0x8, R16 ;  /* 0x000000080c0b7824 */ /* 0x000fc800078e0210 */
[----:B------:R0:W1:Y:S01]  /*1bc30*/  SYNCS.PHASECHK.TRANS64.TRYWAIT P3, [R11+URZ+0x36850], R0 ;  /* 0x036850000b0075a7 */ /* 0x000062000806017f */
[----:B------:R-:W-:Y:S05]  /*1bc40*/  @!P0 BRA `(.L_x_2918) ;  /* 0x0000000000048947 */ /* 0x000fea0003800000 */
[----:B------:R-:W-:Y:S01]  /*1bc50*/  BPT.TRAP 0x1 ;  /* 0x000000040000795c */ /* 0x000fe20000300000 */
.L_x_2918:
[----:B------:R-:W-:Y:S04]  /*1bc60*/  BSSY B2, `(.L_x_2919) ;  /* 0x0000004000027945 */ /* 0x000fe80003800000 */
[----:B-1----:R-:W-:Y:S05]  /*1bc70*/  @P3 BRA `(.L_x_2920) ;  /* 0x0000000000083947 */ /* 0x002fea0003800000 */
[----:B------:R-:W1:Y:S02]  /*1bc80*/  SYNCS.PHASECHK.TRANS64.TRYWAIT P3, [R11+URZ+0x36850], R0 ;  /* 0x036850000b0075a7 */ /* 0x000e64000806017f */
[----:B-1----:R-:W-:Y:S05]  /*1bc90*/  @!P3 BRA `(.L_x_2921) ;  /* 0x0000013c00f0b947 */ /* 0x002fea0003800000 */
.L_x_2920:
[----:B------:R-:W-:Y:S05]  /*1bca0*/  BSYNC B2 ;  /* 0x0000000000027941 */ /* 0x000fea0003800000 */
.L_x_2919:
[----:B01----:R-:W-:Y:S01]  /*1bcb0*/  VIADD R0, R16, 0x400 ;  /* 0x0000040010007836 */ /* 0x003fe20000000000 */
[----:B------:R-:W-:Y:S01]  /*1bcc0*/  WARPGROUP.ARRIVE ;  /* 0x00000000000079c5 */ /* 0x000fe20000000000 */
[----:B------:R-:W-:Y:S02]  /*1bcd0*/  IMAD.MOV.U32 R3, RZ, RZ, 0x40000040 ;  /* 0x40000040ff037424 */ /* 0x000fe400078e00ff */
[----:B------:R-:W-:Y:S01]  /*1bce0*/  FMUL.FTZ R15, R162, UR43 ;  /* 0x0000002ba20f7c20 */ /* 0x000fe20008410000 */
[----:B------:R-:W-:Y:S01]  /*1bcf0*/  IMAD.MOV.U32 R5, RZ, RZ, 0x40000040 ;  /* 0x40000040ff057424 */ /* 0x000fe200078e00ff */
[----:B------:R-:W-:Y:S01]  /*1bd00*/  SHF.R.U32.HI R0, RZ, 0x4, R0 ;  /* 0x00000004ff007819 */ /* 0x000fe20000011600 */
[----:B------:R-:W-:Y:S01]  /*1bd10*/  FMUL.FTZ R162, R165, UR43 ;  /* 0x0000002ba5a27c20 */ /* 0x000fe20008410000 */
[----:B------:R-:W-:Y:S01]  /*1bd20*/  R2UR UR7, R3 ;  /* 0x00000000030772ca */ /* 0x000fe200000e0000 */
[----:B------:R-:W-:Y:S01]  /*1bd30*/  FMUL.FTZ R165, R153, UR43 ;  /* 0x0000002b99a57c20 */ /* 0x000fe20008410000 */
[----:B------:R-:W-:Y:S01]  /*1bd40*/  LOP3.LUT R0, R0, 0x3fff, RZ, 0xc0, !PT ;  /* 0x00003fff00007812 */ /* 0x000fe200078ec0ff */
[----:B------:R-:W-:Y:S01]  /*1bd50*/  FMUL.FTZ R153, R155, UR43 ;  /* 0x0000002b9b997c20 */ /* 0x000fe20008410000 */
[----:B------:R-:W-:Y:S01]  /*1bd60*/  FMUL.FTZ R155, R159, UR43 ;  /* 0x0000002b9f9b7c20 */ /* 0x000fe20008410000 */
[----:B------:R-:W-:Y:S01]  /*1bd70*/  FMUL.FTZ R159, R145, UR43 ;  /* 0x0000002b919f7c20 */ /* 0x000fe20008410000 */
[----:B------:R-:W-:Y:S01]  /*1bd80*/  LOP3.LUT R0, R0, 0x3800000, RZ, 0xfc, !PT ;  /* 0x0380000000007812 */ /* 0x000fe200078efcff */
[----:B------:R-:W-:Y:S01]  /*1bd90*/  FMUL.FTZ R145, R147, UR43 ;  /* 0x0000002b93917c20 */ /* 0x000fe20008410000 */
[----:B------:R-:W-:Y:S01]  /*1bda0*/  FMUL.FTZ R168, R168, UR43 ;  /* 0x0000002ba8a87c20 */ /* 0x000fe20008410000 */
[----:B------:R-:W-:Y:S01]  /*1bdb0*/  FMUL.FTZ R3, R171, UR43 ;  /* 0x0000002bab037c20 */ /* 0x000fe20008410000 */
[----:B------:R-:W-:Y:S01]  /*1bdc0*/  FMUL.FTZ R171, R172, UR43 ;  /* 0x0000002bacab7c20 */ /* 0x000fe20008410000 */
[----:B------:R-:W-:-:S02]  /*1bdd0*/  IMAD R2, R12, 0xa80, R0 ;  /* 0x00000a800c027824 */ /* 0x000fc400078e0200 */
[----:B------:R-:W-:Y:S01]  /*1bde0*/  FMUL.FTZ R0, R170, UR43 ;  /* 0x0000002baa007c20 */ /* 0x000fe20008410000 */
[----:B------:R-:W-:Y:S01]  /*1bdf0*/  FMUL.FTZ R170, R173, UR43 ;  /* 0x0000002badaa7c20 */ /* 0x000fe20008410000 */
[----:B------:R-:W0:Y:S01]  /*1be00*/  MUFU.TANH R168, R168 ;  /* 0x000000a800a87308 */ /* 0x000e220000002400 */
[C---:B------:R-:W-:Y:S01]  /*1be10*/  VIADD R4, R2.reuse, 0x80 ;  /* 0x0000008002047836 */ /* 0x040fe20000000000 */
[----:B------:R-:W-:Y:S01]  /*1be20*/  R2UR UR6, R2 ;  /* 0x00000000020672ca */ /* 0x000fe200000e0000 */
        /* <DEDUP_REMOVED lines=12> */
[----:B------:R-:W-:Y:S01]  /*1bef0*/  HGMMA.64x192x16.F32.BF16 R24, R200, gdesc[UR4].tnspB, R24, gsb0 ;  /* 0x42e00004c8187df0 */ /* 0x000fe20008001818 */
[----:B------:R-:W-:Y:S01]  /*1bf00*/  R2UR UR6, R4 ;  /* 0x00000000040672ca */ /* 0x000fe200000e0000 */
[----:B------:R-:W-:Y:S01]  /*1bf10*/  VIADD R4, R2, 0x100 ;  /* 0x0000010002047836 */ /* 0x000fe20000000000 */
[----:B------:R-:W-:Y:S01]  /*1bf20*/  R2UR UR7, R5 ;  /* 0x00000000050772ca */ /* 0x000fe200000e0000 */
[----:B------:R-:W-:Y:S01]  /*1bf30*/  IMAD.MOV.U32 R5, RZ, RZ, 0x40000040 ;  /* 0x40000040ff057424 */ /* 0x000fe200078e00ff */
        /* <DEDUP_REMOVED lines=29> */
[----:B------:R-:W-:Y:S01]  /*1c110*/  ULDC UR4, c[0x0][0x988] ;  /* 0x0002620000047ab9 */ /* 0x000fe20000000800 */
[----:B------:R-:W-:Y:S01]  /*1c120*/  FMUL.FTZ R127, R127, UR43 ;  /* 0x0000002b7f7f7c20 */ /* 0x000fe20008410000 */
[----:B------:R-:W-:Y:S01]  /*1c130*/  @!P1 VIADD R13, R13, 0x36840 ;  /* 0x000368400d0d9836 */ /* 0x000fe20000000000 */
[----:B------:R-:W-:Y:S01]  /*1c140*/  MUFU.TANH R162, R162 ;  /* 0x000000a200a27308 */ /* 0x000fe20000002400 */
[----:B------:R-:W-:-:S03]  /*1c150*/  @!P1 VIADD R11, R11, 0x36860 ;  /* 0x000368600b0b9836 */ /* 0x000fc60000000000 */
[----:B------:R-:W-:Y:S02]  /*1c160*/  @!P1 PRMT R13, RZ, 0x654, R13 ;  /* 0x00000654ff0d9816 */ /* 0x000fe4000000000d */
[----:B------:R-:W-:Y:S02]  /*1c170*/  @!P1 PRMT R11, RZ, 0x654, R11 ;  /* 0x00000654ff0b9816 */ /* 0x000fe4000000000b */
        /* <DEDUP_REMOVED lines=22> */
[----:B------:R-:W-:-:S05]  /*1c2e0*/  WARPGROUP.ARRIVE ;  /* 0x00000000000079c5 */ /* 0x000fca0000000000 */
[----:B------:R-:W-:Y:S01]  /*1c2f0*/  MUFU.TANH R152, R152 ;  /* 0x0000009800987308 */ /* 0x000fe20000002400 */
[----:B------:R-:W-:Y:S01]  /*1c300*/  HGMMA.64x192x16.F32.BF16 R24, R196, gdesc[UR4].tnspB, R24, gsb0 ;  /* 0x42e00004c4187df0 */ /* 0x000fe20008001818 */
[----:B------:R-:W-:Y:S01]  /*1c310*/  R2UR UR6, R4 ;  /* 0x00000000040672ca */ /* 0x000fe200000e0000 */
[----:B------:R-:W-:Y:S01]  /*1c320*/  VIADD R4, R2, 0x180 ;  /* 0x0000018002047836 */ /* 0x000fe20000000000 */
[----:B------:R-:W-:Y:S01]  /*1c330*/  R2UR UR7, R5 ;  /* 0x00000000050772ca */ /* 0x000fe200000e0000 */
[----:B------:R-:W-:-:S03]  /*1c340*/  IMAD.MOV.U32 R5, RZ, RZ, 0x40000040 ;  /* 0x40000040ff057424 */ /* 0x000fc600078e00ff */
        /* <DEDUP_REMOVED lines=29> */
[----:B------:R-:W1:Y:S08]  /*1c520*/  @P2 LDC R4, c[0x0][0x450] ;  /* 0x00011400ff042b82 */ /* 0x000e700000000800 */
[----:B------:R-:W2:Y:S01]  /*1c530*/  @P2 LDC R5, c[0x0][0x44c] ;  /* 0x00011300ff052b82 */ /* 0x000ea20000000800 */
[----:B------:R-:W-:-:S02]  /*1c540*/  WARPGROUP.DEPBAR.LE gsb0, 0x0 ;  /* 0x00008000000079c5 */ /* 0x000fc40000010000 */
[----:B------:R-:W-:Y:S01]  /*1c550*/  WARPGROUP.ARRIVE ;  /* 0x00000000000079c5 */ /* 0x000fe20000000000 */
[----:B------:R-:W-:Y:S01]  /*1c560*/  FMUL.FTZ R188, R169, UR43 ;  /* 0x0000002ba9bc7c20 */ /* 0x000fe20008410000 */
[----:B------:R-:W-:-:S04]  /*1c570*/  IMAD.IADD R169, R230, 0x1, R224 ;  /* 0x00000001e6a97824 */ /* 0x000fc800078e02e0 */
[----:B------:R-:W-:Y:S01]  /*1c580*/  HGMMA.64x192x16.F32.BF16 R24, R184, gdesc[UR4].tnspB, R24, gsb0 ;  /* 0x42e00004b8187df0 */ /* 0x000fe20008001818 */
[----:B--2---:R-:W-:Y:S01]  /*1c590*/  @P2 IMAD.HI.U32 R5, R169, R5, RZ ;  /* 0x00000005a9052227 */ /* 0x004fe200078e00ff */
[----:B------:R-:W2:Y:S04]  /*1c5a0*/  MUFU.TANH R188, R188 ;  /* 0x000000bc00bc7308 */ /* 0x000ea80000002400 */
[----:B-1----:R-:W-:Y:S01]  /*1c5b0*/  @P2 SHF.R.U32.HI R169, RZ, R4, R5 ;  /* 0x00000004ffa92219 */ /* 0x002fe20000011605 */
[----:B------:R-:W-:Y:S02]  /*1c5c0*/  VIADD R4, R2, 0x280 ;  /* 0x0000028002047836 */ /* 0x000fe40000000000 */
[----:B------:R-:W-:Y:S02]  /*1c5d0*/  IMAD.MOV.U32 R5, RZ, RZ, 0x40000040 ;  /* 0x40000040ff057424 */ /* 0x000fe400078e00ff */
[----:B------:R-:W1:Y:S01]  /*1c5e0*/  SHFL.IDX PT, R147, R169, RZ, 0x1c1f ;  /* 0x001c1fffa9937589 */ /* 0x000e6200000e0000 */
[----:B------:R-:W-:Y:S01]  /*1c5f0*/  R2UR UR6, R4 ;  /* 0x00000000040672ca */ /* 0x000fe200000e0000 */
[----:B------:R-:W-:Y:S01]  /*1c600*/  IMAD.MOV.U32 R4, RZ, RZ, -0x70 ;  /* 0xffffff90ff047424 */ /* 0x000fe200078e00ff */
[----:B------:R-:W-:Y:S01]  /*1c610*/  R2UR UR7, R5 ;  /* 0x00000000050772ca */ /* 0x000fe200000e0000 */
[----:B------:R-:W3:Y:S02]  /*1c620*/  SHFL.IDX PT, R169, R169, 0x1, 0x1c1f ;  /* 0x003c1f00a9a97f89 */ /* 0x000ee400000e0000 */
[----:B-----5:R-:W-:-:S04]  /*1c630*/  IMAD R4, R8, R4, 0x1 ;  /* 0x0000000108047424 */ /* 0x020fc800078e0204 */
[----:B------:R-:W-:-:S05]  /*1c640*/  IMAD R4, R229, -0x2, R4 ;  /* 0xfffffffee5047824 */ /* 0x000fca00078e0204 */
[----:B------:R-:W-:-:S05]  /*1c650*/  IADD3 R4, -R226, R4, R227 ;  /* 0x00000004e2047210 */ /* 0x000fca0007ffe1e3 */
[C---:B-1----:R-:W-:Y:S02]  /*1c660*/  IMAD.IADD R5, R4.reuse, 0x1, R147 ;  /* 0x0000000104057824 */ /* 0x042fe400078e0293 */
[----:B---3--:R-:W-:-:S03]  /*1c670*/  IMAD.IADD R169, R4, 0x1, R169 ;  /* 0x0000000104a97824 */ /* 0x008fc600078e02a9 */
[C---:B------:R-:W-:Y:S01]  /*1c680*/  ISETP.GT.AND P3, PT, R5.reuse, RZ, PT ;  /* 0x000000ff0500720c */ /* 0x040fe20003f64270 */
[----:B------:R-:W-:Y:S01]  /*1c690*/  IMAD.U32 R4, RZ, RZ, UR4 ;  /* 0x00000004ff047e24 */ /* 0x000fe2000f8e00ff */
[C---:B------:R-:W-:Y:S02]  /*1c6a0*/  ISETP.GT.AND P4, PT, R5.reuse, 0x1, PT ;  /* 0x000000010500780c */ /* 0x040fe40003f84270 */
[----:B0-----:R-:W-:Y:S02]  /*1c6b0*/  FSEL R128, R168, -INF , P3 ;  /* 0xff800000a8807808 */ /* 0x001fe40001800000 */
[----:B------:R-:W-:Y:S01]  /*1c6c0*/  ISETP.GT.AND P3, PT, R5, 0x8, PT ;  /* 0x000000080500780c */ /* 0x000fe20003f64270 */
[----:B------:R0:W1:Y:S01]  /*1c6d0*/  MUFU.TANH R168, R141 ;  /* 0x0000008d00a87308 */ /* 0x0000620000002400 */
[----:B--2---:R-:W-:Y:S02]  /*1c6e0*/  FSEL R136, R188, -INF , P4 ;  /* 0xff800000bc887808 */ /* 0x004fe40002000000 */
[----:B------:R-:W-:-:S02]  /*1c6f0*/  FMNMX.FTZ R147, R128, R10, !PT ;  /* 0x0000000a80937209 */ /* 0x000fc40007810000 */
[----:B------:R-:W-:Y:S02]  /*1c700*/  ISETP.GT.AND P4, PT, R5, 0x9, PT ;  /* 0x000000090500780c */ /* 0x000fe40003f84270 */
[----:B------:R-:W-:Y:S02]  /*1c710*/  FSEL R137, R171, -INF , P3 ;  /* 0xff800000ab897808 */ /* 0x000fe40001800000 */
[----:B------:R-:W-:Y:S01]  /*1c720*/  FMNMX.FTZ R147, R136, R147, !PT ;  /* 0x0000009388937209 */ /* 0x000fe20007810000 */
[----:B0-----:R-:W-:Y:S01]  /*1c730*/  FMUL.FTZ R141, R129, UR43 ;  /* 0x0000002b818d7c20 */ /* 0x001fe20008410000 */
[----:B------:R-:W-:Y:S01]  /*1c740*/  ISETP.GT.AND P3, PT, R5, 0x10, PT ;  /* 0x000000100500780c */ /* 0x000fe20003f64270 */
[----:B------:R0:W2:Y:S01]  /*1c750*/  MUFU.TANH R171, R140 ;  /* 0x0000008c00ab7308 */ /* 0x0000a20000002400 */
[----:B------:R-:W-:Y:S02]  /*1c760*/  FSEL R129, R170, -INF , P4 ;  /* 0xff800000aa817808 */ /* 0x000fe40002000000 */
[----:B------:R-:W-:Y:S01]  /*1c770*/  FMNMX.FTZ R148, R137, R147, !PT ;  /* 0x0000009389947209 */ /* 0x000fe20007810000 */
[----:B------:R-:W-:Y:S01]  /*1c780*/  FMUL.FTZ R147, R132, UR43 ;  /* 0x0000002b84937c20 */ /* 0x000fe20008410000 */
[----:B------:R-:W-:-:S02]  /*1c790*/  ISETP.GT.AND P4, PT, R5, 0x11, PT ;  /* 0x000000110500780c */ /* 0x000fc40003f84270 */
[----:B------:R-:W-:Y:S01]  /*1c7a0*/  FMNMX.FTZ R148, R129, R148, !PT ;  /* 0x0000009481947209 */ /* 0x000fe20007810000 */
[----:B------:R3:W4:Y:S01]  /*1c7b0*/  MUFU.TANH R170, R141 ;  /* 0x0000008d00aa7308 */ /* 0x0007220000002400 */
[----:B0-----:R-:W-:Y:S02]  /*1c7c0*/  FSEL R140, R172, -INF , P3 ;  /* 0xff800000ac8c7808 */ /* 0x001fe40001800000 */
[----:B------:R-:W-:Y:S02]  /*1c7d0*/  ISETP.GT.AND P3, PT, R5, 0x18, PT ;  /* 0x000000180500780c */ /* 0x000fe40003f64270 */
[----:B------:R-:W-:Y:S02]  /*1c7e0*/  FSEL R132, R161, -INF , P4 ;  /* 0xff800000a1847808 */ /* 0x000fe40002000000 */
[----:B------:R-:W-:Y:S01]  /*1c7f0*/  FMNMX.FTZ R148, R140, R148, !PT ;  /* 0x000000948c947209 */ /* 0x000fe20007810000 */
[----:B------:R0:W4:Y:S01]  /*1c800*/  MUFU.TANH R172, R147 ;  /* 0x0000009300ac7308 */ /* 0x0001220000002400 */
[----:B------:R-:W-:-:S02]  /*1c810*/  ISETP.GT.AND P4, PT, R5, 0x19, PT ;  /* 0x000000190500780c */ /* 0x000fc40003f84270 */
[----:B---3--:R-:W-:Y:S02]  /*1c820*/  FSEL R141, R163, -INF , P3 ;  /* 0xff800000a38d7808 */ /* 0x008fe40001800000 */
[----:B------:R-:W-:Y:S02]  /*1c830*/  FMNMX.FTZ R148, R132, R148, !PT ;  /* 0x0000009484947209 */ /* 0x000fe40007810000 */
[----:B------:R-:W-:Y:S02]  /*1c840*/  ISETP.GT.AND P3, PT, R5, 0x20, PT ;  /* 0x000000200500780c */ /* 0x000fe40003f64270 */
[----:B------:R-:W-:Y:S02]  /*1c850*/  FSEL R133, R162, -INF , P4 ;  /* 0xff800000a2857808 */ /* 0x000fe40002000000 */
[----:B------:R-:W-:Y:S02]  /*1c860*/  FMNMX.FTZ R148, R141, R148, !PT ;  /* 0x000000948d947209 */ /* 0x000fe40007810000 */
[----:B------:R-:W-:-:S02]  /*1c870*/  ISETP.GT.AND P4, PT, R5, 0x21, PT ;  /* 0x000000210500780c */ /* 0x000fc40003f84270 */
[----:B0-----:R-:W-:Y:S02]  /*1c880*/  FSEL R147, R164, -INF , P3 ;  /* 0xff800000a4937808 */ /* 0x001fe40001800000 */
[----:B------:R-:W-:Y:S02]  /*1c890*/  FMNMX.FTZ R148, R133, R148, !PT ;  /* 0x0000009485947209 */ /* 0x000fe40007810000 */
[----:B------:R-:W-:Y:S02]  /*1c8a0*/  ISETP.GT.AND P3, PT, R5, 0x28, PT ;  /* 0x000000280500780c */ /* 0x000fe40003f64270 */
[----:B------:R-:W-:Y:S02]  /*1c8b0*/  FSEL R120, R165, -INF , P4 ;  /* 0xff800000a5787808 */ /* 0x000fe40002000000 */
[----:B------:R-:W-:Y:S02]  /*1c8c0*/  FMNMX.FTZ R161, R147, R148, !PT ;  /* 0x0000009493a17209 */ /* 0x000fe40007810000 */
[----:B------:R-:W-:-:S02]  /*1c8d0*/  ISETP.GT.AND P4, PT, R5, 0x29, PT ;  /* 0x000000290500780c */ /* 0x000fc40003f84270 */
[----:B------:R-:W-:Y:S02]  /*1c8e0*/  FSEL R148, R156, -INF , P3 ;  /* 0xff8000009c947808 */ /* 0x000fe40001800000 */
[----:B------:R-:W-:Y:S02]  /*1c8f0*/  FMNMX.FTZ R161, R120, R161, !PT ;  /* 0x000000a178a17209 */ /* 0x000fe40007810000 */
[C---:B------:R-:W-:Y:S02]  /*1c900*/  ISETP.GT.AND P3, PT, R5.reuse, 0x30, PT ;  /* 0x000000300500780c */ /* 0x040fe40003f64270 */
[----:B------:R-:W-:Y:S02]  /*1c910*/  FMNMX.FTZ R161, R148, R161, !PT ;  /* 0x000000a194a17209 */ /* 0x000fe40007810000 */
[----:B------:R-:W-:Y:S02]  /*1c920*/  FSEL R163, R158, -INF , P3 ;  /* 0xff8000009ea37808 */ /* 0x000fe40001800000 */
[----:B------:R-:W-:-:S02]  /*1c930*/  ISETP.GT.AND P5, PT, R5, 0x38, PT ;  /* 0x000000380500780c */ /* 0x000fc40003fa4270 */
[----:B------:R-:W-:Y:S02]  /*1c940*/  ISETP.GT.AND P3, PT, R5, 0x39, PT ;  /* 0x000000390500780c */ /* 0x000fe40003f64270 */
[----:B------:R-:W-:Y:S02]  /*1c950*/  FSEL R164, R166, -INF , P5 ;  /* 0xff800000a6a47808 */ /* 0x000fe40002800000 */
[----:B------:R-:W-:Y:S02]  /*1c960*/  FSEL R165, R149, -INF , P3 ;  /* 0xff80000095a57808 */ /* 0x000fe40001800000 */
[C---:B------:R-:W-:Y:S02]  /*1c970*/  ISETP.GT.AND P5, PT, R5.reuse, 0x41, PT ;  /* 0x000000410500780c */ /* 0x040fe40003fa4270 */
[----:B------:R-:W-:Y:S02]  /*1c980*/  ISETP.GT.AND P6, PT, R5, 0x48, PT ;  /* 0x000000480500780c */ /* 0x000fe40003fc4270 */
[----:B------:R-:W-:-:S02]  /*1c990*/  FSEL R162, R167, -INF , P5 ;  /* 0xff800000a7a27808 */ /* 0x000fc40002800000 */
[C---:B------:R-:W-:Y:S02]  /*1c9a0*/  ISETP.GT.AND P3, PT, R5.reuse, 0x49, PT ;  /* 0x000000490500780c */ /* 0x040fe40003f64270 */
[----:B------:R-:W-:Y:S01]  /*1c9b0*/  ISETP.GT.AND P5, PT, R5, 0x51, PT ;  /* 0x000000510500780c */ /* 0x000fe20003fa4270 */
[----:B------:R-:W-:Y:S02]  /*1c9c0*/  WARPGROUP.DEPBAR.LE gsb0, 0x0 ;  /* 0x00008000000079c5 */ /* 0x000fe40000010000 */
[----:B------:R-:W-:Y:S01]  /*1c9d0*/  FMUL.FTZ R184, R121, UR43 ;  /* 0x0000002b79b87c20 */ /* 0x000fe20008410000 */
[----:B------:R-:W-:Y:S01]  /*1c9e0*/  FSEL R121, R157, -INF , P4 ;  /* 0xff8000009d797808 */ /* 0x000fe20002000000 */
[----:B------:R-:W-:Y:S01]  /*1c9f0*/  FMUL.FTZ R185, R124, UR43 ;  /* 0x0000002b7cb97c20 */ /* 0x000fe20008410000 */
[----:B------:R-:W-:Y:S01]  /*1ca00*/  ISETP.GT.AND P4, PT, R5, 0x31, PT ;  /* 0x000000310500780c */ /* 0x000fe20003f84270 */
[----:B------:R-:W-:Y:S01]  /*1ca10*/  WARPGROUP.ARRIVE ;  /* 0x00000000000079c5 */ /* 0x000fe20000000000 */
[----:B------:R-:W-:Y:S01]  /*1ca20*/  FMNMX.FTZ R161, R121, R161, !PT ;  /* 0x000000a179a17209 */ /* 0x000fe20007810000 */
[----:B------:R-:W0:Y:S01]  /*1ca30*/  MUFU.TANH R184, R184 ;  /* 0x000000b800b87308 */ /* 0x000e220000002400 */
[----:B------:R-:W-:-:S02]  /*1ca40*/  FSEL R156, R159, -INF , P4 ;  /* 0xff8000009f9c7808 */ /* 0x000fc40002000000 */
[----:B------:R-:W-:Y:S01]  /*1ca50*/  FMNMX.FTZ R161, R163, R161, !PT ;  /* 0x000000a1a3a17209 */ /* 0x000fe20007810000 */
[----:B------:R-:W-:Y:S01]  /*1ca60*/  HGMMA.64x192x16.F32.BF16 R24, R180, gdesc[UR4].tnspB, R24, gsb0 ;  /* 0x42e00004b4187df0 */ /* 0x000fe20008001818 */
[----:B------:R-:W-:Y:S02]  /*1ca70*/  ISETP.GT.AND P4, PT, R5, 0x40, PT ;  /* 0x000000400500780c */ /* 0x000fe40003f84270 */
[----:B------:R-:W-:Y:S01]  /*1ca80*/  FMNMX.FTZ R161, R156, R161, !PT ;  /* 0x000000a19ca17209 */ /* 0x000fe20007810000 */
[----:B------:R-:W3:Y:S01]  /*1ca90*/  MUFU.TANH R185, R185 ;  /* 0x000000b900b97308 */ /* 0x000ee20000002400 */
[----:B------:R-:W-:Y:S02]  /*1caa0*/  FSEL R149, R150, -INF , P4 ;  /* 0xff80000096957808 */ /* 0x000fe40002000000 */
[----:B------:R-:W-:Y:S02]  /*1cab0*/  FMNMX.FTZ R124, R164, R161, !PT ;  /* 0x000000a1a47c7209 */ /* 0x000fe40007810000 */
[----:B------:R-:W-:-:S02]  /*1cac0*/  FSEL R157, R173, -INF , P6 ;  /* 0xff800000ad9d7808 */ /* 0x000fc40003000000 */
[----:B------:R-:W-:Y:S02]  /*1cad0*/  FMNMX.FTZ R124, R165, R124, !PT ;  /* 0x0000007ca57c7209 */ /* 0x000fe40007810000 */
[----:B------:R-:W-:Y:S02]  /*1cae0*/  ISETP.GT.AND P4, PT, R5, 0x50, PT ;  /* 0x000000500500780c */ /* 0x000fe40003f84270 */
[----:B------:R-:W-:Y:S02]  /*1caf0*/  FMNMX.FTZ R124, R149, R124, !PT ;  /* 0x0000007c957c7209 */ /* 0x000fe40007810000 */
[----:B-1----:R-:W-:Y:S02]  /*1cb00*/  FSEL R161, R168, -INF , P3 ;  /* 0xff800000a8a17808 */ /* 0x002fe40001800000 */
[----:B------:R-:W-:Y:S02]  /*1cb10*/  FMNMX.FTZ R150, R162, R124, !PT ;  /* 0x0000007ca2967209 */ /* 0x000fe40007810000 */
[----:B------:R-:W-:-:S02]  /*1cb20*/  ISETP.GT.AND P6, PT, R5, 0x58, PT ;  /* 0x000000580500780c */ /* 0x000fc40003fc4270 */
[----:B------:R-:W-:Y:S02]  /*1cb30*/  FMNMX.FTZ R166, R157, R150, !PT ;  /* 0x000000969da67209 */ /* 0x000fe40007810000 */
[----:B------:R-:W-:Y:S02]  /*1cb40*/  ISETP.GT.AND P3, PT, R5, 0x59, PT ;  /* 0x000000590500780c */ /* 0x000fe40003f64270 */
[----:B--2---:R-:W-:Y:S02]  /*1cb50*/  FSEL R159, R171, -INF , P4 ;  /* 0xff800000ab9f7808 */ /* 0x004fe40002000000 */
[----:B------:R-:W-:Y:S02]  /*1cb60*/  FMNMX.FTZ R166, R161, R166, !PT ;  /* 0x000000a6a1a67209 */ /* 0x000fe40007810000 */
[----:B----4-:R-:W-:Y:S02]  /*1cb70*/  FSEL R124, R170, -INF , P5 ;  /* 0xff800000aa7c7808 */ /* 0x010fe40002800000 */
[----:B------:R-:W-:-:S02]  /*1cb80*/  FSEL R150, R172, -INF , P6 ;  /* 0xff800000ac967808 */ /* 0x000fc40003000000 */
[----:B------:R-:W-:Y:S02]  /*1cb90*/  FSEL R158, R174, -INF , P3 ;  /* 0xff800000ae9e7808 */ /* 0x000fe40001800000 */
[C---:B------:R-:W-:Y:S02]  /*1cba0*/  ISETP.GT.AND P4, PT, R5.reuse, 0x60, PT ;  /* 0x000000600500780c */ /* 0x040fe40003f84270 */
[C---:B------:R-:W-:Y:S02]  /*1cbb0*/  ISETP.GT.AND P5, PT, R5.reuse, 0x61, PT ;  /* 0x000000610500780c */ /* 0x040fe40003fa4270 */
[C---:B------:R-:W-:Y:S02]  /*1cbc0*/  ISETP.GT.AND P6, PT, R5.reuse, 0x68, PT ;  /* 0x000000680500780c */ /* 0x040fe40003fc4270 */
[----:B------:R-:W-:Y:S01]  /*1cbd0*/  ISETP.GT.AND P3, PT, R5, 0x69, PT ;  /* 0x000000690500780c */ /* 0x000fe20003f64270 */
[----:B------:R-:W-:Y:S01]  /*1cbe0*/  FMUL.FTZ R5, R125, UR43 ;  /* 0x0000002b7d057c20 */ /* 0x000fe20008410000 */
[----:B------:R-:W-:-:S02]  /*1cbf0*/  FMNMX.FTZ R166, R159, R166, !PT ;  /* 0x000000a69fa67209 */ /* 0x000fc40007810000 */
[----:B------:R-:W-:Y:S02]  /*1cc00*/  FSEL R125, R175, -INF , P4 ;  /* 0xff800000af7d7808 */ /* 0x000fe40002000000 */
[----:B------:R-:W-:Y:S01]  /*1cc10*/  FMNMX.FTZ R166, R124, R166, !PT ;  /* 0x000000a67ca67209 */ /* 0x000fe20007810000 */
[----:B------:R-:W1:Y:S01]  /*1cc20*/  MUFU.TANH R5, R5 ;  /* 0x0000000500057308 */ /* 0x000e620000002400 */
[----:B0-----:R-:W-:Y:S02]  /*1cc30*/  FSEL R167, R184, -INF , P5 ;  /* 0xff800000b8a77808 */ /* 0x001fe40002800000 */
[----:B------:R-:W-:Y:S02]  /*1cc40*/  FMNMX.FTZ R166, R150, R166, !PT ;  /* 0x000000a696a67209 */ /* 0x000fe40007810000 */
[----:B------:R-:W-:Y:S02]  /*1cc50*/  ISETP.GT.AND P4, PT, R169, 0x1, PT ;  /* 0x00000001a900780c */ /* 0x000fe40003f84270 */
[----:B------:R-:W-:-:S02]  /*1cc60*/  FMNMX.FTZ R168, R158, R166, !PT ;  /* 0x000000a69ea87209 */ /* 0x000fc40007810000 */
[----:B------:R0:W2:Y:S01]  /*1cc70*/  MUFU.TANH R166, R151 ;  /* 0x0000009700a67308 */ /* 0x0000a20000002400 */
[----:B------:R-:W-:Y:S02]  /*1cc80*/  ISETP.GT.AND P5, PT, R169, 0x8, PT ;  /* 0x00000008a900780c */ /* 0x000fe40003fa4270 */
[----:B------:R-:W-:Y:S02]  /*1cc90*/  FMNMX.FTZ R168, R125, R168, !PT ;  /* 0x000000a87da87209 */ /* 0x000fe40007810000 */
[----:B------:R-:W-:Y:S02]  /*1cca0*/  FSEL R12, R12, -INF , P5 ;  /* 0xff8000000c0c7808 */ /* 0x000fe40002800000 */
[----:B------:R-:W-:Y:S01]  /*1ccb0*/  FMNMX.FTZ R170, R167, R168, !PT ;  /* 0x000000a8a7aa7209 */ /* 0x000fe20007810000 */
[----:B0-----:R-:W-:Y:S01]  /*1ccc0*/  FMUL.FTZ R151, R138, UR43 ;  /* 0x0000002b8a977c20 */ /* 0x001fe20008410000 */
[----:B---3--:R-:W-:Y:S02]  /*1ccd0*/  FSEL R138, R185, -INF , P6 ;  /* 0xff800000b98a7808 */ /* 0x008fe40003000000 */
[C---:B------:R-:W-:Y:S01]  /*1cce0*/  ISETP.GT.AND P6, PT, R169.reuse, 0x9, PT ;  /* 0x00000009a900780c */ /* 0x040fe20003fc4270 */
[----:B------:R1:W0:Y:S01]  /*1ccf0*/  MUFU.TANH R168, R151 ;  /* 0x0000009700a87308 */ /* 0x0002220000002400 */
[----:B------:R-:W-:-:S02]  /*1cd00*/  ISETP.GT.AND P5, PT, R169, 0x18, PT ;  /* 0x00000018a900780c */ /* 0x000fc40003fa4270 */
[----:B------:R-:W-:Y:S02]  /*1cd10*/  FSEL R14, R14, -INF , P6 ;  /* 0xff8000000e0e7808 */ /* 0x000fe40003000000 */
[----:B------:R-:W-:Y:S02]  /*1cd20*/  ISETP.GT.AND P6, PT, R169, 0x19, PT ;  /* 0x00000019a900780c */ /* 0x000fe40003fc4270 */
[----:B------:R-:W-:Y:S02]  /*1cd30*/  FSEL R21, R21, -INF , P5 ;  /* 0xff80000015157808 */ /* 0x000fe40002800000 */
[----:B-1----:R-:W-:Y:S02]  /*1cd40*/  FSEL R151, R5, -INF , P3 ;  /* 0xff80000005977808 */ /* 0x002fe40001800000 */
[----:B------:R-:W-:Y:S02]  /*1cd50*/  FMNMX.FTZ R5, R138, R170, !PT ;  /* 0x000000aa8a057209 */ /* 0x000fe40007810000 */
[----:B------:R-:W-:-:S02]  /*1cd60*/  ISETP.GT.AND P3, PT, R169, RZ, PT ;  /* 0x000000ffa900720c */ /* 0x000fc40003f64270 */
[----:B------:R-:W-:Y:S02]  /*1cd70*/  FMNMX.FTZ R5, R151, R5, !PT ;  /* 0x0000000597057209 */ /* 0x000fe40007810000 */
[----:B------:R-:W-:Y:S02]  /*1cd80*/  FSEL R0, R0, -INF , P3 ;  /* 0xff80000000007808 */ /* 0x000fe40001800000 */
[----:B------:R-:W-:Y:S01]  /*1cd90*/  ISETP.GT.AND P3, PT, R169, 0x10, PT ;  /* 0x00000010a900780c */ /* 0x000fe20003f64270 */
[----:B------:R-:W1:Y:S01]  /*1cda0*/  SHFL.BFLY PT, R170, R5, 0x2, 0x1f ;  /* 0x0c401f0005aa7f89 */ /* 0x000e6200000e0000 */
[----:B------:R-:W-:Y:S02]  /*1cdb0*/  FSEL R160, R160, -INF , P6 ;  /* 0xff800000a0a07808 */ /* 0x000fe40003000000 */
[----:B------:R-:W-:Y:S02]  /*1cdc0*/  FSEL R15, R15, -INF , P3 ;  /* 0xff8000000f0f7808 */ /* 0x000fe40001800000 */
[----:B------:R-:W-:-:S02]  /*1cdd0*/  ISETP.GT.AND P3, PT, R169, 0x20, PT ;  /* 0x00000020a900780c */ /* 0x000fc40003f64270 */
[C---:B------:R-:W-:Y:S02]  /*1cde0*/  ISETP.GT.AND P5, PT, R169.reuse, 0x28, PT ;  /* 0x00000028a900780c */ /* 0x040fe40003fa4270 */
[----:B------:R-:W-:Y:S02]  /*1cdf0*/  FSEL R152, R152, -INF , P3 ;  /* 0xff80000098987808 */ /* 0x000fe40001800000 */
[C---:B------:R-:W-:Y:S02]  /*1ce00*/  ISETP.GT.AND P6, PT, R169.reuse, 0x29, PT ;  /* 0x00000029a900780c */ /* 0x040fe40003fc4270 */
[----:B------:R-:W-:Y:S02]  /*1ce10*/  FSEL R154, R154, -INF , P5 ;  /* 0xff8000009a9a7808 */ /* 0x000fe40002800000 */
[----:B------:R-:W-:Y:S02]  /*1ce20*/  ISETP.GT.AND P3, PT, R169, 0x30, PT ;  /* 0x00000030a900780c */ /* 0x000fe40003f64270 */
[----:B------:R-:W-:-:S02]  /*1ce30*/  FSEL R155, R155, -INF , P6 ;  /* 0xff8000009b9b7808 */ /* 0x000fc40003000000 */
[----:B------:R-:W-:Y:S02]  /*1ce40*/  FSEL R144, R144, -INF , P3 ;  /* 0xff80000090907808 */ /* 0x000fe40001800000 */
[C---:B------:R-:W-:Y:S02]  /*1ce50*/  ISETP.GT.AND P5, PT, R169.reuse, 0x38, PT ;  /* 0x00000038a900780c */ /* 0x040fe40003fa4270 */
[----:B------:R-:W-:Y:S02]  /*1ce60*/  ISETP.GT.AND P6, PT, R169, 0x39, PT ;  /* 0x00000039a900780c */ /* 0x000fe40003fc4270 */
[----:B-1----:R-:W-:Y:S02]  /*1ce70*/  FMNMX.FTZ R5, R5, R170, !PT ;  /* 0x000000aa05057209 */ /* 0x002fe40007810000 */
[----:B------:R-:W-:Y:S02]  /*1ce80*/  FSEL R146, R146, -INF , P5 ;  /* 0xff80000092927808 */ /* 0x000fe40002800000 */
[----:B------:R-:W-:Y:S01]  /*1ce90*/  ISETP.GT.AND P3, PT, R169, 0x40, PT ;  /* 0x00000040a900780c */ /* 0x000fe20003f64270 */
[----:B------:R-:W1:Y:S01]  /*1cea0*/  SHFL.BFLY PT, R170, R5, 0x1, 0x1f ;  /* 0x0c201f0005aa7f89 */ /* 0x000e6200000e0000 */
[----:B--2---:R-:W-:-:S02]  /*1ceb0*/  FSEL R166, R166, -INF , P6 ;  /* 0xff800000a6a67808 */ /* 0x004fc40003000000 */
[----:B0-----:R-:W-:Y:S02]  /*1cec0*/  FSEL R168, R168, -INF , P3 ;  /* 0xff800000a8a87808 */ /* 0x001fe40001800000 */
[C---:B------:R-:W-:Y:S02]  /*1ced0*/  ISETP.GT.AND P5, PT, R169.reuse, 0x48, PT ;  /* 0x00000048a900780c */ /* 0x040fe40003fa4270 */
[C---:B------:R-:W-:Y:S02]  /*1cee0*/  ISETP.GT.AND P6, PT, R169.reuse, 0x49, PT ;  /* 0x00000049a900780c */ /* 0x040fe40003fc4270 */
[----:B------:R-:W-:Y:S02]  /*1cef0*/  FSEL R142, R142, -INF , P5 ;  /* 0xff8000008e8e7808 */ /* 0x000fe40002800000 */
[----:B------:R-:W-:Y:S02]  /*1cf00*/  ISETP.GT.AND P3, PT, R169, 0x50, PT ;  /* 0x00000050a900780c */ /* 0x000fe40003f64270 */
[----:B------:R-:W-:-:S02]  /*1cf10*/  FSEL R143, R143, -INF , P6 ;  /* 0xff8000008f8f7808 */ /* 0x000fc40003000000 */
[C---:B------:R-:W-:Y:S02]  /*1cf20*/  ISETP.GT.AND P5, PT, R169.reuse, 0x51, PT ;  /* 0x00000051a900780c */ /* 0x040fe40003fa4270 */
[----:B------:R-:W-:Y:S02]  /*1cf30*/  FSEL R130, R130, -INF , P3 ;  /* 0xff80000082827808 */ /* 0x000fe40001800000 */
[----:B------:R-:W-:Y:S02]  /*1cf40*/  ISETP.GT.AND P6, PT, R169, 0x58, PT ;  /* 0x00000058a900780c */ /* 0x000fe40003fc4270 */
[----:B------:R-:W-:Y:S02]  /*1cf50*/  FSEL R131, R131, -INF , P5 ;  /* 0xff80000083837808 */ /* 0x000fe40002800000 */
[----:B------:R-:W-:Y:S02]  /*1cf60*/  ISETP.GT.AND P3, PT, R169, 0x59, PT ;  /* 0x00000059a900780c */ /* 0x000fe40003f64270 */
[----:B-1----:R-:W-:-:S02]  /*1cf70*/  FMNMX.FTZ R5, R5, R170, !PT ;  /* 0x000000aa05057209 */ /* 0x002fc40007810000 */
[----:B------:R-:W-:Y:S02]  /*1cf80*/  FSEL R170, R3, -INF , P4 ;  /* 0xff80000003aa7808 */ /* 0x000fe40002000000 */
[----:B------:R-:W-:Y:S01]  /*1cf90*/  FMNMX.FTZ R3, R0, R9, !PT ;  /* 0x0000000900037209 */ /* 0x000fe20007810000 */
[----:B------:R-:W-:Y:S01]  /*1cfa0*/  FMUL.FTZ R171, R5, R4 ;  /* 0x0000000405ab7220 */ /* 0x000fe20000410000 */
[----:B------:R-:W-:Y:S02]  /*1cfb0*/  ISETP.GT.AND P4, PT, R169, 0x11, PT ;  /* 0x00000011a900780c */ /* 0x000fe40003f84270 */
[----:B------:R-:W-:Y:S02]  /*1cfc0*/  FMNMX.FTZ R3, R170, R3, !PT ;  /* 0x00000003aa037209 */ /* 0x000fe40007810000 */
[----:B------:R-:W-:Y:S02]  /*1cfd0*/  FSEL R20, R20, -INF , P4 ;  /* 0xff80000014147808 */ /* 0x000fe40002000000 */
[----:B------:R-:W-:-:S02]  /*1cfe0*/  FMNMX.FTZ R3, R12, R3, !PT ;  /* 0x000000030c037209 */ /* 0x000fc40007810000 */
[----:B------:R-:W-:Y:S02]  /*1cff0*/  ISETP.GT.AND P4, PT, R169, 0x21, PT ;  /* 0x00000021a900780c */ /* 0x000fe40003f84270 */
[----:B------:R-:W-:Y:S02]  /*1d000*/  FMNMX.FTZ R3, R14, R3, !PT ;  /* 0x000000030e037209 */ /* 0x000fe40007810000 */
[----:B------:R-:W-:Y:S02]  /*1d010*/  FSEL R153, R153, -INF , P4 ;  /* 0xff80000099997808 */ /* 0x000fe40002000000 */
[----:B------:R-:W-:Y:S02]  /*1d020*/  FMNMX.FTZ R3, R15, R3, !PT ;  /* 0x000000030f037209 */ /* 0x000fe40007810000 */
[----:B------:R-:W-:Y:S02]  /*1d030*/  ISETP.GT.AND P4, PT, R169, 0x31, PT ;  /* 0x00000031a900780c */ /* 0x000fe40003f84270 */
[----:B------:R-:W-:-:S02]  /*1d040*/  FMNMX.FTZ R3, R20, R3, !PT ;  /* 0x0000000314037209 */ /* 0x000fc40007810000 */
[----:B------:R-:W-:Y:S02]  /*1d050*/  FSEL R145, R145, -INF , P4 ;  /* 0xff80000091917808 */ /* 0x000fe40002000000 */
[----:B------:R-:W-:Y:S02]  /*1d060*/  FMNMX.FTZ R3, R21, R3, !PT ;  /* 0x0000000315037209 */ /* 0x000fe40007810000 */
[----:B------:R-:W-:Y:S02]  /*1d070*/  ISETP.GT.AND P4, PT, R169, 0x41, PT ;  /* 0x00000041a900780c */ /* 0x000fe40003f84270 */
[----:B------:R-:W-:Y:S02]  /*1d080*/  FMNMX.FTZ R3, R160, R3, !PT ;  /* 0x00000003a0037209 */ /* 0x000fe40007810000 */
[----:B------:R-:W-:Y:S02]  /*1d090*/  FSEL R139, R139, -INF , P4 ;  /* 0xff8000008b8b7808 */ /* 0x000fe40002000000 */
[----:B------:R-:W-:-:S02]  /*1d0a0*/  FMNMX.FTZ R3, R152, R3, !PT ;  /* 0x0000000398037209 */ /* 0x000fc40007810000 */
[----:B------:R-:W-:Y:S02]  /*1d0b0*/  FSEL R134, R134, -INF , P6 ;  /* 0xff80000086867808 */ /* 0x000fe40003000000 */
[----:B------:R-:W-:Y:S02]  /*1d0c0*/  FMNMX.FTZ R3, R153, R3, !PT ;  /* 0x0000000399037209 */ /* 0x000fe40007810000 */
[----:B------:R-:W-:Y:S02]  /*1d0d0*/  FSETP.NEU.FTZ.AND P4, PT, R5, -INF , PT ;  /* 0xff8000000500780b */ /* 0x000fe40003f9d000 */
[----:B------:R-:W-:Y:S02]  /*1d0e0*/  FMNMX.FTZ R3, R154, R3, !PT ;  /* 0x000000039a037209 */ /* 0x000fe40007810000 */
[----:B------:R-:W-:Y:S02]  /*1d0f0*/  ISETP.GT.AND P5, PT, R169, 0x60, PT ;  /* 0x00000060a900780c */ /* 0x000fe40003fa4270 */
[----:B------:R-:W-:-:S02]  /*1d100*/  FMNMX.FTZ R3, R155, R3, !PT ;  /* 0x000000039b037209 */ /* 0x000fc40007810000 */
[----:B------:R-:W-:Y:S02]  /*1d110*/  FSEL R135, R135, -INF , P3 ;  /* 0xff80000087877808 */ /* 0x000fe40001800000 */
[----:B------:R-:W-:Y:S02]  /*1d120*/  FMNMX.FTZ R3, R144, R3, !PT ;  /* 0x0000000390037209 */ /* 0x000fe40007810000 */
[----:B------:R-:W-:Y:S02]  /*1d130*/  FSEL R171, R171, RZ, P4 ;  /* 0x000000ffabab7208 */ /* 0x000fe40002000000 */
[----:B------:R-:W-:Y:S02]  /*1d140*/  FMNMX.FTZ R3, R145, R3, !PT ;  /* 0x0000000391037209 */ /* 0x000fe40007810000 */
[----:B------:R-:W-:Y:S01]  /*1d150*/  ISETP.GT.AND P6, PT, R169, 0x61, PT ;  /* 0x00000061a900780c */ /* 0x000fe20003fc4270 */
[-CC-:B------:R-:W-:Y:S01]  /*1d160*/  FFMA.FTZ R192, R147, R4.reuse, -R171.reuse ;  /* 0x0000000493c07223 */ /* 0x180fe200000108ab */
[----:B------:R-:W-:Y:S01]  /*1d170*/  FMNMX.FTZ R3, R146, R3, !PT ;  /* 0x0000000392037209 */ /* 0x000fe20007810000 */
[-CC-:B------:R-:W-:Y:S01]  /*1d180*/  FFMA.FTZ R202, R137, R4.reuse, -R171.reuse ;  /* 0x0000000489ca7223 */ /* 0x180fe200000108ab */
[----:B------:R-:W-:Y:S01]  /*1d190*/  FSEL R122, R122, -INF , P5 ;  /* 0xff8000007a7a7808 */ /* 0x000fe20002800000 */
[-CC-:B------:R-:W-:Y:S01]  /*1d1a0*/  FFMA.FTZ R137, R129, R4.reuse, -R171.reuse ;  /* 0x0000000481897223 */ /* 0x180fe200000108ab */
[----:B------:R-:W-:Y:S01]  /*1d1b0*/  FMNMX.FTZ R3, R166, R3, !PT ;  /* 0x00000003a6037209 */ /* 0x000fe20007810000 */
[-CC-:B------:R-:W-:Y:S01]  /*1d1c0*/  FFMA.FTZ R194, R148, R4.reuse, -R171.reuse ;  /* 0x0000000494c27223 */ /* 0x180fe200000108ab */
        /* <DEDUP_REMOVED lines=15> */
[----:B------:R-:W-:Y:S01]  /*1d2c0*/  FFMA.FTZ R184, R149, R4, -R171 ;  /* 0x0000000495b87223 */ /* 0x000fe200000108ab */
[----:B------:R-:W-:Y:S01]  /*1d2d0*/  FSEL R156, R127, -INF , P5 ;  /* 0xff8000007f9c7808 */ /* 0x000fe20002800000 */
[----:B------:R-:W-:-:S02]  /*1d2e0*/  WARPGROUP.DEPBAR.LE gsb0, 0x0 ;  /* 0x00008000000079c5 */ /* 0x000fc40000010000 */
[----:B------:R-:W-:Y:S01]  /*1d2f0*/  FMNMX.FTZ R3, R130, R3, !PT ;  /* 0x0000000382037209 */ /* 0x000fe20007810000 */
[----:B------:R-:W-:Y:S01]  /*1d300*/  WARPGROUP.ARRIVE ;  /* 0x00000000000079c5 */ /* 0x000fe20000000000 */
[-CC-:B------:R-:W-:Y:S01]  /*1d310*/  FFMA.FTZ R136, R136, R4.reuse, -R171.reuse ;  /* 0x0000000488887223 */ /* 0x180fe200000108ab */
[-CC-:B------:R-:W-:Y:S01]  /*1d320*/  FFMA.FTZ R182, R150, R4.reuse, -R171.reuse ;  /* 0x0000000496b67223 */ /* 0x180fe200000108ab */
[----:B------:R-:W-:Y:S01]  /*1d330*/  FMNMX.FTZ R3, R131, R3, !PT ;  /* 0x0000000383037209 */ /* 0x000fe20007810000 */
[----:B------:R-:W-:Y:S01]  /*1d340*/  MUFU.EX2 R200, R200 ;  /* 0x000000c800c87308 */ /* 0x000fe20000000800 */
[-CC-:B------:R-:W-:Y:S01]  /*1d350*/  FFMA.FTZ R196, R140, R4.reuse, -R171.reuse ;  /* 0x000000048cc47223 */ /* 0x180fe200000108ab */
[-CC-:B------:R-:W-:Y:S01]  /*1d360*/  FFMA.FTZ R188, R163, R4.reuse, -R171.reuse ;  /* 0x00000004a3bc7223 */ /* 0x180fe200000108ab */
[----:B------:R-:W-:Y:S01]  /*1d370*/  FMNMX.FTZ R3, R134, R3, !PT ;  /* 0x0000000386037209 */ /* 0x000fe20007810000 */
[-CC-:B------:R-:W-:Y:S01]  /*1d380*/  FFMA.FTZ R190, R164, R4.reuse, -R171.reuse ;  /* 0x00000004a4be7223 */ /* 0x180fe200000108ab */
        /* <DEDUP_REMOVED lines=9> */
[----:B------:R-:W-:Y:S01]  /*1d420*/  FFMA.FTZ R138, R138, R4, -R171 ;  /* 0x000000048a8a7223 */ /* 0x000fe200000108ab */
[----:B------:R-:W-:Y:S01]  /*1d430*/  FMNMX.FTZ R3, R147, R3, !PT ;  /* 0x0000000393037209 */ /* 0x000fe20007810000 */
[----:B------:R-:W-:Y:S03]  /*1d440*/  MUFU.EX2 R202, R202 ;  /* 0x000000ca00ca7308 */ /* 0x000fe60000000800 */
[----:B------:R-:W-:-:S04]  /*1d450*/  FMNMX.FTZ R3, R148, R3, !PT ;  /* 0x0000000394037209 */ /* 0x000fc80007810000 */
[----:B------:R-:W-:Y:S01]  /*1d460*/  FMNMX.FTZ R3, R156, R3, !PT ;  /* 0x000000039c037209 */ /* 0x000fe20007810000 */
[----:B------:R-:W-:Y:S04]  /*1d470*/  MUFU.EX2 R137, R137 ;  /* 0x0000008900897308 */ /* 0x000fe80000000800 */
[----:B------:R-:W0:Y:S04]  /*1d480*/  SHFL.BFLY PT, R133, R3, 0x2, 0x1f ;  /* 0x0c401f0003857f89 */ /* 0x000e2800000e0000 */
[----:B------:R-:W-:Y:S08]  /*1d490*/  MUFU.EX2 R196, R196 ;  /* 0x000000c400c47308 */ /* 0x000ff00000000800 */
[----:B------:R-:W-:Y:S08]  /*1d4a0*/  MUFU.EX2 R129, R129 ;  /* 0x0000008100817308 */ /* 0x000ff00000000800 */
[----:B------:R-:W-:Y:S01]  /*1d4b0*/  MUFU.EX2 R198, R198 ;  /* 0x000000c600c67308 */ /* 0x000fe20000000800 */
[----:B0-----:R-:W-:Y:S01]  /*1d4c0*/  FMNMX.FTZ R3, R3, R133, !PT ;  /* 0x0000008503037209 */ /* 0x001fe20007810000 */
[-CC-:B------:R-:W-:Y:S01]  /*1d4d0*/  FFMA.FTZ R133, R124, R4.reuse, -R171.reuse ;  /* 0x000000047c857223 */ /* 0x180fe200000108ab */
[-CC-:B------:R-:W-:Y:S01]  /*1d4e0*/  FFMA.FTZ R124, R125, R4.reuse, -R171.reuse ;  /* 0x000000047d7c7223 */ /* 0x180fe200000108ab */
[----:B------:R-:W-:-:S04]  /*1d4f0*/  FFMA.FTZ R125, R167, R4, -R171 ;  /* 0x00000004a77d7223 */ /* 0x000fc800000108ab */
[----:B------:R-:W-:Y:S01]  /*1d500*/  MUFU.EX2 R128, R128 ;  /* 0x0000008000807308 */ /* 0x000fe20000000800 */
[----:B------:R-:W0:Y:S07]  /*1d510*/  SHFL.BFLY PT, R141, R3, 0x1, 0x1f ;  /* 0x0c201f00038d7f89 */ /* 0x000e2e00000e0000 */
[----:B------:R-:W-:Y:S08]  /*1d520*/  MUFU.EX2 R192, R192 ;  /* 0x000000c000c07308 */ /* 0x000ff00000000800 */
[----:B------:R-:W-:Y:S08]  /*1d530*/  MUFU.EX2 R132, R132 ;  /* 0x0000008400847308 */ /* 0x000ff00000000800 */
[----:B------:R-:W-:Y:S01]  /*1d540*/  MUFU.EX2 R194, R194 ;  /* 0x000000c200c27308 */ /* 0x000fe20000000800 */
[----:B0-----:R-:W-:Y:S01]  /*1d550*/  FMNMX.FTZ R3, R3, R141, !PT ;  /* 0x0000008d03037209 */ /* 0x001fe20007810000 */
[----:B------:R-:W-:-:S03]  /*1d560*/  FFMA.FTZ R141, R151, R4, -R171 ;  /* 0x00000004978d7223 */ /* 0x000fc600000108ab */
        /* <DEDUP_REMOVED lines=8> */
[----:B------:R-:W-:Y:S02]  /*1d5f0*/  VIADD R14, R2, 0x300 ;  /* 0x00000300020e7836 */ /* 0x000fe40000000000 */
[-C--:B------:R-:W-:Y:S01]  /*1d600*/  FFMA.FTZ R201, R0, R4.reuse, -R149 ;  /* 0x0000000400c97223 */ /* 0x080fe20000010895 */
[----:B------:R-:W-:Y:S01]  /*1d610*/  FADD.FTZ R2, -R15, R9 ;  /* 0x000000090f027221 */ /* 0x000fe20000010100 */
[----:B------:R-:W-:Y:S01]  /*1d620*/  IMAD.MOV.U32 R15, RZ, RZ, 0x40000040 ;  /* 0x40000040ff0f7424 */ /* 0x000fe200078e00ff */
[----:B------:R-:W-:Y:S01]  /*1d630*/  FSEL R0, R5, RZ, P4 ;  /* 0x000000ff05007208 */ /* 0x000fe20002000000 */
[-CC-:B------:R-:W-:Y:S01]  /*1d640*/  FFMA.FTZ R150, R170, R4.reuse, -R149.reuse ;  /* 0x00000004aa967223 */ /* 0x180fe20000010895 */
[----:B------:R-:W-:Y:S01]  /*1d650*/  R2UR UR6, R14 ;  /* 0x000000000e0672ca */ /* 0x000fe200000e0000 */
[-C--:B------:R-:W-:Y:S01]  /*1d660*/  FMUL.FTZ R2, R2, R4.reuse ;  /* 0x0000000402027220 */ /* 0x080fe20000410000 */
[----:B------:R-:W-:Y:S01]  /*1d670*/  R2UR UR7, R15 ;  /* 0x000000000f0772ca */ /* 0x000fe200000e0000 */
[----:B------:R-:W-:Y:S01]  /*1d680*/  FADD.FTZ R0, -R0, R10 ;  /* 0x0000000a00007221 */ /* 0x000fe20000010100 */
[----:B------:R-:W-:Y:S01]  /*1d690*/  MUFU.EX2 R201, R201 ;  /* 0x000000c900c97308 */ /* 0x000fe20000000800 */
[-CC-:B------:R-:W-:Y:S01]  /*1d6a0*/  FFMA.FTZ R151, R20, R4.reuse, -R149.reuse ;  /* 0x0000000414977223 */ /* 0x180fe20000010895 */
[-CC-:B------:R-:W-:Y:S01]  /*1d6b0*/  FFMA.FTZ R199, R21, R4.reuse, -R149.reuse ;  /* 0x0000000415c77223 */ /* 0x180fe20000010895 */
[-C--:B------:R-:W-:Y:S01]  /*1d6c0*/  FMUL.FTZ R0, R0, R4.reuse ;  /* 0x0000000400007220 */ /* 0x080fe20000410000 */
[-CC-:B------:R-:W-:Y:S01]  /*1d6d0*/  FFMA.FTZ R20, R160, R4.reuse, -R149.reuse ;  /* 0x00000004a0147223 */ /* 0x180fe20000010895 */
[-CC-:B------:R-:W-:Y:S01]  /*1d6e0*/  FFMA.FTZ R193, R152, R4.reuse, -R149.reuse ;  /* 0x0000000498c17223 */ /* 0x180fe20000010895 */
[-CC-:B------:R-:W-:Y:S01]  /*1d6f0*/  FFMA.FTZ R21, R153, R4.reuse, -R149.reuse ;  /* 0x0000000499157223 */ /* 0x180fe20000010895 */
[-CC-:B------:R-:W-:Y:S01]  /*1d700*/  FFMA.FTZ R195, R154, R4.reuse, -R149.reuse ;  /* 0x000000049ac37223 */ /* 0x180fe20000010895 */
[----:B------:R-:W0:Y:S01]  /*1d710*/  MUFU.EX2 R2, R2 ;  /* 0x0000000200027308 */ /* 0x000e220000000800 */
[-CC-:B------:R-:W-:Y:S01]  /*1d720*/  FFMA.FTZ R152, R155, R4.reuse, -R149.reuse ;  /* 0x000000049b987223 */ /* 0x180fe20000010895 */
[-CC-:B------:R-:W-:Y:S01]  /*1d730*/  FFMA.FTZ R189, R144, R4.reuse, -R149.reuse ;  /* 0x0000000490bd7223 */ /* 0x180fe20000010895 */
[----:B------:R-:W-:Y:S01]  /*1d740*/  HGMMA.64x192x16.F32.BF16 R24, R176, gdesc[UR4].tnspB, R24, gsb0 ;  /* 0x42e00004b0187df0 */ /* 0x000fe20008001818 */
        /* <DEDUP_REMOVED lines=14> */
[----:B------:R-:W-:Y:S01]  /*1d830*/  FFMA.FTZ R148, R148, R4, -R149 ;  /* 0x0000000494947223 */ /* 0x000fe20000010895 */
[C---:B------:R-:W-:Y:S01]  /*1d840*/  ISETP.GT.AND P3, PT, R8.reuse, R223, PT ;  /* 0x000000df0800720c */ /* 0x040fe20003f64270 */
[----:B------:R-:W-:-:S04]  /*1d850*/  VIADD R8, R8, 0xffffffff ;  /* 0xffffffff08087836 */ /* 0x000fc80000000000 */
[----:B------:R-:W0:Y:S01]  /*1d860*/  MUFU.EX2 R203, R203 ;  /* 0x000000cb00cb7308 */ /* 0x000e220000000800 */
[----:B-1----:R-:W-:Y:S01]  /*1d870*/  FFMA.FTZ R7, R0, R7, R200 ;  /* 0x0000000700077223 */ /* 0x002fe200000100c8 */
[----:B------:R-:W-:-:S03]  /*1d880*/  F2FP.BF16.F32.PACK_AB R200, R136, R200 ;  /* 0x000000c888c8723e */ /* 0x000fc600000010ff */
[----:B------:R-:W-:-:S03]  /*1d890*/  FADD.FTZ R7, R136, R7 ;  /* 0x0000000788077221 */ /* 0x000fc60000010000 */
[----:B------:R-:W1:Y:S01]  /*1d8a0*/  MUFU.EX2 R12, R12 ;  /* 0x0000000c000c7308 */ /* 0x000e620000000800 */
[----:B--2---:R-:W-:Y:S01]  /*1d8b0*/  FADD.FTZ R6, R150, R6 ;  /* 0x0000000696067221 */ /* 0x004fe20000010000 */
[----:B------:R-:W-:Y:S01]  /*1d8c0*/  FADD.FTZ R7, R202, R7 ;  /* 0x00000007ca077221 */ /* 0x000fe20000010000 */
[C---:B------:R-:W-:Y:S02]  /*1d8d0*/  F2FP.BF16.F32.PACK_AB R202, R137.reuse, R202 ;  /* 0x000000ca89ca723e */ /* 0x040fe400000010ff */
[----:B------:R-:W-:Y:S01]  /*1d8e0*/  F2FP.BF16.F32.PACK_AB R201, R150, R201 ;  /* 0x000000c996c9723e */ /* 0x000fe200000010ff */
[----:B------:R-:W-:Y:S02]  /*1d8f0*/  FADD.FTZ R7, R137, R7 ;  /* 0x0000000789077221 */ /* 0x000fe40000010000 */
[----:B------:R-:W2:Y:S08]  /*1d900*/  MUFU.EX2 R197, R197 ;  /* 0x000000c500c57308 */ /* 0x000eb00000000800 */
[----:B------:R-:W3:Y:S08]  /*1d910*/  MUFU.EX2 R151, R151 ;  /* 0x0000009700977308 */ /* 0x000ef00000000800 */
[----:B------:R-:W4:Y:S08]  /*1d920*/  MUFU.EX2 R199, R199 ;  /* 0x000000c700c77308 */ /* 0x000f300000000800 */
[----:B------:R-:W4:Y:S08]  /*1d930*/  MUFU.EX2 R20, R20 ;  /* 0x0000001400147308 */ /* 0x000f300000000800 */
[----:B------:R-:W4:Y:S08]  /*1d940*/  MUFU.EX2 R193, R193 ;  /* 0x000000c100c17308 */ /* 0x000f300000000800 */
[----:B------:R-:W4:Y:S08]  /*1d950*/  MUFU.EX2 R21, R21 ;  /* 0x0000001500157308 */ /* 0x000f300000000800 */
[----:B------:R-:W4:Y:S08]  /*1d960*/  MUFU.EX2 R195, R195 ;  /* 0x000000c300c37308 */ /* 0x000f300000000800 */
[----:B------:R-:W4:Y:S08]  /*1d970*/  MUFU.EX2 R152, R152 ;  /* 0x0000009800987308 */ /* 0x000f300000000800 */
[----:B------:R-:W-:Y:S08]  /*1d980*/  MUFU.EX2 R188, R188 ;  /* 0x000000bc00bc7308 */ /* 0x000ff00000000800 */
        /* <DEDUP_REMOVED lines=10> */
[----:B------:R-:W-:Y:S08]  /*1da30*/  MUFU.EX2 R186, R186 ;  /* 0x000000ba00ba7308 */ /* 0x000ff00000000800 */
[----:B------:R-:W-:Y:S08]  /*1da40*/  MUFU.EX2 R187, R187 ;  /* 0x000000bb00bb7308 */ /* 0x000ff00000000800 */
[----:B------:R-:W-:Y:S01]  /*1da50*/  MUFU.EX2 R123, R123 ;  /* 0x0000007b007b7308 */ /* 0x000fe20000000800 */
[----:B------:R-:W-:-:S02]  /*1da60*/  WARPGROUP.DEPBAR.LE gsb0, 0x0 ;  /* 0x00008000000079c5 */ /* 0x000fc40000010000 */
[----:B------:R0:W-:Y:S05]  /*1da70*/  @!P1 SYNCS.ARRIVE.TRANS64.RED.A1T0 RZ, [R13+URZ], RZ ;  /* 0x000000ff0dff99a7 */ /* 0x0001ea000810043f */
[----:B------:R-:W-:Y:S01]  /*1da80*/  MUFU.EX2 R180, R159 ;  /* 0x0000009f00b47308 */ /* 0x000fe20000000800 */
[----:B0-----:R-:W-:Y:S01]  /*1da90*/  FADD.FTZ R13, R203, R6 ;  /* 0x00000006cb0d7221 */ /* 0x001fe20000010000 */
[----:B------:R0:W-:Y:S01]  /*1daa0*/  @!P1 SYNCS.ARRIVE.TRANS64.RED.A1T0 RZ, [R11+URZ], RZ ;  /* 0x000000ff0bff99a7 */ /* 0x0001e2000810043f */
[C---:B-1----:R-:W-:Y:S02]  /*1dab0*/  F2FP.BF16.F32.PACK_AB R203, R12.reuse, R203 ;  /* 0x000000cb0ccb723e */ /* 0x042fe400000010ff */
[----:B------:R-:W-:-:S03]  /*1dac0*/  FADD.FTZ R13, R12, R13 ;  /* 0x0000000d0c0d7221 */ /* 0x000fc60000010000 */
[----:B------:R-:W1:Y:S01]  /*1dad0*/  MUFU.EX2 R6, R139 ;  /* 0x0000008b00067308 */ /* 0x000e620000000800 */
[----:B--2---:R-:W-:Y:S01]  /*1dae0*/  FADD.FTZ R13, R197, R13 ;  /* 0x0000000dc50d7221 */ /* 0x004fe20000010000 */
[----:B0-----:R-:W-:Y:S01]  /*1daf0*/  FADD.FTZ R11, R196, R7 ;  /* 0x00000007c40b7221 */ /* 0x001fe20000010000 */
[----:B------:R-:W-:Y:S01]  /*1db00*/  FFMA.FTZ R7, R143, R4, -R149 ;  /* 0x000000048f077223 */ /* 0x000fe20000010895 */
[----:B------:R-:W-:Y:S01]  /*1db10*/  F2FP.BF16.F32.PACK_AB R196, R129, R196 ;  /* 0x000000c481c4723e */ /* 0x000fe200000010ff */
[----:B---3--:R-:W-:Y:S01]  /*1db20*/  FADD.FTZ R13, R151, R13 ;  /* 0x0000000d970d7221 */ /* 0x008fe20000010000 */
[----:B------:R-:W-:Y:S02]  /*1db30*/  FADD.FTZ R11, R129, R11 ;  /* 0x0000000b810b7221 */ /* 0x000fe40000010000 */
[----:B------:R-:W-:Y:S01]  /*1db40*/  MUFU.EX2 R181, R181 ;  /* 0x000000b500b57308 */ /* 0x000fe20000000800 */
[----:B------:R-:W-:Y:S01]  /*1db50*/  F2FP.BF16.F32.PACK_AB R197, R151, R197 ;  /* 0x000000c597c5723e */ /* 0x000fe200000010ff */
[----:B----4-:R-:W-:Y:S01]  /*1db60*/  FADD.FTZ R13, R199, R13 ;  /* 0x0000000dc70d7221 */ /* 0x010fe20000010000 */
[----:B------:R-:W-:Y:S01]  /*1db70*/  FADD.FTZ R14, R198, R11 ;  /* 0x0000000bc60e7221 */ /* 0x000fe20000010000 */
[-CC-:B------:R-:W-:Y:S01]  /*1db80*/  FFMA.FTZ R11, R131, R4.reuse, -R149.reuse ;  /* 0x00000004830b7223 */ /* 0x180fe20000010895 */
[----:B------:R-:W-:Y:S01]  /*1db90*/  FFMA.FTZ R149, R156, R4, -R149 ;  /* 0x000000049c957223 */ /* 0x000fe20000010895 */
[----:B------:R-:W-:Y:S01]  /*1dba0*/  FADD.FTZ R13, R20, R13 ;  /* 0x0000000d140d7221 */ /* 0x000fe20000010000 */
[C---:B------:R-:W-:Y:S01]  /*1dbb0*/  FADD.FTZ R14, R128.reuse, R14 ;  /* 0x0000000e800e7221 */ /* 0x040fe20000010000 */
[----:B------:R-:W0:Y:S01]  /*1dbc0*/  MUFU.EX2 R7, R7 ;  /* 0x0000000700077308 */ /* 0x000e220000000800 */
[----:B------:R-:W-:Y:S01]  /*1dbd0*/  F2FP.BF16.F32.PACK_AB R198, R128, R198 ;  /* 0x000000c680c6723e */ /* 0x000fe200000010ff */
[----:B------:R-:W-:Y:S01]  /*1dbe0*/  FADD.FTZ R13, R193, R13 ;  /* 0x0000000dc10d7221 */ /* 0x000fe20000010000 */
[----:B------:R-:W-:Y:S01]  /*1dbf0*/  FADD.FTZ R14, R192, R14 ;  /* 0x0000000ec00e7221 */ /* 0x000fe20000010000 */
[----:B------:R-:W-:-:S02]  /*1dc00*/  F2FP.BF16.F32.PACK_AB R199, R20, R199 ;  /* 0x000000c714c7723e */ /* 0x000fc400000010ff */
[----:B------:R-:W-:Y:S01]  /*1dc10*/  FADD.FTZ R13, R21, R13 ;  /* 0x0000000d150d7221 */ /* 0x000fe20000010000 */
[C---:B------:R-:W-:Y:S01]  /*1dc20*/  FADD.FTZ R14, R132.reuse, R14 ;  /* 0x0000000e840e7221 */ /* 0x040fe20000010000 */
[----:B------:R-:W-:Y:S01]  /*1dc30*/  MUFU.EX2 R133, R133 ;  /* 0x0000008500857308 */ /* 0x000fe20000000800 */
[----:B------:R-:W-:Y:S01]  /*1dc40*/  F2FP.BF16.F32.PACK_AB R192, R132, R192 ;  /* 0x000000c084c0723e */ /* 0x000fe200000010ff */
[----:B------:R-:W-:Y:S01]  /*1dc50*/  FADD.FTZ R13, R195, R13 ;  /* 0x0000000dc30d7221 */ /* 0x000fe20000010000 */
[----:B------:R-:W-:Y:S01]  /*1dc60*/  FADD.FTZ R14, R194, R14 ;  /* 0x0000000ec20e7221 */ /* 0x000fe20000010000 */
[----:B------:R-:W-:Y:S02]  /*1dc70*/  F2FP.BF16.F32.PACK_AB R193, R21, R193 ;  /* 0x000000c115c1723e */ /* 0x000fe400000010ff */
[----:B------:R-:W-:Y:S01]  /*1dc80*/  FADD.FTZ R13, R152, R13 ;  /* 0x0000000d980d7221 */ /* 0x000fe20000010000 */
[C---:B------:R-:W-:Y:S01]  /*1dc90*/  FADD.FTZ R14, R120.reuse, R14 ;  /* 0x0000000e780e7221 */ /* 0x040fe20000010000 */
[----:B------:R-:W2:Y:S01]  /*1dca0*/  MUFU.EX2 R11, R11 ;  /* 0x0000000b000b7308 */ /* 0x000ea20000000800 */
[----:B------:R-:W-:Y:S01]  /*1dcb0*/  F2FP.BF16.F32.PACK_AB R194, R120, R194 ;  /* 0x000000c278c2723e */ /* 0x000fe200000010ff */
[----:B------:R-:W-:Y:S01]  /*1dcc0*/  FADD.FTZ R13, R189, R13 ;  /* 0x0000000dbd0d7221 */ /* 0x000fe20000010000 */
[----:B------:R-:W-:Y:S01]  /*1dcd0*/  FADD.FTZ R14, R188, R14 ;  /* 0x0000000ebc0e7221 */ /* 0x000fe20000010000 */
[----:B------:R-:W-:-:S02]  /*1dce0*/  F2FP.BF16.F32.PACK_AB R189, R10, R189 ;  /* 0x000000bd0abd723e */ /* 0x000fc400000010ff */
[----:B------:R-:W-:Y:S01]  /*1dcf0*/  FADD.FTZ R13, R10, R13 ;  /* 0x0000000d0a0d7221 */ /* 0x000fe20000010000 */
[----:B------:R-:W-:Y:S01]  /*1dd00*/  FADD.FTZ R14, R121, R14 ;  /* 0x0000000e790e7221 */ /* 0x000fe20000010000 */
[----:B------:R-:W-:Y:S01]  /*1dd10*/  MUFU.EX2 R182, R182 ;  /* 0x000000b600b67308 */ /* 0x000fe20000000800 */
[----:B------:R-:W-:Y:S01]  /*1dd20*/  F2FP.BF16.F32.PACK_AB R195, R152, R195 ;  /* 0x000000c398c3723e */ /* 0x000fe200000010ff */
[----:B------:R-:W-:Y:S01]  /*1dd30*/  FADD.FTZ R13, R191, R13 ;  /* 0x0000000dbf0d7221 */ /* 0x000fe20000010000 */
[----:B------:R-:W-:Y:S01]  /*1dd40*/  FADD.FTZ R14, R190, R14 ;  /* 0x0000000ebe0e7221 */ /* 0x000fe20000010000 */
[C---:B------:R-:W-:Y:S02]  /*1dd50*/  F2FP.BF16.F32.PACK_AB R191, R9.reuse, R191 ;  /* 0x000000bf09bf723e */ /* 0x040fe400000010ff */
[----:B------:R-:W-:Y:S01]  /*1dd60*/  FADD.FTZ R13, R9, R13 ;  /* 0x0000000d090d7221 */ /* 0x000fe20000010000 */
[----:B------:R-:W-:Y:S01]  /*1dd70*/  FADD.FTZ R14, R127, R14 ;  /* 0x0000000e7f0e7221 */ /* 0x000fe20000010000 */
[----:B------:R-:W3:Y:S01]  /*1dd80*/  MUFU.EX2 R183, R183 ;  /* 0x000000b700b77308 */ /* 0x000ee20000000800 */
[----:B------:R-:W-:Y:S01]  /*1dd90*/  F2FP.BF16.F32.PACK_AB R188, R121, R188 ;  /* 0x000000bc79bc723e */ /* 0x000fe200000010ff */
[----:B------:R-:W-:Y:S01]  /*1dda0*/  FADD.FTZ R13, R185, R13 ;  /* 0x0000000db90d7221 */ /* 0x000fe20000010000 */
[----:B------:R-:W-:Y:S01]  /*1ddb0*/  FADD.FTZ R14, R184, R14 ;  /* 0x0000000eb80e7221 */ /* 0x000fe20000010000 */
[----:B-1----:R-:W-:-:S02]  /*1ddc0*/  F2FP.BF16.F32.PACK_AB R185, R6, R185 ;  /* 0x000000b906b9723e */ /* 0x002fc400000010ff */
[----:B------:R-:W-:Y:S01]  /*1ddd0*/  FADD.FTZ R12, R6, R13 ;  /* 0x0000000d060c7221 */ /* 0x000fe20000010000 */
[----:B------:R-:W-:Y:S01]  /*1dde0*/  FADD.FTZ R15, R126, R14 ;  /* 0x0000000e7e0f7221 */ /* 0x000fe20000010000 */
[----:B------:R-:W1:Y:S01]  /*1ddf0*/  MUFU.EX2 R140, R140 ;  /* 0x0000008c008c7308 */ /* 0x000e620000000800 */
[----:B------:R-:W-:Y:S01]  /*1de00*/  F2FP.BF16.F32.PACK_AB R190, R127, R190 ;  /* 0x000000be7fbe723e */ /* 0x000fe200000010ff */
[----:B------:R-:W-:Y:S01]  /*1de10*/  FADD.FTZ R12, R187, R12 ;  /* 0x0000000cbb0c7221 */ /* 0x000fe20000010000 */
[----:B------:R-:W-:Y:S01]  /*1de20*/  FADD.FTZ R14, R186, R15 ;  /* 0x0000000fba0e7221 */ /* 0x000fe20000010000 */
[C---:B0-----:R-:W-:Y:S02]  /*1de30*/  F2FP.BF16.F32.PACK_AB R187, R7.reuse, R187 ;  /* 0x000000bb07bb723e */ /* 0x041fe400000010ff */
[----:B------:R-:W-:Y:S01]  /*1de40*/  FADD.FTZ R12, R7, R12 ;  /* 0x0000000c070c7221 */ /* 0x000fe20000010000 */
[----:B------:R-:W-:Y:S01]  /*1de50*/  FADD.FTZ R13, R123, R14 ;  /* 0x0000000e7b0d7221 */ /* 0x000fe20000010000 */
[----:B------:R-:W0:Y:S01]  /*1de60*/  MUFU.EX2 R135, R135 ;  /* 0x0000008700877308 */ /* 0x000e220000000800 */
[----:B------:R-:W-:Y:S01]  /*1de70*/  F2FP.BF16.F32.PACK_AB R184, R126, R184 ;  /* 0x000000b87eb8723e */ /* 0x000fe200000010ff */
[----:B------:R-:W-:Y:S01]  /*1de80*/  FADD.FTZ R12, R181, R12 ;  /* 0x0000000cb50c7221 */ /* 0x000fe20000010000 */
[----:B------:R-:W-:Y:S01]  /*1de90*/  FADD.FTZ R10, R180, R13 ;  /* 0x0000000db40a7221 */ /* 0x000fe20000010000 */
[----:B--2---:R-:W-:-:S02]  /*1dea0*/  F2FP.BF16.F32.PACK_AB R181, R11, R181 ;  /* 0x000000b50bb5723e */ /* 0x004fc400000010ff */
[----:B------:R-:W-:Y:S01]  /*1deb0*/  FADD.FTZ R12, R11, R12 ;  /* 0x0000000c0b0c7221 */ /* 0x000fe20000010000 */
[----:B------:R-:W-:Y:S01]  /*1dec0*/  FADD.FTZ R9, R133, R10 ;  /* 0x0000000a85097221 */ /* 0x000fe20000010000 */
[----:B------:R-:W2:Y:S01]  /*1ded0*/  MUFU.EX2 R124, R124 ;  /* 0x0000007c007c7308 */ /* 0x000ea20000000800 */
[----:B------:R-:W-:Y:S01]  /*1dee0*/  F2FP.BF16.F32.PACK_AB R186, R123, R186 ;  /* 0x000000ba7bba723e */ /* 0x000fe200000010ff */
[----:B---3--:R-:W-:Y:S01]  /*1def0*/  FADD.FTZ R12, R183, R12 ;  /* 0x0000000cb70c7221 */ /* 0x008fe20000010000 */
[----:B------:R-:W-:Y:S01]  /*1df00*/  FADD.FTZ R9, R182, R9 ;  /* 0x00000009b6097221 */ /* 0x000fe20000010000 */
[----:B------:R-:W-:Y:S01]  /*1df10*/  F2FP.BF16.F32.PACK_AB R180, R133, R180 ;  /* 0x000000b485b4723e */ /* 0x000fe200000010ff */
[----:B------:R-:W-:Y:S01]  /*1df20*/  IMAD.MOV.U32 R11, RZ, RZ, R208 ;  /* 0x000000ffff0b7224 */ /* 0x000fe200078e00d0 */
[C---:B-1----:R-:W-:Y:S01]  /*1df30*/  F2FP.BF16.F32.PACK_AB R182, R140.reuse, R182 ;  /* 0x000000b68cb6723e */ /* 0x042fe200000010ff */
[----:B------:R-:W-:Y:S01]  /*1df40*/  FADD.FTZ R9, R140, R9 ;  /* 0x000000098c097221 */ /* 0x000fe20000010000 */
[----:B------:R-:W1:Y:S01]  /*1df50*/  MUFU.EX2 R122, R122 ;  /* 0x0000007a007a7308 */ /* 0x000e620000000800 */
[C---:B0-----:R-:W-:Y:S01]  /*1df60*/  FADD.FTZ R7, R135.reuse, R12 ;  /* 0x0000000c87077221 */ /* 0x041fe20000010000 */
[----:B------:R-:W-:Y:S01]  /*1df70*/  F2FP.BF16.F32.PACK_AB R183, R135, R183 ;  /* 0x000000b787b7723e */ /* 0x000fe200000010ff */
[----:B------:R-:W-:-:S05]  /*1df80*/  IMAD.MOV.U32 R12, RZ, RZ, R205 ;  /* 0x000000ffff0c7224 */ /* 0x000fca00078e00cd */
[----:B------:R-:W0:Y:S01]  /*1df90*/  MUFU.EX2 R125, R125 ;  /* 0x0000007d007d7308 */ /* 0x000e220000000800 */
[----:B--2---:R-:W-:-:S07]  /*1dfa0*/  FADD.FTZ R6, R124, R9 ;  /* 0x000000097c067221 */ /* 0x004fce0000010000 */
[----:B------:R-:W2:Y:S01]  /*1dfb0*/  MUFU.EX2 R147, R147 ;  /* 0x0000009300937308 */ /* 0x000ea20000000800 */
[----:B-1----:R-:W-:-:S07]  /*1dfc0*/  FADD.FTZ R10, R122, R7 ;  /* 0x000000077a0a7221 */ /* 0x002fce0000010000 */
[----:B------:R-:W1:Y:S01]  /*1dfd0*/  MUFU.EX2 R138, R138 ;  /* 0x0000008a008a7308 */ /* 0x000e620000000800 */
[C---:B0-----:R-:W-:Y:S01]  /*1dfe0*/  FADD.FTZ R7, R125.reuse, R6 ;  /* 0x000000067d077221 */ /* 0x041fe20000010000 */
[----:B------:R-:W-:-:S06]  /*1dff0*/  F2FP.BF16.F32.PACK_AB R176, R125, R124 ;  /* 0x0000007c7db0723e */ /* 0x000fcc00000010ff */
[----:B------:R-:W0:Y:S01]  /*1e000*/  MUFU.EX2 R148, R148 ;  /* 0x0000009400947308 */ /* 0x000e220000000800 */
[C---:B--2---:R-:W-:Y:S01]  /*1e010*/  FADD.FTZ R9, R147.reuse, R10 ;  /* 0x0000000a93097221 */ /* 0x044fe20000010000 */
[----:B------:R-:W-:-:S06]  /*1e020*/  F2FP.BF16.F32.PACK_AB R177, R147, R122 ;  /* 0x0000007a93b1723e */ /* 0x000fcc00000010ff */
[----:B------:R-:W2:Y:S01]  /*1e030*/  MUFU.EX2 R141, R141 ;  /* 0x0000008d008d7308 */ /* 0x000ea20000000800 */
[----:B-1----:R-:W-:-:S07]  /*1e040*/  FADD.FTZ R6, R138, R7 ;  /* 0x000000078a067221 */ /* 0x002fce0000010000 */
[----:B------:R-:W1:Y:S01]  /*1e050*/  MUFU.EX2 R149, R149 ;  /* 0x0000009500957308 */ /* 0x000e620000000800 */
[----:B0-----:R-:W-:Y:S01]  /*1e060*/  FADD.FTZ R10, R148, R9 ;  /* 0x00000009940a7221 */ /* 0x001fe20000010000 */
[----:B------:R-:W-:Y:S02]  /*1e070*/  IMAD.MOV.U32 R9, RZ, RZ, R3 ;  /* 0x000000ffff097224 */ /* 0x000fe400078e0003 */
[C---:B--2---:R-:W-:Y:S01]  /*1e080*/  FADD.FTZ R7, R141.reuse, R6 ;  /* 0x000000068d077221 */ /* 0x044fe20000010000 */
[----:B------:R-:W-:Y:S01]  /*1e090*/  F2FP.BF16.F32.PACK_AB R178, R141, R138 ;  /* 0x0000008a8db2723e */ /* 0x000fe200000010ff */
[C---:B-1----:R-:W-:Y:S01]  /*1e0a0*/  FADD.FTZ R6, R149.reuse, R10 ;  /* 0x0000000a95067221 */ /* 0x042fe20000010000 */
[----:B------:R-:W-:Y:S01]  /*1e0b0*/  F2FP.BF16.F32.PACK_AB R179, R149, R148 ;  /* 0x0000009495b3723e */ /* 0x000fe200000010ff */
[----:B------:R-:W-:Y:S01]  /*1e0c0*/  IMAD.MOV.U32 R10, RZ, RZ, R5 ;  /* 0x000000ffff0a7224 */ /* 0x000fe200078e0005 */
[----:B------:R-:W-:Y:S06]  /*1e0d0*/  @P3 BRA `(.L_x_2922) ;  /* 0xffffffa000d03947 */ /* 0x000fec000383ffff */
[----:B------:R-:W-:Y:S05]  /*1e0e0*/  BSYNC B1 ;  /* 0x0000000000017941 */ /* 0x000fea0003800000 */
.L_x_2911:
[----:B------:R-:W-:Y:S05]  /*1e0f0*/  BSYNC B0 ;  /* 0x0000000000007941 */ /* 0x000fea0003800000 */
.L_x_2910:
[----:B------:R-:W-:Y:S01]  /*1e100*/  ISETP.GE.AND P2, PT, R8, RZ, PT ;  /* 0x000000ff0800720c */ /* 0x000fe20003f46270 */
[----:B------:R-:W-:-:S12]  /*1e110*/  BSSY B0, `(.L_x_2923) ;  /* 0x000054f000007945 */ /* 0x000fd80003800000 */
[----:B------:R-:W-:Y:S05]  /*1e120*/  @!P2 BRA `(.L_x_2924) ;  /* 0x000000540034a947 */ /* 0x000fea0003800000 */
[----:B------:R-:W-:Y:S02]  /*1e130*/  IMAD.MOV.U32 R9, RZ, RZ, R3 ;  /* 0x000000ffff097224 */ /* 0x000fe400078e0003 */
[----:B------:R-:W-:Y:S02]  /*1e140*/  IMAD.MOV.U32 R10, RZ, RZ, R5 ;  /* 0x000000ffff0a7224 */ /* 0x000fe400078e0005 */
[----:B------:R-:W-:Y:S02]  /*1e150*/  IMAD.MOV.U32 R11, RZ, RZ, R208 ;  /* 0x000000ffff0b7224 */ /* 0x000fe400078e00d0 */
[----:B------:R-:W-:-:S07]  /*1e160*/  IMAD.MOV.U32 R12, RZ, RZ, R205 ;  /* 0x000000ffff0c7224 */ /* 0x000fce00078e00cd */
.L_x_2935:
[----:B------:R-:W-:-:S05]  /*1e170*/  VIADD R13, R12, 0x1 ;  /* 0x000000010c0d7836 */ /* 0x000fca0000000000 */
[----:B------:R-:W-:-:S04]  /*1e180*/  ISETP.NE.AND P2, PT, R13, 0x2, PT ;  /* 0x000000020d00780c */ /* 0x000fc80003f45270 */
[----:B------:R-:W-:Y:S02]  /*1e190*/  SEL R13, R13, RZ, P2 ;  /* 0x000000ff0d0d7207 */ /* 0x000fe40001000000 */
[----:B------:R-:W-:-:S03]  /*1e1a0*/  SEL R208, RZ, 0x1, P2 ;  /* 0x00000001ffd07807 */ /* 0x000fc60001000000 */
[----:B------:R-:W-:Y:S01]  /*1e1b0*/  IMAD.MOV.U32 R205, RZ, RZ, R13 ;  /* 0x000000ffffcd7224 */ /* 0x000fe200078e000d */
[----:B------:R-:W-:Y:S01]  /*1e1c0*/  LOP3.LUT R208, R11, R208, RZ, 0x3c, !PT ;  /* 0x000000d00bd07212 */ /* 0x000fe200078e3cff */
[----:B------:R-:W-:Y:S06]  /*1e1d0*/  @!P0 BRA `(.L_x_2925) ;  /* 0x0000000000048947 */ /* 0x000fec0003800000 */
[----:B------:R-:W-:Y:S01]  /*1e1e0*/  BPT.TRAP 0x1 ;  /* 0x000000040000795c */ /* 0x000fe20000300000 */
.L_x_2925:
[----:B------:R-:W-:Y:S01]  /*1e1f0*/  IMAD R4, R205, 0x8, R16 ;  /* 0x00000008cd047824 */ /* 0x000fe200078e0210 */
[----:B------:R-:W-:-:S04]  /*1e200*/  SHF.L.U32 R5, R208, 0x1f, RZ ;  /* 0x0000001fd0057819 */ /* 0x000fc800000006ff */
[----:B------:R0:W1:Y:S01]  /*1e210*/  SYNCS.PHASECHK.TRANS64.TRYWAIT P2, [R4+URZ+0x36830], R5 ;  /* 0x03683005040075a7 */ /* 0x000062000804017f */
[----:B------:R-:W-:Y:S05]  /*1e220*/  @!P0 BRA `(.L_x_2926) ;  /* 0x0000000000048947 */ /* 0x000fea0003800000 */
[----:B------:R-:W-:Y:S01]  /*1e230*/  BPT.TRAP 0x1 ;  /* 0x000000040000795c */ /* 0x000fe20000300000 */
.L_x_2926:
[----:B------:R-:W-:Y:S01]  /*1e240*/  IMAD R3, R205, 0xa80, R221 ;  /* 0x00000a80cd037824 */ /* 0x000fe200078e02dd */
[----:B------:R-:W-:Y:S03]  /*1e250*/  BSSY B1, `(.L_x_2927) ;  /* 0x0000006000017945 */ /* 0x000fe60003800000 */
[C---:B------:R-:W-:Y:S02]  /*1e260*/  VIADD R122, R3.reuse, 0x80 ;  /* 0x00000080037a7836 */ /* 0x040fe40000000000 */
[----:B------:R-:W-:Y:S01]  /*1e270*/  VIADD R124, R3, 0x100 ;  /* 0x00000100037c7836 */ /* 0x000fe20000000000 */
[----:B-1----:R-:W-:Y:S06]  /*1e280*/  @P2 BRA `(.L_x_2928) ;  /* 0x0000000000082947 */ /* 0x002fec0003800000 */
[----:B------:R-:W1:Y:S02]  /*1e290*/  SYNCS.PHASECHK.TRANS64.TRYWAIT P2, [R4+URZ+0x36830], R5 ;  /* 0x03683005040075a7 */ /* 0x000e64000804017f */
[----:B-1----:R-:W-:Y:S05]  /*1e2a0*/  @!P2 BRA `(.L_x_2929) ;  /* 0x000001180080a947 */ /* 0x002fea0003800000 */
.L_x_2928:
[----:B------:R-:W-:Y:S05]  /*1e2b0*/  BSYNC B1 ;  /* 0x0000000000017941 */ /* 0x000fea0003800000 */
.L_x_2927:
        /* <DEDUP_REMOVED lines=16> */
[C---:B------:R-:W-:Y:S01]  /*1e3c0*/  VIADD R210, R3.reuse, 0x84 ;  /* 0x0000008403d27836 */ /* 0x040fe20000000000 */
[----:B------:R-:W-:Y:S01]  /*1e3d0*/  R2UR UR18, R120 ;  /* 0x00000000781272ca */ /* 0x000fe200000e0000 */
[----:B------:R-:W-:Y:S01]  /*1e3e0*/  IMAD.MOV.U32 R211, RZ, RZ, 0x40000040 ;  /* 0x40000040ffd37424 */ /* 0x000fe200078e00ff */
[----:B------:R-:W-:Y:S01]  /*1e3f0*/  R2UR UR14, R122 ;  /* 0x000000007a0e72ca */ /* 0x000fe200000e0000 */
[----:B------:R-:W-:Y:S01]  /*1e400*/  VIADD R120, R3, 0x200 ;  /* 0x0000020003787836 */ /* 0x000fe20000000000 */
[----:B------:R-:W-:Y:S01]  /*1e410*/  R2UR UR35, R121 ;  /* 0x00000000792372ca */ /* 0x000fe200000e0000 */
[----:B----4-:R-:W4:Y:S03]  /*1e420*/  LDL.64 R6, [R1+0x28] ;  /* 0x0000280001067983 */ /* 0x010f260000100a00 */
[----:B------:R-:W-:-:S02]  /*1e430*/  R2UR UR34, R120 ;  /* 0x00000000782272ca */ /* 0x000fc400000e0000 */
[----:B--2---:R-:W-:Y:S01]  /*1e440*/  R2UR UR20, R20 ;  /* 0x00000000141472ca */ /* 0x004fe200000e0000 */
[----:B------:R-:W2:Y:S01]  /*1e450*/  LDL.64 R226, [R1+0x18] ;  /* 0x0000180001e27983 */ /* 0x000ea20000100a00 */
[----:B------:R-:W-:Y:S02]  /*1e460*/  R2UR UR21, R21 ;  /* 0x00000000151572ca */ /* 0x000fe400000e0000 */
[----:B---3--:R-:W-:Y:S02]  /*1e470*/  R2UR UR46, R14 ;  /* 0x000000000e2e72ca */ /* 0x008fe400000e0000 */
[----:B------:R-:W-:-:S07]  /*1e480*/  R2UR UR47, R15 ;  /* 0x000000000f2f72ca */ /* 0x000fce00000e0000 */
[----:B------:R-:W-:Y:S02]  /*1e490*/  UMOV UR8, UR20 ;  /* 0x0000001400087c82 */ /* 0x000fe40008000000 */
[----:B------:R-:W-:Y:S02]  /*1e4a0*/  UMOV UR9, UR21 ;  /* 0x0000001500097c82 */ /* 0x000fe40008000000 */
        /* <DEDUP_REMOVED lines=106> */
[----:B----4-:R-:W-:Y:S02]  /*1eb50*/  R2UR UR38, R6 ;  /* 0x00000000062672ca */ /* 0x010fe400000e0000 */
        /* <DEDUP_REMOVED lines=63> */
[----:B--2---:R-:W-:Y:S02]  /*1ef50*/  R2UR UR40, R226 ;  /* 0x00000000e22872ca */ /* 0x004fe400000e0000 */
        /* <DEDUP_REMOVED lines=117> */
[----:B01----:R-:W-:Y:S02]  /*1f6b0*/  MOV R4, UR43 ;  /* 0x0000002b00047c02 */ /* 0x003fe40008000f00 */
        /* <DEDUP_REMOVED lines=551> */
[----:B---3--:R-:W-:Y:S06]  /*21930*/  @!P0 BRA `(.L_x_2930) ;  /* 0x0000000000048947 */ /* 0x008fec0003800000 */
[----:B------:R-:W-:Y:S01]  /*21940*/  BPT.TRAP 0x1 ;  /* 0x000000040000795c */ /* 0x000fe20000300000 */
.L_x_2930:
[----:B------:R-:W-:Y:S01]  /*21950*/  SHF.L.U32 R0, R11, 0x1f, RZ ;  /* 0x0000001f0b007819 */ /* 0x000fe200000006ff */
[----:B------:R-:W-:-:S04]  /*21960*/  IMAD R11, R12, 0x8, R16 ;  /* 0x000000080c0b7824 */ /* 0x000fc800078e0210 */
[----:B------:R0:W1:Y:S01]  /*21970*/  SYNCS.PHASECHK.TRANS64.TRYWAIT P2, [R11+URZ+0x36850], R0 ;  /* 0x036850000b0075a7 */ /* 0x000062000804017f */
[----:B------:R-:W-:Y:S05]  /*21980*/  @!P0 BRA `(.L_x_2931) ;  /* 0x0000000000048947 */ /* 0x000fea0003800000 */
[----:B------:R-:W-:Y:S01]  /*21990*/  BPT.TRAP 0x1 ;  /* 0x000000040000795c */ /* 0x000fe20000300000 */
.L_x_2931:
[----:B------:R-:W-:Y:S04]  /*219a0*/  BSSY B1, `(.L_x_2932) ;  /* 0x0000004000017945 */ /* 0x000fe80003800000 */
[----:B-1----:R-:W-:Y:S05]  /*219b0*/  @P2 BRA `(.L_x_2933) ;  /* 0x0000000000082947 */ /* 0x002fea0003800000 */
[----:B------:R-:W1:Y:S02]  /*219c0*/  SYNCS.PHASECHK.TRANS64.TRYWAIT P2, [R11+URZ+0x36850], R0 ;  /* 0x036850000b0075a7 */ /* 0x000e64000804017f */
[----:B-1----:R-:W-:Y:S05]  /*219d0*/  @!P2 BRA `(.L_x_2934) ;  /* 0x000000e000c8a947 */ /* 0x002fea0003800000 */
.L_x_2933:
[----:B------:R-:W-:Y:S05]  /*219e0*/  BSYNC B1 ;  /* 0x0000000000017941 */ /* 0x000fea0003800000 */
.L_x_2932:
        /* <DEDUP_REMOVED lines=10> */
[----:B------:R-:W-:Y:S01]  /*21a90*/  MUFU.TANH R21, R21 ;  /* 0x0000001500157308 */ /* 0x000fe20000002400 */
        /* <DEDUP_REMOVED lines=10> */
[----:B------:R-:W-:Y:S01]  /*21b40*/  MUFU.TANH R161, R161 ;  /* 0x000000a100a17308 */ /* 0x000fe20000002400 */
        /* <DEDUP_REMOVED lines=39> */
[----:B------:R-:W-:Y:S01]  /*21dc0*/  ULDC UR4, c[0x0][0x988] ;  /* 0x0002620000047ab9 */ /* 0x000fe20000000800 */
[----:B------:R-:W-:Y:S01]  /*21dd0*/  FMUL.FTZ R124, R151, UR42 ;  /* 0x0000002a977c7c20 */ /* 0x000fe20008410000 */
[----:B------:R-:W-:-:S02]  /*21de0*/  IMAD.U32 R4, RZ, RZ, UR4 ;  /* 0x00000004ff047e24 */ /* 0x000fc4000f8e00ff */
[----:B------:R-:W-:Y:S01]  /*21df0*/  FMUL.FTZ R138, R138, UR42 ;  /* 0x0000002a8a8a7c20 */ /* 0x000fe20008410000 */
[----:B------:R-:W-:Y:S01]  /*21e00*/  MUFU.TANH R153, R153 ;  /* 0x0000009900997308 */ /* 0x000fe20000002400 */
[----:B------:R-:W-:Y:S02]  /*21e10*/  VIADD R120, R14, 0x280 ;  /* 0x000002800e787836 */ /* 0x000fe40000000000 */
[----:B------:R-:W-:Y:S01]  /*21e20*/  FMUL.FTZ R139, R139, UR42 ;  /* 0x0000002a8b8b7c20 */ /* 0x000fe20008410000 */
[----:B------:R-:W-:Y:S02]  /*21e30*/  IMAD.MOV.U32 R121, RZ, RZ, 0x40000040 ;  /* 0x40000040ff797424 */ /* 0x000fe400078e00ff */
        /* <DEDUP_REMOVED lines=11> */
[----:B------:R-:W-:Y:S01]  /*21ef0*/  @!P1 IMAD R13, R13, 0x8, R16 ;  /* 0x000000080d0d9824 */ /* 0x000fe200078e0210 */
[----:B------:R-:W-:Y:S01]  /*21f00*/  MUFU.TANH R157, R157 ;  /* 0x0000009d009d7308 */ /* 0x000fe20000002400 */
[----:B------:R-:W-:Y:S01]  /*21f10*/  @!P1 VIADD R11, R11, 0x36860 ;  /* 0x000368600b0b9836 */ /* 0x000fe20000000000 */
[----:B------:R-:W-:Y:S01]  /*21f20*/  ISETP.GT.AND P2, PT, R8, RZ, PT ;  /* 0x000000ff0800720c */ /* 0x000fe20003f44270 */
[----:B------:R-:W-:-:S02]  /*21f30*/  @!P1 VIADD R13, R13, 0x36840 ;  /* 0x000368400d0d9836 */ /* 0x000fc40000000000 */
[----:B------:R-:W-:Y:S01]  /*21f40*/  VIADD R8, R8, 0xffffffff ;  /* 0xffffffff08087836 */ /* 0x000fe20000000000 */
        /* <DEDUP_REMOVED lines=63> */
[----:B------:R-:W-:Y:S01]  /*22340*/  FMUL.FTZ R2, R168, UR42 ;  /* 0x0000002aa8027c20 */ /* 0x000fe20008410000 */
[----:B------:R-:W-:Y:S01]  /*22350*/  R2UR UR7, R3 ;  /* 0x00000000030772ca */ /* 0x000fe200000e0000 */
[----:B------:R-:W-:Y:S01]  /*22360*/  FMUL.FTZ R3, R169, UR42 ;  /* 0x0000002aa9037c20 */ /* 0x000fe20008410000 */
[----:B------:R-:W-:Y:S01]  /*22370*/  FMUL.FTZ R168, R173, UR42 ;  /* 0x0000002aada87c20 */ /* 0x000fe20008410000 */
[----:B------:R-:W-:Y:S02]  /*22380*/  FMUL.FTZ R169, R175, UR42 ;  /* 0x0000002aafa97c20 */ /* 0x000fe40008410000 */
[----:B------:R-:W0:Y:S08]  /*22390*/  MUFU.TANH R2, R2 ;  /* 0x0000000200027308 */ /* 0x000e300000002400 */
[----:B------:R-:W1:Y:S08]  /*223a0*/  MUFU.TANH R3, R3 ;  /* 0x0000000300037308 */ /* 0x000e700000002400 */
[----:B------:R-:W2:Y:S01]  /*223b0*/  MUFU.TANH R168, R168 ;  /* 0x000000a800a87308 */ /* 0x000ea20000002400 */
[----:B0-----:R-:W-:-:S07]  /*223c0*/  FMNMX.FTZ R0, R2, R10, !PT ;  /* 0x0000000a02007209 */ /* 0x001fce0007810000 */
[----:B------:R-:W0:Y:S01]  /*223d0*/  MUFU.TANH R169, R169 ;  /* 0x000000a900a97308 */ /* 0x000e220000002400 */
[----:B-1----:R-:W-:-:S04]  /*223e0*/  FMNMX.FTZ R0, R3, R0, !PT ;  /* 0x0000000003007209 */ /* 0x002fc80007810000 */
[----:B------:R-:W-:-:S04]  /*223f0*/  FMNMX.FTZ R0, R21, R0, !PT ;  /* 0x0000000015007209 */ /* 0x000fc80007810000 */
        /* <DEDUP_REMOVED lines=25> */
[----:B------:R-:W1:Y:S02]  /*22590*/  SHFL.BFLY PT, R0, R5, 0x2, 0x1f ;  /* 0x0c401f0005007f89 */ /* 0x000e6400000e0000 */
[----:B-1----:R-:W-:-:S05]  /*225a0*/  FMNMX.FTZ R5, R5, R0, !PT ;  /* 0x0000000005057209 */ /* 0x002fca0007810000 */
[----:B------:R-:W1:Y:S02]  /*225b0*/  SHFL.BFLY PT, R0, R5, 0x1, 0x1f ;  /* 0x0c201f0005007f89 */ /* 0x000e6400000e0000 */
[----:B-1----:R-:W-:-:S05]  /*225c0*/  FMNMX.FTZ R5, R5, R0, !PT ;  /* 0x0000000005057209 */ /* 0x002fca0007810000 */
[C---:B------:R-:W-:Y:S01]  /*225d0*/  FMUL.FTZ R173, R5.reuse, R4 ;  /* 0x0000000405ad7220 */ /* 0x040fe20000410000 */
[----:B------:R-:W-:-:S03]  /*225e0*/  FADD.FTZ R0, -R5, R10 ;  /* 0x0000000a05007221 */ /* 0x000fc60000010100 */
[--C-:B------:R-:W-:Y:S01]  /*225f0*/  FFMA.FTZ R200, R2, R4, -R173.reuse ;  /* 0x0000000402c87223 */ /* 0x100fe200000108ad */
[----:B------:R-:W-:Y:S01]  /*22600*/  FMNMX.FTZ R2, R12, R9, !PT ;  /* 0x000000090c027209 */ /* 0x000fe20007810000 */
[----:B------:R-:W-:Y:S02]  /*22610*/  WARPGROUP.DEPBAR.LE gsb0, 0x0 ;  /* 0x00008000000079c5 */ /* 0x000fe40000010000 */
[----:B------:R-:W-:Y:S01]  /*22620*/  WARPGROUP.ARRIVE ;  /* 0x00000000000079c5 */ /* 0x000fe20000000000 */
[----:B------:R-:W-:Y:S01]  /*22630*/  FMNMX.FTZ R2, R15, R2, !PT ;  /* 0x000000020f027209 */ /* 0x000fe20007810000 */
[-CC-:B------:R-:W-:Y:S01]  /*22640*/  FFMA.FTZ R125, R125, R4.reuse, -R173.reuse ;  /* 0x000000047d7d7223 */ /* 0x180fe200000108ad */
[----:B------:R-:W-:Y:S01]  /*22650*/  FMUL.FTZ R0, R0, R4 ;  /* 0x0000000400007220 */ /* 0x000fe20000410000 */
[----:B------:R-:W-:Y:S01]  /*22660*/  MUFU.EX2 R200, R200 ;  /* 0x000000c800c87308 */ /* 0x000fe20000000800 */
[----:B------:R-:W-:Y:S01]  /*22670*/  FMNMX.FTZ R2, R20, R2, !PT ;  /* 0x0000000214027209 */ /* 0x000fe20007810000 */
[----:B------:R-:W-:Y:S01]  /*22680*/  HGMMA.64x192x16.F32.BF16 R24, R184, gdesc[UR4].tnspB, R24, gsb0 ;  /* 0x42e00004b8187df0 */ /* 0x000fe20008001818 */
[----:B------:R-:W-:Y:S01]  /*22690*/  R2UR UR6, R120 ;  /* 0x00000000780672ca */ /* 0x000fe200000e0000 */
[--C-:B------:R-:W-:Y:S01]  /*226a0*/  FFMA.FTZ R120, R3, R4, -R173.reuse ;  /* 0x0000000403787223 */ /* 0x100fe200000108ad */
[----:B0-----:R-:W-:Y:S01]  /*226b0*/  FMNMX.FTZ R2, R169, R2, !PT ;  /* 0x00000002a9027209 */ /* 0x001fe20007810000 */
[--C-:B------:R-:W-:Y:S01]  /*226c0*/  FFMA.FTZ R202, R21, R4, -R173.reuse ;  /* 0x0000000415ca7223 */ /* 0x100fe200000108ad */
[----:B------:R-:W-:Y:S01]  /*226d0*/  R2UR UR7, R121 ;  /* 0x00000000790772ca */ /* 0x000fe200000e0000 */
[----:B------:R-:W0:Y:S01]  /*226e0*/  MUFU.EX2 R0, R0 ;  /* 0x0000000000007308 */ /* 0x000e220000000800 */
[----:B------:R-:W-:Y:S01]  /*226f0*/  FMNMX.FTZ R2, R160, R2, !PT ;  /* 0x00000002a0027209 */ /* 0x000fe20007810000 */
[-CC-:B------:R-:W-:Y:S01]  /*22700*/  FFMA.FTZ R168, R168, R4.reuse, -R173.reuse ;  /* 0x00000004a8a87223 */ /* 0x180fe200000108ad */
[-CC-:B------:R-:W-:Y:S01]  /*22710*/  FFMA.FTZ R196, R170, R4.reuse, -R173.reuse ;  /* 0x00000004aac47223 */ /* 0x180fe200000108ad */
[--C-:B------:R-:W-:Y:S01]  /*22720*/  FFMA.FTZ R21, R145, R4, -R173.reuse ;  /* 0x0000000491157223 */ /* 0x100fe200000108ad */
[----:B------:R-:W-:Y:S01]  /*22730*/  FMNMX.FTZ R2, R162, R2, !PT ;  /* 0x00000002a2027209 */ /* 0x000fe20007810000 */
[-CC-:B------:R-:W-:Y:S01]  /*22740*/  FFMA.FTZ R121, R161, R4.reuse, -R173.reuse ;  /* 0x00000004a1797223 */ /* 0x180fe200000108ad */
[--C-:B------:R-:W-:Y:S01]  /*22750*/  FFMA.FTZ R145, R149, R4, -R173.reuse ;  /* 0x0000000495917223 */ /* 0x100fe200000108ad */
[----:B------:R-:W1:Y:S01]  /*22760*/  MUFU.EX2 R120, R120 ;  /* 0x0000007800787308 */ /* 0x000e620000000800 */
[----:B------:R-:W-:Y:S01]  /*22770*/  FMNMX.FTZ R2, R163, R2, !PT ;  /* 0x00000002a3027209 */ /* 0x000fe20007810000 */
[-CC-:B------:R-:W-:Y:S01]  /*22780*/  FFMA.FTZ R198, R164, R4.reuse, -R173.reuse ;  /* 0x00000004a4c67223 */ /* 0x180fe200000108ad */
[-CC-:B------:R-:W-:Y:S01]  /*22790*/  FFMA.FTZ R10, R165, R4.reuse, -R173.reuse ;  /* 0x00000004a50a7223 */ /* 0x180fe200000108ad */
[--C-:B------:R-:W-:Y:S01]  /*227a0*/  FFMA.FTZ R192, R167, R4, -R173.reuse ;  /* 0x00000004a7c07223 */ /* 0x100fe200000108ad */
[----:B------:R-:W-:Y:S01]  /*227b0*/  FMNMX.FTZ R2, R166, R2, !PT ;  /* 0x00000002a6027209 */ /* 0x000fe20007810000 */
[-CC-:B------:R-:W-:Y:S01]  /*227c0*/  FFMA.FTZ R153, R153, R4.reuse, -R173.reuse ;  /* 0x0000000499997223 */ /* 0x180fe200000108ad */
[--C-:B------:R-:W-:Y:S01]  /*227d0*/  FFMA.FTZ R190, R148, R4, -R173.reuse ;  /* 0x0000000494be7223 */ /* 0x100fe200000108ad */
[----:B------:R-:W2:Y:S01]  /*227e0*/  MUFU.EX2 R202, R202 ;  /* 0x000000ca00ca7308 */ /* 0x000ea20000000800 */
[----:B------:R-:W-:Y:S01]  /*227f0*/  FMNMX.FTZ R2, R152, R2, !PT ;  /* 0x0000000298027209 */ /* 0x000fe20007810000 */
[----:B0----5:R-:W-:Y:S01]  /*22800*/  FFMA.FTZ R7, R0, R7, R200 ;  /* 0x0000000700077223 */ /* 0x021fe200000100c8 */
[-CC-:B------:R-:W-:Y:S01]  /*22810*/  FFMA.FTZ R194, R156, R4.reuse, -R173.reuse ;  /* 0x000000049cc27223 */ /* 0x180fe200000108ad */
[--C-:B------:R-:W-:Y:S01]  /*22820*/  FFMA.FTZ R151, R157, R4, -R173.reuse ;  /* 0x000000049d977223 */ /* 0x100fe200000108ad */
[----:B------:R-:W-:Y:S01]  /*22830*/  FMNMX.FTZ R2, R154, R2, !PT ;  /* 0x000000029a027209 */ /* 0x000fe20007810000 */
[-CC-:B------:R-:W-:Y:S01]  /*22840*/  FFMA.FTZ R188, R159, R4.reuse, -R173.reuse ;  /* 0x000000049fbc7223 */ /* 0x180fe200000108ad */
[----:B------:R-:W-:Y:S01]  /*22850*/  FFMA.FTZ R137, R137, R4, -R173 ;  /* 0x0000000489897223 */ /* 0x000fe200000108ad */
[----:B------:R-:W0:Y:S01]  /*22860*/  MUFU.EX2 R168, R168 ;  /* 0x000000a800a87308 */ /* 0x000e220000000800 */
[----:B------:R-:W-:Y:S01]  /*22870*/  FMNMX.FTZ R2, R155, R2, !PT ;  /* 0x000000029b027209 */ /* 0x000fe20007810000 */
[C---:B-1----:R-:W-:Y:S01]  /*22880*/  FADD.FTZ R7, R120.reuse, R7 ;  /* 0x0000000778077221 */ /* 0x042fe20000010000 */
[----:B------:R-:W-:Y:S01]  /*22890*/  FFMA.FTZ R129, R129, R4, -R173 ;  /* 0x0000000481817223 */ /* 0x000fe200000108ad */
[----:B------:R-:W-:-:S02]  /*228a0*/  F2FP.BF16.F32.PACK_AB R200, R120, R200 ;  /* 0x000000c878c8723e */ /* 0x000fc400000010ff */
[----:B------:R-:W-:Y:S02]  /*228b0*/  FMNMX.FTZ R2, R158, R2, !PT ;  /* 0x000000029e027209 */ /* 0x000fe40007810000 */
[----:B------:R-:W-:Y:S01]  /*228c0*/  MUFU.EX2 R196, R196 ;  /* 0x000000c400c47308 */ /* 0x000fe20000000800 */
[----:B--2---:R-:W-:Y:S01]  /*228d0*/  FADD.FTZ R7, R202, R7 ;  /* 0x00000007ca077221 */ /* 0x004fe20000010000 */
[----:B------:R-:W-:-:S04]  /*228e0*/  FMNMX.FTZ R2, R144, R2, !PT ;  /* 0x0000000290027209 */ /* 0x000fc80007810000 */
[----:B------:R-:W-:Y:S02]  /*228f0*/  FMNMX.FTZ R2, R146, R2, !PT ;  /* 0x0000000292027209 */ /* 0x000fe40007810000 */
[----:B------:R-:W-:Y:S01]  /*22900*/  MUFU.EX2 R121, R121 ;  /* 0x0000007900797308 */ /* 0x000fe20000000800 */
[C---:B0-----:R-:W-:Y:S01]  /*22910*/  FADD.FTZ R7, R168.reuse, R7 ;  /* 0x00000007a8077221 */ /* 0x041fe20000010000 */
[----:B------:R-:W-:Y:S02]  /*22920*/  FMNMX.FTZ R2, R147, R2, !PT ;  /* 0x0000000293027209 */ /* 0x000fe40007810000 */
[----:B------:R-:W-:Y:S02]  /*22930*/  F2FP.BF16.F32.PACK_AB R202, R168, R202 ;  /* 0x000000caa8ca723e */ /* 0x000fe400000010ff */
        /* <DEDUP_REMOVED lines=19> */
[----:B------:R-:W-:Y:S03]  /*22a70*/  MUFU.EX2 R188, R188 ;  /* 0x000000bc00bc7308 */ /* 0x000fe60000000800 */
[----:B------:R-:W0:Y:S05]  /*22a80*/  SHFL.BFLY PT, R3, R2, 0x2, 0x1f ;  /* 0x0c401f0002037f89 */ /* 0x000e2a00000e0000 */
[----:B------:R-:W-:Y:S08]  /*22a90*/  MUFU.EX2 R21, R21 ;  /* 0x0000001500157308 */ /* 0x000ff00000000800 */
[----:B------:R-:W-:Y:S08]  /*22aa0*/  MUFU.EX2 R190, R190 ;  /* 0x000000be00be7308 */ /* 0x000ff00000000800 */
[----:B------:R-:W-:Y:S01]  /*22ab0*/  MUFU.EX2 R145, R145 ;  /* 0x0000009100917308 */ /* 0x000fe20000000800 */
[----:B0-----:R-:W-:-:S05]  /*22ac0*/  FMNMX.FTZ R2, R2, R3, !PT ;  /* 0x0000000302027209 */ /* 0x001fca0007810000 */
[----:B------:R-:W0:Y:S02]  /*22ad0*/  SHFL.BFLY PT, R3, R2, 0x1, 0x1f ;  /* 0x0c201f0002037f89 */ /* 0x000e2400000e0000 */
[----:B------:R-:W-:Y:S08]  /*22ae0*/  MUFU.EX2 R137, R137 ;  /* 0x0000008900897308 */ /* 0x000ff00000000800 */
[----:B------:R-:W-:Y:S01]  /*22af0*/  MUFU.EX2 R129, R129 ;  /* 0x0000008100817308 */ /* 0x000fe20000000800 */
[----:B0-----:R-:W-:-:S05]  /*22b00*/  FMNMX.FTZ R3, R2, R3, !PT ;  /* 0x0000000302037209 */ /* 0x001fca0007810000 */
[----:B------:R-:W-:Y:S02]  /*22b10*/  FADD.FTZ R2, -R3, R9 ;  /* 0x0000000903027221 */ /* 0x000fe40000010100 */
[----:B------:R0:W-:Y:S02]  /*22b20*/  MUFU.EX2 R9, R125 ;  /* 0x0000007d00097308 */ /* 0x0001e40000000800 */
[----:B------:R-:W-:-:S06]  /*22b30*/  FMUL.FTZ R2, R2, R4 ;  /* 0x0000000402027220 */ /* 0x000fcc0000410000 */
[----:B------:R-:W-:Y:S01]  /*22b40*/  MUFU.EX2 R2, R2 ;  /* 0x0000000200027308 */ /* 0x000fe20000000800 */
[----:B0-----:R-:W-:-:S04]  /*22b50*/  FMUL.FTZ R125, R3, R4 ;  /* 0x00000004037d7220 */ /* 0x001fc80000410000 */
[-CC-:B------:R-:W-:Y:S01]  /*22b60*/  FFMA.FTZ R201, R12, R4.reuse, -R125.reuse ;  /* 0x000000040cc97223 */ /* 0x180fe2000001087d */
[-CC-:B------:R-:W-:Y:S01]  /*22b70*/  FFMA.FTZ R12, R15, R4.reuse, -R125.reuse ;  /* 0x000000040f0c7223 */ /* 0x180fe2000001087d */
[----:B------:R-:W-:Y:S02]  /*22b80*/  IMAD.MOV.U32 R15, RZ, RZ, 0x40000040 ;  /* 0x40000040ff0f7424 */ /* 0x000fe400078e00ff */
        /* <DEDUP_REMOVED lines=17> */
[----:B------:R-:W-:-:S02]  /*22ca0*/  FFMA.FTZ R126, R126, R4, -R125 ;  /* 0x000000047e7e7223 */ /* 0x000fc4000001087d */
[----:B------:R-:W-:Y:S01]  /*22cb0*/  MUFU.EX2 R203, R203 ;  /* 0x000000cb00cb7308 */ /* 0x000fe20000000800 */
[----:B0-----:R-:W-:Y:S01]  /*22cc0*/  FFMA.FTZ R6, R2, R6, R201 ;  /* 0x0000000602067223 */ /* 0x001fe200000100c9 */
[----:B------:R-:W-:Y:S02]  /*22cd0*/  WARPGROUP.DEPBAR.LE gsb0, 0x0 ;  /* 0x00008000000079c5 */ /* 0x000fe40000010000 */
[----:B------:R-:W-:-:S04]  /*22ce0*/  WARPGROUP.ARRIVE ;  /* 0x00000000000079c5 */ /* 0x000fc80000000000 */
[----:B------:R-:W-:Y:S01]  /*22cf0*/  MUFU.EX2 R20, R20 ;  /* 0x0000001400147308 */ /* 0x000fe20000000800 */
[-CC-:B------:R-:W-:Y:S01]  /*22d00*/  FFMA.FTZ R184, R136, R4.reuse, -R173.reuse ;  /* 0x0000000488b87223 */ /* 0x180fe200000108ad */
[-C--:B------:R-:W-:Y:S01]  /*22d10*/  FFMA.FTZ R136, R141, R4.reuse, -R173 ;  /* 0x000000048d887223 */ /* 0x080fe200000108ad */
[----:B-1----:R-:W-:Y:S01]  /*22d20*/  FADD.FTZ R6, R12, R6 ;  /* 0x000000060c067221 */ /* 0x002fe20000010000 */
[-CC-:B------:R-:W-:Y:S01]  /*22d30*/  FFMA.FTZ R141, R166, R4.reuse, -R125.reuse ;  /* 0x00000004a68d7223 */ /* 0x180fe2000001087d */
[----:B------:R-:W-:Y:S01]  /*22d40*/  HGMMA.64x192x16.F32.BF16 R24, R180, gdesc[UR4].tnspB, R24, gsb0 ;  /* 0x42e00004b4187df0 */ /* 0x000fe20008001818 */
[----:B------:R-:W-:Y:S01]  /*22d50*/  R2UR UR6, R14 ;  /* 0x000000000e0672ca */ /* 0x000fe200000e0000 */
[-C--:B------:R-:W-:Y:S01]  /*22d60*/  FFMA.FTZ R14, R146, R4.reuse, -R125 ;  /* 0x00000004920e7223 */ /* 0x080fe2000001087d */
[----:B------:R-:W-:Y:S01]  /*22d70*/  R2UR UR7, R15 ;  /* 0x000000000f0772ca */ /* 0x000fe200000e0000 */
[----:B------:R-:W-:Y:S01]  /*22d80*/  MUFU.EX2 R197, R197 ;  /* 0x000000c500c57308 */ /* 0x000fe20000000800 */
[----:B------:R-:W-:Y:S01]  /*22d90*/  @!P1 PRMT R15, RZ, 0x654, R13 ;  /* 0x00000654ff0f9816 */ /* 0x000fe2000000000d */
[-C--:B------:R-:W-:Y:S01]  /*22da0*/  FFMA.FTZ R185, R138, R4.reuse, -R125 ;  /* 0x000000048ab97223 */ /* 0x080fe2000001087d */
[-C--:B------:R-:W-:Y:S01]  /*22db0*/  FFMA.FTZ R186, R140, R4.reuse, -R173 ;  /* 0x000000048cba7223 */ /* 0x080fe200000108ad */
[-C--:B------:R-:W-:Y:S01]  /*22dc0*/  FFMA.FTZ R187, R142, R4.reuse, -R125 ;  /* 0x000000048ebb7223 */ /* 0x080fe2000001087d */
[----:B------:R-:W-:Y:S01]  /*22dd0*/  F2FP.BF16.F32.PACK_AB R201, R12, R201 ;  /* 0x000000c90cc9723e */ /* 0x000fe200000010ff */
[----:B------:R-:W-:-:S02]  /*22de0*/  FFMA.FTZ R140, R172, R4, -R173 ;  /* 0x00000004ac8c7223 */ /* 0x000fc400000108ad */
        /* <DEDUP_REMOVED lines=19> */
[----:B------:R-:W-:Y:S01]  /*22f20*/  MUFU.EX2 R126, R126 ;  /* 0x0000007e007e7308 */ /* 0x000fe20000000800 */
[----:B------:R-:W-:-:S02]  /*22f30*/  WARPGROUP.DEPBAR.LE gsb0, 0x0 ;  /* 0x00008000000079c5 */ /* 0x000fc40000010000 */
[----:B------:R-:W-:Y:S01]  /*22f40*/  WARPGROUP.ARRIVE ;  /* 0x00000000000079c5 */ /* 0x000fe20000000000 */
[-CC-:B------:R-:W-:Y:S01]  /*22f50*/  FFMA.FTZ R180, R128, R4.reuse, -R173.reuse ;  /* 0x0000000480b47223 */ /* 0x180fe200000108ad */
[-C--:B------:R-:W-:Y:S01]  /*22f60*/  FFMA.FTZ R128, R150, R4.reuse, -R173 ;  /* 0x0000000496807223 */ /* 0x080fe200000108ad */
[-CC-:B------:R-:W-:Y:S01]  /*22f70*/  FFMA.FTZ R150, R158, R4.reuse, -R125.reuse ;  /* 0x000000049e967223 */ /* 0x180fe2000001087d */
[-C--:B------:R-:W-:Y:S01]  /*22f80*/  FFMA.FTZ R181, R130, R4.reuse, -R125 ;  /* 0x0000000482b57223 */ /* 0x080fe2000001087d */
[-C--:B------:R-:W-:Y:S01]  /*22f90*/  FFMA.FTZ R182, R132, R4.reuse, -R173 ;  /* 0x0000000484b67223 */ /* 0x080fe200000108ad */
[----:B------:R-:W-:Y:S01]  /*22fa0*/  HGMMA.64x192x16.F32.BF16 R24, R176, gdesc[UR4].tnspB, R24, gsb0 ;  /* 0x42e00004b0187df0 */ /* 0x000fe20008001818 */
[----:B------:R-:W-:Y:S01]  /*22fb0*/  MUFU.EX2 R180, R180 ;  /* 0x000000b400b47308 */ /* 0x000fe20000000800 */
[-C--:B------:R-:W-:Y:S01]  /*22fc0*/  FFMA.FTZ R183, R134, R4.reuse, -R125 ;  /* 0x0000000486b77223 */ /* 0x080fe2000001087d */
[-CC-:B------:R-:W-:Y:S01]  /*22fd0*/  FFMA.FTZ R132, R133, R4.reuse, -R173.reuse ;  /* 0x0000000485847223 */ /* 0x180fe200000108ad */
[----:B------:R-:W-:-:S05]  /*22fe0*/  FFMA.FTZ R133, R171, R4, -R173 ;  /* 0x00000004ab857223 */ /* 0x000fca00000108ad */
[----:B------:R-:W-:Y:S08]  /*22ff0*/  MUFU.EX2 R150, R150 ;  /* 0x0000009600967308 */ /* 0x000ff00000000800 */
[----:B------:R-:W-:Y:S08]  /*23000*/  MUFU.EX2 R181, R181 ;  /* 0x000000b500b57308 */ /* 0x000ff00000000800 */
[----:B------:R-:W-:Y:S08]  /*23010*/  MUFU.EX2 R182, R182 ;  /* 0x000000b600b67308 */ /* 0x000ff00000000800 */
[----:B------:R-:W-:Y:S08]  /*23020*/  MUFU.EX2 R183, R183 ;  /* 0x000000b700b77308 */ /* 0x000ff00000000800 */
[----:B------:R-:W-:Y:S08]  /*23030*/  MUFU.EX2 R132, R132 ;  /* 0x0000008400847308 */ /* 0x000ff00000000800 */
[----:B------:R-:W-:Y:S08]  /*23040*/  MUFU.EX2 R128, R128 ;  /* 0x0000008000807308 */ /* 0x000ff00000000800 */
[----:B------:R-:W1:Y:S01]  /*23050*/  MUFU.EX2 R133, R133 ;  /* 0x0000008500857308 */ /* 0x000e620000000800 */
[----:B------:R-:W-:-:S02]  /*23060*/  WARPGROUP.DEPBAR.LE gsb0, 0x0 ;  /* 0x00008000000079c5 */ /* 0x000fc40000010000 */
[----:B------:R2:W-:Y:S01]  /*23070*/  @!P1 SYNCS.ARRIVE.TRANS64.RED.A1T0 RZ, [R15+URZ], RZ ;  /* 0x000000ff0fff99a7 */ /* 0x0005e2000810043f */
[----:B0-----:R-:W-:Y:S02]  /*23080*/  F2FP.BF16.F32.PACK_AB R178, R9, R140 ;  /* 0x0000008c09b2723e */ /* 0x001fe400000010ff */
[----:B-1----:R-:W-:Y:S02]  /*23090*/  F2FP.BF16.F32.PACK_AB R176, R133, R128 ;  /* 0x0000008085b0723e */ /* 0x002fe400000010ff */
[----:B------:R-:W-:Y:S01]  /*230a0*/  F2FP.BF16.F32.PACK_AB R177, R123, R122 ;  /* 0x0000007a7bb1723e */ /* 0x000fe200000010ff */
[----:B--2---:R-:W-:Y:S01]  /*230b0*/  FADD.FTZ R15, R203, R6 ;  /* 0x00000006cb0f7221 */ /* 0x004fe20000010000 */
[----:B------:R0:W-:Y:S01]  /*230c0*/  @!P1 SYNCS.ARRIVE.TRANS64.RED.A1T0 RZ, [R11+URZ], RZ ;  /* 0x000000ff0bff99a7 */ /* 0x0001e2000810043f */
[----:B------:R-:W1:Y:S01]  /*230d0*/  MUFU.EX2 R6, R139 ;  /* 0x0000008b00067308 */ /* 0x000e620000000800 */
[C---:B------:R-:W-:Y:S01]  /*230e0*/  F2FP.BF16.F32.PACK_AB R203, R20.reuse, R203 ;  /* 0x000000cb14cb723e */ /* 0x040fe200000010ff */
[----:B------:R-:W-:-:S04]  /*230f0*/  FADD.FTZ R15, R20, R15 ;  /* 0x0000000f140f7221 */ /* 0x000fc80000010000 */
[----:B------:R-:W-:Y:S01]  /*23100*/  FADD.FTZ R15, R197, R15 ;  /* 0x0000000fc50f7221 */ /* 0x000fe20000010000 */
[----:B0-----:R-:W-:Y:S01]  /*23110*/  FADD.FTZ R11, R196, R7 ;  /* 0x00000007c40b7221 */ /* 0x001fe20000010000 */
[----:B------:R-:W-:Y:S01]  /*23120*/  FFMA.FTZ R7, R143, R4, -R125 ;  /* 0x000000048f077223 */ /* 0x000fe2000001087d */
[----:B------:R-:W-:Y:S01]  /*23130*/  F2FP.BF16.F32.PACK_AB R196, R121, R196 ;  /* 0x000000c479c4723e */ /* 0x000fe200000010ff */
[----:B------:R-:W-:Y:S01]  /*23140*/  FADD.FTZ R15, R149, R15 ;  /* 0x0000000f950f7221 */ /* 0x000fe20000010000 */
[----:B------:R-:W-:Y:S01]  /*23150*/  FADD.FTZ R11, R121, R11 ;  /* 0x0000000b790b7221 */ /* 0x000fe20000010000 */
[----:B------:R-:W-:Y:S02]  /*23160*/  F2FP.BF16.F32.PACK_AB R197, R149, R197 ;  /* 0x000000c595c5723e */ /* 0x000fe400000010ff */
[----:B------:R-:W-:Y:S01]  /*23170*/  FADD.FTZ R15, R199, R15 ;  /* 0x0000000fc70f7221 */ /* 0x000fe20000010000 */
[----:B------:R-:W-:Y:S01]  /*23180*/  FADD.FTZ R124, R198, R11 ;  /* 0x0000000bc67c7221 */ /* 0x000fe20000010000 */
[C---:B------:R-:W-:Y:S01]  /*23190*/  F2FP.BF16.F32.PACK_AB R198, R10.reuse, R198 ;  /* 0x000000c60ac6723e */ /* 0x040fe200000010ff */
[----:B------:R-:W0:Y:S01]  /*231a0*/  MUFU.EX2 R7, R7 ;  /* 0x0000000700077308 */ /* 0x000e220000000800 */
[----:B------:R-:W-:Y:S01]  /*231b0*/  FADD.FTZ R15, R141, R15 ;  /* 0x0000000f8d0f7221 */ /* 0x000fe20000010000 */
[----:B------:R-:W-:Y:S01]  /*231c0*/  FADD.FTZ R124, R10, R124 ;  /* 0x0000007c0a7c7221 */ /* 0x000fe20000010000 */
[-CC-:B------:R-:W-:Y:S01]  /*231d0*/  FFMA.FTZ R11, R131, R4.reuse, -R125.reuse ;  /* 0x00000004830b7223 */ /* 0x180fe2000001087d */
[----:B------:R-:W-:Y:S01]  /*231e0*/  FFMA.FTZ R125, R127, R4, -R125 ;  /* 0x000000047f7d7223 */ /* 0x000fe2000001087d */
[----:B------:R-:W-:Y:S01]  /*231f0*/  FADD.FTZ R15, R193, R15 ;  /* 0x0000000fc10f7221 */ /* 0x000fe20000010000 */
[----:B------:R-:W-:Y:S01]  /*23200*/  FADD.FTZ R124, R192, R124 ;  /* 0x0000007cc07c7221 */ /* 0x000fe20000010000 */
[----:B------:R-:W-:-:S02]  /*23210*/  F2FP.BF16.F32.PACK_AB R199, R141, R199 ;  /* 0x000000c78dc7723e */ /* 0x000fc400000010ff */
[----:B------:R-:W-:Y:S01]  /*23220*/  FADD.FTZ R15, R148, R15 ;  /* 0x0000000f940f7221 */ /* 0x000fe20000010000 */
[C---:B------:R-:W-:Y:S01]  /*23230*/  FADD.FTZ R124, R153.reuse, R124 ;  /* 0x0000007c997c7221 */ /* 0x040fe20000010000 */
[----:B------:R-:W2:Y:S01]  /*23240*/  MUFU.EX2 R11, R11 ;  /* 0x0000000b000b7308 */ /* 0x000ea20000000800 */
[----:B------:R-:W-:Y:S01]  /*23250*/  F2FP.BF16.F32.PACK_AB R192, R153, R192 ;  /* 0x000000c099c0723e */ /* 0x000fe200000010ff */
[----:B------:R-:W-:Y:S01]  /*23260*/  FADD.FTZ R15, R195, R15 ;  /* 0x0000000fc30f7221 */ /* 0x000fe20000010000 */
[----:B------:R-:W-:Y:S01]  /*23270*/  FADD.FTZ R124, R194, R124 ;  /* 0x0000007cc27c7221 */ /* 0x000fe20000010000 */
[----:B------:R-:W-:Y:S02]  /*23280*/  F2FP.BF16.F32.PACK_AB R193, R148, R193 ;  /* 0x000000c194c1723e */ /* 0x000fe400000010ff */
[----:B------:R-:W-:Y:S01]  /*23290*/  FADD.FTZ R15, R150, R15 ;  /* 0x0000000f960f7221 */ /* 0x000fe20000010000 */
[C---:B------:R-:W-:Y:S01]  /*232a0*/  FADD.FTZ R124, R151.reuse, R124 ;  /* 0x0000007c977c7221 */ /* 0x040fe20000010000 */
[----:B------:R-:W3:Y:S01]  /*232b0*/  MUFU.EX2 R125, R125 ;  /* 0x0000007d007d7308 */ /* 0x000ee20000000800 */
[----:B------:R-:W-:Y:S01]  /*232c0*/  F2FP.BF16.F32.PACK_AB R194, R151, R194 ;  /* 0x000000c297c2723e */ /* 0x000fe200000010ff */
        /* <DEDUP_REMOVED lines=11> */
[----:B------:R-:W-:-:S02]  /*23380*/  F2FP.BF16.F32.PACK_AB R189, R14, R189 ;  /* 0x000000bd0ebd723e */ /* 0x000fc400000010ff */
[----:B------:R-:W-:Y:S01]  /*23390*/  F2FP.BF16.F32.PACK_AB R190, R145, R190 ;  /* 0x000000be91be723e */ /* 0x000fe200000010ff */
        /* <DEDUP_REMOVED lines=8> */
[----:B0-----:R-:W-:-:S02]  /*23420*/  F2FP.BF16.F32.PACK_AB R187, R7, R187 ;  /* 0x000000bb07bb723e */ /* 0x001fc400000010ff */
[C---:B------:R-:W-:Y:S01]  /*23430*/  FADD.FTZ R121, R136.reuse, R121 ;  /* 0x0000007988797221 */ /* 0x040fe20000010000 */
[----:B------:R-:W-:Y:S01]  /*23440*/  FADD.FTZ R10, R7, R10 ;  /* 0x0000000a070a7221 */ /* 0x000fe20000010000 */
[----:B------:R-:W-:Y:S02]  /*23450*/  F2FP.BF16.F32.PACK_AB R186, R136, R186 ;  /* 0x000000ba88ba723e */ /* 0x000fe400000010ff */
[----:B------:R-:W-:Y:S01]  /*23460*/  FADD.FTZ R12, R180, R121 ;  /* 0x00000079b40c7221 */ /* 0x000fe20000010000 */
[----:B------:R-:W-:Y:S01]  /*23470*/  FADD.FTZ R10, R181, R10 ;  /* 0x0000000ab50a7221 */ /* 0x000fe20000010000 */
[----:B--2---:R-:W-:Y:S02]  /*23480*/  F2FP.BF16.F32.PACK_AB R181, R11, R181 ;  /* 0x000000b50bb5723e */ /* 0x004fe400000010ff */
[----:B------:R-:W-:Y:S01]  /*23490*/  FADD.FTZ R13, R129, R12 ;  /* 0x0000000c810d7221 */ /* 0x000fe20000010000 */
[----:B------:R-:W-:Y:S01]  /*234a0*/  FADD.FTZ R10, R11, R10 ;  /* 0x0000000a0b0a7221 */ /* 0x000fe20000010000 */
[----:B------:R-:W-:Y:S01]  /*234b0*/  F2FP.BF16.F32.PACK_AB R180, R129, R180 ;  /* 0x000000b481b4723e */ /* 0x000fe200000010ff */
[----:B------:R-:W-:-:S02]  /*234c0*/  IMAD.MOV.U32 R12, RZ, RZ, R205 ;  /* 0x000000ffff0c7224 */ /* 0x000fc400078e00cd */
        /* <DEDUP_REMOVED lines=8> */
[----:B---3--:R-:W-:-:S02]  /*23550*/  F2FP.BF16.F32.PACK_AB R179, R125, R126 ;  /* 0x0000007e7db3723e */ /* 0x008fc400000010ff */
[----:B------:R-:W-:Y:S01]  /*23560*/  FADD.FTZ R7, R133, R6 ;  /* 0x0000000685077221 */ /* 0x000fe20000010000 */
[----:B------:R-:W-:-:S03]  /*23570*/  FADD.FTZ R11, R123, R10 ;  /* 0x0000000a7b0b7221 */ /* 0x000fc60000010000 */
[----:B------:R-:W-:Y:S01]  /*23580*/  FADD.FTZ R6, R140, R7 ;  /* 0x000000078c067221 */ /* 0x000fe20000010000 */
[----:B------:R-:W-:Y:S01]  /*23590*/  FADD.FTZ R10, R126, R11 ;  /* 0x0000000b7e0a7221 */ /* 0x000fe20000010000 */
[----:B------:R-:W-:Y:S02]  /*235a0*/  IMAD.MOV.U32 R11, RZ, RZ, R208 ;  /* 0x000000ffff0b7224 */ /* 0x000fe400078e00d0 */
[----:B------:R-:W-:Y:S01]  /*235b0*/  FADD.FTZ R7, R9, R6 ;  /* 0x0000000609077221 */ /* 0x000fe20000010000 */
[----:B------:R-:W-:Y:S01]  /*235c0*/  FADD.FTZ R6, R125, R10 ;  /* 0x0000000a7d067221 */ /* 0x000fe20000010000 */
[----:B------:R-:W-:Y:S02]  /*235d0*/  IMAD.MOV.U32 R9, RZ, RZ, R3 ;  /* 0x000000ffff097224 */ /* 0x000fe400078e0003 */
[----:B------:R-:W-:Y:S01]  /*235e0*/  IMAD.MOV.U32 R10, RZ, RZ, R5 ;  /* 0x000000ffff0a7224 */ /* 0x000fe200078e0005 */
[----:B------:R-:W-:Y:S06]  /*235f0*/  @P2 BRA `(.L_x_2935) ;  /* 0xffffffa800dc2947 */ /* 0x000fec000383ffff */
.L_x_2924:
[----:B------:R-:W-:Y:S05]  /*23600*/  BSYNC B0 ;  /* 0x0000000000007941 */ /* 0x000fea0003800000 */
.L_x_2923:
        /* <DEDUP_REMOVED lines=99> */
.L_x_2936:
[----:B------:R-:W-:Y:S01]  /*23c40*/  IMAD R0, R205, 0x8, R16 ;  /* 0x00000008cd007824 */ /* 0x000fe200078e0210 */
[----:B------:R-:W-:-:S04]  /*23c50*/  SHF.L.U32 R9, R208, 0x1f, RZ ;  /* 0x0000001fd0097819 */ /* 0x000fc800000006ff */
[----:B------:R0:W1:Y:S01]  /*23c60*/  SYNCS.PHASECHK.TRANS64.TRYWAIT P2, [R0+URZ+0x36850], R9 ;  /* 0x03685009000075a7 */ /* 0x000062000804017f */
[----:B------:R-:W-:Y:S05]  /*23c70*/  @!P0 BRA `(.L_x_2937) ;  /* 0x0000000000048947 */ /* 0x000fea0003800000 */
[----:B------:R-:W-:Y:S01]  /*23c80*/  BPT.TRAP 0x1 ;  /* 0x000000040000795c */ /* 0x000fe20000300000 */
.L_x_2937:
        /* <DEDUP_REMOVED lines=9> */
.L_x_2939:
[----:B------:R-:W-:Y:S05]  /*23d20*/  BSYNC B0 ;  /* 0x0000000000007941 */ /* 0x000fea0003800000 */
.L_x_2938:
[----:B------:R-:W-:Y:S01]  /*23d30*/  IMAD.MOV.U32 R8, RZ, RZ, R2 ;  /* 0x000000ffff087224 */ /* 0x000fe200078e0002 */
[----:B------:R-:W2:Y:S01]  /*23d40*/  LDL.LU R14, [R1+0x48] ;  /* 0x00004800010e7983 */ /* 0x000ea20000300800 */
[----:B01----:R-:W-:Y:S01]  /*23d50*/  IMAD.MOV.U32 R9, RZ, RZ, 0x40000040 ;  /* 0x40000040ff097424 */ /* 0x003fe200078e00ff */
[----:B------:R-:W-:Y:S01]  /*23d60*/  WARPGROUP.ARRIVE ;  /* 0x00000000000079c5 */ /* 0x000fe20000000000 */
[----:B------:R-:W-:Y:S01]  /*23d70*/  VIADD R205, R205, 0x1 ;  /* 0x00000001cdcd7836 */ /* 0x000fe20000000000 */
[----:B------:R-:W-:Y:S01]  /*23d80*/  R2UR UR6, R8 ;  /* 0x00000000080672ca */ /* 0x000fe200000e0000 */
[----:B------:R-:W-:Y:S01]  /*23d90*/  VIADD R8, R2, 0x80 ;  /* 0x0000008002087836 */ /* 0x000fe20000000000 */
[----:B------:R-:W-:Y:S01]  /*23da0*/  R2UR UR7, R9 ;  /* 0x00000000090772ca */ /* 0x000fe200000e0000 */
[----:B------:R-:W-:Y:S01]  /*23db0*/  IMAD.MOV.U32 R9, RZ, RZ, 0x40000040 ;  /* 0x40000040ff097424 */ /* 0x000fe200078e00ff */
[----:B------:R-:W-:-:S04]  /*23dc0*/  ISETP.NE.AND P2, PT, R205, 0x2, PT ;  /* 0x00000002cd00780c */ /* 0x000fc80003f45270 */
        /* <DEDUP_REMOVED lines=12> */
[----:B------:R-:W-:Y:S02]  /*23e90*/  IMAD.MOV.U32 R9, RZ, RZ, 0x40000040 ;  /* 0x40000040ff097424 */ /* 0x000fe400078e00ff */
[----:B--2---:R-:W-:-:S05]  /*23ea0*/  VIADD R14, R14, 0x1 ;  /* 0x000000010e0e7836 */ /* 0x004fca0000000000 */
[----:B------:R-:W-:Y:S01]  /*23eb0*/  STL [R1+0x48], R14 ;  /* 0x0000480e01007387 */ /* 0x000fe20000100800 */
        /* <DEDUP_REMOVED lines=21> */
[----:B------:R-:W0:Y:S02]  /*24010*/  SHFL.BFLY PT, R2, R7, 0x2, 0x1f ;  /* 0x0c401f0007027f89 */ /* 0x000e2400000e0000 */
[----:B0-----:R-:W-:Y:S01]  /*24020*/  FADD.FTZ R2, R2, R7 ;  /* 0x0000000702027221 */ /* 0x001fe20000010000 */
[----:B------:R-:W-:-:S04]  /*24030*/  SEL R7, RZ, 0x1, P2 ;  /* 0x00000001ff077807 */ /* 0x000fc80001000000 */
[----:B------:R-:W-:Y:S01]  /*24040*/  LOP3.LUT R208, R208, R7, RZ, 0x3c, !PT ;  /* 0x00000007d0d07212 */ /* 0x000fe200078e3cff */
[----:B------:R-:W-:Y:S01]  /*24050*/  IMAD.MOV.U32 R7, RZ, RZ, RZ ;  /* 0x000000ffff077224 */ /* 0x000fe200078e00ff */
[----:B------:R-:W-:Y:S02]  /*24060*/  WARPGROUP.DEPBAR.LE gsb0, 0x0 ;  /* 0x00008000000079c5 */ /* 0x000fe40000010000 */
[----:B------:R-:W-:-:S06]  /*24070*/  WARPGROUP.ARRIVE ;  /* 0x00000000000079c5 */ /* 0x000fcc0000000000 */
[----:B------:R-:W-:Y:S01]  /*24080*/  HGMMA.64x192x16.F32.BF16 R24, R180, gdesc[UR4].tnspB, R24, gsb0 ;  /* 0x42e00004b4187df0 */ /* 0x000fe20008001818 */
[----:B------:R-:W-:Y:S01]  /*24090*/  R2UR UR6, R8 ;  /* 0x00000000080672ca */ /* 0x000fe200000e0000 */
[----:B------:R-:W-:Y:S01]  /*240a0*/  IMAD.MOV.U32 R8, RZ, RZ, RZ ;  /* 0x000000ffff087224 */ /* 0x000fe200078e00ff */
[----:B------:R-:W-:Y:S02]  /*240b0*/  R2UR UR7, R9 ;  /* 0x00000000090772ca */ /* 0x000fe400000e0000 */
[----:B------:R-:W0:Y:S02]  /*240c0*/  SHFL.BFLY PT, R9, R6, 0x2, 0x1f ;  /* 0x0c401f0006097f89 */ /* 0x000e2400000e0000 */
[----:B0-----:R-:W-:Y:S02]  /*240d0*/  FADD.FTZ R10, R9, R6 ;  /* 0x00000006090a7221 */ /* 0x001fe40000010000 */
[----:B------:R-:W0:Y:S04]  /*240e0*/  SHFL.BFLY PT, R9, R2, 0x1, 0x1f ;  /* 0x0c201f0002097f89 */ /* 0x000e2800000e0000 */
[----:B------:R-:W1:Y:S01]  /*240f0*/  SHFL.BFLY PT, R11, R10, 0x1, 0x1f ;  /* 0x0c201f000a0b7f89 */ /* 0x000e6200000e0000 */
[----:B0-----:R-:W-:Y:S01]  /*24100*/  FADD.FTZ R12, R2, R9 ;  /* 0x00000009020c7221 */ /* 0x001fe20000010000 */
[----:B------:R-:W-:-:S02]  /*24110*/  IMAD.MOV.U32 R2, RZ, RZ, -0x800000 ;  /* 0xff800000ff027424 */ /* 0x000fc400078e00ff */
[----:B-1----:R-:W-:Y:S02]  /*24120*/  FADD.FTZ R13, R10, R11 ;  /* 0x0000000b0a0d7221 */ /* 0x002fe40000010000 */
[----:B------:R-:W-:Y:S01]  /*24130*/  FSETP.NE.FTZ.AND P0, PT, R12, RZ, PT ;  /* 0x000000ff0c00720b */ /* 0x000fe20003f15000 */
[----:B------:R-:W-:Y:S02]  /*24140*/  @!P1 VIADD R10, R0, 0x36860 ;  /* 0x00036860000a9836 */ /* 0x000fe40000000000 */
[----:B------:R-:W-:Y:S01]  /*24150*/  IMAD.MOV.U32 R0, RZ, RZ, -0x800000 ;  /* 0xff800000ff007424 */ /* 0x000fe200078e00ff */
[----:B------:R-:W-:Y:S02]  /*24160*/  FSETP.NE.FTZ.AND P3, PT, R13, RZ, PT ;  /* 0x000000ff0d00720b */ /* 0x000fe40003f75000 */
        /* <DEDUP_REMOVED lines=14> */
[----:B------:R-:W-:Y:S03]  /*24250*/  HGMMA.64x192x16.F32.BF16 R24, R176, gdesc[UR4].tnspB, R24, gsb0 ;  /* 0x42e00004b0187df0 */ /* 0x000fe60008001818 */
[----:B------:R-:W-:Y:S02]  /*24260*/  WARPGROUP.DEPBAR.LE gsb0, 0x0 ;  /* 0x00008000000079c5 */ /* 0x000fe40000010000 */
[-C--:B--2---:R-:W-:Y:S01]  /*24270*/  FMUL.FTZ R127, R67, R7.reuse ;  /* 0x00000007437f7220 */ /* 0x084fe20000410000 */
[-C--:B------:R-:W-:Y:S01]  /*24280*/  FMUL.FTZ R125, R75, R7.reuse ;  /* 0x000000074b7d7220 */ /* 0x080fe20000410000 */
[-C--:B------:R-:W-:Y:S01]  /*24290*/  FMUL.FTZ R67, R70, R7.reuse ;  /* 0x0000000746437220 */ /* 0x080fe20000410000 */
[-C--:B------:R-:W-:Y:S01]  /*242a0*/  FMUL.FTZ R126, R71, R7.reuse ;  /* 0x00000007477e7220 */ /* 0x080fe20000410000 */
[-C--:B------:R-:W-:Y:S01]  /*242b0*/  FMUL.FTZ R75, R78, R7.reuse ;  /* 0x000000074e4b7220 */ /* 0x080fe20000410000 */
        /* <DEDUP_REMOVED lines=59> */
[-C--:B-1----:R-:W-:Y:S01]  /*24670*/  FMUL.FTZ R10, R31, R7.reuse ;  /* 0x000000071f0a7220 */ /* 0x082fe20000410000 */
        /* <DEDUP_REMOVED lines=32> */
.L_x_2847:
        /* <DEDUP_REMOVED lines=57> */
[----:B------:R-:W-:Y:S01]  /*24c10*/  BAR.SYNC.DEFER_BLOCKING 0x1, 0x100 ;  /* 0x0044000000007b1d */ /* 0x000fe20000010000 */
[----:B--2---:R-:W-:-:S03]  /*24c20*/  IMAD.WIDE R62, R11, 0x2, R8 ;  /* 0x000000020b3e7825 */ /* 0x004fc600078e0208 */
[C---:B------:R-:W-:Y:S02]  /*24c30*/  IADD3 R137, P2, R62.reuse, 0x20, RZ ;  /* 0x000000203e897810 */ /* 0x040fe40007f5e0ff */
[C---:B------:R-:W-:Y:S02]  /*24c40*/  IADD3 R139, P1, R62.reuse, 0x40, RZ ;  /* 0x000000403e8b7810 */ /* 0x040fe40007f3e0ff */
[----:B------:R-:W-:Y:S01]  /*24c50*/  LOP3.LUT R12, R137, 0x380, RZ, 0xc0, !PT ;  /* 0x00000380890c7812 */ /* 0x000fe200078ec0ff */
[--C-:B------:R-:W-:Y:S01]  /*24c60*/  IMAD.X R13, RZ, RZ, R63.reuse, P2 ;  /* 0x000000ffff0d7224 */ /* 0x100fe200010e063f */
[----:B------:R-:W-:Y:S01]  /*24c70*/  LOP3.LUT R14, R139, 0x380, RZ, 0xc0, !PT ;  /* 0x000003808b0e7812 */ /* 0x000fe200078ec0ff */
[----:B------:R-:W-:Y:S01]  /*24c80*/  IMAD.X R15, RZ, RZ, R63, P1 ;  /* 0x000000ffff0f7224 */ /* 0x000fe200008e063f */
[C---:B------:R-:W-:Y:S02]  /*24c90*/  IADD3 R141, P6, R62.reuse, 0x60, RZ ;  /* 0x000000603e8d7810 */ /* 0x040fe40007fde0ff */
[----:B------:R-:W-:-:S02]  /*24ca0*/  LOP3.LUT R11, R62, 0x380, RZ, 0xc0, !PT ;  /* 0x000003803e0b7812 */ /* 0x000fc400078ec0ff */
[----:B------:R-:W-:Y:S01]  /*24cb0*/  SHF.R.U64 R12, R12, 0x3, RZ ;  /* 0x000000030c0c7819 */ /* 0x000fe200000012ff */
[--C-:B------:R-:W-:Y:S01]  /*24cc0*/  IMAD.X R21, RZ, RZ, R63.reuse, P6 ;  /* 0x000000ffff157224 */ /* 0x100fe200030e063f */
[----:B------:R-:W-:Y:S02]  /*24cd0*/  SHF.R.U64 R14, R14, 0x3, RZ ;  /* 0x000000030e0e7819 */ /* 0x000fe400000012ff */
[C---:B------:R-:W-:Y:S02]  /*24ce0*/  IADD3 R143, P5, R62.reuse, 0x4000, RZ ;  /* 0x000040003e8f7810 */ /* 0x040fe40007fbe0ff */
[C---:B------:R-:W-:Y:S02]  /*24cf0*/  IADD3 R46, P0, R62.reuse, 0x4020, RZ ;  /* 0x000040203e2e7810 */ /* 0x040fe40007f1e0ff */
[C---:B------:R-:W-:Y:S01]  /*24d00*/  IADD3 R50, P4, R62.reuse, 0x4040, RZ ;  /* 0x000040403e327810 */ /* 0x040fe20007f9e0ff */
[--C-:B------:R-:W-:Y:S01]  /*24d10*/  IMAD.X R39, RZ, RZ, R63.reuse, P5 ;  /* 0x000000ffff277224 */ /* 0x100fe200028e063f */
[----:B------:R-:W-:Y:S01]  /*24d20*/  LOP3.LUT R20, R141, 0x380, RZ, 0xc0, !PT ;  /* 0x000003808d147812 */ /* 0x000fe200078ec0ff */
[--C-:B------:R-:W-:Y:S01]  /*24d30*/  IMAD.X R47, RZ, RZ, R63.reuse, P0 ;  /* 0x000000ffff2f7224 */ /* 0x100fe200000e063f */
[----:B------:R-:W-:Y:S01]  /*24d40*/  IADD3 R7, P2, R62, 0x8000, RZ ;  /* 0x000080003e077810 */ /* 0x000fe20007f5e0ff */
[----:B------:R-:W-:Y:S01]  /*24d50*/  IMAD.X R51, RZ, RZ, R63, P4 ;  /* 0x000000ffff337224 */ /* 0x000fe200020e063f */
[----:B------:R-:W-:-:S02]  /*24d60*/  SHF.R.U64 R11, R11, 0x3, RZ ;  /* 0x000000030b0b7819 */ /* 0x000fc400000012ff */
[----:B------:R-:W-:Y:S01]  /*24d70*/  LOP3.LUT R12, R12, R137, RZ, 0x3c, !PT ;  /* 0x000000890c0c7212 */ /* 0x000fe200078e3cff */
[--C-:B------:R-:W-:Y:S01]  /*24d80*/  IMAD.X R59, RZ, RZ, R63.reuse, P2 ;  /* 0x000000ffff3b7224 */ /* 0x100fe200010e063f */
[----:B------:R-:W-:Y:S02]  /*24d90*/  LOP3.LUT R14, R14, R139, RZ, 0x3c, !PT ;  /* 0x0000008b0e0e7212 */ /* 0x000fe400078e3cff */
[----:B-1----:R-:W-:Y:S02]  /*24da0*/  IADD3 R24, P1, R62, 0x8020, RZ ;  /* 0x000080203e187810 */ /* 0x002fe40007f3e0ff */
[----:B------:R-:W-:Y:S02]  /*24db0*/  SHF.R.U64 R20, R20, 0x3, RZ ;  /* 0x0000000314147819 */ /* 0x000fe400000012ff */
[----:B------:R-:W-:Y:S01]  /*24dc0*/  LOP3.LUT R137, R46, 0x380, RZ, 0xc0, !PT ;  /* 0x000003802e897812 */ /* 0x000fe200078ec0ff */
[----:B------:R-:W-:Y:S01]  /*24dd0*/  IMAD.X R29, RZ, RZ, R63, P1 ;  /* 0x000000ffff1d7224 */ /* 0x000fe200008e063f */
[----:B------:R-:W-:-:S02]  /*24de0*/  LOP3.LUT R139, R50, 0x380, RZ, 0xc0, !PT ;  /* 0x00000380328b7812 */ /* 0x000fc400078ec0ff */
[C---:B------:R-:W-:Y:S02]  /*24df0*/  IADD3 R54, P3, R62.reuse, 0x4060, RZ ;  /* 0x000040603e367810 */ /* 0x040fe40007f7e0ff */
[----:B------:R-:W-:Y:S02]  /*24e00*/  LOP3.LUT R58, R7, 0x380, RZ, 0xc0, !PT ;  /* 0x00000380073a7812 */ /* 0x000fe400078ec0ff */
[C---:B------:R-:W-:Y:S01]  /*24e10*/  IADD3 R94, P6, R62.reuse, 0x8040, RZ ;  /* 0x000080403e5e7810 */ /* 0x040fe20007fde0ff */
[--C-:B------:R-:W-:Y:S01]  /*24e20*/  IMAD.X R55, RZ, RZ, R63.reuse, P3 ;  /* 0x000000ffff377224 */ /* 0x100fe200018e063f */
[----:B------:R-:W-:Y:S02]  /*24e30*/  IADD3 R86, P5, R62, 0x8060, RZ ;  /* 0x000080603e567810 */ /* 0x000fe40007fbe0ff */
[----:B------:R-:W-:Y:S01]  /*24e40*/  LOP3.LUT R38, R143, 0x380, RZ, 0xc0, !PT ;  /* 0x000003808f267812 */ /* 0x000fe200078ec0ff */
[--C-:B------:R-:W-:Y:S01]  /*24e50*/  IMAD.X R31, RZ, RZ, R63.reuse, P6 ;  /* 0x000000ffff1f7224 */ /* 0x100fe200030e063f */
[----:B------:R-:W-:Y:S01]  /*24e60*/  LOP3.LUT R62, R11, R62, RZ, 0x3c, !PT ;  /* 0x0000003e0b3e7212 */ /* 0x000fe200078e3cff */
[----:B------:R-:W-:Y:S01]  /*24e70*/  IMAD.X R11, RZ, RZ, R63, P5 ;  /* 0x000000ffff0b7224 */ /* 0x000fe200028e063f */
[----:B------:R-:W-:-:S02]  /*24e80*/  LOP3.LUT R20, R20, R141, RZ, 0x3c, !PT ;  /* 0x0000008d14147212 */ /* 0x000fc400078e3cff */
[----:B------:R-:W-:Y:S02]  /*24e90*/  SHF.R.U64 R137, R137, 0x3, RZ ;  /* 0x0000000389897819 */ /* 0x000fe400000012ff */
[----:B------:R-:W-:Y:S02]  /*24ea0*/  SHF.R.U64 R139, R139, 0x3, RZ ;  /* 0x000000038b8b7819 */ /* 0x000fe400000012ff */
[----:B------:R-:W-:Y:S02]  /*24eb0*/  LOP3.LUT R3, R24, 0x380, RZ, 0xc0, !PT ;  /* 0x0000038018037812 */ /* 0x000fe400078ec0ff */
[----:B------:R-:W-:Y:S02]  /*24ec0*/  LOP3.LUT R141, R54, 0x380, RZ, 0xc0, !PT ;  /* 0x00000380368d7812 */ /* 0x000fe400078ec0ff */
[----:B------:R-:W-:Y:S02]  /*24ed0*/  SHF.R.U64 R58, R58, 0x3, RZ ;  /* 0x000000033a3a7819 */ /* 0x000fe400000012ff */
[----:B------:R-:W-:-:S02]  /*24ee0*/  SHF.R.U64 R38, R38, 0x3, RZ ;  /* 0x0000000326267819 */ /* 0x000fc400000012ff */
[----:B------:R-:W-:Y:S02]  /*24ef0*/  MOV R62, R62 ;  /* 0x0000003e003e7202 */ /* 0x000fe40000000f00 */
[----:B------:R-:W-:Y:S02]  /*24f00*/  LOP3.LUT R46, R137, R46, RZ, 0x3c, !PT ;  /* 0x0000002e892e7212 */ /* 0x000fe400078e3cff */
[----:B------:R-:W-:Y:S02]  /*24f10*/  LOP3.LUT R50, R139, R50, RZ, 0x3c, !PT ;  /* 0x000000328b327212 */ /* 0x000fe400078e3cff */
[----:B------:R-:W-:Y:S02]  /*24f20*/  LOP3.LUT R63, R94, 0x380, RZ, 0xc0, !PT ;  /* 0x000003805e3f7812 */ /* 0x000fe400078ec0ff */
[----:B------:R-:W-:Y:S02]  /*24f30*/  SHF.R.U64 R3, R3, 0x3, RZ ;  /* 0x0000000303037819 */ /* 0x000fe400000012ff */
[----:B------:R-:W-:-:S02]  /*24f40*/  SHF.R.U64 R141, R141, 0x3, RZ ;  /* 0x000000038d8d7819 */ /* 0x000fc400000012ff */
[----:B------:R-:W-:Y:S02]  /*24f50*/  LOP3.LUT R58, R58, R7, RZ, 0x3c, !PT ;  /* 0x000000073a3a7212 */ /* 0x000fe400078e3cff */
[----:B------:R-:W-:Y:S02]  /*24f60*/  LOP3.LUT R137, R86, 0x380, RZ, 0xc0, !PT ;  /* 0x0000038056897812 */ /* 0x000fe400078ec0ff */
[----:B------:R-:W-:Y:S02]  /*24f70*/  LOP3.LUT R38, R38, R143, RZ, 0x3c, !PT ;  /* 0x0000008f26267212 */ /* 0x000fe400078e3cff */
[----:B------:R-:W-:Y:S02]  /*24f80*/  F2FP.BF16.F32.PACK_AB R7, R10, R30 ;  /* 0x0000001e0a07723e */ /* 0x000fe400000010ff */
[----:B------:R-:W-:Y:S02]  /*24f90*/  MOV R13, R12 ;  /* 0x0000000c000d7202 */ /* 0x000fe40000000f00 */
[----:B------:R-:W-:Y:S01]  /*24fa0*/  SHF.R.U64 R63, R63, 0x3, RZ ;  /* 0x000000033f3f7819 */ /* 0x000fe200000012ff */
[----:B------:R1:W-:Y:S01]  /*24fb0*/  STSM.16.M88.4 [R62], R4 ;  /* 0x000000043e007844 */ /* 0x0003e20000000200 */
[----:B------:R-:W-:-:S02]  /*24fc0*/  LOP3.LUT R28, R3, R24, RZ, 0x3c, !PT ;  /* 0x00000018031c7212 */ /* 0x000fc400078e3cff */
[----:B------:R-:W-:Y:S01]  /*24fd0*/  MOV R14, R14 ;  /* 0x0000000e000e7202 */ /* 0x000fe20000000f00 */
[----:B------:R-:W-:Y:S01]  /*24fe0*/  STSM.16.M88.4 [R13], R32 ;  /* 0x000000200d007844 */ /* 0x000fe20000000200 */
[----:B------:R-:W-:Y:S02]  /*24ff0*/  MOV R12, R50 ;  /* 0x00000032000c7202 */ /* 0x000fe40000000f00 */
[----:B------:R-:W-:Y:S01]  /*25000*/  LOP3.LUT R54, R141, R54, RZ, 0x3c, !PT ;  /* 0x000000368d367212 */ /* 0x000fe200078e3cff */
[----:B------:R-:W-:Y:S01]  /*25010*/  STSM.16.M88.4 [R14], R40 ;  /* 0x000000280e007844 */ /* 0x000fe20000000200 */
[----:B------:R-:W-:Y:S02]  /*25020*/  SHF.R.U64 R137, R137, 0x3, RZ ;  /* 0x0000000389897819 */ /* 0x000fe400000012ff */
[----:B------:R-:W-:Y:S02]  /*25030*/  MOV R20, R20 ;  /* 0x0000001400147202 */ /* 0x000fe40000000f00 */
[----:B------:R-:W-:-:S02]  /*25040*/  MOV R3, R58 ;  /* 0x0000003a00037202 */ /* 0x000fc40000000f00 */
[----:B------:R-:W-:Y:S02]  /*25050*/  F2FP.BF16.F32.PACK_AB R50, R53, R52 ;  /* 0x000000343532723e */ /* 0x000fe400000010ff */
[----:B------:R-:W-:Y:S02]  /*25060*/  F2FP.BF16.F32.PACK_AB R51, R130, R121 ;  /* 0x000000798233723e */ /* 0x000fe400000010ff */
[----:B------:R-:W-:Y:S02]  /*25070*/  MOV R38, R38 ;  /* 0x0000002600267202 */ /* 0x000fe40000000f00 */
[----:B------:R-:W-:Y:S01]  /*25080*/  F2FP.BF16.F32.PACK_AB R58, R61, R60 ;  /* 0x0000003c3d3a723e */ /* 0x000fe200000010ff */
[----:B------:R2:W-:Y:S01]  /*25090*/  STSM.16.M88.4 [R20], R48 ;  /* 0x0000003014007844 */ /* 0x0005e20000000200 */
[----:B------:R-:W-:Y:S02]  /*250a0*/  F2FP.BF16.F32.PACK_AB R59, R128, R123 ;  /* 0x0000007b803b723e */ /* 0x000fe400000010ff */
[----:B------:R-:W-:-:S02]  /*250b0*/  MOV R46, R46 ;  /* 0x0000002e002e7202 */ /* 0x000fc40000000f00 */
[----:B------:R-:W-:Y:S01]  /*250c0*/  LOP3.LUT R30, R63, R94, RZ, 0x3c, !PT ;  /* 0x0000005e3f1e7212 */ /* 0x000fe200078e3cff */
[----:B------:R-:W-:Y:S01]  /*250d0*/  STSM.16.M88.4 [R38], R56 ;  /* 0x0000003826007844 */ /* 0x000fe20000000200 */
[----:B------:R-:W-:Y:S02]  /*250e0*/  LOP3.LUT R10, R137, R86, RZ, 0x3c, !PT ;  /* 0x00000056890a7212 */ /* 0x000fe400078e3cff */
[----:B------:R-:W-:Y:S01]  /*250f0*/  MOV R54, R54 ;  /* 0x0000003600367202 */ /* 0x000fe20000000f00 */
[----:B------:R-:W-:Y:S01]  /*25100*/  STSM.16.M88.4 [R46], R64 ;  /* 0x000000402e007844 */ /* 0x000fe20000000200 */
[----:B------:R-:W-:Y:S02]  /*25110*/  ISETP.NE.U32.AND P0, PT, RZ, UR4, PT ;  /* 0x00000004ff007c0c */ /* 0x000fe4000bf05070 */
[----:B-1----:R-:W-:Y:S01]  /*25120*/  IADD3 R6, P1, R235, UR4, RZ ;  /* 0x00000004eb067c10 */ /* 0x002fe2000ff3e0ff */
[----:B------:R-:W-:Y:S01]  /*25130*/  STSM.16.M88.4 [R12], R72 ;  /* 0x000000480c007844 */ /* 0x000fe20000000200 */
[----:B------:R-:W-:Y:S01]  /*25140*/  MOV R28, R28 ;  /* 0x0000001c001c7202 */ /* 0x000fe20000000f00 */
[----:B--2---:R-:W-:Y:S01]  /*25150*/  IMAD.MOV.U32 R20, RZ, RZ, RZ ;  /* 0x000000ffff147224 */ /* 0x004fe200078e00ff */
[----:B------:R-:W-:Y:S01]  /*25160*/  MOV R30, R30 ;  /* 0x0000001e001e7202 */ /* 0x000fe20000000f00 */
[----:B------:R-:W-:Y:S01]  /*25170*/  STSM.16.M88.4 [R54], R80 ;  /* 0x0000005036007844 */ /* 0x000fe20000000200 */
[----:B------:R-:W-:-:S02]  /*25180*/  MOV R10, R10 ;  /* 0x0000000a000a7202 */ /* 0x000fc40000000f00 */
[----:B------:R-:W-:Y:S01]  /*25190*/  ISETP.NE.AND.EX P0, PT, RZ, UR5, PT, P0 ;  /* 0x00000005ff007c0c */ /* 0x000fe2000bf05300 */
[----:B------:R1:W-:Y:S01]  /*251a0*/  STSM.16.M88.4 [R3], R88 ;  /* 0x0000005803007844 */ /* 0x0003e20000000200 */
[----:B------:R-:W-:Y:S01]  /*251b0*/  IADD3.X R7, R236, UR5, RZ, P1, !PT ;  /* 0x00000005ec077c10 */ /* 0x000fe20008ffe4ff */
[----:B------:R-:W-:Y:S02]  /*251c0*/  ULDC.64 UR4, c[0x0][0xc08] ;  /* 0x0003020000047ab9 */ /* 0x000fe40000000a00 */
[----:B------:R2:W-:Y:S01]  /*251d0*/  STSM.16.M88.4 [R28], R96 ;  /* 0x000000601c007844 */ /* 0x0005e20000000200 */
[----:B------:R-:W-:-:S03]  /*251e0*/  ISETP.NE.U32.AND P2, PT, RZ, UR4, PT ;  /* 0x00000004ff007c0c */ /* 0x000fc6000bf45070 */
[----:B------:R2:W-:Y:S01]  /*251f0*/  STSM.16.M88.4 [R30], R104 ;  /* 0x000000681e007844 */ /* 0x0005e20000000200 */
[----:B------:R-:W-:-:S03]  /*25200*/  ISETP.NE.AND.EX P2, PT, RZ, UR5, PT, P2 ;  /* 0x00000005ff007c0c */ /* 0x000fc6000bf45320 */
[----:B------:R2:W-:Y:S01]  /*25210*/  STSM.16.M88.4 [R10], R112 ;  /* 0x000000700a007844 */ /* 0x0005e20000000200 */
[----:B------:R-:W-:Y:S09]  /*25220*/  BAR.SYNC.DEFER_BLOCKING 0x1, 0x100 ;  /* 0x0044000000007b1d */ /* 0x000ff20000010000 */
[----:B------:R-:W-:Y:S01]  /*25230*/  @P2 IADD3 R4, P3, R235, UR4, RZ ;  /* 0x00000004eb042c10 */ /* 0x000fe2000ff7e0ff */
[----:B------:R-:W-:Y:S01]  /*25240*/  ULDC UR4, c[0x0][0xa88] ;  /* 0x0002a20000047ab9 */ /* 0x000fe20000000800 */
[----:B-1----:R-:W1:Y:S01]  /*25250*/  LDC R3, c[0x0][0xbe8] ;  /* 0x0002fa00ff037b82 */ /* 0x002e620000000800 */
[----:B------:R-:W-:Y:S01]  /*25260*/  IMAD.U32 R14, RZ, RZ, UR4 ;  /* 0x00000004ff0e7e24 */ /* 0x000fe2000f8e00ff */
[----:B------:R-:W-:Y:S01]  /*25270*/  @P2 IADD3.X R5, R236, UR5, RZ, P3, !PT ;  /* 0x00000005ec052c10 */ /* 0x000fe20009ffe4ff */
[----:B------:R2:W5:Y:S04]  /*25280*/  @P0 LDG.E R20, desc[UR60][R6.64] ;  /* 0x0000003c06140981 */ /* 0x000568000c1e1900 */
[----:B------:R2:W5:Y:S01]  /*25290*/  @P2 LDG.E R14, desc[UR60][R4.64] ;  /* 0x0000003c040e2981 */ /* 0x000562000c1e1900 */
[----:B-1----:R-:W-:-:S13]  /*252a0*/  ISETP.NE.AND P1, PT, R3, 0x1, PT ;  /* 0x000000010300780c */ /* 0x002fda0003f25270 */
[----:B------:R-:W1:Y:S08]  /*252b0*/  @P1 LDC R11, c[0x0][0xbec] ;  /* 0x0002fb00ff0b1b82 */ /* 0x000e700000000800 */
[----:B------:R-:W3:Y:S01]  /*252c0*/  @P1 LDC R15, c[0x0][0xbf0] ;  /* 0x0002fc00ff0f1b82 */ /* 0x000ee20000000800 */
[----:B--2---:R-:W-:Y:S05]  /*252d0*/  @P2 BRA `(.L_x_2943) ;  /* 0x0000000000102947 */ /* 0x004fea0003800000 */
[----:B------:R-:W-:Y:S05]  /*252e0*/  @!P0 BRA `(.L_x_2943) ;  /* 0x00000000000c8947 */ /* 0x000fea0003800000 */
[----:B------:R-:W2:Y:S04]  /*252f0*/  LDG.E R5, desc[UR60][R6.64] ;  /* 0x0000003c06057981 */ /* 0x000ea8000c1e1900 */
[----:B-----5:R-:W2:Y:S02]  /*25300*/  LDG.E R14, desc[UR60][R6.64+0x4] ;  /* 0x0000043c060e7981 */ /* 0x020ea4000c1e1900 */
[----:B--2---:R-:W-:-:S07]  /*25310*/  IMAD.IADD R14, R14, 0x1, -R5 ;  /* 0x000000010e0e7824 */ /* 0x004fce00078e0a05 */
.L_x_2943:
[----:B------:R-:W2:Y:S01]  /*25320*/  LDL.LU R10, [R1+0x58] ;  /* 0x00005800010a7983 */ /* 0x000ea20000300800 */
[----:B------:R-:W-:Y:S01]  /*25330*/  SHF.R.S32.HI R64, RZ, 0x1f, R234 ;  /* 0x0000001fff407819 */ /* 0x000fe200000114ea */
[----:B------:R-:W-:Y:S01]  /*25340*/  IMAD.IADD R12, R230, 0x1, R224 ;  /* 0x00000001e60c7824 */ /* 0x000fe200078e02e0 */
[----:B------:R-:W-:Y:S01]  /*25350*/  ULDC.64 UR4, c[0x0][0xb90] ;  /* 0x0002e40000047ab9 */ /* 0x000fe20000000a00 */
[----:B------:R-:W4:Y:S01]  /*25360*/  LDL R30, [R1+0x90] ;  /* 0x00009000011e7983 */ /* 0x000f220000100800 */
[----:B-----5:R-:W-:Y:S01]  /*25370*/  SHF.R.S32.HI R21, RZ, 0x1f, R20 ;  /* 0x0000001fff157819 */ /* 0x020fe20000011414 */
[----:B-1----:R-:W-:Y:S01]  /*25380*/  @P1 IMAD.HI.U32 R6, R12, R11, RZ ;  /* 0x0000000b0c061227 */ /* 0x002fe200078e00ff */
[----:B------:R-:W1:Y:S01]  /*25390*/  S2R R34, SR_TID.X ;  /* 0x0000000000227919 */ /* 0x000e620000002100 */
[----:B------:R-:W-:Y:S02]  /*253a0*/  SEL R237, R237, RZ, !P0 ;  /* 0x000000ffeded7207 */ /* 0x000fe40004000000 */
[----:B------:R-:W-:Y:S01]  /*253b0*/  IMAD R5, R64, UR4, RZ ;  /* 0x0000000440057c24 */ /* 0x000fe2000f8e02ff */
[----:B------:R-:W0:Y:S01]  /*253c0*/  @P1 LDC R71, c[0x0][0xbec] ;  /* 0x0002fb00ff471b82 */ /* 0x000e220000000800 */
[----:B------:R-:W-:Y:S01]  /*253d0*/  IMAD.MOV.U32 R7, RZ, RZ, R12 ;  /* 0x000000ffff077224 */ /* 0x000fe200078e000c */
[----:B---3--:R-:W-:Y:S01]  /*253e0*/  @P1 SHF.R.U32.HI R7, RZ, R15, R6 ;  /* 0x0000000fff071219 */ /* 0x008fe20000011606 */
[----:B------:R-:W-:-:S02]  /*253f0*/  IMAD R13, R234, UR5, R5 ;  /* 0x00000005ea0d7c24 */ /* 0x000fc4000f8e0205 */
[----:B------:R-:W-:Y:S01]  /*25400*/  IMAD.WIDE.U32 R4, R234, UR4, R20 ;  /* 0x00000004ea047c25 */ /* 0x000fe2000f8e0014 */
[----:B------:R-:W-:Y:S02]  /*25410*/  ULDC.64 UR4, c[0x0][0xb98] ;  /* 0x0002e60000047ab9 */ /* 0x000fe40000000a00 */
[----:B------:R-:W3:Y:S01]  /*25420*/  @P1 LDC R73, c[0x0][0xbf0] ;  /* 0x0002fc00ff491b82 */ /* 0x000ee20000000800 */
[----:B------:R-:W-:Y:S02]  /*25430*/  IMAD.IADD R5, R5, 0x1, R13 ;  /* 0x0000000105057824 */ /* 0x000fe400078e020d */
[----:B-1----:R-:W-:-:S05]  /*25440*/  VIADD R34, R34, 0xffffff80 ;  /* 0xffffff8022227836 */ /* 0x002fca0000000000 */
[----:B------:R-:W-:-:S04]  /*25450*/  SHF.R.S32.HI R66, RZ, 0x1f, R34 ;  /* 0x0000001fff427819 */ /* 0x000fc80000011422 */
[----:B------:R-:W-:-:S04]  /*25460*/  LEA.HI R66, R66, R34, RZ, 0x3 ;  /* 0x0000002242427211 */ /* 0x000fc800078f18ff */
[----:B------:R-:W-:-:S05]  /*25470*/  SHF.R.S32.HI R66, RZ, 0x3, R66 ;  /* 0x00000003ff427819 */ /* 0x000fca0000011442 */
[----:B------:R-:W-:Y:S02]  /*25480*/  IMAD R11, R66, 0x40, R225 ;  /* 0x00000040420b7824 */ /* 0x000fe400078e02e1 */
[----:B------:R-:W-:-:S04]  /*25490*/  IMAD.WIDE.U32 R4, R237, UR4, R4 ;  /* 0x00000004ed047c25 */ /* 0x000fc8000f8e0004 */
[----:B------:R-:W-:Y:S01]  /*254a0*/  IMAD.WIDE R8, R11, 0x2, R8 ;  /* 0x000000020b087825 */ /* 0x000fe200078e0208 */
[----:B------:R-:W-:Y:S02]  /*254b0*/  SHF.R.S32.HI R13, RZ, 0x1f, R7 ;  /* 0x0000001fff0d7819 */ /* 0x000fe40000011407 */
[----:B------:R-:W-:-:S04]  /*254c0*/  SHF.R.S32.HI R31, RZ, 0x1f, R34 ;  /* 0x0000001fff1f7819 */ /* 0x000fc80000011422 */
[----:B------:R-:W-:-:S04]  /*254d0*/  LEA.HI R31, R31, R34, RZ, 0x7 ;  /* 0x000000221f1f7211 */ /* 0x000fc800078f38ff */
[----:B------:R-:W-:Y:S01]  /*254e0*/  LOP3.LUT R31, R31, 0xffffff80, RZ, 0xc0, !PT ;  /* 0xffffff801f1f7812 */ /* 0x000fe200078ec0ff */
[----:B------:R-:W-:-:S04]  /*254f0*/  IMAD R65, R14, R3, RZ ;  /* 0x000000030e417224 */ /* 0x000fc800078e02ff */
[----:B------:R-:W-:Y:S01]  /*25500*/  IMAD.IADD R31, R34, 0x1, -R31 ;  /* 0x00000001221f7824 */ /* 0x000fe200078e0a1f */
[C---:B------:R-:W-:Y:S02]  /*25510*/  IADD3 R29, P5, R8.reuse, 0x3000, RZ ;  /* 0x00003000081d7810 */ /* 0x040fe40007fbe0ff */
[C---:B------:R-:W-:Y:S02]  /*25520*/  IADD3 R33, P4, R8.reuse, 0x4000, RZ ;  /* 0x0000400008217810 */ /* 0x040fe40007f9e0ff */
[----:B------:R-:W-:Y:S02]  /*25530*/  IADD3 R41, P3, R8, 0x6000, RZ ;  /* 0x0000600008297810 */ /* 0x000fe40007f7e0ff */
[----:B------:R-:W-:Y:S02]  /*25540*/  LOP3.LUT R28, R29, 0x380, RZ, 0xc0, !PT ;  /* 0x000003801d1c7812 */ /* 0x000fe400078ec0ff */
[----:B------:R-:W-:Y:S02]  /*25550*/  LOP3.LUT R32, R33, 0x380, RZ, 0xc0, !PT ;  /* 0x0000038021207812 */ /* 0x000fe400078ec0ff */
[----:B------:R-:W-:-:S02]  /*25560*/  LOP3.LUT R40, R41, 0x380, RZ, 0xc0, !PT ;  /* 0x0000038029287812 */ /* 0x000fc400078ec0ff */
[----:B------:R-:W-:Y:S02]  /*25570*/  SHF.R.U64 R28, R28, 0x3, RZ ;  /* 0x000000031c1c7819 */ /* 0x000fe400000012ff */
[----:B------:R-:W-:Y:S02]  /*25580*/  SHF.R.U64 R32, R32, 0x3, RZ ;  /* 0x0000000320207819 */ /* 0x000fe400000012ff */
[----:B------:R-:W-:Y:S02]  /*25590*/  SHF.R.U64 R40, R40, 0x3, RZ ;  /* 0x0000000328287819 */ /* 0x000fe400000012ff */
[----:B------:R-:W-:Y:S01]  /*255a0*/  LOP3.LUT R28, R28, R29, RZ, 0x3c, !PT ;  /* 0x0000001d1c1c7212 */ /* 0x000fe200078e3cff */
[--C-:B------:R-:W-:Y:S01]  /*255b0*/  IMAD.X R29, RZ, RZ, R9.reuse, P5 ;  /* 0x000000ffff1d7224 */ /* 0x100fe200028e0609 */
[----:B------:R-:W-:Y:S01]  /*255c0*/  LOP3.LUT R32, R32, R33, RZ, 0x3c, !PT ;  /* 0x0000002120207212 */ /* 0x000fe200078e3cff */
[--C-:B------:R-:W-:Y:S01]  /*255d0*/  IMAD.X R33, RZ, RZ, R9.reuse, P4 ;  /* 0x000000ffff217224 */ /* 0x100fe200020e0609 */
[----:B------:R-:W-:Y:S01]  /*255e0*/  LOP3.LUT R40, R40, R41, RZ, 0x3c, !PT ;  /* 0x0000002928287212 */ /* 0x000fe200078e3cff */
[----:B------:R-:W-:Y:S01]  /*255f0*/  IMAD.X R41, RZ, RZ, R9, P3 ;  /* 0x000000ffff297224 */ /* 0x000fe200018e0609 */
[----:B------:R-:W-:-:S02]  /*25600*/  IADD3 R53, P5, R8, 0x9000, RZ ;  /* 0x0000900008357810 */ /* 0x000fc40007fbe0ff */
[----:B------:R-:W-:Y:S02]  /*25610*/  IADD3 R57, P4, R8, 0xa000, RZ ;  /* 0x0000a00008397810 */ /* 0x000fe40007f9e0ff */
[----:B------:R-:W-:Y:S02]  /*25620*/  LOP3.LUT R52, R53, 0x380, RZ, 0xc0, !PT ;  /* 0x0000038035347812 */ /* 0x000fe400078ec0ff */
[----:B------:R-:W-:Y:S02]  /*25630*/  LOP3.LUT R56, R57, 0x380, RZ, 0xc0, !PT ;  /* 0x0000038039387812 */ /* 0x000fe400078ec0ff */
[----:B------:R-:W-:Y:S02]  /*25640*/  SHF.R.U64 R52, R52, 0x3, RZ ;  /* 0x0000000334347819 */ /* 0x000fe400000012ff */
[----:B------:R-:W-:Y:S02]  /*25650*/  SHF.R.U64 R56, R56, 0x3, RZ ;  /* 0x0000000338387819 */ /* 0x000fe400000012ff */
[----:B------:R-:W-:Y:S01]  /*25660*/  LOP3.LUT R52, R52, R53, RZ, 0x3c, !PT ;  /* 0x0000003534347212 */ /* 0x000fe200078e3cff */
[--C-:B------:R-:W-:Y:S01]  /*25670*/  IMAD.X R53, RZ, RZ, R9.reuse, P5 ;  /* 0x000000ffff357224 */ /* 0x100fe200028e0609 */
[----:B------:R-:W-:Y:S01]  /*25680*/  LOP3.LUT R56, R56, R57, RZ, 0x3c, !PT ;  /* 0x0000003938387212 */ /* 0x000fe200078e3cff */
[----:B------:R-:W-:Y:S01]  /*25690*/  IMAD.X R57, RZ, RZ, R9, P4 ;  /* 0x000000ffff397224 */ /* 0x000fe200020e0609 */
[----:B------:R-:W-:Y:S01]  /*256a0*/  BSSY B1, `(.L_x_2944) ;  /* 0x0000091000017945 */ /* 0x000fe20003800000 */
[----:B------:R-:W-:-:S02]  /*256b0*/  SHF.R.S32.HI R68, RZ, 0x1f, R232 ;  /* 0x0000001fff447819 */ /* 0x000fc400000114e8 */
[----:B------:R-:W-:Y:S02]  /*256c0*/  SHF.R.S32.HI R70, RZ, 0x1f, R231 ;  /* 0x0000001fff467819 */ /* 0x000fe400000114e7 */
[----:B------:R-:W-:Y:S02]  /*256d0*/  SHF.R.S32.HI R72, RZ, 0x1f, R225 ;  /* 0x0000001fff487819 */ /* 0x000fe400000114e1 */
[----:B--2---:R-:W-:Y:S01]  /*256e0*/  SEL R24, R10, RZ, !P0 ;  /* 0x000000ff0a187207 */ /* 0x004fe20004000000 */
[----:B------:R-:W-:-:S04]  /*256f0*/  IMAD.MOV R10, RZ, RZ, -R7 ;  /* 0x000000ffff0a7224 */ /* 0x000fc800078e0a07 */
[----:B------:R-:W-:Y:S02]  /*25700*/  IMAD R6, R24, UR4, RZ ;  /* 0x0000000418067c24 */ /* 0x000fe4000f8e02ff */
[----:B------:R-:W-:Y:S01]  /*25710*/  IMAD R11, R3, R10, R12 ;  /* 0x0000000a030b7224 */ /* 0x000fe200078e020c */
[----:B------:R-:W-:Y:S01]  /*25720*/  IADD3 R4, P0, R7, R4, RZ ;  /* 0x0000000407047210 */ /* 0x000fe20007f1e0ff */
        /* <DEDUP_REMOVED lines=9> */
[----:B------:R-:W-:Y:S01]  /*257c0*/  IMAD.IADD R5, R5, 0x1, R15 ;  /* 0x0000000105057824 */ /* 0x000fe200078e020f */
[----:B------:R-:W-:-:S04]  /*257d0*/  IADD3 R7, P2, R8, 0x1000, RZ ;  /* 0x0000100008077810 */ /* 0x000fc80007f5e0ff */
[----:B------:R-:W-:Y:S01]  /*257e0*/  LEA.HI.X R15, R4, UR5, R5, 0x2, P0 ;  /* 0x00000005040f7c11 */ /* 0x000fe200080f1405 */
[--C-:B------:R-:W-:Y:S01]  /*257f0*/  IMAD.X R11, RZ, RZ, R9.reuse, P2 ;  /* 0x000000ffff0b7224 */ /* 0x100fe200010e0609 */
[C---:B------:R-:W-:Y:S01]  /*25800*/  IADD3 R37, P0, R8.reuse, 0x5000, RZ ;  /* 0x0000500008257810 */ /* 0x040fe20007f1e0ff */
[----:B------:R-:W-:Y:S01]  /*25810*/  SHFL.IDX PT, R54, R6, RZ, 0x1c1f ;  /* 0x001c1fff06367589 */ /* 0x000fe200000e0000 */
[----:B------:R-:W-:Y:S01]  /*25820*/  IADD3 R45, P2, R8, 0x7000, RZ ;  /* 0x00007000082d7810 */ /* 0x000fe20007f5e0ff */
[----:B----4-:R-:W-:Y:S01]  /*25830*/  IMAD.IADD R30, R30, 0x1, R224 ;  /* 0x000000011e1e7824 */ /* 0x010fe200078e02e0 */
[----:B------:R-:W-:Y:S01]  /*25840*/  LOP3.LUT R36, R37, 0x380, RZ, 0xc0, !PT ;  /* 0x0000038025247812 */ /* 0x000fe200078ec0ff */
[----:B------:R-:W1:Y:S01]  /*25850*/  SHFL.IDX PT, R55, R15, RZ, 0x1c1f ;  /* 0x001c1fff0f377589 */ /* 0x000e6200000e0000 */
[----:B------:R-:W-:Y:S01]  /*25860*/  LOP3.LUT R44, R45, 0x380, RZ, 0xc0, !PT ;  /* 0x000003802d2c7812 */ /* 0x000fe200078ec0ff */
[----:B------:R-:W-:Y:S01]  /*25870*/  ULDC.64 UR4, c[0x0][0xaa0] ;  /* 0x0002a80000047ab9 */ /* 0x000fe20000000a00 */
[----:B------:R-:W-:Y:S01]  /*25880*/  SHF.R.U64 R36, R36, 0x3, RZ ;  /* 0x0000000324247819 */ /* 0x000fe200000012ff */
[----:B------:R-:W-:Y:S04]  /*25890*/  SHFL.IDX PT, R58, R6, 0x1, 0x1c1f ;  /* 0x003c1f00063a7f89 */ /* 0x000fe800000e0000 */
[----:B------:R-:W2:Y:S01]  /*258a0*/  SHFL.IDX PT, R59, R15, 0x1, 0x1c1f ;  /* 0x003c1f000f3b7f89 */ /* 0x000ea200000e0000 */
[----:B------:R-:W-:Y:S01]  /*258b0*/  LOP3.LUT R36, R36, R37, RZ, 0x3c, !PT ;  /* 0x0000002524247212 */ /* 0x000fe200078e3cff */
[----:B------:R-:W-:Y:S01]  /*258c0*/  IMAD.X R37, RZ, RZ, R9, P0 ;  /* 0x000000ffff257224 */ /* 0x000fe200000e0609 */
[----:B------:R-:W-:Y:S01]  /*258d0*/  SHF.R.U64 R44, R44, 0x3, RZ ;  /* 0x000000032c2c7819 */ /* 0x000fe200000012ff */
[----:B------:R-:W-:Y:S01]  /*258e0*/  VIADD R4, R30, 0x8 ;  /* 0x000000081e047836 */ /* 0x000fe20000000000 */
[----:B------:R-:W-:Y:S01]  /*258f0*/  LOP3.LUT P0, RZ, R31, 0x3, RZ, 0xc0, !PT ;  /* 0x000000031fff7812 */ /* 0x000fe2000780c0ff */
[----:B------:R-:W-:Y:S01]  /*25900*/  IMAD R21, R21, UR4, RZ ;  /* 0x0000000415157c24 */ /* 0x000fe2000f8e02ff */
[----:B------:R-:W-:-:S02]  /*25910*/  IADD3 R13, P6, R8, 0x2000, RZ ;  /* 0x00002000080d7810 */ /* 0x000fc40007fde0ff */
[----:B------:R-:W-:Y:S01]  /*25920*/  LOP3.LUT R44, R44, R45, RZ, 0x3c, !PT ;  /* 0x0000002d2c2c7212 */ /* 0x000fe200078e3cff */
[----:B------:R-:W-:Y:S01]  /*25930*/  IMAD.X R45, RZ, RZ, R9, P2 ;  /* 0x000000ffff2d7224 */ /* 0x000fe200010e0609 */
[-C--:B------:R-:W-:Y:S01]  /*25940*/  ISETP.GE.OR P2, PT, R30, R65.reuse, P0 ;  /* 0x000000411e00720c */ /* 0x080fe20000746670 */
[----:B------:R-:W-:Y:S01]  /*25950*/  IMAD R67, R20, UR5, R21 ;  /* 0x0000000514437c24 */ /* 0x000fe2000f8e0215 */
[----:B------:R-:W-:Y:S01]  /*25960*/  ISETP.GE.OR P0, PT, R4, R65, P0 ;  /* 0x000000410400720c */ /* 0x000fe20000706670 */
[----:B------:R-:W-:Y:S01]  /*25970*/  IMAD.WIDE.U32 R20, R20, UR4, RZ ;  /* 0x0000000414147c25 */ /* 0x000fe2000f8e00ff */
[----:B------:R-:W-:Y:S01]  /*25980*/  LOP3.LUT R12, R13, 0x380, RZ, 0xc0, !PT ;  /* 0x000003800d0c7812 */ /* 0x000fe200078ec0ff */
[----:B------:R-:W-:Y:S01]  /*25990*/  ULDC.64 UR4, c[0x0][0xae8] ;  /* 0x0002ba0000047ab9 */ /* 0x000fe20000000a00 */
[----:B------:R-:W-:Y:S01]  /*259a0*/  LOP3.LUT R10, R7, 0x380, RZ, 0xc0, !PT ;  /* 0x00000380070a7812 */ /* 0x000fe200078ec0ff */
[----:B------:R-:W-:Y:S01]  /*259b0*/  IMAD.IADD R21, R21, 0x1, R67 ;  /* 0x0000000115157824 */ /* 0x000fe200078e0243 */
[----:B------:R-:W-:Y:S01]  /*259c0*/  SHF.R.U64 R12, R12, 0x3, RZ ;  /* 0x000000030c0c7819 */ /* 0x000fe200000012ff */
[----:B------:R-:W-:Y:S01]  /*259d0*/  IMAD R67, R233, 0x20, R66 ;  /* 0x00000020e9437824 */ /* 0x000fe200078e0242 */
[----:B------:R-:W-:Y:S01]  /*259e0*/  SHF.R.U64 R10, R10, 0x3, RZ ;  /* 0x000000030a0a7819 */ /* 0x000fe200000012ff */
[----:B------:R-:W-:Y:S01]  /*259f0*/  IMAD R69, R64, UR4, RZ ;  /* 0x0000000440457c24 */ /* 0x000fe2000f8e02ff */
[----:B------:R-:W-:Y:S01]  /*25a00*/  LOP3.LUT R12, R12, R13, RZ, 0x3c, !PT ;  /* 0x0000000d0c0c7212 */ /* 0x000fe200078e3cff */
[----:B------:R-:W-:Y:S01]  /*25a10*/  IMAD.X R13, RZ, RZ, R9, P6 ;  /* 0x000000ffff0d7224 */ /* 0x000fe200030e0609 */
[----:B------:R-:W-:Y:S01]  /*25a20*/  LOP3.LUT R10, R10, R7, RZ, 0x3c, !PT ;  /* 0x000000070a0a7212 */ /* 0x000fe200078e3cff */
[----:B------:R-:W-:Y:S01]  /*25a30*/  IMAD.IADD R64, R224, 0x1, R67 ;  /* 0x00000001e0407824 */ /* 0x000fe200078e0243 */
[C---:B------:R-:W-:Y:S01]  /*25a40*/  IADD3 R49, P6, R8.reuse, 0x8000, RZ ;  /* 0x0000800008317810 */ /* 0x040fe20007fde0ff */
[----:B-1----:R-:W-:Y:S01]  /*25a50*/  @!P2 ST.E desc[UR60][R54.64], R2 ;  /* 0x000000023600a985 */ /* 0x002fe2000c10193c */
[----:B------:R-:W-:Y:S01]  /*25a60*/  IADD3 R7, P3, R8, 0xb000, RZ ;  /* 0x0000b00008077810 */ /* 0x000fe20007f7e0ff */
[----:B------:R-:W-:-:S02]  /*25a70*/  IMAD R69, R234, UR5, R69 ;  /* 0x00000005ea457c24 */ /* 0x000fc4000f8e0245 */
[----:B--2---:R0:W-:Y:S01]  /*25a80*/  @!P0 ST.E desc[UR60][R58.64], R0 ;  /* 0x000000003a008985 */ /* 0x0041e2000c10193c */
[----:B------:R-:W-:Y:S01]  /*25a90*/  LOP3.LUT R48, R49, 0x380, RZ, 0xc0, !PT ;  /* 0x0000038031307812 */ /* 0x000fe200078ec0ff */
[----:B------:R-:W-:Y:S01]  /*25aa0*/  IMAD.WIDE.U32 R20, R234, UR4, R20 ;  /* 0x00000004ea147c25 */ /* 0x000fe2000f8e0014 */
[----:B------:R-:W-:Y:S01]  /*25ab0*/  LOP3.LUT R5, R8, 0x380, RZ, 0xc0, !PT ;  /* 0x0000038008057812 */ /* 0x000fe200078ec0ff */
[----:B------:R-:W-:Y:S01]  /*25ac0*/  ULDC.64 UR4, c[0x0][0xaf0] ;  /* 0x0002bc0000047ab9 */ /* 0x000fe20000000a00 */
[----:B------:R-:W-:Y:S01]  /*25ad0*/  LOP3.LUT R6, R7, 0x380, RZ, 0xc0, !PT ;  /* 0x0000038007067812 */ /* 0x000fe200078ec0ff */
[----:B------:R-:W-:Y:S01]  /*25ae0*/  IMAD.MOV.U32 R67, RZ, RZ, R64 ;  /* 0x000000ffff437224 */ /* 0x000fe200078e0040 */
[----:B------:R-:W-:Y:S01]  /*25af0*/  SHF.R.U64 R48, R48, 0x3, RZ ;  /* 0x0000000330307819 */ /* 0x000fe200000012ff */
[----:B0-----:R-:W-:Y:S01]  /*25b00*/  @P1 IMAD.HI.U32 R0, R64, R71, RZ ;  /* 0x0000004740001227 */ /* 0x001fe200078e00ff */
[----:B------:R-:W-:Y:S01]  /*25b10*/  SHF.R.U64 R5, R5, 0x3, RZ ;  /* 0x0000000305057819 */ /* 0x000fe200000012ff */
[----:B------:R-:W5:Y:S01]  /*25b20*/  LD.E.128 R12, desc[UR60][R12.64] ;  /* 0x0000003c0c0c7980 */ /* 0x000f62000c101d00 */
[----:B------:R-:W-:Y:S01]  /*25b30*/  SHF.R.U64 R6, R6, 0x3, RZ ;  /* 0x0000000306067819 */ /* 0x000fe200000012ff */
[----:B------:R-:W-:Y:S01]  /*25b40*/  IMAD.IADD R21, R21, 0x1, R69 ;  /* 0x0000000115157824 */ /* 0x000fe200078e0245 */
[----:B---3--:R-:W-:Y:S01]  /*25b50*/  @P1 SHF.R.U32.HI R67, RZ, R73, R0 ;  /* 0x00000049ff431219 */ /* 0x008fe20000011600 */
[----:B------:R-:W-:Y:S01]  /*25b60*/  IMAD R24, R24, UR4, RZ ;  /* 0x0000000418187c24 */ /* 0x000fe2000f8e02ff */
[----:B------:R-:W-:Y:S01]  /*25b70*/  LOP3.LUT R48, R48, R49, RZ, 0x3c, !PT ;  /* 0x0000003130307212 */ /* 0x000fe200078e3cff */
[----:B------:R-:W-:Y:S01]  /*25b80*/  IMAD.WIDE.U32 R20, R237, UR4, R20 ;  /* 0x00000004ed147c25 */ /* 0x000fe2000f8e0014 */
[----:B------:R-:W-:Y:S01]  /*25b90*/  LOP3.LUT R4, R5, R8, RZ, 0x3c, !PT ;  /* 0x0000000805047212 */ /* 0x000fe200078e3cff */
[----:B------:R-:W5:Y:S01]  /*25ba0*/  LD.E.128 R28, desc[UR60][R28.64] ;  /* 0x0000003c1c1c7980 */ /* 0x000f62000c101d00 */
[----:B------:R-:W-:Y:S01]  /*25bb0*/  SHF.R.S32.HI R0, RZ, 0x1f, R67 ;  /* 0x0000001fff007819 */ /* 0x000fe20000011443 */
[----:B------:R-:W-:Y:S01]  /*25bc0*/  IMAD R69, R237, UR5, R24 ;  /* 0x00000005ed457c24 */ /* 0x000fe2000f8e0218 */
[----:B------:R-:W-:Y:S01]  /*25bd0*/  LOP3.LUT R60, R6, R7, RZ, 0x3c, !PT ;  /* 0x00000007063c7212 */ /* 0x000fe200078e3cff */
[--C-:B------:R-:W-:Y:S01]  /*25be0*/  IMAD.X R49, RZ, RZ, R9.reuse, P6 ;  /* 0x000000ffff317224 */ /* 0x100fe200030e0609 */
[----:B------:R-:W-:Y:S01]  /*25bf0*/  ULDC.64 UR4, c[0x0][0xae0] ;  /* 0x0002b80000047ab9 */ /* 0x000fe20000000a00 */
[--C-:B------:R-:W-:Y:S01]  /*25c00*/  IMAD.X R61, RZ, RZ, R9.reuse, P3 ;  /* 0x000000ffff3d7224 */ /* 0x100fe200018e0609 */
[----:B------:R-:W5:Y:S01]  /*25c10*/  LD.E.128 R32, desc[UR60][R32.64] ;  /* 0x0000003c20207980 */ /* 0x000f62000c101d00 */
[----:B------:R-:W-:-:S02]  /*25c20*/  IMAD.MOV.U32 R5, RZ, RZ, R9 ;  /* 0x000000ffff057224 */ /* 0x000fc400078e0009 */
[----:B------:R-:W-:Y:S01]  /*25c30*/  IMAD.MOV R2, RZ, RZ, -R67 ;  /* 0x000000ffff027224 */ /* 0x000fe200078e0a43 */
[----:B------:R-:W5:Y:S01]  /*25c40*/  LD.E.128 R8, desc[UR60][R10.64] ;  /* 0x0000003c0a087980 */ /* 0x000f62000c101d00 */
[----:B------:R-:W-:Y:S02]  /*25c50*/  IMAD.IADD R21, R21, 0x1, R69 ;  /* 0x0000000115157824 */ /* 0x000fe400078e0245 */
[----:B------:R-:W-:Y:S01]  /*25c60*/  IMAD R0, R0, UR4, RZ ;  /* 0x0000000400007c24 */ /* 0x000fe2000f8e02ff */
[----:B------:R-:W5:Y:S01]  /*25c70*/  LD.E.128 R4, desc[UR60][R4.64] ;  /* 0x0000003c04047980 */ /* 0x000f62000c101d00 */
[----:B------:R-:W-:-:S03]  /*25c80*/  IMAD R69, R3, R2, R64 ;  /* 0x0000000203457224 */ /* 0x000fc600078e0240 */
        /* <DEDUP_REMOVED lines=18> */
[----:B------:R-:W-:Y:S02]  /*25db0*/  IMAD.IADD R3, R3, 0x1, R71 ;  /* 0x0000000103037824 */ /* 0x000fe400078e0247 */
[----:B------:R-:W-:Y:S02]  /*25dc0*/  IMAD R20, R0, UR4, RZ ;  /* 0x0000000400147c24 */ /* 0x000fe4000f8e02ff */
[----:B------:R-:W-:Y:S02]  /*25dd0*/  VIADD R0, R224, 0x20 ;  /* 0x00000020e0007836 */ /* 0x000fe40000000000 */
[C---:B------:R-:W-:Y:S02]  /*25de0*/  IMAD R21, R69.reuse, UR5, R20 ;  /* 0x0000000545157c24 */ /* 0x040fe4000f8e0214 */
[----:B------:R-:W-:Y:S01]  /*25df0*/  IMAD.WIDE.U32 R2, R69, UR4, R2 ;  /* 0x0000000445027c25 */ /* 0x000fe2000f8e0002 */
[-C--:B------:R-:W-:Y:S01]  /*25e00*/  ISETP.GE.AND P1, PT, R0, R65.reuse, PT ;  /* 0x000000410000720c */ /* 0x080fe20003f26270 */
[----:B------:R-:W-:Y:S01]  /*25e10*/  ULDC.64 UR4, c[0x0][0xa80] ;  /* 0x0002a00000047ab9 */ /* 0x000fe20000000a00 */
[----:B------:R-:W-:Y:S01]  /*25e20*/  ISETP.GE.AND P2, PT, R224, R65, PT ;  /* 0x00000041e000720c */ /* 0x000fe20003f46270 */
[----:B------:R-:W-:Y:S01]  /*25e30*/  VIADD R0, R16, 0x36820 ;  /* 0x0003682010007836 */ /* 0x000fe20000000000 */
[----:B------:R-:W-:Y:S01]  /*25e40*/  LEA R24, P3, R2, UR4, 0x1 ;  /* 0x0000000402187c11 */ /* 0x000fe2000f8608ff */
[----:B------:R-:W-:-:S03]  /*25e50*/  IMAD.IADD R3, R3, 0x1, R21 ;  /* 0x0000000103037824 */ /* 0x000fc600078e0215 */
[----:B------:R-:W-:Y:S02]  /*25e60*/  PRMT R0, RZ, 0x654, R0 ;  /* 0x00000654ff007816 */ /* 0x000fe40000000000 */
[----:B------:R-:W-:Y:S01]  /*25e70*/  LEA.HI.X R64, R2, UR5, R3, 0x1, P3 ;  /* 0x0000000502407c11 */ /* 0x000fe200098f0c03 */
[----:B------:R-:W-:Y:S01]  /*25e80*/  VIADD R20, R224, 0x40 ;  /* 0x00000040e0147836 */ /* 0x000fe20000000000 */
[----:B0-----:R0:W-:Y:S01]  /*25e90*/  SYNCS.ARRIVE.TRANS64.RED.A1T0 RZ, [R0+URZ], RZ ;  /* 0x000000ff00ff79a7 */ /* 0x0011e2000810043f */
[----:B------:R1:W2:Y:S03]  /*25ea0*/  SHFL.IDX PT, R66, R24, RZ, 0x181f ;  /* 0x00181fff18427589 */ /* 0x0002a600000e0000 */
[----:B------:R-:W-:Y:S01]  /*25eb0*/  ISETP.GE.AND P0, PT, R20, R65, PT ;  /* 0x000000411400720c */ /* 0x000fe20003f06270 */
[----:B0-----:R1:W0:Y:S01]  /*25ec0*/  SHFL.IDX PT, R0, R64, RZ, 0x181f ;  /* 0x00181fff40007589 */ /* 0x00122200000e0000 */
[----:B------:R-:W-:Y:S11]  /*25ed0*/  @P2 BRA `(.L_x_2945) ;  /* 0x0000000000342947 */ /* 0x000ff60003800000 */
[----:B------:R-:W-:Y:S02]  /*25ee0*/  ULDC UR4, c[0x0][0xac8] ;  /* 0x0002b20000047ab9 */ /* 0x000fe40000000800 */
[----:B------:R-:W-:Y:S02]  /*25ef0*/  ISETP.GE.AND P4, PT, R225, UR4, PT ;  /* 0x00000004e1007c0c */ /* 0x000fe4000bf86270 */
[----:B------:R-:W-:Y:S02]  /*25f00*/  ISETP.GE.AND P3, PT, R231, UR4, PT ;  /* 0x00000004e7007c0c */ /* 0x000fe4000bf66270 */
[----:B------:R-:W-:-:S09]  /*25f10*/  ISETP.GE.AND P2, PT, R232, UR4, PT ;  /* 0x00000004e8007c0c */ /* 0x000fd2000bf46270 */
[-C--:B--2---:R-:W-:Y:S02]  /*25f20*/  @!P4 LEA R2, P6, R225, R66.reuse, 0x1 ;  /* 0x00000042e102c211 */ /* 0x084fe400078c08ff */
[----:B------:R-:W-:Y:S02]  /*25f30*/  @!P3 LEA R20, P5, R231, R66, 0x1 ;  /* 0x00000042e714b211 */ /* 0x000fe400078a08ff */
[----:B0-----:R-:W-:Y:S02]  /*25f40*/  @!P4 LEA.HI.X R3, R225, R0, R72, 0x1, P6 ;  /* 0x00000000e103c211 */ /* 0x001fe400030f0c48 */
[C---:B------:R-:W-:Y:S02]  /*25f50*/  @!P2 LEA R66, P6, R232.reuse, R66, 0x1 ;  /* 0x00000042e842a211 */ /* 0x040fe400078c08ff */
[-C--:B------:R-:W-:Y:S01]  /*25f60*/  @!P3 LEA.HI.X R21, R231, R0.reuse, R70, 0x1, P5 ;  /* 0x00000000e715b211 */ /* 0x080fe200028f0c46 */
[----:B-----5:R3:W-:Y:S01]  /*25f70*/  @!P4 ST.E.128 desc[UR60][R2.64], R4 ;  /* 0x000000040200c985 */ /* 0x0207e2000c101d3c */
[----:B------:R-:W-:-:S03]  /*25f80*/  @!P2 LEA.HI.X R67, R232, R0, R68, 0x1, P6 ;  /* 0x00000000e843a211 */ /* 0x000fc600030f0c44 */
[----:B------:R3:W-:Y:S04]  /*25f90*/  @!P3 ST.E.128 desc[UR60][R20.64], R32 ;  /* 0x000000201400b985 */ /* 0x0007e8000c101d3c */
[----:B------:R3:W-:Y:S02]  /*25fa0*/  @!P2 ST.E.128 desc[UR60][R66.64], R48 ;  /* 0x000000304200a985 */ /* 0x0007e4000c101d3c */
.L_x_2945:
[----:B------:R-:W-:Y:S05]  /*25fb0*/  BSYNC B1 ;  /* 0x0000000000017941 */ /* 0x000fea0003800000 */
.L_x_2944:
[----:B0-----:R0:W4:Y:S01]  /*25fc0*/  SHFL.IDX PT, R0, R64, 0x1, 0x181f ;  /* 0x00381f0040007f89 */ /* 0x00112200000e0000 */
        /* <DEDUP_REMOVED lines=16> */
.L_x_2947:
[----:B------:R-:W-:Y:S05]  /*260d0*/  BSYNC B1 ;  /* 0x0000000000017941 */ /* 0x000fea0003800000 */
.L_x_2946:
        /* <DEDUP_REMOVED lines=17> */
.L_x_2949:
[----:B------:R-:W-:Y:S05]  /*261f0*/  BSYNC B1 ;  /* 0x0000000000017941 */ /* 0x000fea0003800000 */
.L_x_2948:
[----:B0-----:R-:W-:Y:S01]  /*26200*/  VIADD R0, R224, 0x60 ;  /* 0x00000060e0007836 */ /* 0x001fe20000000000 */
[----:B-1--4-:R-:W0:Y:S04]  /*26210*/  SHFL.IDX PT, R64, R64, 0x3, 0x181f ;  /* 0x00781f0040407f89 */ /* 0x012e2800000e0000 */
[----:B------:R-:W-:Y:S01]  /*26220*/  ISETP.GE.AND P0, PT, R0, R65, PT ;  /* 0x000000410000720c */ /* 0x000fe20003f06270 */
[----:B------:R-:W1:-:S12]  /*26230*/  SHFL.IDX PT, R24, R24, 0x3, 0x181f ;  /* 0x00781f0018187f89 */ /* 0x000e5800000e0000 */
[----:B------:R-:W-:Y:S05]  /*26240*/  @P0 BRA `(.L_x_2950) ;  /* 0x0000000c004c0947 */ /* 0x000fea0003800000 */
[----:B------:R-:W-:Y:S02]  /*26250*/  ULDC UR4, c[0x0][0xac8] ;  /* 0x0002b20000047ab9 */ /* 0x000fe40000000800 */
[----:B------:R-:W-:Y:S02]  /*26260*/  ISETP.GE.AND P2, PT, R225, UR4, PT ;  /* 0x00000004e1007c0c */ /* 0x000fe4000bf46270 */
[----:B------:R-:W-:-:S11]  /*26270*/  ISETP.GE.AND P3, PT, R231, UR4, PT ;  /* 0x00000004e7007c0c */ /* 0x000fd6000bf66270 */
[-C--:B-1----:R-:W-:Y:S02]  /*26280*/  @!P2 LEA R2, P0, R225, R24.reuse, 0x1 ;  /* 0x00000018e102a211 */ /* 0x082fe400078008ff */
[----:B------:R-:W-:Y:S02]  /*26290*/  @!P3 LEA R4, P1, R231, R24, 0x1 ;  /* 0x00000018e704b211 */ /* 0x000fe400078208ff */
[-C--:B0-----:R-:W-:Y:S02]  /*262a0*/  @!P2 LEA.HI.X R3, R225, R64.reuse, R72, 0x1, P0 ;  /* 0x00000040e103a211 */ /* 0x081fe400000f0c48 */
[----:B------:R-:W-:Y:S02]  /*262b0*/  @!P3 LEA.HI.X R5, R231, R64, R70, 0x1, P1 ;  /* 0x00000040e705b211 */ /* 0x000fe400008f0c46 */
[----:B------:R-:W-:Y:S01]  /*262c0*/  ISETP.GE.AND P0, PT, R232, UR4, PT ;  /* 0x00000004e8007c0c */ /* 0x000fe2000bf06270 */
[----:B------:R4:W-:Y:S04]  /*262d0*/  @!P2 ST.E.128 desc[UR60][R2.64], R28 ;  /* 0x0000001c0200a985 */ /* 0x0009e8000c101d3c */
[----:B------:R4:W-:Y:S08]  /*262e0*/  @!P3 ST.E.128 desc[UR60][R4.64], R44 ;  /* 0x0000002c0400b985 */ /* 0x0009f0000c101d3c */
[----:B------:R-:W-:Y:S05]  /*262f0*/  @P0 BRA `(.L_x_2950) ;  /* 0x0000000c00200947 */ /* 0x000fea0003800000 */
[----:B----4-:R-:W-:-:S04]  /*26300*/  LEA R2, P0, R232, R24, 0x1 ;  /* 0x00000018e8027211 */ /* 0x010fc800078008ff */
[----:B------:R-:W-:-:S05]  /*26310*/  LEA.HI.X R3, R232, R64, R68, 0x1, P0 ;  /* 0x00000040e8037211 */ /* 0x000fca00000f0c44 */
[----:B------:R0:W-:Y:S01]  /*26320*/  ST.E.128 desc[UR60][R2.64], R60 ;  /* 0x0000003c02007985 */ /* 0x0001e2000c101d3c */
[----:B------:R-:W-:Y:S05]  /*26330*/  BRA `(.L_x_2950) ;  /* 0x0000000c00107947 */ /* 0x000fea0003800000 */
.L_x_2942:
        /* <DEDUP_REMOVED lines=27> */
.L_x_2951:
[----:B------:R-:W2:Y:S01]  /*264f0*/  LDL.LU R2, [R1+0x58] ;  /* 0x0000580001027983 */ /* 0x000ea20000300800 */
[----:B------:R-:W-:Y:S01]  /*26500*/  BSSY B1, `(.L_x_2952) ;  /* 0x000002d000017945 */ /* 0x000fe20003800000 */
[----:B------:R-:W-:Y:S02]  /*26510*/  SHF.R.S32.HI R10, RZ, 0x1f, R234 ;  /* 0x0000001fff0a7819 */ /* 0x000fe400000114ea */
[----:B------:R-:W-:Y:S02]  /*26520*/  SEL R237, R237, RZ, !P0 ;  /* 0x000000ffeded7207 */ /* 0x000fe40004000000 */
[----:B-----5:R-:W-:Y:S02]  /*26530*/  SHF.R.S32.HI R11, RZ, 0x1f, R6 ;  /* 0x0000001fff0b7819 */ /* 0x020fe40000011406 */
[----:B--2---:R-:W-:Y:S01]  /*26540*/  SEL R12, R2, RZ, !P0 ;  /* 0x000000ff020c7207 */ /* 0x004fe20004000000 */
[----:B------:R-:W-:Y:S06]  /*26550*/  @P3 BRA `(.L_x_2953) ;  /* 0x00000000009c3947 */ /* 0x000fec0003800000 */
[----:B------:R-:W2:Y:S01]  /*26560*/  S2R R3, SR_TID.X ;  /* 0x0000000000037919 */ /* 0x000ea20000002100 */
[----:B------:R-:W3:Y:S02]  /*26570*/  LDC R9, c[0x0][0xbe8] ;  /* 0x0002fa00ff097b82 */ /* 0x000ee40000000800 */
[----:B---3--:R-:W-:Y:S01]  /*26580*/  IMAD R2, R0, R9, RZ ;  /* 0x0000000900027224 */ /* 0x008fe200078e02ff */
[----:B--2---:R-:W-:-:S04]  /*26590*/  IADD3 R8, R224, -0x80, R3 ;  /* 0xffffff80e0087810 */ /* 0x004fc80007ffe003 */
        /* <DEDUP_REMOVED lines=35> */
.L_x_2953:
[----:B------:R-:W-:Y:S05]  /*267d0*/  BSYNC B1 ;  /* 0x0000000000017941 */ /* 0x000fea0003800000 */
.L_x_2952:
[----:B------:R-:W-:Y:S01]  /*267e0*/  SHF.R.S32.HI R8, RZ, 0x1f, R20 ;  /* 0x0000001fff087819 */ /* 0x000fe20000011414 */
[----:B------:R-:W-:Y:S01]  /*267f0*/  ULDC.64 UR4, c[0x0][0xaa0] ;  /* 0x0002a80000047ab9 */ /* 0x000fe20000000a00 */
[----:B------:R-:W-:Y:S01]  /*26800*/  BSSY B1, `(.L_x_2954) ;  /* 0x0000041000017945 */ /* 0x000fe20003800000 */
[----:B--2---:R-:W-:Y:S01]  /*26810*/  IMAD R3, R11, UR4, RZ ;  /* 0x000000040b037c24 */ /* 0x004fe2000f8e02ff */
[----:B------:R-:W-:Y:S02]  /*26820*/  LEA.HI R8, R8, R20, RZ, 0x3 ;  /* 0x0000001408087211 */ /* 0x000fe400078f18ff */
[----:B------:R-:W-:Y:S01]  /*26830*/  SHF.R.S32.HI R13, RZ, 0x1f, R232 ;  /* 0x0000001fff0d7819 */ /* 0x000fe200000114e8 */
[C---:B------:R-:W-:Y:S01]  /*26840*/  IMAD R5, R6.reuse, UR5, R3 ;  /* 0x0000000506057c24 */ /* 0x040fe2000f8e0203 */
[----:B------:R-:W-:Y:S01]  /*26850*/  SHF.R.S32.HI R8, RZ, 0x3, R8 ;  /* 0x00000003ff087819 */ /* 0x000fe20000011408 */
[----:B------:R-:W-:Y:S01]  /*26860*/  IMAD.WIDE.U32 R2, R6, UR4, RZ ;  /* 0x0000000406027c25 */ /* 0x000fe2000f8e00ff */
[----:B------:R-:W-:Y:S01]  /*26870*/  ULDC.64 UR4, c[0x0][0xae8] ;  /* 0x0002ba0000047ab9 */ /* 0x000fe20000000a00 */
[----:B------:R-:W-:-:S02]  /*26880*/  SHF.R.S32.HI R15, RZ, 0x1f, R231 ;  /* 0x0000001fff0f7819 */ /* 0x000fc400000114e7 */
[----:B------:R-:W-:Y:S01]  /*26890*/  IMAD R7, R233, 0x20, R8 ;  /* 0x00000020e9077824 */ /* 0x000fe200078e0208 */
[----:B------:R-:W-:Y:S01]  /*268a0*/  SHF.R.S32.HI R20, RZ, 0x1f, R225 ;  /* 0x0000001fff147819 */ /* 0x000fe200000114e1 */
[----:B------:R-:W-:Y:S02]  /*268b0*/  IMAD.IADD R3, R3, 0x1, R5 ;  /* 0x0000000103037824 */ /* 0x000fe400078e0205 */
[----:B------:R-:W-:Y:S02]  /*268c0*/  IMAD.IADD R9, R224, 0x1, R7 ;  /* 0x00000001e0097824 */ /* 0x000fe400078e0207 */
        /* <DEDUP_REMOVED lines=52> */
.L_x_2955:
[----:B------:R-:W-:Y:S05]  /*26c10*/  BSYNC B1 ;  /* 0x0000000000017941 */ /* 0x000fea0003800000 */
.L_x_2954:
        /* <DEDUP_REMOVED lines=17> */
.L_x_2957:
[----:B------:R-:W-:Y:S05]  /*26d30*/  BSYNC B1 ;  /* 0x0000000000017941 */ /* 0x000fea0003800000 */
.L_x_2956:
        /* <DEDUP_REMOVED lines=17> */
.L_x_2959:
[----:B------:R-:W-:Y:S05]  /*26e50*/  BSYNC B1 ;  /* 0x0000000000017941 */ /* 0x000fea0003800000 */
.L_x_2958:
[----:B0-----:R-:W-:Y:S01]  /*26e60*/  VIADD R0, R224, 0x60 ;  /* 0x00000060e0007836 */ /* 0x001fe20000000000 */
[----:B------:R0:W0:Y:S04]  /*26e70*/  SHFL.IDX PT, R6, R5, 0x3, 0x181f ;  /* 0x00781f0005067f89 */ /* 0x00002800000e0000 */
        /* <DEDUP_REMOVED lines=16> */
.L_x_2950:
[----:B------:R-:W-:Y:S05]  /*26f80*/  BSYNC B0 ;  /* 0x0000000000007941 */ /* 0x000fea0003800000 */
.L_x_2941:
[----:B------:R-:W-:Y:S02]  /*26f90*/  ULDC UR4, c[0x0][0xc3c] ;  /* 0x00030f0000047ab9 */ /* 0x000fe40000000800 */
[----:B-1----:R-:W-:-:S13]  /*26fa0*/  ISETP.GE.AND P0, PT, R27, UR4, PT ;  /* 0x000000041b007c0c */ /* 0x002fda000bf06270 */
[----:B------:R-:W-:Y:S05]  /*26fb0*/  @!P0 BRA `(.L_x_2960) ;  /* 0xfffffda000fc8947 */ /* 0x000fea000383ffff */
[----:B------:R-:W-:Y:S05]  /*26fc0*/  BRA `(.L_x_2736) ;  /* 0x0000008000a87947 */ /* 0x000fea0003800000 */
.L_x_2734:
        /* <DEDUP_REMOVED lines=18> */
.L_x_2961:
        /* <DEDUP_REMOVED lines=41> */
.L_x_2967:
        /* <DEDUP_REMOVED lines=12> */
.L_x_2966:
[----:B------:R-:W-:Y:S05]  /*27440*/  BSYNC B0 ;  /* 0x0000000000007941 */ /* 0x000fea0003800000 */
.L_x_2965:
        /* <DEDUP_REMOVED lines=21> */
.L_x_2963:
[----:B------:R-:W-:-:S04]  /*275a0*/  IMAD.IADD R8, R7, 0x1, -R8 ;  /* 0x0000000107087824 */ /* 0x000fc800078e0a08 */
        /* <DEDUP_REMOVED lines=17> */
[----:B------:R-:W-:-:S06]  /*276c0*/  VIADD R16, R7, 0xffffffff ;  /* 0xffffffff07107836 */ /* 0x000fcc0000000000 */
[----:B------:R2:W3:Y:S02]  /*276d0*/  SHFL.IDX PT, R16, R5, R16, 0x1f ;  /* 0x00001f1005107589 */ /* 0x0004e400000e0000 */
.L_x_2968:
[----:B-12---:R-:W-:Y:S01]  /*276e0*/  IMAD.MOV R5, RZ, RZ, -R3 ;  /* 0x000000ffff057224 */ /* 0x006fe200078e0a03 */
[----:B------:R-:W-:Y:S01]  /*276f0*/  IABS R7, R9 ;  /* 0x0000000900077213 */ /* 0x000fe20000000000 */
        /* <DEDUP_REMOVED lines=23> */
[----:B------:R-:W-:Y:S01]  /*27870*/  VIADDMNMX R11, R10, UR5, R11, PT ;  /* 0x000000050a0b7c46 */ /* 0x000fe2000b80010b */
[----:B------:R-:W-:-:S03]  /*27880*/  IMAD.IADD R5, R8, 0x1, R5 ;  /* 0x0000000108057824 */ /* 0x000fc600078e0205 */
[----:B------:R-:W-:-:S04]  /*27890*/  IABS R7, R11 ;  /* 0x0000000b00077213 */ /* 0x000fc80000000000 */
[----:B------:R-:W1:Y:S08]  /*278a0*/  I2F.RP R10, R7 ;  /* 0x00000007000a7306 */ /* 0x000e700000209400 */
[----:B-1----:R-:W1:Y:S02]  /*278b0*/  MUFU.RCP R10, R10 ;  /* 0x0000000a000a7308 */ /* 0x002e640000001000 */
[----:B-1----:R-:W-:Y:S01]  /*278c0*/  VIADD R3, R10, 0xffffffe ;  /* 0x0ffffffe0a037836 */ /* 0x002fe20000000000 */
[----:B------:R-:W-:-:S05]  /*278d0*/  IABS R10, R11 ;  /* 0x0000000b000a7213 */ /* 0x000fca0000000000 */
[----:B------:R-:W1:Y:S01]  /*278e0*/  F2I.FTZ.U32.TRUNC.NTZ R3, R3 ;  /* 0x0000000300037305 */ /* 0x000e62000021f000 */
[----:B------:R-:W-:Y:S02]  /*278f0*/  IMAD.MOV R10, RZ, RZ, -R10 ;  /* 0x000000ffff0a7224 */ /* 0x000fe400078e0a0a */
[----:B-1----:R-:W-:-:S04]  /*27900*/  IMAD.MOV R2, RZ, RZ, -R3 ;  /* 0x000000ffff027224 */ /* 0x002fc800078e0a03 */
[----:B------:R-:W-:Y:S02]  /*27910*/  IMAD R9, R2, R7, RZ ;  /* 0x0000000702097224 */ /* 0x000fe400078e02ff */
[----:B------:R-:W-:-:S04]  /*27920*/  IMAD.MOV.U32 R2, RZ, RZ, RZ ;  /* 0x000000ffff027224 */ /* 0x000fc800078e00ff */
[----:B------:R-:W-:Y:S01]  /*27930*/  IMAD.HI.U32 R2, R3, R9, R2 ;  /* 0x0000000903027227 */ /* 0x000fe200078e0002 */
[----:B------:R-:W-:Y:S02]  /*27940*/  IABS R9, R8 ;  /* 0x0000000800097213 */ /* 0x000fe40000000000 */
[----:B------:R-:W-:-:S03]  /*27950*/  LOP3.LUT R3, R8, R11, RZ, 0x3c, !PT ;  /* 0x0000000b08037212 */ /* 0x000fc600078e3cff */
[----:B------:R-:W-:Y:S01]  /*27960*/  IMAD.HI.U32 R2, R2, R9, RZ ;  /* 0x0000000902027227 */ /* 0x000fe200078e00ff */
[----:B------:R-:W-:-:S03]  /*27970*/  ISETP.GE.AND P2, PT, R3, RZ, PT ;  /* 0x000000ff0300720c */ /* 0x000fc60003f46270 */
        /* <DEDUP_REMOVED lines=14> */
.L_x_2964:
[----:B------:R-:W-:Y:S02]  /*27a60*/  IMAD.MOV.U32 R17, RZ, RZ, RZ ;  /* 0x000000ffff117224 */ /* 0x000fe400078e00ff */
[----:B------:R-:W-:Y:S02]  /*27a70*/  IMAD.U32 R16, RZ, RZ, UR6 ;  /* 0x00000006ff107e24 */ /* 0x000fe4000f8e00ff */
[----:B------:R-:W-:-:S07]  /*27a80*/  IMAD.MOV.U32 R18, RZ, RZ, RZ ;  /* 0x000000ffff127224 */ /* 0x000fce00078e00ff */
.L_x_2969:
[----:B------:R-:W-:-:S13]  /*27a90*/  ISETP.NE.AND P0, PT, R0, RZ, PT ;  /* 0x000000ff0000720c */ /* 0x000fda0003f05270 */
[----:B------:R-:W1:Y:S01]  /*27aa0*/  @!P0 S2R R3, SR_CgaCtaId ;  /* 0x0000000000038919 */ /* 0x000e620000008800 */
[----:B------:R-:W-:-:S04]  /*27ab0*/  @!P0 MOV R0, 0x400 ;  /* 0x0000040000008802 */ /* 0x000fc80000000f00 */
[----:B-1----:R-:W-:-:S05]  /*27ac0*/  @!P0 LEA R0, R3, R0, 0x18 ;  /* 0x0000000003008211 */ /* 0x002fca00078ec0ff */
[----:B------:R1:W-:Y:S01]  /*27ad0*/  @!P0 STS.128 [R0+0x368d0], R16 ;  /* 0x0368d01000008388 */ /* 0x0003e20000000c00 */
[----:B------:R-:W-:Y:S06]  /*27ae0*/  BAR.ARV 0x5, 0x180 ;  /* 0x0146000000007b1d */ /* 0x000fec0000002000 */
.L_x_2962:
[----:B-1----:R-:W-:Y:S01]  /*27af0*/  IMAD.MOV.U32 R0, RZ, RZ, 0x1 ;  /* 0x00000001ff007424 */ /* 0x002fe200078e00ff */
[----:B------:R1:W-:Y:S01]  /*27b00*/  STL [R1+0x50], RZ ;  /* 0x000050ff01007387 */ /* 0x0003e20000100800 */
[----:B------:R-:W-:Y:S02]  /*27b10*/  ULDC UR4, c[0x0][0xc3c] ;  /* 0x00030f0000047ab9 */ /* 0x000fe40000000800 */
[----:B--2---:R-:W-:Y:S01]  /*27b20*/  ISETP.GE.AND P0, PT, R19, UR4, PT ;  /* 0x0000000413007c0c */ /* 0x004fe2000bf06270 */
[----:B------:R1:W-:Y:S04]  /*27b30*/  STL [R1+0x14], R0 ;  /* 0x0000140001007387 */ /* 0x0003e80000100800 */
[----:B------:R1:W-:Y:S08]  /*27b40*/  STL [R1+0x8], RZ ;  /* 0x000008ff01007387 */ /* 0x0003f00000100800 */
[----:B-1----:R-:W-:Y:S05]  /*27b50*/  @P0 BRA `(.L_x_2970) ;  /* 0x0000007000d40947 */ /* 0x002fea0003800000 */
[----:B------:R-:W1:Y:S01]  /*27b60*/  S2UR UR5, SR_CgaCtaId ;  /* 0x00000000000579c3 */ /* 0x000e620000008800 */
[C---:B------:R-:W-:Y:S01]  /*27b70*/  IMAD.SHL.U32 R0, R4.reuse, 0x8, RZ ;  /* 0x0000000804007824 */ /* 0x040fe200078e00ff */
[----:B------:R-:W-:Y:S01]  /*27b80*/  LOP3.LUT R5, R4, 0x7f, RZ, 0xc0, !PT ;  /* 0x0000007f04057812 */ /* 0x000fe200078ec0ff */
[----:B------:R-:W-:Y:S01]  /*27b90*/  UMOV UR4, 0x400 ;  /* 0x0000040000047882 */ /* 0x000fe20000000000 */
[----:B------:R-:W-:Y:S01]  /*27ba0*/  BSSY B8, `(.L_x_2970) ;  /* 0x0000730000087945 */ /* 0x000fe20003800000 */
[----:B------:R-:W-:Y:S01]  /*27bb0*/  ULDC.64 UR36, c[0x0][0x198] ;  /* 0x0000660000247ab9 */ /* 0x000fe20000000a00 */
[C---:B------:R-:W-:Y:S01]  /*27bc0*/  LOP3.LUT R3, R0.reuse, 0x1f8, RZ, 0xc0, !PT ;  /* 0x000001f800037812 */ /* 0x040fe200078ec0ff */
[----:B0-----:R-:W-:Y:S01]  /*27bd0*/  IMAD.SHL.U32 R2, R5, 0x8, RZ ;  /* 0x0000000805027824 */ /* 0x001fe200078e00ff */
[----:B------:R-:W-:Y:S01]  /*27be0*/  LOP3.LUT R0, R0, 0x38, RZ, 0xc0, !PT ;  /* 0x0000003800007812 */ /* 0x000fe200078ec0ff */
[----:B------:R-:W-:Y:S01]  /*27bf0*/  ULDC UR38, c[0x0][0xc] ;  /* 0x0000030000267ab9 */ /* 0x000fe20000000800 */
[----:B------:R-:W-:Y:S01]  /*27c00*/  LOP3.LUT R3, R3, 0x38, R4, 0x78, !PT ;  /* 0x0000003803037812 */ /* 0x000fe200078e7804 */
[----:B------:R-:W-:Y:S01]  /*27c10*/  IMAD.SHL.U32 R4, R4, 0x10, RZ ;  /* 0x0000001004047824 */ /* 0x000fe200078e00ff */
[----:B------:R-:W-:-:S02]  /*27c20*/  SHF.R.U32.HI R5, RZ, 0x3, R5 ;  /* 0x00000003ff057819 */ /* 0x000fc40000011605 */
[----:B------:R-:W-:Y:S02]  /*27c30*/  LOP3.LUT R2, R3, 0x200, R2, 0xf8, !PT ;  /* 0x0000020003027812 */ /* 0x000fe400078ef802 */
[----:B------:R-:W-:Y:S01]  /*27c40*/  LOP3.LUT R4, R5, 0x70, R4, 0xf8, !PT ;  /* 0x0000007005047812 */ /* 0x000fe200078ef804 */
[----:B-1----:R-:W-:-:S06]  /*27c50*/  ULEA UR4, UR5, UR4, 0x18 ;  /* 0x0000000405047291 */ /* 0x002fcc000f8ec03f */
[----:B------:R-:W-:-:S05]  /*27c60*/  IMAD.U32 R3, RZ, RZ, UR4 ;  /* 0x00000004ff037e24 */ /* 0x000fca000f8e00ff */
[----:B------:R0:W-:Y:S02]  /*27c70*/  STL [R1+0x4], R3 ;  /* 0x0000040301007387 */ /* 0x0001e40000100800 */
[----:B0-----:R-:W-:Y:S02]  /*27c80*/  IMAD R3, R2, 0x2, R3 ;  /* 0x0000000202037824 */ /* 0x001fe400078e0203 */
[----:B------:R-:W-:-:S03]  /*27c90*/  IMAD.MOV.U32 R2, RZ, RZ, 0x1 ;  /* 0x00000001ff027424 */ /* 0x000fc600078e00ff */
[----:B------:R0:W-:Y:S04]  /*27ca0*/  STL [R1+0x2c], R3 ;  /* 0x00002c0301007387 */ /* 0x0001e80000100800 */
[----:B------:R-:W-:Y:S04]  /*27cb0*/  STL [R1+0x8], RZ ;  /* 0x000008ff01007387 */ /* 0x000fe80000100800 */
[----:B------:R1:W-:Y:S01]  /*27cc0*/  STL [R1+0x14], R2 ;  /* 0x0000140201007387 */ /* 0x0003e20000100800 */
[----:B0-----:R-:W-:-:S03]  /*27cd0*/  IMAD.MOV.U32 R3, RZ, RZ, 0x1 ;  /* 0x00000001ff037424 */ /* 0x001fc600078e00ff */
[----:B------:R0:W-:Y:S04]  /*27ce0*/  STL [R1+0x50], RZ ;  /* 0x000050ff01007387 */ /* 0x0001e80000100800 */
[----:B------:R0:W-:Y:S01]  /*27cf0*/  STL [R1+0x1c], RZ ;  /* 0x00001cff01007387 */ /* 0x0001e20000100800 */
[----:B-1----:R-:W-:-:S03]  /*27d00*/  LOP3.LUT R2, R0, 0x40, RZ, 0xfc, !PT ;  /* 0x0000004000027812 */ /* 0x002fc600078efcff */
[----:B------:R0:W-:Y:S01]  /*27d10*/  STL [R1+0x24], R3 ;  /* 0x0000240301007387 */ /* 0x0001e20000100800 */
[----:B------:R-:W-:-:S07]  /*27d20*/  LOP3.LUT R0, R0, 0x80, RZ, 0xfc, !PT ;  /* 0x0000008000007812 */ /* 0x000fce00078efcff */
.L_x_3116:
[----:B0---4-:R-:W0:Y:S02]  /*27d30*/  LDC.64 R2, c[0x0][0xc88] ;  /* 0x00032200ff027b82 */ /* 0x011e240000000a00 */
[----:B0-----:R-:W-:-:S05]  /*27d40*/  IMAD.WIDE R2, R19, 0x4, R2 ;  /* 0x0000000413027825 */ /* 0x001fca00078e0202 */
[----:B------:R-:W2:Y:S01]  /*27d50*/  LDG.E R4, desc[UR60][R2.64] ;  /* 0x0000003c02047981 */ /* 0x000ea2000c1e1900 */
[----:B------:R-:W-:Y:S05]  /*27d60*/  YIELD ;  /* 0x0000000000007946 */ /* 0x000fea0003800000 */
[----:B------:R-:W-:Y:S01]  /*27d70*/  ULDC.64 UR4, c[0x0][0xa28] ;  /* 0x00028a0000047ab9 */ /* 0x000fe20000000a00 */
[----:B------:R-:W-:Y:S01]  /*27d80*/  IMAD.MOV.U32 R0, RZ, RZ, RZ ;  /* 0x000000ffff007224 */ /* 0x000fe200078e00ff */
[----:B------:R-:W-:Y:S01]  /*27d90*/  ISETP.NE.U32.AND P0, PT, RZ, UR4, PT ;  /* 0x00000004ff007c0c */ /* 0x000fe2000bf05070 */
[----:B---3-5:R-:W-:Y:S01]  /*27da0*/  IMAD.MOV.U32 R8, RZ, RZ, RZ ;  /* 0x000000ffff087224 */ /* 0x028fe200078e00ff */
[----:B------:R-:W-:Y:S01]  /*27db0*/  ULDC.64 UR10, c[0x0][0xa18] ;  /* 0x00028600000a7ab9 */ /* 0x000fe20000000a00 */
[----:B------:R-:W-:Y:S01]  /*27dc0*/  ULDC.64 UR8, c[0x0][0xa10] ;  /* 0x0002840000087ab9 */ /* 0x000fe20000000a00 */
[----:B------:R-:W-:Y:S01]  /*27dd0*/  ISETP.NE.AND.EX P0, PT, RZ, UR5, PT, P0 ;  /* 0x00000005ff007c0c */ /* 0x000fe2000bf05300 */
[----:B------:R-:W-:Y:S01]  /*27de0*/  ULDC.64 UR6, c[0x0][0xa08] ;  /* 0x0002820000067ab9 */ /* 0x000fe20000000a00 */
[----:B--2---:R-:W-:Y:S01]  /*27df0*/  SHF.R.S32.HI R5, RZ, 0x1f, R4 ;  /* 0x0000001fff057819 */ /* 0x004fe20000011404 */
[----:B------:R-:W-:-:S10]  /*27e00*/  IMAD.SHL.U32 R15, R4, 0x4, RZ ;  /* 0x00000004040f7824 */ /* 0x000fd400078e00ff */
[C---:B------:R-:W-:Y:S01]  /*27e10*/  @P0 LEA R2, P1, R4.reuse, UR4, 0x2 ;  /* 0x0000000404020c11 */ /* 0x040fe2000f8210ff */
[----:B------:R0:W-:Y:S03]  /*27e20*/  STL [R1+0x30], R4 ;  /* 0x0000300401007387 */ /* 0x0001e60000100800 */
[C-C-:B------:R-:W-:Y:S01]  /*27e30*/  @P0 LEA.HI.X R3, R4.reuse, UR5, R5.reuse, 0x2, P1 ;  /* 0x0000000504030c11 */ /* 0x140fe200088f1405 */
[----:B------:R-:W-:Y:S01]  /*27e40*/  ULDC.64 UR4, c[0x0][0xa00] ;  /* 0x0002800000047ab9 */ /* 0x000fe20000000a00 */
[----:B------:R-:W-:Y:S01]  /*27e50*/  SHF.L.U64.HI R14, R4, 0x2, R5 ;  /* 0x00000002040e7819 */ /* 0x000fe20000010205 */
[----:B-1----:R1:W-:Y:S01]  /*27e60*/  STL [R1+0x44], R5 ;  /* 0x0000440501007387 */ /* 0x0023e20000100800 */
        /* <DEDUP_REMOVED lines=16> */
[----:B-1----:R-:W-:Y:S01]  /*27f70*/  IADD3.X R5, R14, UR9, RZ, P4, !PT ;  /* 0x000000090e057c10 */ /* 0x002fe2000a7fe4ff */
[----:B------:R-:W-:Y:S01]  /*27f80*/  ULDC UR4, c[0x0][0x288] ;  /* 0x0000a20000047ab9 */ /* 0x000fe20000000800 */
[----:B------:R-:W-:Y:S01]  /*27f90*/  IADD3 R6, P5, R15, UR6, RZ ;  /* 0x000000060f067c10 */ /* 0x000fe2000ffbe0ff */
[----:B------:R-:W-:Y:S01]  /*27fa0*/  IMAD.U32 R12, RZ, RZ, UR4 ;  /* 0x00000004ff0c7e24 */ /* 0x000fe2000f8e00ff */
[----:B------:R-:W-:-:S02]  /*27fb0*/  ULDC.64 UR4, c[0x0][0x418] ;  /* 0x0001060000047ab9 */ /* 0x000fc40000000a00 */
[----:B------:R-:W-:-:S05]  /*27fc0*/  IADD3.X R7, R14, UR7, RZ, P5, !PT ;  /* 0x000000070e077c10 */ /* 0x000fca000affe4ff */
[----:B------:R0:W5:Y:S04]  /*27fd0*/  @P0 LDG.E R11, desc[UR60][R6.64] ;  /* 0x0000003c060b0981 */ /* 0x000168000c1e1900 */
[----:B------:R0:W5:Y:S04]  /*27fe0*/  @P1 LDG.E R10, desc[UR60][R4.64] ;  /* 0x0000003c040a1981 */ /* 0x000168000c1e1900 */
[----:B--2---:R1:W-:Y:S02]  /*27ff0*/  STL [R1+0x3c], R8 ;  /* 0x00003c0801007387 */ /* 0x0043e40000100800 */
[----:B-1----:R-:W-:-:S04]  /*28000*/  @P3 IADD3 R8, P4, R15, UR10, RZ ;  /* 0x0000000a0f083c10 */ /* 0x002fc8000ff9e0ff */
[----:B------:R-:W-:-:S05]  /*28010*/  @P3 IADD3.X R9, R14, UR11, RZ, P4, !PT ;  /* 0x0000000b0e093c10 */ /* 0x000fca000a7fe4ff */
[----:B------:R-:W2:Y:S01]  /*28020*/  @P3 LDG.E R12, desc[UR60][R8.64] ;  /* 0x0000003c080c3981 */ /* 0x000ea2000c1e1900 */
[----:B------:R-:W-:-:S03]  /*28030*/  UISETP.NE.U32.AND UP0, UPT, UR4, URZ, UPT ;  /* 0x0000003f0400728c */ /* 0x000fc6000bf05070 */
[----:B------:R-:W-:Y:S01]  /*28040*/  ULDC UR4, c[0x0][0x424] ;  /* 0x0001090000047ab9 */ /* 0x000fe20000000800 */
[----:B------:R-:W-:-:S03]  /*28050*/  UISETP.NE.AND.EX UP0, UPT, UR5, URZ, UPT, UP0 ;  /* 0x0000003f0500728c */ /* 0x000fc6000bf05300 */
[----:B------:R-:W-:Y:S01]  /*28060*/  ULDC UR5, c[0x0][0x2f0] ;  /* 0x0000bc0000057ab9 */ /* 0x000fe20000000800 */
[----:B------:R-:W-:Y:S01]  /*28070*/  USEL UR4, UR4, 0x1, UP0 ;  /* 0x0000000104047887 */ /* 0x000fe20008000000 */
[----:B--2---:R0:W-:Y:S04]  /*28080*/  STL [R1+0x40], R12 ;  /* 0x0000400c01007387 */ /* 0x0041e80000100800 */
[----:B------:R0:W5:Y:S01]  /*28090*/  LDL R13, [R1+0x40] ;  /* 0x00004000010d7983 */ /* 0x0001620000100800 */
[----:B------:R-:W-:-:S03]  /*280a0*/  UIMAD UR4, UR4, UR5, URZ ;  /* 0x00000005040472a4 */ /* 0x000fc6000f8e023f */
[----:B------:R-:W-:Y:S02]  /*280b0*/  ULDC UR5, c[0x0][0x348] ;  /* 0x0000d20000057ab9 */ /* 0x000fe40000000800 */
[----:B------:R-:W-:Y:S02]  /*280c0*/  IMAD.U32 R8, RZ, RZ, UR5 ;  /* 0x00000005ff087e24 */ /* 0x000fe4000f8e00ff */
[----:B------:R-:W-:Y:S01]  /*280d0*/  IMAD.U32 R9, RZ, RZ, UR4 ;  /* 0x00000004ff097e24 */ /* 0x000fe2000f8e00ff */
[----:B0-----:R-:W-:Y:S06]  /*280e0*/  @P3 BRA `(.L_x_2971) ;  /* 0x0000000000143947 */ /* 0x001fec0003800000 */
[----:B------:R-:W-:Y:S05]  /*280f0*/  @!P2 BRA `(.L_x_2971) ;  /* 0x000000000010a947 */ /* 0x000fea0003800000 */
[----:B------:R-:W2:Y:S04]  /*28100*/  LDG.E R12, desc[UR60][R2.64] ;  /* 0x0000003c020c7981 */ /* 0x000ea8000c1e1900 */
[----:B------:R-:W2:Y:S02]  /*28110*/  LDG.E R2, desc[UR60][R2.64+0x4] ;  /* 0x0000043c02027981 */ /* 0x000ea4000c1e1900 */
[----:B--2--5:R-:W-:-:S05]  /*28120*/  IMAD.IADD R13, R2, 0x1, -R12 ;  /* 0x00000001020d7824 */ /* 0x024fca00078e0a0c */
[----:B------:R0:W-:Y:S02]  /*28130*/  STL [R1+0x40], R13 ;  /* 0x0000400d01007387 */ /* 0x0001e40000100800 */
.L_x_2971:
[----:B------:R-:W2:Y:S01]  /*28140*/  LDL R12, [R1+0x30] ;  /* 0x00003000010c7983 */ /* 0x000ea20000100800 */
[----:B-----5:R-:W-:Y:S01]  /*28150*/  IMAD.IADD R2, R11, 0x1, R0 ;  /* 0x000000010b027824 */ /* 0x020fe200078e0200 */
[----:B------:R-:W-:Y:S02]  /*28160*/  ULDC.64 UR4, c[0x0][0xa20] ;  /* 0x0002880000047ab9 */ /* 0x000fe40000000a00 */
[----:B------:R-:W-:Y:S02]  /*28170*/  ISETP.NE.U32.AND P2, PT, RZ, UR4, PT ;  /* 0x00000004ff007c0c */ /* 0x000fe4000bf45070 */
[----:B------:R1:W-:Y:S02]  /*28180*/  STL [R1+0x18], R2 ;  /* 0x0000180201007387 */ /* 0x0003e40000100800 */
[----:B------:R-:W-:Y:S02]  /*28190*/  ISETP.NE.AND.EX P2, PT, RZ, UR5, PT, P2 ;  /* 0x00000005ff007c0c */ /* 0x000fe4000bf45320 */
[----:B--2---:R1:W-:Y:S11]  /*281a0*/  STL [R1+0x10], R12 ;  /* 0x0000100c01007387 */ /* 0x0043f60000100800 */
[----:B------:R-:W-:Y:S05]  /*281b0*/  @!P2 BRA `(.L_x_2972) ;  /* 0x000000000010a947 */ /* 0x000fea0003800000 */
[----:B-1----:R-:W-:-:S04]  /*281c0*/  IADD3 R2, P0, R15, UR4, RZ ;  /* 0x000000040f027c10 */ /* 0x002fc8000ff1e0ff */
[----:B------:R-:W-:-:S05]  /*281d0*/  IADD3.X R3, R14, UR5, RZ, P0, !PT ;  /* 0x000000050e037c10 */ /* 0x000fca00087fe4ff */
[----:B------:R1:W5:Y:S01]  /*281e0*/  LDG.E R9, desc[UR60][R2.64] ;  /* 0x0000003c02097981 */ /* 0x000362000c1e1900 */
[----:B------:R-:W-:Y:S05]  /*281f0*/  BRA `(.L_x_2973) ;  /* 0x0000000000107947 */ /* 0x000fea0003800000 */
.L_x_2972:
[----:B------:R-:W-:Y:S05]  /*28200*/  @!P0 BRA `(.L_x_2973) ;  /* 0x00000000000c8947 */ /* 0x000fea0003800000 */
[----:B------:R-:W2:Y:S04]  /*28210*/  LDG.E R9, desc[UR60][R6.64] ;  /* 0x0000003c06097981 */ /* 0x000ea8000c1e1900 */
[----:B------:R-:W2:Y:S02]  /*28220*/  LDG.E R6, desc[UR60][R6.64+0x4] ;  /* 0x0000043c06067981 */ /* 0x000ea4000c1e1900 */
[----:B--2---:R-:W-:-:S07]  /*28230*/  IMAD.IADD R9, R6, 0x1, -R9 ;  /* 0x0000000106097824 */ /* 0x004fce00078e0a09 */
.L_x_2973:
[----:B-1----:R-:W2:Y:S01]  /*28240*/  @P1 LDG.E R2, desc[UR60][R4.64] ;  /* 0x0000003c04021981 */ /* 0x002ea2000c1e1900 */
[----:B------:R-:W1:Y:S03]  /*28250*/  LDC R3, c[0x0][0x448] ;  /* 0x00011200ff037b82 */ /* 0x000e660000000800 */
[----:B------:R-:W2:Y:S01]  /*28260*/  @P1 LDG.E R4, desc[UR60][R4.64+0x4] ;  /* 0x0000043c04041981 */ /* 0x000ea2000c1e1900 */
[----:B-----5:R-:W-:Y:S01]  /*28270*/  IMAD.IADD R0, R9, 0x1, -R0 ;  /* 0x0000000109007824 */ /* 0x020fe200078e0a00 */
[----:B------:R-:W-:Y:S01]  /*28280*/  BSSY B0, `(.L_x_2974) ;  /* 0x000017a000007945 */ /* 0x000fe20003800000 */
[----:B-1----:R-:W-:-:S13]  /*28290*/  ISETP.NE.AND P0, PT, R3, 0x1, PT ;  /* 0x000000010300780c */ /* 0x002fda0003f05270 */
[----:B------:R-:W1:Y:S01]  /*282a0*/  @P0 LDC R3, c[0x0][0x44c] ;  /* 0x00011300ff030b82 */ /* 0x000e620000000800 */
[----:B--2---:R-:W-:-:S07]  /*282b0*/  @P1 IMAD.IADD R8, R4, 0x1, -R2 ;  /* 0x0000000104081824 */ /* 0x004fce00078e0a02 */
[----:B------:R-:W2:Y:S01]  /*282c0*/  @P0 LDC R4, c[0x0][0x450] ;  /* 0x00011400ff040b82 */ /* 0x000ea20000000800 */
[----:B------:R-:W-:-:S04]  /*282d0*/  IMAD.SHL.U32 R2, R17, 0x80, RZ ;  /* 0x0000008011027824 */ /* 0x000fc800078e00ff */
[----:B------:R-:W-:-:S04]  /*282e0*/  VIADD R2, R2, 0x7f ;  /* 0x0000007f02027836 */ /* 0x000fc80000000000 */
[----:B-1----:R-:W-:-:S04]  /*282f0*/  @P0 IMAD.HI.U32 R3, R2, R3, RZ ;  /* 0x0000000302030227 */ /* 0x002fc800078e00ff */
[----:B------:R-:W-:Y:S02]  /*28300*/  IMAD.MOV.U32 R5, RZ, RZ, R2 ;  /* 0x000000ffff057224 */ /* 0x000fe400078e0002 */
[----:B------:R-:W-:Y:S01]  /*28310*/  IMAD.MOV.U32 R2, RZ, RZ, RZ ;  /* 0x000000ffff027224 */ /* 0x000fe200078e00ff */
[----:B--2---:R-:W-:Y:S01]  /*28320*/  @P0 SHF.R.U32.HI R5, RZ, R4, R3 ;  /* 0x00000004ff050219 */ /* 0x004fe20000011603 */
[----:B------:R-:W-:-:S04]  /*28330*/  IMAD.IADD R4, R0, 0x1, R8 ;  /* 0x0000000100047824 */ /* 0x000fc800078e0208 */
[C---:B------:R-:W-:Y:S01]  /*28340*/  VIADD R3, R4.reuse, 0x6f ;  /* 0x0000006f04037836 */ /* 0x040fe20000000000 */
[----:B------:R-:W-:-:S03]  /*28350*/  IADD3 R21, R4, 0x70, -R13 ;  /* 0x0000007004157810 */ /* 0x000fc60007ffe80d */
[----:B------:R-:W-:-:S04]  /*28360*/  IMAD.HI R6, R3, -0x6db6db6d, R2 ;  /* 0x9249249303067827 */ /* 0x000fc800078e0202 */
[----:B------:R-:W-:Y:S01]  /*28370*/  IMAD.IADD R3, R21, 0x1, R5 ;  /* 0x0000000115037824 */ /* 0x000fe200078e0205 */
[----:B------:R-:W-:-:S03]  /*28380*/  SHF.R.U32.HI R20, RZ, 0x1f, R6 ;  /* 0x0000001fff147819 */ /* 0x000fc60000011606 */
[----:B------:R-:W-:Y:S01]  /*28390*/  IMAD.HI R2, R3, -0x6db6db6d, R2 ;  /* 0x9249249303027827 */ /* 0x000fe200078e0202 */
[----:B------:R-:W-:-:S04]  /*283a0*/  LEA.HI.SX32 R20, R6, R20, 0x1a ;  /* 0x0000001406147211 */ /* 0x000fc800078fd2ff */
[----:B------:R-:W-:-:S04]  /*283b0*/  SHF.R.U32.HI R3, RZ, 0x1f, R2 ;  /* 0x0000001fff037819 */ /* 0x000fc80000011602 */
[----:B------:R-:W-:-:S04]  /*283c0*/  LEA.HI.SX32 R2, R2, R3, 0x1a ;  /* 0x0000000302027211 */ /* 0x000fc800078fd2ff */
[----:B------:R-:W-:-:S05]  /*283d0*/  VIMNMX R2, R20, R2, PT ;  /* 0x0000000214027248 */ /* 0x000fca0003fe0100 */
[--C-:B------:R-:W-:Y:S02]  /*283e0*/  IMAD R2, R2, 0x70, -R0.reuse ;  /* 0x0000007002027824 */ /* 0x100fe400078e0a00 */
[----:B------:R-:W-:-:S03]  /*283f0*/  IMAD.MOV R0, RZ, RZ, -R0 ;  /* 0x000000ffff007224 */ /* 0x000fc600078e0a00 */
[----:B------:R-:W-:Y:S02]  /*28400*/  VIMNMX R4, R2, R8, PT ;  /* 0x0000000802047248 */ /* 0x000fe40003fe0100 */
[----:B------:R-:W-:-:S04]  /*28410*/  VIMNMX R0, RZ, R0, !PT ;  /* 0x00000000ff007248 */ /* 0x000fc80007fe0100 */
[----:B------:R-:W-:Y:S02]  /*28420*/  ISETP.GT.AND P0, PT, R4, R0, PT ;  /* 0x000000000400720c */ /* 0x000fe40003f04270 */
[----:B------:R-:W-:-:S05]  /*28430*/  SHF.R.U32.HI R2, RZ, 0x4, R0 ;  /* 0x00000004ff027819 */ /* 0x000fca0000011600 */
[----:B------:R-:W-:-:S04]  /*28440*/  IMAD.WIDE.U32 R2, R2, 0x24924925, RZ ;  /* 0x2492492502027825 */ /* 0x000fc800078e00ff */
[----:B------:R-:W-:Y:S02]  /*28450*/  IMAD.MOV.U32 R2, RZ, RZ, R3 ;  /* 0x000000ffff027224 */ /* 0x000fe400078e0003 */
[----:B------:R-:W-:Y:S02]  /*28460*/  @P0 VIADD R5, R4, 0x6f ;  /* 0x0000006f04050836 */ /* 0x000fe40000000000 */
[----:B------:R-:W-:Y:S02]  /*28470*/  @P0 IMAD.MOV.U32 R4, RZ, RZ, RZ ;  /* 0x000000ffff040224 */ /* 0x000fe400078e00ff */
[----:B------:R-:W-:Y:S02]  /*28480*/  IMAD.MOV.U32 R8, RZ, RZ, R2 ;  /* 0x000000ffff087224 */ /* 0x000fe400078e0002 */
[----:B------:R-:W-:-:S05]  /*28490*/  @P0 IMAD.HI R4, R5, -0x6db6db6d, R4 ;  /* 0x9249249305040827 */ /* 0x000fca00078e0204 */
        /* <DEDUP_REMOVED lines=12> */
.L_x_3159:
[----:B--2---:R-:W-:Y:S02]  /*28560*/  ISETP.NE.AND P0, PT, R14, RZ, PT ;  /* 0x000000ff0e00720c */ /* 0x004fe40003f05270 */
[----:B------:R-:W-:-:S11]  /*28570*/  PLOP3.LUT P6, PT, PT, PT, PT, 0x8, 0x0 ;  /* 0x000000000000781c */ /* 0x000fd60003fce170 */
[----:B------:R-:W-:Y:S05]  /*28580*/  @P0 BRA `(.L_x_2977) ;  /* 0x00000000000c0947 */ /* 0x000fea0003800000 */
[----:B------:R-:W-:-:S03]  /*28590*/  UMOV UR4, 0xffffffff ;  /* 0xffffffff00047882 */ /* 0x000fc60000000000 */
[----:B------:R-:W-:Y:S05]  /*285a0*/  BRA.DIV UR4, `(.L_x_2978) ;  /* 0x0000007a04307947 */ /* 0x000fea000b800000 */
[----:B------:R-:W-:-:S13]  /*285b0*/  ELECT P6, URZ, PT ;  /* 0x00000000003f782f */ /* 0x000fda00038c0000 */
.L_x_2977:
        /* <DEDUP_REMOVED lines=10> */
.L_x_3162:
[----:B------:R-:W-:Y:S05]  /*28660*/  BSYNC B1 ;  /* 0x0000000000017941 */ /* 0x000fea0003800000 */
.L_x_2979:
[----:B------:R-:W-:Y:S04]  /*28670*/  BSSY B1, `(.L_x_2981) ;  /* 0x0000090000017945 */ /* 0x000fe80003800000 */
[----:B------:R-:W-:Y:S05]  /*28680*/  @!P6 BRA `(.L_x_2982) ;  /* 0x000000080038e947 */ /* 0x000fea0003800000 */
[----:B------:R-:W2:Y:S04]  /*28690*/  LDL R7, [R1+0x4] ;  /* 0x0000040001077983 */ /* 0x000ea80000100800 */
[----:B------:R-:W2:Y:S04]  /*286a0*/  LDL R6, [R1+0x1c] ;  /* 0x00001c0001067983 */ /* 0x000ea80000100800 */
[----:B------:R-:W3:Y:S01]  /*286b0*/  LDL R5, [R1+0x24] ;  /* 0x0000240001057983 */ /* 0x000ee20000100800 */
[----:B------:R-:W-:Y:S01]  /*286c0*/  BSSY B2, `(.L_x_2983) ;  /* 0x0000008000027945 */ /* 0x000fe20003800000 */
[----:B-1----:R-:W1:Y:S02]  /*286d0*/  S2R R4, SR_TID.X ;  /* 0x0000000000047919 */ /* 0x002e640000002100 */
[----:B-1----:R-:W-:-:S04]  /*286e0*/  LOP3.LUT R4, R4, 0x7f, RZ, 0xc0, !PT ;  /* 0x0000007f04047812 */ /* 0x002fc800078ec0ff */
[----:B------:R-:W-:Y:S01]  /*286f0*/  ISETP.NE.AND P1, PT, R4, RZ, PT ;  /* 0x000000ff0400720c */ /* 0x000fe20003f25270 */
[----:B--2---:R-:W-:Y:S01]  /*28700*/  IMAD R6, R6, 0x8, R7 ;  /* 0x0000000806067824 */ /* 0x004fe200078e0207 */
[----:B---3--:R-:W-:-:S04]  /*28710*/  SHF.L.U32 R9, R5, 0x1f, RZ ;  /* 0x0000001f05097819 */ /* 0x008fc800000006ff */
[----:B------:R-:W1:Y:S02]  /*28720*/  SYNCS.PHASECHK.TRANS64.TRYWAIT P0, [R6+URZ+0x368a0], R9 ;  /* 0x0368a009060075a7 */ /* 0x000e64000800017f */
[----:B-1----:R-:W-:Y:S05]  /*28730*/  @!P0 BRA `(.L_x_2984) ;  /* 0x0000007800048947 */ /* 0x002fea0003800000 */
.L_x_3163:
[----:B------:R-:W-:Y:S05]  /*28740*/  BSYNC B2 ;  /* 0x0000000000027941 */ /* 0x000fea0003800000 */
.L_x_2983:
        /* <DEDUP_REMOVED lines=9> */
.L_x_2986:
[----:B------:R-:W-:Y:S05]  /*287e0*/  BSYNC B2 ;  /* 0x0000000000027941 */ /* 0x000fea0003800000 */
.L_x_2985:
        /* <DEDUP_REMOVED lines=14> */
.L_x_2987:
        /* <DEDUP_REMOVED lines=16> */
.L_x_2988:
        /* <DEDUP_REMOVED lines=16> */
.L_x_2989:
        /* <DEDUP_REMOVED lines=13> */
.L_x_3164:
[----:B------:R-:W-:Y:S05]  /*28ba0*/  BSYNC B2 ;  /* 0x0000000000027941 */ /* 0x000fea0003800000 */
.L_x_2990:
[----:B------:R-:W-:Y:S01]  /*28bb0*/  BSSY B2, `(.L_x_2992) ;  /* 0x000000b000027945 */ /* 0x000fe20003800000 */
[----:B------:R-:W-:Y:S02]  /*28bc0*/  IMAD.MOV.U32 R12, RZ, RZ, 0x0 ;  /* 0x00000000ff0c7424 */ /* 0x000fe400078e00ff */
[----:B0-----:R-:W-:Y:S01]  /*28bd0*/  IMAD.MOV.U32 R13, RZ, RZ, 0x12f00000 ;  /* 0x12f00000ff0d7424 */ /* 0x001fe200078e00ff */
[----:B------:R-:W-:Y:S06]  /*28be0*/  @P1 BRA `(.L_x_2993) ;  /* 0x00000000001c1947 */ /* 0x000fec0003800000 */
[----:B------:R-:W0:Y:S01]  /*28bf0*/  S2R R7, SR_TID.X ;  /* 0x0000000000077919 */ /* 0x000e220000002100 */
[----:B------:R-:W-:-:S04]  /*28c00*/  IMAD.MOV.U32 R3, RZ, RZ, 0xa800 ;  /* 0x0000a800ff037424 */ /* 0x000fc800078e00ff */
[----:B------:R3:W-:Y:S01]  /*28c10*/  SYNCS.ARRIVE.TRANS64 RZ, [R6+URZ+0x368b0], R3 ;  /* 0x0368b00306ff79a7 */ /* 0x0007e2000800003f */
[----:B0-----:R-:W-:-:S04]  /*28c20*/  LOP3.LUT R7, R7, 0x1f, RZ, 0xc0, !PT ;  /* 0x0000001f07077812 */ /* 0x001fc800078ec0ff */
[----:B------:R-:W-:-:S13]  /*28c30*/  ISETP.NE.AND P0, PT, R7, RZ, PT ;  /* 0x000000ff0700720c */ /* 0x000fda0003f05270 */
[----:B---3--:R-:W-:Y:S05]  /*28c40*/  @!P0 BRA `(.L_x_2993) ;  /* 0x0000000000048947 */ /* 0x008fea0003800000 */
[----:B------:R-:W-:Y:S01]  /*28c50*/  BPT.TRAP 0x1 ;  /* 0x000000040000795c */ /* 0x000fe20000300000 */
.L_x_2993:
[----:B------:R-:W-:Y:S05]  /*28c60*/  BSYNC B2 ;  /* 0x0000000000027941 */ /* 0x000fea0003800000 */
.L_x_2992:
        /* <DEDUP_REMOVED lines=8> */
.L_x_2994:
        /* <DEDUP_REMOVED lines=15> */
.L_x_2995:
        /* <DEDUP_REMOVED lines=15> */
.L_x_2996:
        /* <DEDUP_REMOVED lines=10> */
.L_x_2982:
[----:B------:R-:W-:Y:S05]  /*28f70*/  BSYNC B1 ;  /* 0x0000000000017941 */ /* 0x000fea0003800000 */
.L_x_2981:
        /* <DEDUP_REMOVED lines=13> */
.L_x_3013:
[----:B------:R-:W-:Y:S05]  /*29050*/  YIELD ;  /* 0x0000000000007946 */ /* 0x000fea0003800000 */
[----:B------:R-:W-:Y:S04]  /*29060*/  BSSY B1, `(.L_x_2997) ;  /* 0x000008f000017945 */ /* 0x000fe80003800000 */
[----:B--2---:R-:W-:Y:S05]  /*29070*/  @!P6 BRA `(.L_x_2998) ;  /* 0x000000080034e947 */ /* 0x004fea0003800000 */
        /* <DEDUP_REMOVED lines=11> */
.L_x_3165:
[----:B------:R-:W-:Y:S05]  /*29130*/  BSYNC B2 ;  /* 0x0000000000027941 */ /* 0x000fea0003800000 */
.L_x_2999:
        /* <DEDUP_REMOVED lines=9> */
.L_x_3002:
[----:B------:R-:W-:Y:S05]  /*291d0*/  BSYNC B2 ;  /* 0x0000000000027941 */ /* 0x000fea0003800000 */
.L_x_3001:
        /* <DEDUP_REMOVED lines=13> */
.L_x_3003:
        /* <DEDUP_REMOVED lines=16> */
.L_x_3004:
        /* <DEDUP_REMOVED lines=16> */
.L_x_3005:
        /* <DEDUP_REMOVED lines=13> */
.L_x_3166:
[----:B------:R-:W-:Y:S05]  /*29580*/  BSYNC B2 ;  /* 0x0000000000027941 */ /* 0x000fea0003800000 */
.L_x_3006:
        /* <DEDUP_REMOVED lines=11> */
.L_x_3009:
[----:B------:R-:W-:Y:S05]  /*29640*/  BSYNC B2 ;  /* 0x0000000000027941 */ /* 0x000fea0003800000 */
.L_x_3008:
        /* <DEDUP_REMOVED lines=8> */
.L_x_3010:
        /* <DEDUP_REMOVED lines=15> */
.L_x_3011:
        /* <DEDUP_REMOVED lines=15> */
.L_x_3012:
        /* <DEDUP_REMOVED lines=10> */
.L_x_2998:
[----:B------:R-:W-:Y:S05]  /*29950*/  BSYNC B1 ;  /* 0x0000000000017941 */ /* 0x000fea0003800000 */
.L_x_2997:
        /* <DEDUP_REMOVED lines=12> */
.L_x_2975:
[----:B------:R-:W-:Y:S05]  /*29a20*/  BSYNC B0 ;  /* 0x0000000000007941 */ /* 0x000fea0003800000 */
.L_x_2974:
[----:B------:R-:W3:Y:S01]  /*29a30*/  LDC R0, c[0x0][0x448] ;  /* 0x00011200ff007b82 */ /* 0x000ee20000000800 */
[----:B------:R-:W-:Y:S05]  /*29a40*/  @!P0 WARPSYNC.ALL ;  /* 0x0000000000008948 */ /* 0x000fea0003800000 */
[----:B------:R-:W-:Y:S02]  /*29a50*/  BSSY B7, `(.L_x_3014) ;  /* 0x000047e000077945 */ /* 0x000fe40003800000 */
[----:B------:R-:W-:Y:S01]  /*29a60*/  @!P0 BAR.SYNC.DEFER_BLOCKING 0xc, 0x180 ;  /* 0x0306000000008b1d */ /* 0x000fe20000010000 */
[----:B---3--:R-:W-:Y:S02]  /*29a70*/  ISETP.NE.AND P1, PT, R0, 0x1, PT ;  /* 0x000000010000780c */ /* 0x008fe40003f25270 */
[----:B------:R-:W-:-:S11]  /*29a80*/  LEA R0, R17, 0x7f, 0x7 ;  /* 0x0000007f11007811 */ /* 0x000fd600078e38ff */
[----:B------:R-:W3:Y:S08]  /*29a90*/  @P1 LDC R2, c[0x0][0x44c] ;  /* 0x00011300ff021b82 */ /* 0x000ef00000000800 */
[----:B-12---:R-:W1:Y:S01]  /*29aa0*/  @P1 LDC R3, c[0x0][0x450] ;  /* 0x00011400ff031b82 */ /* 0x006e620000000800 */
[----:B---3--:R-:W-:-:S05]  /*29ab0*/  @P1 IMAD.HI.U32 R2, R0, R2, RZ ;  /* 0x0000000200021227 */ /* 0x008fca00078e00ff */
[----:B-1----:R-:W-:Y:S01]  /*29ac0*/  @P1 SHF.R.U32.HI R0, RZ, R3, R2 ;  /* 0x00000003ff001219 */ /* 0x002fe20000011602 */
[----:B------:R-:W-:-:S04]  /*29ad0*/  IMAD.MOV.U32 R2, RZ, RZ, RZ ;  /* 0x000000ffff027224 */ /* 0x000fc800078e00ff */
[----:B------:R-:W-:-:S04]  /*29ae0*/  IMAD.IADD R3, R21, 0x1, R0 ;  /* 0x0000000115037824 */ /* 0x000fc800078e0200 */
[----:B------:R-:W-:-:S05]  /*29af0*/  IMAD.HI R2, R3, -0x6db6db6d, R2 ;  /* 0x9249249303027827 */ /* 0x000fca00078e0202 */
[----:B------:R-:W-:-:S04]  /*29b00*/  SHF.R.U32.HI R0, RZ, 0x1f, R2 ;  /* 0x0000001fff007819 */ /* 0x000fc80000011602 */
[----:B------:R-:W-:-:S04]  /*29b10*/  LEA.HI.SX32 R2, R2, R0, 0x1a ;  /* 0x0000000002027211 */ /* 0x000fc800078fd2ff */
[----:B------:R-:W-:-:S04]  /*29b20*/  VIMNMX R4, R20, R2, PT ;  /* 0x0000000214047248 */ /* 0x000fc80003fe0100 */
[----:B------:R-:W-:Y:S01]  /*29b30*/  ISETP.GT.AND P0, PT, R4, RZ, PT ;  /* 0x000000ff0400720c */ /* 0x000fe20003f04270 */
[----:B------:R1:W-:-:S12]  /*29b40*/  STL [R1+0x34], R4 ;  /* 0x0000340401007387 */ /* 0x0003d80000100800 */
[----:B-1----:R-:W-:Y:S05]  /*29b50*/  @P0 BRA `(.L_x_3015) ;  /* 0x0000000000440947 */ /* 0x002fea0003800000 */
[----:B------:R-:W1:Y:S02]  /*29b60*/  S2R R4, SR_TID.X ;  /* 0x0000000000047919 */ /* 0x000e640000002100 */
[----:B-1----:R-:W-:-:S04]  /*29b70*/  LOP3.LUT R4, R4, 0x7f, RZ, 0xc0, !PT ;  /* 0x0000007f04047812 */ /* 0x002fc800078ec0ff */
[----:B------:R-:W-:-:S13]  /*29b80*/  ISETP.NE.AND P0, PT, R4, RZ, PT ;  /* 0x000000ff0400720c */ /* 0x000fda0003f05270 */
[----:B------:R-:W-:Y:S05]  /*29b90*/  @P0 BRA `(.L_x_3016) ;  /* 0x0000004400a40947 */ /* 0x000fea0003800000 */
[----:B------:R-:W1:Y:S01]  /*29ba0*/  S2R R3, SR_LANEID ;  /* 0x0000000000037919 */ /* 0x000e620000000000 */
[----:B------:R-:W-:Y:S02]  /*29bb0*/  VOTEU.ANY UR4, UPT, PT ;  /* 0x0000000000047886 */ /* 0x000fe400038e0100 */
[----:B------:R-:W1:Y:S08]  /*29bc0*/  FLO.U32 R0, UR4 ;  /* 0x0000000400007d00 */ /* 0x000e7000080e0000 */
[----:B------:R-:W2:Y:S01]  /*29bd0*/  POPC R4, UR4 ;  /* 0x0000000400047d09 */ /* 0x000ea20008000000 */
[----:B-1----:R-:W-:-:S02]  /*29be0*/  ISETP.EQ.U32.AND P0, PT, R0, R3, PT ;  /* 0x000000030000720c */ /* 0x002fc40003f02070 */
[----:B------:R-:W2:Y:S11]  /*29bf0*/  LDC.64 R2, c[0x0][0xc60] ;  /* 0x00031800ff027b82 */ /* 0x000eb60000000a00 */
[----:B--2---:R-:W2:Y:S01]  /*29c00*/  @P0 ATOMG.E.ADD.STRONG.GPU PT, R3, desc[UR60][R2.64], R4 ;  /* 0x00000004020309a8 */ /* 0x004ea200081ee1fc */
[----:B------:R-:W1:Y:S02]  /*29c10*/  S2R R5, SR_LTMASK ;  /* 0x0000000000057919 */ /* 0x000e640000003900 */
[----:B-1----:R-:W-:-:S06]  /*29c20*/  LOP3.LUT R5, R5, UR4, RZ, 0xc0, !PT ;  /* 0x0000000405057c12 */ /* 0x002fcc000f8ec0ff */
[----:B------:R-:W1:Y:S01]  /*29c30*/  POPC R5, R5 ;  /* 0x0000000500057309 */ /* 0x000e620000000000 */
[----:B--2---:R-:W1:Y:S02]  /*29c40*/  SHFL.IDX PT, R0, R3, R0, 0x1f ;  /* 0x00001f0003007589 */ /* 0x004e6400000e0000 */
[----:B-1----:R-:W-:Y:S01]  /*29c50*/  IADD3 R16, R0, UR38, R5 ;  /* 0x0000002600107c10 */ /* 0x002fe2000fffe005 */
[----:B------:R-:W-:Y:S06]  /*29c60*/  BRA `(.L_x_3016) ;  /* 0x0000004400707947 */ /* 0x000fec0003800000 */
.L_x_3015:
        /* <DEDUP_REMOVED lines=21> */
.L_x_3018:
[----:B------:R-:W-:Y:S05]  /*29dc0*/  BSYNC B6 ;  /* 0x0000000000067941 */ /* 0x000fea0003800000 */
.L_x_3017:
        /* <DEDUP_REMOVED lines=18> */
[----:B01----:R-:W-:-:S07]  /*29ef0*/  IMAD.MOV.U32 R13, RZ, RZ, RZ ;  /* 0x000000ffff0d7224 */ /* 0x003fce00078e00ff */
[----:B------:R-:W-:-:S07]  /*29f00*/  LEPC R20, `(.L_x_3021) ;  /* 0x000000001014794e */ /* 0x000fce0000000000 */
[----:B--2---:R-:W-:Y:S05]  /*29f10*/  CALL.ABS.NOINC R2 ;  /* 0x0000000002007343 */ /* 0x004fea0003c00000 */
.L_x_3021:
        /* <DEDUP_REMOVED lines=16> */
.L_x_3020:
[----:B------:R-:W-:Y:S05]  /*2a020*/  BSYNC B6 ;  /* 0x0000000000067941 */ /* 0x000fea0003800000 */
.L_x_3019:
        /* <DEDUP_REMOVED lines=10> */
[----:B----4-:R1:W2:Y:S02]  /*2a0d0*/  @P0 LDG.E R7, desc[UR60][R2.64] ;  /* 0x0000003c02070981 */ /* 0x0102a4000c1e1900 */
[----:B-1----:R-:W1:Y:S01]  /*2a0e0*/  LDC.64 R2, c[0x0][0x418] ;  /* 0x00010600ff027b82 */ /* 0x002e620000000a00 */
[----:B-----5:R-:W-:Y:S01]  /*2a0f0*/  VIADD R4, R0, 0xffffffff ;  /* 0xffffffff00047836 */ /* 0x020fe20000000000 */
[----:B--2---:R-:W-:Y:S01]  /*2a100*/  SHF.R.S32.HI R8, RZ, 0x1f, R7 ;  /* 0x0000001fff087819 */ /* 0x004fe20000011407 */
[----:B------:R2:W-:Y:S04]  /*2a110*/  @P0 STL [R1+0x10], R7 ;  /* 0x0000100701000387 */ /* 0x0005e80000100800 */
        /* <DEDUP_REMOVED lines=10> */
.L_x_3169:
[----:B-1----:R-:W3:Y:S01]  /*2a1c0*/  LDL.LU R5, [R1+0x20] ;  /* 0x0000200001057983 */ /* 0x002ee20000300800 */
[----:B------:R-:W-:Y:S02]  /*2a1d0*/  PLOP3.LUT P1, PT, PT, PT, PT, 0x8, 0x0 ;  /* 0x000000000000781c */ /* 0x000fe40003f2e170 */
[----:B--2---:R-:W-:Y:S01]  /*2a1e0*/  ISETP.NE.AND P0, PT, R14, RZ, PT ;  /* 0x000000ff0e00720c */ /* 0x004fe20003f05270 */
[----:B------:R1:W-:Y:S04]  /*2a1f0*/  STL [R1], R0 ;  /* 0x0000000001007387 */ /* 0x0003e80000100800 */
[----:B------:R1:W-:Y:S01]  /*2a200*/  STL [R1+0xc], R4 ;  /* 0x00000c0401007387 */ /* 0x0003e20000100800 */
[----:B---3--:R-:W-:-:S05]  /*2a210*/  LOP3.LUT R5, R5, 0xfffffffe, RZ, 0xc0, !PT ;  /* 0xfffffffe05057812 */ /* 0x008fca00078ec0ff */
[----:B------:R-:W-:-:S05]  /*2a220*/  @P1 LOP3.LUT R5, R5, 0x1, RZ, 0xfc, !PT ;  /* 0x0000000105051812 */ /* 0x000fca00078efcff */
[----:B------:R1:W-:Y:S01]  /*2a230*/  STL [R1+0x20], R5 ;  /* 0x0000200501007387 */ /* 0x0003e20000100800 */
[----:B------:R-:W-:Y:S05]  /*2a240*/  @P0 BRA `(.L_x_3023) ;  /* 0x0000000400500947 */ /* 0x000fea0003800000 */
[----:B------:R-:W-:-:S03]  /*2a250*/  UMOV UR4, 0xffffffff ;  /* 0xffffffff00047882 */ /* 0x000fc60000000000 */
[----:B------:R-:W-:Y:S05]  /*2a260*/  BRA.DIV UR4, `(.L_x_3024) ;  /* 0x0000005e04bc7947 */ /* 0x000fea000b800000 */
[----:B------:R-:W-:-:S13]  /*2a270*/  ELECT P6, URZ, PT ;  /* 0x00000000003f782f */ /* 0x000fda00038c0000 */
.L_x_3172:
[----:B------:R-:W-:Y:S05]  /*2a280*/  @!P6 BRA `(.L_x_3023) ;  /* 0x000000040040e947 */ /* 0x000fea0003800000 */
[----:B------:R-:W-:-:S04]  /*2a290*/  ISETP.NE.U32.AND P0, PT, R2, RZ, PT ;  /* 0x000000ff0200720c */ /* 0x000fc80003f05070 */
[----:B------:R-:W-:-:S13]  /*2a2a0*/  ISETP.NE.AND.EX P0, PT, R3, RZ, PT, P0 ;  /* 0x000000ff0300720c */ /* 0x000fda0003f05300 */
[----:B------:R-:W-:Y:S05]  /*2a2b0*/  @!P0 BRA `(.L_x_3025) ;  /* 0x0000000000548947 */ /* 0x000fea0003800000 */
[----:B------:R-:W2:Y:S01]  /*2a2c0*/  LDC R6, c[0x0][0x43c] ;  /* 0x00010f00ff067b82 */ /* 0x000ea20000000800 */
[----:B------:R-:W-:Y:S01]  /*2a2d0*/  IMAD.MOV.U32 R9, RZ, RZ, R4 ;  /* 0x000000ffff097224 */ /* 0x000fe200078e0004 */
[----:B------:R-:W-:-:S03]  /*2a2e0*/  ULDC.64 UR4, c[0x0][0x428] ;  /* 0x00010a0000047ab9 */ /* 0x000fc60000000a00 */
[----:B-1----:R-:W-:Y:S01]  /*2a2f0*/  IMAD.MOV.U32 R0, RZ, RZ, R9 ;  /* 0x000000ffff007224 */ /* 0x002fe200078e0009 */
[----:B--2---:R-:W-:-:S13]  /*2a300*/  ISETP.NE.AND P0, PT, R6, 0x1, PT ;  /* 0x000000010600780c */ /* 0x004fda0003f05270 */
[----:B------:R-:W1:Y:S02]  /*2a310*/  @P0 LDC.64 R4, c[0x0][0x440] ;  /* 0x00011000ff040b82 */ /* 0x000e640000000a00 */
[----:B-1----:R-:W-:-:S05]  /*2a320*/  @P0 IMAD.HI.U32 R4, R9, R4, RZ ;  /* 0x0000000409040227 */ /* 0x002fca00078e00ff */
        /* <DEDUP_REMOVED lines=12> */
[----:B------:R-:W3:Y:S04]  /*2a3f0*/  LDG.E R0, desc[UR60][R2.64] ;  /* 0x0000003c02007981 */ /* 0x000ee8000c1e1900 */
[----:B---3--:R2:W-:Y:S02]  /*2a400*/  STL [R1], R0 ;  /* 0x0000000001007387 */ /* 0x0085e40000100800 */
.L_x_3025:
[----:B------:R-:W3:Y:S04]  /*2a410*/  LDL R7, [R1+0x4] ;  /* 0x0000040001077983 */ /* 0x000ee80000100800 */
[----:B-12---:R-:W3:Y:S04]  /*2a420*/  LDL R0, [R1+0x8] ;  /* 0x0000080001007983 */ /* 0x006ee80000100800 */
[----:B------:R-:W2:Y:S01]  /*2a430*/  LDL R2, [R1+0x14] ;  /* 0x0000140001027983 */ /* 0x000ea20000100800 */
[----:B---3--:R-:W-:Y:S01]  /*2a440*/  IMAD R0, R0, 0x8, R7 ;  /* 0x0000000800007824 */ /* 0x008fe200078e0207 */
[----:B--2---:R-:W-:-:S04]  /*2a450*/  SHF.L.U32 R2, R2, 0x1f, RZ ;  /* 0x0000001f02027819 */ /* 0x004fc800000006ff */
[----:B------:R-:W1:Y:S02]  /*2a460*/  SYNCS.PHASECHK.TRANS64.TRYWAIT P0, [R0+URZ+0x36840], R2 ;  /* 0x03684002000075a7 */ /* 0x000e64000800017f */
[----:B-1----:R-:W-:Y:S05]  /*2a470*/  @!P0 BRA `(.L_x_3026) ;  /* 0x0000005c00588947 */ /* 0x002fea0003800000 */
.L_x_3173:
        /* <DEDUP_REMOVED lines=11> */
.L_x_3027:
[----:B------:R-:W2:Y:S04]  /*2a530*/  LDL R7, [R1+0x4] ;  /* 0x0000040001077983 */ /* 0x000ea80000100800 */
[----:B------:R-:W2:Y:S04]  /*2a540*/  LDL R6, [R1+0x8] ;  /* 0x0000080001067983 */ /* 0x000ea80000100800 */
[----:B------:R-:W3:Y:S04]  /*2a550*/  LDL R5, [R1+0xc] ;  /* 0x00000c0001057983 */ /* 0x000ee80000100800 */
[----:B------:R-:W4:Y:S04]  /*2a560*/  LDL R4, [R1+0x18] ;  /* 0x0000180001047983 */ /* 0x000f280000100800 */
[----:B------:R-:W5:Y:S04]  /*2a570*/  LDL R3, [R1] ;  /* 0x0000000001037983 */ /* 0x000f680000100800 */
[----:B-1----:R-:W5:Y:S01]  /*2a580*/  LDL.LU R2, [R1+0x20] ;  /* 0x0000200001027983 */ /* 0x002f620000300800 */
        /* <DEDUP_REMOVED lines=32> */
.L_x_3023:
[----:B------:R-:W2:Y:S04]  /*2a790*/  LDL R2, [R1+0x4] ;  /* 0x0000040001027983 */ /* 0x000ea80000100800 */
[----:B------:R-:W3:Y:S04]  /*2a7a0*/  LDL.LU R3, [R1+0x3c] ;  /* 0x00003c0001037983 */ /* 0x000ee80000300800 */
[----:B-1----:R-:W4:Y:S04]  /*2a7b0*/  LDL.LU R5, [R1+0x30] ;  /* 0x0000300001057983 */ /* 0x002f280000300800 */
[----:B------:R-:W5:Y:S01]  /*2a7c0*/  LDL.LU R4, [R1+0x44] ;  /* 0x0000440001047983 */ /* 0x000f620000300800 */
        /* <DEDUP_REMOVED lines=39> */
.L_x_3029:
[----:B------:R-:W-:Y:S05]  /*2aa40*/  BSYNC B6 ;  /* 0x0000000000067941 */ /* 0x000fea0003800000 */
.L_x_3028:
[----:B------:R-:W3:Y:S01]  /*2aa50*/  LDL.LU R6, [R1+0x3c] ;  /* 0x00003c0001067983 */ /* 0x000ee20000300800 */
[----:B------:R-:W-:Y:S01]  /*2aa60*/  ULDC.64 UR4, c[0x0][0x2d8] ;  /* 0x0000b60000047ab9 */ /* 0x000fe20000000a00 */
[----:B------:R-:W1:Y:S01]  /*2aa70*/  LDC R7, c[0x0][0x448] ;  /* 0x00011200ff077b82 */ /* 0x000e620000000800 */
[----:B------:R-:W-:Y:S01]  /*2aa80*/  ULDC.64 UR6, c[0x0][0x280] ;  /* 0x0000a00000067ab9 */ /* 0x000fe20000000a00 */
[----:B--2---:R-:W3:Y:S04]  /*2aa90*/  LDL.LU.64 R2, [R1+0x48] ;  /* 0x0000480001027983 */ /* 0x004ee80000300a00 */
[----:B------:R-:W2:Y:S04]  /*2aaa0*/  LDL.LU R0, [R1+0x44] ;  /* 0x0000440001007983 */ /* 0x000ea80000300800 */
[----:B------:R-:W4:Y:S04]  /*2aab0*/  LDL.LU R4, [R1+0x54] ;  /* 0x0000540001047983 */ /* 0x000f280000300800 */
[----:B------:R-:W4:Y:S01]  /*2aac0*/  LDL.LU R5, [R1+0x30] ;  /* 0x0000300001057983 */ /* 0x000f220000300800 */
[----:B------:R-:W0:Y:S01]  /*2aad0*/  S2R R8, SR_TID.X ;  /* 0x0000000000087919 */ /* 0x000e220000002100 */
[----:B------:R-:W0:Y:S01]  /*2aae0*/  S2R R10, SR_TID.X ;  /* 0x00000000000a7919 */ /* 0x000e220000002100 */
[----:B-1----:R-:W-:Y:S01]  /*2aaf0*/  ISETP.NE.AND P0, PT, R7, 0x1, PT ;  /* 0x000000010700780c */ /* 0x002fe20003f05270 */
[----:B0-----:R-:W-:-:S02]  /*2ab00*/  IMAD.SHL.U32 R8, R8, 0x8, RZ ;  /* 0x0000000808087824 */ /* 0x001fc400078e00ff */
[----:B------:R-:W-:-:S03]  /*2ab10*/  IMAD.SHL.U32 R10, R10, 0x8, RZ ;  /* 0x000000080a0a7824 */ /* 0x000fc600078e00ff */
[----:B------:R-:W-:-:S04]  /*2ab20*/  LOP3.LUT R8, R8, 0x38, RZ, 0xc0, !PT ;  /* 0x0000003808087812 */ /* 0x000fc800078ec0ff */
[----:B------:R-:W-:Y:S02]  /*2ab30*/  LOP3.LUT R9, R8, 0x40, RZ, 0xfc, !PT ;  /* 0x0000004008097812 */ /* 0x000fe400078efcff */
[----:B------:R-:W-:Y:S02]  /*2ab40*/  LOP3.LUT R10, R10, 0x38, RZ, 0xc0, !PT ;  /* 0x000000380a0a7812 */ /* 0x000fe400078ec0ff */
        /* <DEDUP_REMOVED lines=9> */
[----:B------:R-:W1:Y:S01]  /*2abe0*/  S2R R4, SR_TID.X ;  /* 0x0000000000047919 */ /* 0x000e620000002100 */
[----:B------:R-:W-:-:S04]  /*2abf0*/  IMAD.WIDE.U32 R2, R5, UR4, R2 ;  /* 0x0000000405027c25 */ /* 0x000fc8000f8e0002 */
[----:B------:R-:W-:Y:S01]  /*2ac00*/  IMAD R0, R5, UR5, R0 ;  /* 0x0000000505007c24 */ /* 0x000fe2000f8e0200 */
[----:B------:R-:W-:-:S03]  /*2ac10*/  ULDC.64 UR4, c[0x0][0x2d0] ;  /* 0x0000b40000047ab9 */ /* 0x000fc60000000a00 */
[----:B------:R-:W-:Y:S01]  /*2ac20*/  IMAD.IADD R3, R3, 0x1, R0 ;  /* 0x0000000103037824 */ /* 0x000fe200078e0200 */
[----:B-1----:R-:W-:-:S04]  /*2ac30*/  LOP3.LUT R4, R4, 0x7f, RZ, 0xc0, !PT ;  /* 0x0000007f04047812 */ /* 0x002fc800078ec0ff */
[----:B------:R-:W-:Y:S02]  /*2ac40*/  SHF.R.U32.HI R5, RZ, 0x3, R4 ;  /* 0x00000003ff057819 */ /* 0x000fe40000011604 */
[----:B------:R-:W1:Y:S02]  /*2ac50*/  S2R R4, SR_TID.X ;  /* 0x0000000000047919 */ /* 0x000e640000002100 */
[----:B-1----:R-:W-:-:S05]  /*2ac60*/  IMAD.SHL.U32 R4, R4, 0x10, RZ ;  /* 0x0000001004047824 */ /* 0x002fca00078e00ff */
[----:B------:R-:W-:Y:S02]  /*2ac70*/  LOP3.LUT R4, R5, 0x70, R4, 0xf8, !PT ;  /* 0x0000007005047812 */ /* 0x000fe400078ef804 */
[----:B------:R-:W1:Y:S03]  /*2ac80*/  @P0 LDC R5, c[0x0][0x44c] ;  /* 0x00011300ff050b82 */ /* 0x000e660000000800 */
[----:B------:R-:W-:-:S04]  /*2ac90*/  IMAD R4, R17, 0x80, R4 ;  /* 0x0000008011047824 */ /* 0x000fc800078e0204 */
        /* <DEDUP_REMOVED lines=29> */
[----:B------:R-:W-:Y:S01]  /*2ae70*/  IMAD R17, R17, 0x80, R6 ;  /* 0x0000008011117824 */ /* 0x000fe200078e0206 */
[----:B------:R-:W-:Y:S03]  /*2ae80*/  SHFL.IDX PT, R8, R2, 0x1, 0x181f ;  /* 0x00381f0002087f89 */ /* 0x000fe600000e0000 */
[----:B------:R-:W-:Y:S01]  /*2ae90*/  VIADD R4, R17, 0x10 ;  /* 0x0000001011047836 */ /* 0x000fe20000000000 */
[----:B------:R-:W-:Y:S01]  /*2aea0*/  SHFL.IDX PT, R6, R3, 0x1, 0x181f ;  /* 0x00381f0003067f89 */ /* 0x000fe200000e0000 */
[----:B--2---:R-:W-:-:S03]  /*2aeb0*/  IMAD R0, R5, R7, RZ ;  /* 0x0000000705007224 */ /* 0x004fc600078e02ff */
[----:B------:R-:W0:Y:S02]  /*2aec0*/  SHFL.IDX PT, R5, R3, RZ, 0x181f ;  /* 0x00181fff03057589 */ /* 0x000e2400000e0000 */
[-C--:B------:R-:W-:Y:S02]  /*2aed0*/  ISETP.GE.AND P3, PT, R4, R0.reuse, PT ;  /* 0x000000000400720c */ /* 0x080fe40003f66270 */
[----:B------:R-:W1:Y:S01]  /*2aee0*/  SHFL.IDX PT, R4, R2, RZ, 0x181f ;  /* 0x00181fff02047589 */ /* 0x000e6200000e0000 */
[----:B------:R-:W-:-:S13]  /*2aef0*/  ISETP.GE.AND P4, PT, R17, R0, PT ;  /* 0x000000001100720c */ /* 0x000fda0003f86270 */
        /* <DEDUP_REMOVED lines=11> */
[----:B------:R-:W-:Y:S02]  /*2afb0*/  @!P3 IMAD.MOV.U32 R5, RZ, RZ, R6 ;  /* 0x000000ffff05b224 */ /* 0x000fe400078e0006 */
[----:B------:R-:W-:Y:S04]  /*2afc0*/  SHFL.IDX PT, R6, R2, 0x2, 0x181f ;  /* 0x00581f0002067f89 */ /* 0x000fe800000e0000 */
[----:B------:R-:W-:Y:S04]  /*2afd0*/  @!P3 LDGSTS.E.BYPASS.LTC128B.128 [R9+0x15c00], desc[UR60][R4.64], !P2 ;  /* 0x15c000000409bfae */ /* 0x000fe8000d101d7c */
[----:B------:R-:W-:Y:S04]  /*2afe0*/  @!P3 LDGSTS.E.BYPASS.LTC128B.128 [R9+0x19c00], desc[UR60][R4.64+0x80], !P1 ;  /* 0x19c000800409bfae */ /* 0x000fe8000c901d7c */
[----:B------:R0:W-:Y:S02]  /*2aff0*/  @!P3 LDGSTS.E.BYPASS.LTC128B.128 [R9+0x1dc00], desc[UR60][R4.64+0x100], !P0 ;  /* 0x1dc001000409bfae */ /* 0x0001e4000c101d7c */
[----:B0-----:R-:W-:-:S05]  /*2b000*/  VIADD R4, R17, 0x20 ;  /* 0x0000002011047836 */ /* 0x001fca0000000000 */
[----:B------:R-:W-:Y:S02]  /*2b010*/  ISETP.GE.AND P3, PT, R4, R0, PT ;  /* 0x000000000400720c */ /* 0x000fe40003f66270 */
[----:B------:R-:W0:Y:S11]  /*2b020*/  SHFL.IDX PT, R4, R3, 0x2, 0x181f ;  /* 0x00581f0003047f89 */ /* 0x000e3600000e0000 */
[----:B0-----:R-:W-:-:S05]  /*2b030*/  @!P3 LEA R7, P4, R10, R4, 0x1 ;  /* 0x000000040a07b211 */ /* 0x001fca00078808ff */
[----:B------:R-:W-:Y:S02]  /*2b040*/  @!P3 IMAD.X R4, RZ, RZ, R6, P4 ;  /* 0x000000ffff04b224 */ /* 0x000fe400020e0606 */
[----:B------:R-:W-:Y:S02]  /*2b050*/  SHFL.IDX PT, R6, R2, 0x3, 0x181f ;  /* 0x00781f0002067f89 */ /* 0x000fe400000e0000 */
[----:B------:R-:W-:Y:S02]  /*2b060*/  @!P3 IMAD.MOV.U32 R5, RZ, RZ, R4 ;  /* 0x000000ffff05b224 */ /* 0x000fe400078e0004 */
[----:B------:R-:W-:-:S05]  /*2b070*/  @!P3 IMAD.MOV.U32 R4, RZ, RZ, R7 ;  /* 0x000000ffff04b224 */ /* 0x000fca00078e0007 */
        /* <DEDUP_REMOVED lines=8> */
[----:B------:R-:W-:Y:S03]  /*2b100*/  SHFL.IDX PT, R6, R2, 0x4, 0x181f ;  /* 0x00981f0002067f89 */ /* 0x000fe600000e0000 */
[----:B------:R-:W-:-:S04]  /*2b110*/  @!P3 LOP3.LUT R5, R5, R4, RZ, 0x3c, !PT ;  /* 0x000000040505b212 */ /* 0x000fc800078e3cff */
[----:B------:R-:W-:-:S04]  /*2b120*/  @!P3 LOP3.LUT R4, R5, R4, RZ, 0x3c, !PT ;  /* 0x000000040504b212 */ /* 0x000fc800078e3cff */
[----:B------:R-:W-:-:S05]  /*2b130*/  @!P3 LOP3.LUT R5, R5, R4, RZ, 0x3c, !PT ;  /* 0x000000040505b212 */ /* 0x000fca00078e3cff */
        /* <DEDUP_REMOVED lines=29> */
[----:B------:R-:W0:Y:S04]  /*2b310*/  SHFL.IDX PT, R4, R3, 0x6, 0x181f ;  /* 0x00d81f0003047f89 */ /* 0x000e2800000e0000 */
[----:B------:R-:W1:Y:S07]  /*2b320*/  SHFL.IDX PT, R3, R3, 0x7, 0x181f ;  /* 0x00f81f0003037f89 */ /* 0x000e6e00000e0000 */
[----:B0-----:R-:W-:-:S05]  /*2b330*/  @!P4 LEA R5, P3, R10, R4, 0x1 ;  /* 0x000000040a05c211 */ /* 0x001fca00078608ff */
[----:B------:R-:W-:-:S05]  /*2b340*/  @!P4 IMAD.X R4, RZ, RZ, R6, P3 ;  /* 0x000000ffff04c224 */ /* 0x000fca00018e0606 */
[----:B------:R-:W-:-:S04]  /*2b350*/  @!P4 LOP3.LUT R5, R5, R4, RZ, 0x3c, !PT ;  /* 0x000000040505c212 */ /* 0x000fc800078e3cff */
[----:B------:R-:W-:-:S04]  /*2b360*/  @!P4 LOP3.LUT R4, R5, R4, RZ, 0x3c, !PT ;  /* 0x000000040504c212 */ /* 0x000fc800078e3cff */
[----:B------:R-:W-:-:S05]  /*2b370*/  @!P4 LOP3.LUT R5, R5, R4, RZ, 0x3c, !PT ;  /* 0x000000040505c212 */ /* 0x000fca00078e3cff */
[----:B------:R-:W-:Y:S04]  /*2b380*/  @!P4 LDGSTS.E.BYPASS.LTC128B.128 [R9+0x18400], desc[UR60][R4.64], !P2 ;  /* 0x184000000409cfae */ /* 0x000fe8000d101d7c */
[----:B------:R-:W-:Y:S04]  /*2b390*/  @!P4 LDGSTS.E.BYPASS.LTC128B.128 [R9+0x1c400], desc[UR60][R4.64+0x80], !P1 ;  /* 0x1c4000800409cfae */ /* 0x000fe8000c901d7c */
[----:B------:R0:W-:Y:S04]  /*2b3a0*/  @!P4 LDGSTS.E.BYPASS.LTC128B.128 [R9+0x20400], desc[UR60][R4.64+0x100], !P0 ;  /* 0x204001000409cfae */ /* 0x0001e8000c101d7c */
[----:B01----:R0:W2:Y:S02]  /*2b3b0*/  SHFL.IDX PT, R4, R2, 0x7, 0x181f ;  /* 0x00f81f0002047f89 */ /* 0x0030a400000e0000 */
.L_x_3190:
[----:B------:R-:W-:Y:S01]  /*2b3c0*/  VIADD R17, R17, 0x70 ;  /* 0x0000007011117836 */ /* 0x000fe20000000000 */
[----:B------:R-:W-:Y:S04]  /*2b3d0*/  BSSY B0, `(.L_x_3031) ;  /* 0x000000b000007945 */ /* 0x000fe80003800000 */
[----:B------:R-:W-:-:S13]  /*2b3e0*/  ISETP.GE.AND P3, PT, R17, R0, PT ;  /* 0x000000001100720c */ /* 0x000fda0003f66270 */
[----:B------:R-:W-:Y:S05]  /*2b3f0*/  @P3 BRA `(.L_x_3032) ;  /* 0x0000000000203947 */ /* 0x000fea0003800000 */
[----:B0-----:R-:W-:-:S05]  /*2b400*/  LEA R2, P3, R10, R3, 0x1 ;  /* 0x000000030a027211 */ /* 0x001fca00078608ff */
[----:B--2---:R-:W-:-:S05]  /*2b410*/  IMAD.X R3, RZ, RZ, R4, P3 ;  /* 0x000000ffff037224 */ /* 0x004fca00018e0604 */
[----:B------:R-:W-:Y:S01]  /*2b420*/  @!PT LDS RZ, [RZ] ;  /* 0x00000000fffff984 */ /* 0x000fe20000000800 */
[----:B------:R-:W-:Y:S01]  /*2b430*/  @!PT LDS RZ, [RZ] ;  /* 0x00000000fffff984 */ /* 0x000fe20000000800 */
[----:B------:R-:W-:Y:S01]  /*2b440*/  @!PT LDS RZ, [RZ] ;  /* 0x00000000fffff984 */ /* 0x000fe20000000800 */
[----:B------:R1:W-:Y:S04]  /*2b450*/  LDGSTS.E.BYPASS.LTC128B.128 [R9+0x18c00], desc[UR60][R2.64], !P2 ;  /* 0x18c0000002097fae */ /* 0x0003e8000d101d7c */
[----:B------:R1:W-:Y:S04]  /*2b460*/  LDGSTS.E.BYPASS.LTC128B.128 [R9+0x1cc00], desc[UR60][R2.64+0x80], !P1 ;  /* 0x1cc0008002097fae */ /* 0x0003e8000c901d7c */
[----:B------:R1:W-:Y:S02]  /*2b470*/  LDGSTS.E.BYPASS.LTC128B.128 [R9+0x20c00], desc[UR60][R2.64+0x100], !P0 ;  /* 0x20c0010002097fae */ /* 0x0003e4000c101d7c */
.L_x_3032:
[----:B------:R-:W-:Y:S05]  /*2b480*/  BSYNC B0 ;  /* 0x0000000000007941 */ /* 0x000fea0003800000 */
.L_x_3031:
[----:B-1----:R-:W3:Y:S01]  /*2b490*/  LDL R9, [R1+0x4] ;  /* 0x0000040001097983 */ /* 0x002ee20000100800 */
[----:B------:R-:W-:Y:S01]  /*2b4a0*/  PLOP3.LUT P0, PT, PT, PT, PT, 0x80, 0x0 ;  /* 0x000000000000781c */ /* 0x000fe20003f0f070 */
[----:B------:R-:W-:Y:S01]  /*2b4b0*/  NOP ;  /* 0x0000000000007918 */ /* 0x000fe20000000000 */
[----:B---3--:R-:W-:-:S11]  /*2b4c0*/  VIADD R10, R9, 0x36800 ;  /* 0x00036800090a7836 */ /* 0x008fd60000000000 */
.L_x_3033:
[----:B0-----:R-:W3:Y:S01]  /*2b4d0*/  LDL R2, [R1+0x4] ;  /* 0x0000040001027983 */ /* 0x001ee20000100800 */
[----:B------:R-:W-:Y:S02]  /*2b4e0*/  PLOP3.LUT P1, PT, P1, P0, PT, 0xa2, 0x0 ;  /* 0x000000000000781c */ /* 0x000fe40000f21472 */
[----:B---3--:R-:W-:-:S08]  /*2b4f0*/  @P0 R2UR P1, UR4, R2 ;  /* 0x00000000020402ca */ /* 0x008fd00000020000 */
[----:B------:R-:W-:-:S05]  /*2b500*/  @P0 PLOP3.LUT P0, PT, P1, PT, PT, 0x80, 0x0 ;  /* 0x000000000000081c */ /* 0x000fca0000f0f070 */
[----:B------:R-:W-:Y:S01]  /*2b510*/  @!P1 SYNCS.ARRIVE.TRANS64.RED.A0T1 RZ, [UR4+0x36800], RZ ;  /* 0x036800ffffff99a7 */ /* 0x000fe20008200404 */
[----:B------:R-:W-:Y:S07]  /*2b520*/  @!P1 ARRIVES.LDGSTSBAR.64.TRANSCNT [UR4+0x36800] ;  /* 0x03680000ff0099b0 */ /* 0x000fee0008000a84 */
[----:B------:R-:W-:Y:S05]  /*2b530*/  @P0 BRA.U.ANY `(.L_x_3033) ;  /* 0xfffffffd00e40947 */ /* 0x000fea000393ffff */
[----:B------:R-:W3:Y:S02]  /*2b540*/  LDL.LU R3, [R1+0x50] ;  /* 0x0000500001037983 */ /* 0x000ee40000300800 */
        /* <DEDUP_REMOVED lines=11> */
.L_x_3191:
[----:B------:R-:W-:Y:S05]  /*2b600*/  BSYNC B0 ;  /* 0x0000000000007941 */ /* 0x000fea0003800000 */
.L_x_3034:
[----:B0-----:R-:W3:Y:S01]  /*2b610*/  LDL R2, [R1+0x34] ;  /* 0x0000340001027983 */ /* 0x001ee20000100800 */
[----:B------:R-:W-:Y:S01]  /*2b620*/  BSSY B0, `(.L_x_3036) ;  /* 0x0000253000007945 */ /* 0x000fe20003800000 */
[----:B---3--:R-:W-:-:S13]  /*2b630*/  ISETP.GE.AND P0, PT, R2, 0x2, PT ;  /* 0x000000020200780c */ /* 0x008fda0003f06270 */
[----:B------:R-:W-:Y:S05]  /*2b640*/  @!P0 BRA `(.L_x_3037) ;  /* 0x0000002400408947 */ /* 0x000fea0003800000 */
[C---:B------:R-:W-:Y:S01]  /*2b650*/  LOP3.LUT R0, R2.reuse, 0x1, RZ, 0xc0, !PT ;  /* 0x0000000102007812 */ /* 0x040fe200078ec0ff */
[----:B------:R-:W-:Y:S01]  /*2b660*/  VIADD R2, R2, 0xfffffffe ;  /* 0xfffffffe02027836 */ /* 0x000fe20000000000 */
[----:B------:R-:W-:Y:S02]  /*2b670*/  BSSY B2, `(.L_x_3038) ;  /* 0x00000cb000027945 */ /* 0x000fe40003800000 */
[----:B------:R-:W-:Y:S01]  /*2b680*/  ISETP.NE.U32.AND P0, PT, R0, 0x1, PT ;  /* 0x000000010000780c */ /* 0x000fe20003f05070 */
[----:B------:R-:W-:-:S12]  /*2b690*/  IMAD.MOV.U32 R0, RZ, RZ, R2 ;  /* 0x000000ffff007224 */ /* 0x000fd800078e0002 */
[----:B------:R-:W-:Y:S05]  /*2b6a0*/  @!P0 BRA `(.L_x_3039) ;  /* 0x0000000c001c8947 */ /* 0x000fea0003800000 */
[----:B------:R-:W3:Y:S04]  /*2b6b0*/  LDL R5, [R1+0x20] ;  /* 0x0000200001057983 */ /* 0x000ee80000100800 */
[----:B--2---:R-:W2:Y:S04]  /*2b6c0*/  LDL R4, [R1+0x8] ;  /* 0x0000080001047983 */ /* 0x004ea80000100800 */
[----:B------:R-:W4:Y:S01]  /*2b6d0*/  LDL R3, [R1+0x14] ;  /* 0x0000140001037983 */ /* 0x000f220000100800 */
[----:B------:R-:W-:Y:S01]  /*2b6e0*/  BSSY B1, `(.L_x_3040) ;  /* 0x00000bf000017945 */ /* 0x000fe20003800000 */
[----:B---3--:R-:W-:Y:S01]  /*2b6f0*/  LOP3.LUT P1, RZ, R5, 0x1, RZ, 0xc0, !PT ;  /* 0x0000000105ff7812 */ /* 0x008fe2000782c0ff */
[----:B--2---:R-:W-:-:S05]  /*2b700*/  VIADD R8, R4, 0x1 ;  /* 0x0000000104087836 */ /* 0x004fca0000000000 */
        /* <DEDUP_REMOVED lines=16> */
[----:B0-----:R-:W-:-:S13]  /*2b810*/  ISETP.NE.AND P0, PT, R3, 0x1, PT ;  /* 0x000000010300780c */ /* 0x001fda0003f05270 */
[----:B-----5:R-:W0:Y:S02]  /*2b820*/  @P0 LDC.64 R4, c[0x0][0x440] ;  /* 0x00011000ff040b82 */ /* 0x020e240000000a00 */
[----:B0-----:R-:W-:-:S05]  /*2b830*/  @P0 IMAD.HI.U32 R4, R2, R4, RZ ;  /* 0x0000000402040227 */ /* 0x001fca00078e00ff */
[----:B------:R-:W-:-:S04]  /*2b840*/  @P0 SHF.R.U32.HI R0, RZ, R5, R4 ;  /* 0x00000005ff000219 */ /* 0x000fc80000011604 */
[--C-:B------:R-:W-:Y:S01]  /*2b850*/  SHF.R.S32.HI R5, RZ, 0x1f, R0.reuse ;  /* 0x0000001fff057819 */ /* 0x100fe20000011400 */
[--C-:B------:R-:W-:Y:S02]  /*2b860*/  IMAD.MOV R7, RZ, RZ, -R0.reuse ;  /* 0x000000ffff077224 */ /* 0x100fe400078e0a00 */
[----:B------:R-:W-:Y:S02]  /*2b870*/  IMAD.MOV.U32 R4, RZ, RZ, R0 ;  /* 0x000000ffff047224 */ /* 0x000fe400078e0000 */
        /* <DEDUP_REMOVED lines=8> */
.L_x_3042:
[----:B------:R-:W2:Y:S01]  /*2b900*/  LDL R0, [R1+0x4] ;  /* 0x0000040001007983 */ /* 0x000ea20000100800 */
[----:B------:R-:W-:Y:S01]  /*2b910*/  BSSY B3, `(.L_x_3043) ;  /* 0x0000005000037945 */ /* 0x000fe20003800000 */
[----:B--2---:R-:W-:Y:S01]  /*2b920*/  IMAD R3, R8, 0x8, R0 ;  /* 0x0000000808037824 */ /* 0x004fe200078e0200 */
[----:B------:R-:W-:-:S04]  /*2b930*/  SHF.L.U32 R0, R9, 0x1f, RZ ;  /* 0x0000001f09007819 */ /* 0x000fc800000006ff */
[----:B------:R-:W1:Y:S02]  /*2b940*/  SYNCS.PHASECHK.TRANS64.TRYWAIT P0, [R3+URZ+0x36840], R0 ;  /* 0x03684000030075a7 */ /* 0x000e64000800017f */
[----:B-1----:R-:W-:Y:S05]  /*2b950*/  @!P0 BRA `(.L_x_3044) ;  /* 0x0000005400308947 */ /* 0x002fea0003800000 */
.L_x_3192:
[----:B------:R-:W-:Y:S05]  /*2b960*/  BSYNC B3 ;  /* 0x0000000000037941 */ /* 0x000fea0003800000 */
.L_x_3043:
        /* <DEDUP_REMOVED lines=12> */
.L_x_3046:
[----:B------:R-:W-:Y:S05]  /*2ba30*/  BSYNC B3 ;  /* 0x0000000000037941 */ /* 0x000fea0003800000 */
.L_x_3045:
        /* <DEDUP_REMOVED lines=13> */
.L_x_3047:
        /* <DEDUP_REMOVED lines=16> */
.L_x_3048:
        /* <DEDUP_REMOVED lines=16> */
.L_x_3049:
        /* <DEDUP_REMOVED lines=17> */
.L_x_3193:
[----:B------:R-:W-:Y:S05]  /*2be20*/  BSYNC B3 ;  /* 0x0000000000037941 */ /* 0x000fea0003800000 */
.L_x_3050:
[----:B------:R1:W5:Y:S01]  /*2be30*/  LDL R17, [R1+0x8] ;  /* 0x0000080001117983 */ /* 0x0003620000100800 */
[----:B------:R-:W-:Y:S01]  /*2be40*/  BSSY B3, `(.L_x_3052) ;  /* 0x000000d000037945 */ /* 0x000fe20003800000 */
[----:B------:R-:W-:Y:S02]  /*2be50*/  IMAD.MOV.U32 R12, RZ, RZ, 0x0 ;  /* 0x00000000ff0c7424 */ /* 0x000fe400078e00ff */
[----:B------:R-:W-:Y:S01]  /*2be60*/  IMAD.MOV.U32 R13, RZ, RZ, 0x14f00000 ;  /* 0x14f00000ff0d7424 */ /* 0x000fe200078e00ff */
[----:B------:R-:W-:Y:S06]  /*2be70*/  @P1 BRA `(.L_x_3053) ;  /* 0x0000000000241947 */ /* 0x000fec0003800000 */
[----:B------:R-:W2:Y:S01]  /*2be80*/  LDL R6, [R1+0x4] ;  /* 0x0000040001067983 */ /* 0x000ea20000100800 */
[----:B0-----:R-:W-:Y:S01]  /*2be90*/  IMAD.MOV.U32 R3, RZ, RZ, 0xa800 ;  /* 0x0000a800ff037424 */ /* 0x001fe200078e00ff */
[----:B------:R-:W0:Y:S02]  /*2bea0*/  S2R R5, SR_TID.X ;  /* 0x0000000000057919 */ /* 0x000e240000002100 */
[----:B0-----:R-:W-:-:S04]  /*2beb0*/  LOP3.LUT R5, R5, 0x1f, RZ, 0xc0, !PT ;  /* 0x0000001f05057812 */ /* 0x001fc800078ec0ff */
[----:B------:R-:W-:Y:S01]  /*2bec0*/  ISETP.NE.AND P0, PT, R5, RZ, PT ;  /* 0x000000ff0500720c */ /* 0x000fe20003f05270 */
[----:B--2--5:R-:W-:-:S04]  /*2bed0*/  IMAD R0, R17, 0x8, R6 ;  /* 0x0000000811007824 */ /* 0x024fc800078e0206 */
[----:B------:R2:W-:Y:S08]  /*2bee0*/  SYNCS.ARRIVE.TRANS64 RZ, [R0+URZ+0x36850], R3 ;  /* 0x0368500300ff79a7 */ /* 0x0005f0000800003f */
[----:B------:R-:W-:Y:S05]  /*2bef0*/  @!P0 BRA `(.L_x_3053) ;  /* 0x0000000000048947 */ /* 0x000fea0003800000 */
[----:B------:R-:W-:Y:S01]  /*2bf00*/  BPT.TRAP 0x1 ;  /* 0x000000040000795c */ /* 0x000fe20000300000 */
.L_x_3053:
[----:B------:R-:W-:Y:S05]  /*2bf10*/  BSYNC B3 ;  /* 0x0000000000037941 */ /* 0x000fea0003800000 */
.L_x_3052:
        /* <DEDUP_REMOVED lines=14> */
.L_x_3054:
        /* <DEDUP_REMOVED lines=16> */
.L_x_3055:
        /* <DEDUP_REMOVED lines=16> */
.L_x_3056:
        /* <DEDUP_REMOVED lines=13> */
.L_x_3041:
[----:B------:R-:W-:Y:S05]  /*2c2d0*/  BSYNC B1 ;  /* 0x0000000000017941 */ /* 0x000fea0003800000 */
.L_x_3040:
[----:B------:R-:W2:Y:S04]  /*2c2e0*/  LDL.LU R0, [R1+0x34] ;  /* 0x0000340001007983 */ /* 0x000ea80000300800 */
[----:B------:R3:W-:Y:S04]  /*2c2f0*/  STL [R1+0x8], R8 ;  /* 0x0000080801007387 */ /* 0x0007e80000100800 */
[----:B------:R3:W-:Y:S02]  /*2c300*/  STL [R1+0x14], R9 ;  /* 0x0000140901007387 */ /* 0x0007e40000100800 */
[----:B--23--:R-:W-:-:S07]  /*2c310*/  VIADD R0, R0, 0xfffffffd ;  /* 0xfffffffd00007836 */ /* 0x00cfce0000000000 */
.L_x_3039:
[----:B------:R-:W-:Y:S05]  /*2c320*/  BSYNC B2 ;  /* 0x0000000000027941 */ /* 0x000fea0003800000 */
.L_x_3038:
[----:B------:R-:W-:-:S13]  /*2c330*/  ISETP.NE.AND P0, PT, R2, RZ, PT ;  /* 0x000000ff0200720c */ /* 0x000fda0003f05270 */
[----:B------:R-:W-:Y:S05]  /*2c340*/  @!P0 BRA `(.L_x_3037) ;  /* 0x0000001800008947 */ /* 0x000fea0003800000 */
[----:B------:R3:W5:Y:S02]  /*2c350*/  LDL R8, [R1] ;  /* 0x0000000001087983 */ /* 0x0007640000100800 */
.L_x_3091:
[----:B0-2---:R-:W2:Y:S04]  /*2c360*/  LDL R4, [R1+0x20] ;  /* 0x0000200001047983 */ /* 0x005ea80000100800 */
[----:B------:R-:W4:Y:S04]  /*2c370*/  LDL R3, [R1+0x8] ;  /* 0x0000080001037983 */ /* 0x000f280000100800 */
[----:B---3--:R-:W3:Y:S01]  /*2c380*/  LDL R2, [R1+0x14] ;  /* 0x0000140001027983 */ /* 0x008ee20000100800 */
[----:B------:R-:W-:Y:S05]  /*2c390*/  YIELD ;  /* 0x0000000000007946 */ /* 0x000fea0003800000 */
[----:B------:R-:W-:Y:S01]  /*2c3a0*/  BSSY B1, `(.L_x_3057) ;  /* 0x00000ba000017945 */ /* 0x000fe20003800000 */
[----:B--2---:R-:W-:Y:S01]  /*2c3b0*/  LOP3.LUT P1, RZ, R4, 0x1, RZ, 0xc0, !PT ;  /* 0x0000000104ff7812 */ /* 0x004fe2000782c0ff */
[----:B----4-:R-:W-:-:S05]  /*2c3c0*/  VIADD R4, R3, 0x1 ;  /* 0x0000000103047836 */ /* 0x010fca0000000000 */
[----:B------:R-:W-:-:S04]  /*2c3d0*/  ISETP.NE.AND P0, PT, R4, 0x2, PT ;  /* 0x000000020400780c */ /* 0x000fc80003f05270 */
[----:B------:R-:W-:Y:S02]  /*2c3e0*/  SEL R5, RZ, 0x1, P0 ;  /* 0x00000001ff057807 */ /* 0x000fe40000000000 */
[----:B------:R-:W-:Y:S02]  /*2c3f0*/  SEL R4, R4, RZ, P0 ;  /* 0x000000ff04047207 */ /* 0x000fe40000000000 */
[----:B---3--:R-:W-:Y:S01]  /*2c400*/  LOP3.LUT R5, R2, R5, RZ, 0x3c, !PT ;  /* 0x0000000502057212 */ /* 0x008fe200078e3cff */
        /* <DEDUP_REMOVED lines=22> */
[----:B-----5:R-:W-:-:S04]  /*2c570*/  LEA R8, P0, R2, UR4, 0x2 ;  /* 0x0000000402087c11 */ /* 0x020fc8000f8010ff */
[----:B------:R-:W-:-:S05]  /*2c580*/  LEA.HI.X R9, R2, UR5, R3, 0x2, P0 ;  /* 0x0000000502097c11 */ /* 0x000fca00080f1403 */
[----:B------:R0:W5:Y:S04]  /*2c590*/  LDG.E R8, desc[UR60][R8.64] ;  /* 0x0000003c08087981 */ /* 0x000168000c1e1900 */
.L_x_3059:
[----:B------:R-:W2:Y:S01]  /*2c5a0*/  LDL R2, [R1+0x4] ;  /* 0x0000040001027983 */ /* 0x000ea20000100800 */
[----:B------:R-:W-:Y:S01]  /*2c5b0*/  BSSY B2, `(.L_x_3060) ;  /* 0x0000005000027945 */ /* 0x000fe20003800000 */
[----:B--2---:R-:W-:Y:S01]  /*2c5c0*/  IMAD R3, R4, 0x8, R2 ;  /* 0x0000000804037824 */ /* 0x004fe200078e0202 */
[----:B------:R-:W-:-:S04]  /*2c5d0*/  SHF.L.U32 R2, R5, 0x1f, RZ ;  /* 0x0000001f05027819 */ /* 0x000fc800000006ff */
[----:B------:R-:W2:Y:S02]  /*2c5e0*/  SYNCS.PHASECHK.TRANS64.TRYWAIT P0, [R3+URZ+0x36840], R2 ;  /* 0x03684002030075a7 */ /* 0x000ea4000800017f */
[----:B--2---:R-:W-:Y:S05]  /*2c5f0*/  @!P0 BRA `(.L_x_3061) ;  /* 0x0000004800308947 */ /* 0x004fea0003800000 */
.L_x_3194:
[----:B------:R-:W-:Y:S05]  /*2c600*/  BSYNC B2 ;  /* 0x0000000000027941 */ /* 0x000fea0003800000 */
.L_x_3060:
[----:B------:R-:W3:Y:S01]  /*2c610*/  S2R R7, SR_TID.X ;  /* 0x0000000000077919 */ /* 0x000ee20000002100 */
[----:B------:R-:W-:Y:S01]  /*2c620*/  BSSY B2, `(.L_x_3062) ;  /* 0x000000b000027945 */ /* 0x000fe20003800000 */
        /* <DEDUP_REMOVED lines=10> */
.L_x_3063:
[----:B------:R-:W-:Y:S05]  /*2c6d0*/  BSYNC B2 ;  /* 0x0000000000027941 */ /* 0x000fea0003800000 */
.L_x_3062:
[----:B------:R-:W3:Y:S04]  /*2c6e0*/  LDL R7, [R1+0x4] ;  /* 0x0000040001077983 */ /* 0x000ee80000100800 */
[----:B--2---:R-:W2:Y:S01]  /*2c6f0*/  LDL R2, [R1+0x18] ;  /* 0x0000180001027983 */ /* 0x004ea20000100800 */
        /* <DEDUP_REMOVED lines=8> */
[----:B---3--:R-:W-:-:S02]  /*2c780*/  IMAD R7, R4, 0xa800, R7 ;  /* 0x0000a80004077824 */ /* 0x008fc400078e0207 */
[----:B--2---:R-:W-:Y:S02]  /*2c790*/  IMAD R2, R6, 0x70, R2 ;  /* 0x0000007006027824 */ /* 0x004fe400078e0202 */
[----:B0-----:R-:W-:-:S08]  /*2c7a0*/  VIADD R9, R7, 0x21400 ;  /* 0x0002140007097836 */ /* 0x001fd00000000000 */
.L_x_3064:
        /* <DEDUP_REMOVED lines=16> */
.L_x_3065:
        /* <DEDUP_REMOVED lines=16> */
.L_x_3066:
        /* <DEDUP_REMOVED lines=17> */
.L_x_3195:
[----:B------:R-:W-:Y:S05]  /*2cac0*/  BSYNC B2 ;  /* 0x0000000000027941 */ /* 0x000fea0003800000 */
.L_x_3067:
[----:B------:R-:W-:Y:S01]  /*2cad0*/  BSSY B2, `(.L_x_3069) ;  /* 0x000000b000027945 */ /* 0x000fe20003800000 */
[----:B------:R-:W-:Y:S02]  /*2cae0*/  IMAD.MOV.U32 R12, RZ, RZ, 0x0 ;  /* 0x00000000ff0c7424 */ /* 0x000fe400078e00ff */
[----:B------:R-:W-:Y:S01]  /*2caf0*/  IMAD.MOV.U32 R13, RZ, RZ, 0x14f00000 ;  /* 0x14f00000ff0d7424 */ /* 0x000fe200078e00ff */
[----:B------:R-:W-:Y:S06]  /*2cb00*/  @P1 BRA `(.L_x_3070) ;  /* 0x00000000001c1947 */ /* 0x000fec0003800000 */
[----:B------:R-:W2:Y:S01]  /*2cb10*/  S2R R7, SR_TID.X ;  /* 0x0000000000077919 */ /* 0x000ea20000002100 */
[----:B0-----:R-:W-:-:S04]  /*2cb20*/  IMAD.MOV.U32 R3, RZ, RZ, 0xa800 ;  /* 0x0000a800ff037424 */ /* 0x001fc800078e00ff */
[----:B------:R3:W-:Y:S01]  /*2cb30*/  SYNCS.ARRIVE.TRANS64 RZ, [R2+URZ+0x50], R3 ;  /* 0x0000500302ff79a7 */ /* 0x0007e2000800003f */
[----:B--2---:R-:W-:-:S04]  /*2cb40*/  LOP3.LUT R7, R7, 0x1f, RZ, 0xc0, !PT ;  /* 0x0000001f07077812 */ /* 0x004fc800078ec0ff */
[----:B------:R-:W-:-:S13]  /*2cb50*/  ISETP.NE.AND P0, PT, R7, RZ, PT ;  /* 0x000000ff0700720c */ /* 0x000fda0003f05270 */
[----:B---3--:R-:W-:Y:S05]  /*2cb60*/  @!P0 BRA `(.L_x_3070) ;  /* 0x0000000000048947 */ /* 0x008fea0003800000 */
[----:B------:R-:W-:Y:S01]  /*2cb70*/  BPT.TRAP 0x1 ;  /* 0x000000040000795c */ /* 0x000fe20000300000 */
.L_x_3070:
[----:B------:R-:W-:Y:S05]  /*2cb80*/  BSYNC B2 ;  /* 0x0000000000027941 */ /* 0x000fea0003800000 */
.L_x_3069:
[----:B------:R-:W2:Y:S04]  /*2cb90*/  LDL R17, [R1+0x4] ;  /* 0x0000040001117983 */ /* 0x000ea80000100800 */
[----:B0-----:R-:W2:Y:S04]  /*2cba0*/  LDL.LU R3, [R1+0x8] ;  /* 0x0000080001037983 */ /* 0x001ea80000300800 */
[----:B------:R-:W3:Y:S04]  /*2cbb0*/  LDL R9, [R1+0x18] ;  /* 0x0000180001097983 */ /* 0x000ee80000100800 */
        /* <DEDUP_REMOVED lines=11> */
.L_x_3071:
        /* <DEDUP_REMOVED lines=16> */
.L_x_3072:
        /* <DEDUP_REMOVED lines=16> */
.L_x_3073:
        /* <DEDUP_REMOVED lines=13> */
.L_x_3058:
[----:B------:R-:W-:Y:S05]  /*2cf40*/  BSYNC B1 ;  /* 0x0000000000017941 */ /* 0x000fea0003800000 */
.L_x_3057:
[----:B------:R-:W2:Y:S01]  /*2cf50*/  LDL R2, [R1+0x20] ;  /* 0x0000200001027983 */ /* 0x000ea20000100800 */
[----:B------:R-:W-:Y:S01]  /*2cf60*/  VIADD R3, R4, 0x1 ;  /* 0x0000000104037836 */ /* 0x000fe20000000000 */
[----:B------:R-:W-:Y:S04]  /*2cf70*/  BSSY B1, `(.L_x_3074) ;  /* 0x00000ba000017945 */ /* 0x000fe80003800000 */
        /* <DEDUP_REMOVED lines=9> */
[----:B0-----:R-:W-:Y:S01]  /*2d010*/  VIADD R6, R0, 0xffffffff ;  /* 0xffffffff00067836 */ /* 0x001fe20000000000 */
[----:B------:R-:W-:-:S04]  /*2d020*/  ISETP.NE.U32.AND P0, PT, RZ, UR4, PT ;  /* 0x00000004ff007c0c */ /* 0x000fc8000bf05070 */
[----:B------:R-:W-:-:S13]  /*2d030*/  ISETP.NE.AND.EX P0, PT, RZ, UR5, PT, P0 ;  /* 0x00000005ff007c0c */ /* 0x000fda000bf05300 */
[----:B------:R-:W-:Y:S05]  /*2d040*/  @!P0 BRA `(.L_x_3076) ;  /* 0x00000000004c8947 */ /* 0x000fea0003800000 */
[----:B------:R-:W3:Y:S01]  /*2d050*/  LDL R13, [R1+0x28] ;  /* 0x00002800010d7983 */ /* 0x000ee20000100800 */
[----:B-----5:R-:W0:Y:S01]  /*2d060*/  LDC R8, c[0x0][0x43c] ;  /* 0x00010f00ff087b82 */ /* 0x020e220000000800 */
[----:B------:R-:W-:Y:S02]  /*2d070*/  ULDC.64 UR6, c[0x0][0x428] ;  /* 0x00010a0000067ab9 */ /* 0x000fe40000000a00 */
[----:B------:R-:W4:Y:S01]  /*2d080*/  LDL R9, [R1+0x10] ;  /* 0x0000100001097983 */ /* 0x000f220000100800 */
        /* <DEDUP_REMOVED lines=9> */
[C---:B----4-:R-:W-:Y:S02]  /*2d120*/  IMAD R7, R9.reuse, UR7, R7 ;  /* 0x0000000709077c24 */ /* 0x050fe4000f8e0207 */
[----:B------:R-:W-:-:S04]  /*2d130*/  IMAD.WIDE.U32 R2, R9, UR6, R2 ;  /* 0x0000000609027c25 */ /* 0x000fc8000f8e0002 */
[----:B------:R-:W-:Y:S01]  /*2d140*/  IMAD.IADD R3, R7, 0x1, R3 ;  /* 0x0000000107037824 */ /* 0x000fe200078e0203 */
[----:B------:R-:W-:-:S04]  /*2d150*/  LEA R8, P0, R2, UR4, 0x2 ;  /* 0x0000000402087c11 */ /* 0x000fc8000f8010ff */
[----:B------:R-:W-:-:S05]  /*2d160*/  LEA.HI.X R9, R2, UR5, R3, 0x2, P0 ;  /* 0x0000000502097c11 */ /* 0x000fca00080f1403 */
[----:B------:R0:W5:Y:S04]  /*2d170*/  LDG.E R8, desc[UR60][R8.64] ;  /* 0x0000003c08087981 */ /* 0x000168000c1e1900 */
.L_x_3076:
[----:B------:R-:W3:Y:S01]  /*2d180*/  LDL R2, [R1+0x4] ;  /* 0x0000040001027983 */ /* 0x000ee20000100800 */
[----:B------:R-:W-:Y:S01]  /*2d190*/  SHF.L.U32 R3, R11, 0x1f, RZ ;  /* 0x0000001f0b037819 */ /* 0x000fe200000006ff */
[----:B------:R-:W-:Y:S01]  /*2d1a0*/  BSSY B2, `(.L_x_3077) ;  /* 0x0000004000027945 */ /* 0x000fe20003800000 */
[----:B---3--:R-:W-:-:S04]  /*2d1b0*/  IMAD R2, R12, 0x8, R2 ;  /* 0x000000080c027824 */ /* 0x008fc800078e0202 */
[----:B------:R-:W3:Y:S02]  /*2d1c0*/  SYNCS.PHASECHK.TRANS64.TRYWAIT P0, [R2+URZ+0x36840], R3 ;  /* 0x03684003020075a7 */ /* 0x000ee4000800017f */
[----:B---3--:R-:W-:Y:S05]  /*2d1d0*/  @!P0 BRA `(.L_x_3078) ;  /* 0x0000003c00608947 */ /* 0x008fea0003800000 */
.L_x_3196:
[----:B------:R-:W-:Y:S05]  /*2d1e0*/  BSYNC B2 ;  /* 0x0000000000027941 */ /* 0x000fea0003800000 */
.L_x_3077:
        /* <DEDUP_REMOVED lines=12> */
.L_x_3080:
[----:B------:R-:W-:Y:S05]  /*2d2b0*/  BSYNC B2 ;  /* 0x0000000000027941 */ /* 0x000fea0003800000 */
.L_x_3079:
[----:B------:R-:W4:Y:S04]  /*2d2c0*/  LDL R7, [R1+0x8] ;  /* 0x0000080001077983 */ /* 0x000f280000100800 */
[----:B0-----:R-:W4:Y:S04]  /*2d2d0*/  LDL R9, [R1+0x4] ;  /* 0x0000040001097983 */ /* 0x001f280000100800 */
[----:B---3--:R-:W3:Y:S01]  /*2d2e0*/  LDL R2, [R1+0x18] ;  /* 0x0000180001027983 */ /* 0x008ee20000100800 */
[----:B--2---:R-:W-:-:S05]  /*2d2f0*/  IMAD.MOV.U32 R11, RZ, RZ, RZ ;  /* 0x000000ffff0b7224 */ /* 0x004fca00078e00ff */
[----:B------:R-:W-:Y:S01]  /*2d300*/  R2UR UR10, R11 ;  /* 0x000000000b0a72ca */ /* 0x000fe200000e0000 */
[----:B------:R-:W-:Y:S01]  /*2d310*/  UIADD3 UR4, UP0, UR36, 0x370, URZ ;  /* 0x0000037024047890 */ /* 0x000fe2000ff1e03f */
[----:B------:R-:W-:Y:S01]  /*2d320*/  PLOP3.LUT P0, PT, PT, PT, PT, 0x80, 0x0 ;  /* 0x000000000000781c */ /* 0x000fe20003f0f070 */
[----:B------:R-:W-:Y:S01]  /*2d330*/  UMOV UR6, 0x0 ;  /* 0x0000000000067882 */ /* 0x000fe20000000000 */
[----:B------:R-:W-:Y:S01]  /*2d340*/  UMOV UR7, 0x14f00000 ;  /* 0x14f0000000077882 */ /* 0x000fe20000000000 */
[----:B------:R-:W-:Y:S01]  /*2d350*/  UIADD3.X UR5, URZ, UR37, URZ, UP0, !UPT ;  /* 0x000000253f057290 */ /* 0x000fe200087fe43f */
[C---:B----4-:R-:W-:Y:S02]  /*2d360*/  IMAD R3, R7.reuse, 0x8, R10 ;  /* 0x0000000807037824 */ /* 0x050fe400078e020a */
[----:B------:R-:W-:Y:S02]  /*2d370*/  IMAD R7, R7, 0xa800, R9 ;  /* 0x0000a80007077824 */ /* 0x000fe400078e0209 */
[----:B------:R-:W-:-:S02]  /*2d380*/  VIADD R3, R3, 0x30 ;  /* 0x0000003003037836 */ /* 0x000fc40000000000 */
[----:B---3--:R-:W-:Y:S02]  /*2d390*/  IMAD R2, R6, 0x70, R2 ;  /* 0x0000007006027824 */ /* 0x008fe400078e0202 */
[----:B------:R-:W-:-:S07]  /*2d3a0*/  VIADD R9, R7, 0x21400 ;  /* 0x0002140007097836 */ /* 0x000fce0000000000 */
.L_x_3081:
        /* <DEDUP_REMOVED lines=16> */
.L_x_3082:
        /* <DEDUP_REMOVED lines=16> */
.L_x_3083:
        /* <DEDUP_REMOVED lines=15> */
.L_x_3197:
[----:B------:R-:W-:Y:S05]  /*2d6a0*/  BSYNC B2 ;  /* 0x0000000000027941 */ /* 0x000fea0003800000 */
.L_x_3084:
        /* <DEDUP_REMOVED lines=11> */
.L_x_3087:
[----:B------:R-:W-:Y:S05]  /*2d760*/  BSYNC B2 ;  /* 0x0000000000027941 */ /* 0x000fea0003800000 */
.L_x_3086:
        /* <DEDUP_REMOVED lines=13> */
.L_x_3088:
        /* <DEDUP_REMOVED lines=16> */
.L_x_3089:
        /* <DEDUP_REMOVED lines=16> */
.L_x_3090:
        /* <DEDUP_REMOVED lines=13> */
.L_x_3075:
[----:B------:R-:W-:Y:S05]  /*2db10*/  BSYNC B1 ;  /* 0x0000000000017941 */ /* 0x000fea0003800000 */
.L_x_3074:
[C---:B------:R-:W-:Y:S01]  /*2db20*/  ISETP.GT.AND P0, PT, R0.reuse, 0x1, PT ;  /* 0x000000010000780c */ /* 0x040fe20003f04270 */
[----:B------:R-:W-:-:S12]  /*2db30*/  VIADD R0, R0, 0xfffffffe ;  /* 0xfffffffe00007836 */ /* 0x000fd80000000000 */
[----:B------:R-:W-:Y:S05]  /*2db40*/  @P0 BRA `(.L_x_3091) ;  /* 0xffffffe800040947 */ /* 0x000fea000383ffff */
.L_x_3037:
[----:B------:R-:W-:Y:S05]  /*2db50*/  BSYNC B0 ;  /* 0x0000000000007941 */ /* 0x000fea0003800000 */
.L_x_3036:
[----:B------:R-:W4:Y:S01]  /*2db60*/  S2R R3, SR_TID.X ;  /* 0x0000000000037919 */ /* 0x000f220000002100 */
[----:B------:R-:W-:Y:S01]  /*2db70*/  BSSY B0, `(.L_x_3092) ;  /* 0x0000010000007945 */ /* 0x000fe20003800000 */
[----:B----4-:R-:W-:-:S04]  /*2db80*/  LOP3.LUT R3, R3, 0x7f, RZ, 0xc0, !PT ;  /* 0x0000007f03037812 */ /* 0x010fc800078ec0ff */
[----:B------:R-:W-:-:S13]  /*2db90*/  ISETP.NE.AND P0, PT, R3, RZ, PT ;  /* 0x000000ff0300720c */ /* 0x000fda0003f05270 */
[----:B------:R-:W-:Y:S05]  /*2dba0*/  @P0 BRA `(.L_x_3093) ;  /* 0x0000000000300947 */ /* 0x000fea0003800000 */
[----:B------:R-:W4:Y:S01]  /*2dbb0*/  S2R R2, SR_LANEID ;  /* 0x0000000000027919 */ /* 0x000f220000000000 */
[----:B------:R-:W-:Y:S01]  /*2dbc0*/  VOTEU.ANY UR4, UPT, PT ;  /* 0x0000000000047886 */ /* 0x000fe200038e0100 */
[----:B0-2---:R-:W0:Y:S01]  /*2dbd0*/  LDC.64 R4, c[0x0][0xc60] ;  /* 0x00031800ff047b82 */ /* 0x005e220000000a00 */
[----:B------:R-:W4:Y:S02]  /*2dbe0*/  FLO.U32 R0, UR4 ;  /* 0x0000000400007d00 */ /* 0x000f2400080e0000 */
[----:B----4-:R-:W-:-:S06]  /*2dbf0*/  ISETP.EQ.U32.AND P0, PT, R0, R2, PT ;  /* 0x000000020000720c */ /* 0x010fcc0003f02070 */
[----:B------:R-:W0:Y:S07]  /*2dc00*/  POPC R2, UR4 ;  /* 0x0000000400027d09 */ /* 0x000e2e0008000000 */
[----:B0-----:R-:W2:Y:S04]  /*2dc10*/  @P0 ATOMG.E.ADD.STRONG.GPU PT, R2, desc[UR60][R4.64], R2 ;  /* 0x00000002040209a8 */ /* 0x001ea800081ee1fc */
[----:B--2---:R0:W2:Y:S02]  /*2dc20*/  SHFL.IDX PT, R2, R2, R0, 0x1f ;  /* 0x00001f0002027589 */ /* 0x0040a400000e0000 */
[----:B0-----:R-:W0:Y:S02]  /*2dc30*/  S2R R0, SR_LTMASK ;  /* 0x0000000000007919 */ /* 0x001e240000003900 */
[----:B0-----:R-:W-:-:S06]  /*2dc40*/  LOP3.LUT R0, R0, UR4, RZ, 0xc0, !PT ;  /* 0x0000000400007c12 */ /* 0x001fcc000f8ec0ff */
[----:B------:R-:W2:Y:S02]  /*2dc50*/  POPC R0, R0 ;  /* 0x0000000000007309 */ /* 0x000ea40000000000 */
[----:B--2---:R-:W-:-:S07]  /*2dc60*/  IADD3 R16, R2, UR38, R0 ;  /* 0x0000002602107c10 */ /* 0x004fce000fffe000 */
.L_x_3093:
[----:B------:R-:W-:Y:S05]  /*2dc70*/  BSYNC B0 ;  /* 0x0000000000007941 */ /* 0x000fea0003800000 */
.L_x_3092:
[----:B------:R-:W4:Y:S01]  /*2dc80*/  LDL R0, [R1+0x20] ;  /* 0x0000200001007983 */ /* 0x000f220000100800 */
[----:B------:R-:W-:Y:S01]  /*2dc90*/  BSSY B0, `(.L_x_3094) ;  /* 0x0000050000007945 */ /* 0x000fe20003800000 */
[----:B----4-:R-:W-:-:S13]  /*2dca0*/  LOP3.LUT P0, RZ, R0, 0x1, RZ, 0xc0, !PT ;  /* 0x0000000100ff7812 */ /* 0x010fda000780c0ff */
[----:B------:R-:W-:Y:S05]  /*2dcb0*/  @!P0 BRA `(.L_x_3095) ;  /* 0x0000000400348947 */ /* 0x000fea0003800000 */
[----:B0-2---:R-:W2:Y:S04]  /*2dcc0*/  LDL R4, [R1+0x4] ;  /* 0x0000040001047983 */ /* 0x005ea80000100800 */
[----:B------:R-:W2:Y:S04]  /*2dcd0*/  LDL R0, [R1+0x8] ;  /* 0x0000080001007983 */ /* 0x000ea80000100800 */
[----:B------:R-:W4:Y:S01]  /*2dce0*/  LDL R2, [R1+0x14] ;  /* 0x0000140001027983 */ /* 0x000f220000100800 */
[----:B------:R-:W-:Y:S01]  /*2dcf0*/  BSSY B1, `(.L_x_3096) ;  /* 0x0000006000017945 */ /* 0x000fe20003800000 */
[----:B------:R-:W-:Y:S01]  /*2dd00*/  ISETP.NE.AND P1, PT, R3, RZ, PT ;  /* 0x000000ff0300720c */ /* 0x000fe20003f25270 */
[----:B--2---:R-:W-:Y:S01]  /*2dd10*/  IMAD R0, R0, 0x8, R4 ;  /* 0x0000000800007824 */ /* 0x004fe200078e0204 */
[----:B----4-:R-:W-:-:S04]  /*2dd20*/  SHF.L.U32 R2, R2, 0x1f, RZ ;  /* 0x0000001f02027819 */ /* 0x010fc800000006ff */
[----:B------:R-:W0:Y:S02]  /*2dd30*/  SYNCS.PHASECHK.TRANS64.TRYWAIT P0, [R0+URZ+0x36860], R2 ;  /* 0x03686002000075a7 */ /* 0x000e24000800017f */
[----:B0-----:R-:W-:Y:S05]  /*2dd40*/  @!P0 BRA `(.L_x_3097) ;  /* 0x0000003000ac8947 */ /* 0x001fea0003800000 */
.L_x_3198:
[----:B------:R-:W-:Y:S05]  /*2dd50*/  BSYNC B1 ;  /* 0x0000000000017941 */ /* 0x000fea0003800000 */
.L_x_3096:
[----:B------:R-:W-:Y:S04]  /*2dd60*/  BSSY B1, `(.L_x_3098) ;  /* 0x0000009000017945 */ /* 0x000fe80003800000 */
[----:B------:R-:W-:Y:S05]  /*2dd70*/  @P1 BRA `(.L_x_3099) ;  /* 0x00000000001c1947 */ /* 0x000fea0003800000 */
[----:B------:R-:W2:Y:S01]  /*2dd80*/  S2R R3, SR_TID.X ;  /* 0x0000000000037919 */ /* 0x000ea20000002100 */
[----:B0-----:R-:W-:-:S04]  /*2dd90*/  IMAD.MOV.U32 R2, RZ, RZ, 0xa800 ;  /* 0x0000a800ff027424 */ /* 0x001fc800078e00ff */
[----:B------:R4:W-:Y:S01]  /*2dda0*/  SYNCS.ARRIVE.TRANS64 RZ, [R0+URZ+0x36850], R2 ;  /* 0x0368500200ff79a7 */ /* 0x0009e2000800003f */
[----:B--2---:R-:W-:-:S04]  /*2ddb0*/  LOP3.LUT R3, R3, 0x1f, RZ, 0xc0, !PT ;  /* 0x0000001f03037812 */ /* 0x004fc800078ec0ff */
[----:B------:R-:W-:-:S13]  /*2ddc0*/  ISETP.NE.AND P0, PT, R3, RZ, PT ;  /* 0x000000ff0300720c */ /* 0x000fda0003f05270 */
[----:B----4-:R-:W-:Y:S05]  /*2ddd0*/  @!P0 BRA `(.L_x_3099) ;  /* 0x0000000000048947 */ /* 0x010fea0003800000 */
[----:B------:R-:W-:Y:S01]  /*2dde0*/  BPT.TRAP 0x1 ;  /* 0x000000040000795c */ /* 0x000fe20000300000 */
.L_x_3099:
[----:B------:R-:W-:Y:S05]  /*2ddf0*/  BSYNC B1 ;  /* 0x0000000000017941 */ /* 0x000fea0003800000 */
.L_x_3098:
[----:B------:R-:W2:Y:S04]  /*2de00*/  LDL.LU R5, [R1+0x18] ;  /* 0x0000180001057983 */ /* 0x000ea80000300800 */
[----:B------:R-:W2:Y:S04]  /*2de10*/  LDL.LU R3, [R1+0xc] ;  /* 0x00000c0001037983 */ /* 0x000ea80000300800 */
[----:B------:R-:W4:Y:S04]  /*2de20*/  LDL R4, [R1+0x4] ;  /* 0x0000040001047983 */ /* 0x000f280000100800 */
[----:B0-----:R-:W4:Y:S01]  /*2de30*/  LDL R2, [R1+0x8] ;  /* 0x0000080001027983 */ /* 0x001f220000100800 */
        /* <DEDUP_REMOVED lines=8> */
[----:B----4-:R-:W-:-:S04]  /*2dec0*/  IMAD R2, R2, 0xa800, R4 ;  /* 0x0000a80002027824 */ /* 0x010fc800078e0204 */
[----:B------:R-:W-:-:S07]  /*2ded0*/  VIADD R4, R2, 0x400 ;  /* 0x0000040002047836 */ /* 0x000fce0000000000 */
.L_x_3100:
        /* <DEDUP_REMOVED lines=16> */
.L_x_3101:
        /* <DEDUP_REMOVED lines=16> */
.L_x_3102:
        /* <DEDUP_REMOVED lines=10> */
[----:B----4-:R-:W-:Y:S05]  /*2e180*/  @P0 BRA.U.ANY `(.L_x_3102) ;  /* 0xfffffffd00d40947 */ /* 0x010fea000393ffff */
.L_x_3095:
[----:B------:R-:W-:Y:S05]  /*2e190*/  BSYNC B0 ;  /* 0x0000000000007941 */ /* 0x000fea0003800000 */
.L_x_3094:
[----:B------:R-:W4:Y:S04]  /*2e1a0*/  LDL.LU R5, [R1+0x8] ;  /* 0x0000080001057983 */ /* 0x000f280000300800 */
[----:B0-2---:R-:W2:Y:S01]  /*2e1b0*/  LDL.LU R4, [R1+0x14] ;  /* 0x0000140001047983 */ /* 0x005ea20000300800 */
[----:B----4-:R-:W-:-:S05]  /*2e1c0*/  VIADD R0, R5, 0x1 ;  /* 0x0000000105007836 */ /* 0x010fca0000000000 */
[----:B------:R-:W-:-:S04]  /*2e1d0*/  ISETP.NE.AND P0, PT, R0, 0x2, PT ;  /* 0x000000020000780c */ /* 0x000fc80003f05270 */
[----:B------:R-:W-:Y:S02]  /*2e1e0*/  SEL R2, RZ, 0x1, P0 ;  /* 0x00000001ff027807 */ /* 0x000fe40000000000 */
[----:B------:R-:W-:Y:S02]  /*2e1f0*/  SEL R0, R0, RZ, P0 ;  /* 0x000000ff00007207 */ /* 0x000fe40000000000 */
[----:B--2---:R-:W-:-:S03]  /*2e200*/  LOP3.LUT R4, R4, R2, RZ, 0x3c, !PT ;  /* 0x0000000204047212 */ /* 0x004fc600078e3cff */
[----:B------:R0:W-:Y:S04]  /*2e210*/  STL [R1+0x8], R0 ;  /* 0x0000080001007387 */ /* 0x0001e80000100800 */
[----:B------:R0:W-:Y:S02]  /*2e220*/  STL [R1+0x14], R4 ;  /* 0x0000140401007387 */ /* 0x0001e40000100800 */
.L_x_3016:
[----:B------:R-:W-:Y:S05]  /*2e230*/  BSYNC B7 ;  /* 0x0000000000077941 */ /* 0x000fea0003800000 */
.L_x_3014:
        /* <DEDUP_REMOVED lines=13> */
.L_x_3103:
[----:B---3--:R-:W0:Y:S01]  /*2e310*/  S2R R6, SR_TID.X ;  /* 0x0000000000067919 */ /* 0x008e220000002100 */
        /* <DEDUP_REMOVED lines=21> */
[----:B------:R-:W-:Y:S04]  /*2e470*/  SHFL.IDX PT, R0, R16, RZ, 0x1f ;  /* 0x00001fff10007589 */ /* 0x000fe800000e0000 */
        /* <DEDUP_REMOVED lines=13> */
.L_x_3208:
[----:B------:R-:W-:Y:S02]  /*2e550*/  ULDC UR4, c[0x0][0xc38] ;  /* 0x00030e0000047ab9 */ /* 0x000fe40000000800 */
[----:B------:R-:W-:-:S04]  /*2e560*/  IMAD.U32 R4, RZ, RZ, UR4 ;  /* 0x00000004ff047e24 */ /* 0x000fc8000f8e00ff */
[----:B--2---:R-:W-:-:S04]  /*2e570*/  IMAD R16, R16, R4, RZ ;  /* 0x0000000410107224 */ /* 0x004fc800078e02ff */
[----:B------:R-:W-:-:S05]  /*2e580*/  IMAD.IADD R5, R5, 0x1, R16 ;  /* 0x0000000105057824 */ /* 0x000fca00078e0210 */
[----:B------:R-:W-:-:S13]  /*2e590*/  ISETP.GT.AND P6, PT, R5, R0, PT ;  /* 0x000000000500720c */ /* 0x000fda0003fc4270 */
[----:B------:R-:W-:Y:S05]  /*2e5a0*/  @P6 BRA `(.L_x_3106) ;  /* 0x00000000009c6947 */ /* 0x000fea0003800000 */
.L_x_3111:
[----:B0-----:R-:W0:Y:S01]  /*2e5b0*/  LDC R2, c[0x0][0xc3c] ;  /* 0x00030f00ff027b82 */ /* 0x001e220000000800 */
[----:B------:R-:W-:-:S05]  /*2e5c0*/  VIADD R19, R19, 0x1f ;  /* 0x0000001f13137836 */ /* 0x000fca0000000000 */
[----:B0-----:R-:W-:-:S13]  /*2e5d0*/  ISETP.GE.AND P6, PT, R19, R2, PT ;  /* 0x000000021300720c */ /* 0x001fda0003fc6270 */
[----:B------:R-:W-:Y:S05]  /*2e5e0*/  @P6 BRA `(.L_x_3107) ;  /* 0x0000000400d46947 */ /* 0x000fea0003800000 */
[----:B------:R-:W0:Y:S01]  /*2e5f0*/  S2R R3, SR_TID.X ;  /* 0x0000000000037919 */ /* 0x000e220000002100 */
[----:B------:R-:W-:Y:S01]  /*2e600*/  BSSY B0, `(.L_x_3108) ;  /* 0x0000009000007945 */ /* 0x000fe20003800000 */
[----:B0-----:R-:W-:-:S05]  /*2e610*/  LOP3.LUT R3, R3, 0x1f, RZ, 0xc0, !PT ;  /* 0x0000001f03037812 */ /* 0x001fca00078ec0ff */
[----:B------:R-:W-:Y:S02]  /*2e620*/  IMAD.IADD R4, R19, 0x1, R3 ;  /* 0x0000000113047824 */ /* 0x000fe400078e0203 */
[----:B------:R-:W-:-:S03]  /*2e630*/  IMAD.MOV.U32 R3, RZ, RZ, RZ ;  /* 0x000000ffff037224 */ /* 0x000fc600078e00ff */
[----:B------:R-:W-:-:S13]  /*2e640*/  ISETP.GE.OR P6, PT, R4, R2, !P0 ;  /* 0x000000020400720c */ /* 0x000fda00047c6670 */
[----:B------:R-:W-:Y:S05]  /*2e650*/  @P6 BRA `(.L_x_3109) ;  /* 0x00000000000c6947 */ /* 0x000fea0003800000 */
[----:B------:R-:W0:Y:S02]  /*2e660*/  LDC.64 R2, c[0x0][0xc80] ;  /* 0x00032000ff027b82 */ /* 0x000e240000000a00 */
[----:B0-----:R-:W-:-:S06]  /*2e670*/  IMAD.WIDE R2, R4, 0x4, R2 ;  /* 0x0000000404027825 */ /* 0x001fcc00078e0202 */
[----:B------:R0:W5:Y:S02]  /*2e680*/  LDG.E R3, desc[UR60][R2.64] ;  /* 0x0000003c02037981 */ /* 0x000164000c1e1900 */
.L_x_3109:
[----:B------:R-:W-:Y:S05]  /*2e690*/  BSYNC B0 ;  /* 0x0000000000007941 */ /* 0x000fea0003800000 */
.L_x_3108:
        /* <DEDUP_REMOVED lines=18> */
.L_x_3216:
[----:B------:R-:W-:Y:S02]  /*2e7c0*/  ULDC UR4, c[0x0][0xc38] ;  /* 0x00030e0000047ab9 */ /* 0x000fe40000000800 */
[----:B------:R-:W-:-:S04]  /*2e7d0*/  IMAD.U32 R4, RZ, RZ, UR4 ;  /* 0x00000004ff047e24 */ /* 0x000fc8000f8e00ff */
[----:B--2---:R-:W-:-:S04]  /*2e7e0*/  IMAD R16, R16, R4, RZ ;  /* 0x0000000410107224 */ /* 0x004fc800078e02ff */
[----:B------:R-:W-:-:S05]  /*2e7f0*/  IMAD.IADD R5, R16, 0x1, R5 ;  /* 0x0000000110057824 */ /* 0x000fca00078e0205 */
[----:B------:R-:W-:-:S13]  /*2e800*/  ISETP.GT.AND P6, PT, R5, R0, PT ;  /* 0x000000000500720c */ /* 0x000fda0003fc4270 */
[----:B------:R-:W-:Y:S05]  /*2e810*/  @!P6 BRA `(.L_x_3111) ;  /* 0xfffffffc0064e947 */ /* 0x000fea000383ffff */
.L_x_3106:
        /* <DEDUP_REMOVED lines=8> */
.L_x_3220:
[----:B------:R-:W-:Y:S01]  /*2e8a0*/  ISETP.NE.AND P0, PT, R5, RZ, PT ;  /* 0x000000ff0500720c */ /* 0x000fe20003f05270 */
[----:B------:R-:W-:-:S12]  /*2e8b0*/  IMAD.MOV.U32 R5, RZ, RZ, RZ ;  /* 0x000000ffff057224 */ /* 0x000fd800078e00ff */
[----:B------:R-:W-:Y:S05]  /*2e8c0*/  @!P0 BRA `(.L_x_3113) ;  /* 0x0000000000148947 */ /* 0x000fea0003800000 */
[----:B------:R-:W-:Y:S01]  /*2e8d0*/  UMOV UR4, 0xffffffff ;  /* 0xffffffff00047882 */ /* 0x000fe20000000000 */
[----:B------:R-:W-:Y:S02]  /*2e8e0*/  VIADD R12, R6, 0xffffffff ;  /* 0xffffffff060c7836 */ /* 0x000fe40000000000 */
[----:B------:R-:W-:Y:S05]  /*2e8f0*/  BRA.DIV UR4, `(.L_x_3114) ;  /* 0x0000003204307947 */ /* 0x000fea000b800000 */
[----:B0-----:R0:W4:Y:S02]  /*2e900*/  SHFL.IDX PT, R2, R2, R12, 0x1f ;  /* 0x00001f0c02027589 */ /* 0x00112400000e0000 */
.L_x_3223:
[----:B----4-:R-:W-:-:S07]  /*2e910*/  IMAD.MOV.U32 R5, RZ, RZ, R2 ;  /* 0x000000ffff057224 */ /* 0x010fce00078e0002 */
.L_x_3113:
[----:B0-2---:R-:W0:Y:S01]  /*2e920*/  LDC.64 R2, c[0x0][0xc90] ;  /* 0x00032400ff027b82 */ /* 0x005e220000000a00 */
[----:B------:R-:W-:-:S04]  /*2e930*/  IMAD.IADD R19, R6, 0x1, R19 ;  /* 0x0000000106137824 */ /* 0x000fc800078e0213 */
[----:B0-----:R-:W-:-:S05]  /*2e940*/  IMAD.WIDE R2, R19, 0x4, R2 ;  /* 0x0000000413027825 */ /* 0x001fca00078e0202 */
[----:B------:R-:W3:Y:S01]  /*2e950*/  LDG.E R7, desc[UR60][R2.64] ;  /* 0x0000003c02077981 */ /* 0x000ee2000c1e1900 */
        /* <DEDUP_REMOVED lines=62> */
.L_x_3107:
[----:B------:R-:W-:Y:S01]  /*2ed40*/  UMOV UR4, URZ ;  /* 0x0000003f00047c82 */ /* 0x000fe20008000000 */
[----:B------:R-:W-:Y:S01]  /*2ed50*/  UMOV UR5, URZ ;  /* 0x0000003f00057c82 */ /* 0x000fe20008000000 */
[----:B------:R-:W-:Y:S01]  /*2ed60*/  ULDC UR6, c[0x0][0xc3c] ;  /* 0x00030f0000067ab9 */ /* 0x000fe20000000800 */
[----:B------:R-:W-:Y:S02]  /*2ed70*/  IMAD.MOV.U32 R16, RZ, RZ, R0 ;  /* 0x000000ffff107224 */ /* 0x000fe400078e0000 */
[----:B------:R-:W-:Y:S02]  /*2ed80*/  IMAD.U32 R17, RZ, RZ, UR4 ;  /* 0x00000004ff117e24 */ /* 0x000fe4000f8e00ff */
[----:B------:R-:W-:Y:S02]  /*2ed90*/  IMAD.U32 R18, RZ, RZ, UR5 ;  /* 0x00000005ff127e24 */ /* 0x000fe4000f8e00ff */
[----:B------:R-:W-:-:S07]  /*2eda0*/  IMAD.U32 R19, RZ, RZ, UR6 ;  /* 0x00000006ff137e24 */ /* 0x000fce000f8e00ff */
.L_x_3115:
        /* <DEDUP_REMOVED lines=12> */
.L_x_3104:
[----:B------:R-:W-:Y:S02]  /*2ee70*/  ULDC UR4, c[0x0][0xc3c] ;  /* 0x00030f0000047ab9 */ /* 0x000fe40000000800 */
[----:B--2---:R-:W-:-:S13]  /*2ee80*/  ISETP.GE.AND P0, PT, R19, UR4, PT ;  /* 0x0000000413007c0c */ /* 0x004fda000bf06270 */
[----:B------:R-:W-:Y:S05]  /*2ee90*/  @!P0 BRA `(.L_x_3116) ;  /* 0xffffff8c00a48947 */ /* 0x000fea000383ffff */
[----:B------:R-:W-:Y:S05]  /*2eea0*/  BSYNC B8 ;  /* 0x0000000000087941 */ /* 0x000fea0003800000 */
.L_x_2970:
[----:B0-----:R-:W2:Y:S01]  /*2eeb0*/  LDL.LU R0, [R1+0x50] ;  /* 0x0000500001007983 */ /* 0x001ea20000300800 */
[----:B------:R-:W-:Y:S01]  /*2eec0*/  BSSY B0, `(.L_x_3117) ;  /* 0x000000b000007945 */ /* 0x000fe20003800000 */
[----:B------:R-:W0:Y:S01]  /*2eed0*/  S2R R5, SR_CgaCtaId ;  /* 0x0000000000057919 */ /* 0x000e220000008800 */
[----:B--2---:R-:W-:-:S05]  /*2eee0*/  VIADD R0, R0, 0x1 ;  /* 0x0000000100007836 */ /* 0x004fca0000000000 */
[----:B------:R-:W-:-:S04]  /*2eef0*/  LEA.HI R2, R0, R0, RZ, 0x1 ;  /* 0x0000000000027211 */ /* 0x000fc800078f08ff */
[----:B----4-:R-:W-:-:S05]  /*2ef00*/  LOP3.LUT R3, R2, 0xfffffffe, RZ, 0xc0, !PT ;  /* 0xfffffffe02037812 */ /* 0x010fca00078ec0ff */
[----:B------:R-:W-:Y:S01]  /*2ef10*/  IMAD.IADD R3, R0, 0x1, -R3 ;  /* 0x0000000100037824 */ /* 0x000fe200078e0a03 */
[----:B------:R-:W-:-:S04]  /*2ef20*/  MOV R0, 0x400 ;  /* 0x0000040000007802 */ /* 0x000fc80000000f00 */
[----:B0-----:R-:W-:Y:S02]  /*2ef30*/  LEA R0, R5, R0, 0x18 ;  /* 0x0000000005007211 */ /* 0x001fe400078ec0ff */
[----:B------:R-:W-:-:S04]  /*2ef40*/  SHF.L.U32 R3, R3, 0x1f, RZ ;  /* 0x0000001f03037819 */ /* 0x000fc800000006ff */
[----:B------:R-:W0:Y:S02]  /*2ef50*/  SYNCS.PHASECHK.TRANS64.TRYWAIT P0, [R0+URZ+0x36820], R3 ;  /* 0x03682003000075a7 */ /* 0x000e24000800017f */
[----:B0-----:R-:W-:Y:S05]  /*2ef60*/  @!P0 BRA `(.L_x_3118) ;  /* 0x0000002800bc8947 */ /* 0x001fea0003800000 */
.L_x_3224:
[----:B------:R-:W-:Y:S05]  /*2ef70*/  BSYNC B0 ;  /* 0x0000000000007941 */ /* 0x000fea0003800000 */
.L_x_3117:
[----:B------:R-:W-:-:S03]  /*2ef80*/  UMOV UR4, 0xffffffff ;  /* 0xffffffff00047882 */ /* 0x000fc60000000000 */
[----:B------:R-:W-:Y:S05]  /*2ef90*/  BRA.DIV UR4, `(.L_x_3119) ;  /* 0x0000002a04c47947 */ /* 0x000fea000b800000 */
[----:B------:R-:W2:Y:S02]  /*2efa0*/  S2R R2, SR_TID.X ;  /* 0x0000000000027919 */ /* 0x000ea40000002100 */
[----:B--2---:R-:W-:-:S04]  /*2efb0*/  SHF.R.U32.HI R2, RZ, 0x5, R2 ;  /* 0x00000005ff027819 */ /* 0x004fc80000011602 */
[----:B------:R-:W-:-:S05]  /*2efc0*/  LOP3.LUT R2, R2, 0x3, RZ, 0xc0, !PT ;  /* 0x0000000302027812 */ /* 0x000fca00078ec0ff */
[----:B------:R2:W4:Y:S02]  /*2efd0*/  SHFL.IDX PT, R14, R2, RZ, 0x1f ;  /* 0x00001fff020e7589 */ /* 0x00052400000e0000 */
.L_x_3227:
[----:B----4-:R-:W-:-:S13]  /*2efe0*/  ISETP.NE.AND P0, PT, R14, RZ, PT ;  /* 0x000000ff0e00720c */ /* 0x010fda0003f05270 */
[----:B------:R-:W-:Y:S05]  /*2eff0*/  @P0 BRA `(.L_x_2736) ;  /* 0x00000000009c0947 */ /* 0x000fea0003800000 */
[----:B------:R-:W-:-:S03]  /*2f000*/  UMOV UR4, 0xffffffff ;  /* 0xffffffff00047882 */ /* 0x000fc60000000000 */
[----:B------:R-:W-:Y:S05]  /*2f010*/  BRA.DIV UR4, `(.L_x_3120) ;  /* 0x0000002a04d87947 */ /* 0x000fea000b800000 */
[----:B------:R-:W-:-:S13]  /*2f020*/  ELECT P6, URZ, PT ;  /* 0x00000000003f782f */ /* 0x000fda00038c0000 */
.L_x_3230:
        /* <DEDUP_REMOVED lines=8> */
.L_x_3121:
[----:B0-----:R-:W3:Y:S04]  /*2f0b0*/  LDL R3, [R1+0x8] ;  /* 0x0000080001037983 */ /* 0x001ee80000100800 */
[----:B------:R-:W2:Y:S01]  /*2f0c0*/  LDL.LU R7, [R1+0x14] ;  /* 0x0000140001077983 */ /* 0x000ea20000300800 */
        /* <DEDUP_REMOVED lines=12> */
.L_x_3231:
[----:B------:R-:W2:Y:S02]  /*2f190*/  SYNCS.PHASECHK.TRANS64.TRYWAIT P0, [R7+URZ], R2 ;  /* 0x00000002070075a7 */ /* 0x000ea4000800017f */
[----:B--2---:R-:W-:Y:S05]  /*2f1a0*/  @!P0 BRA `(.L_x_3123) ;  /* 0x0000002800a88947 */ /* 0x004fea0003800000 */
.L_x_3232:
[----:B------:R-:W-:Y:S05]  /*2f1b0*/  @!P2 BRA `(.L_x_3124) ;  /* 0x000000000004a947 */ /* 0x000fea0003800000 */
[----:B------:R-:W-:Y:S01]  /*2f1c0*/  BPT.TRAP 0x1 ;  /* 0x000000040000795c */ /* 0x000fe20000300000 */
.L_x_3124:
[----:B------:R-:W3:Y:S01]  /*2f1d0*/  LDL.LU R4, [R1+0x8] ;  /* 0x0000080001047983 */ /* 0x000ee20000300800 */
[----:B------:R-:W-:-:S04]  /*2f1e0*/  VIADD R0, R0, 0x36860 ;  /* 0x0003686000007836 */ /* 0x000fc80000000000 */
[----:B---3--:R-:W-:-:S04]  /*2f1f0*/  IMAD R4, R4, 0x8, R0 ;  /* 0x0000000804047824 */ /* 0x008fc800078e0200 */
[----:B------:R-:W3:Y:S02]  /*2f200*/  SYNCS.PHASECHK.TRANS64.TRYWAIT P0, [R4+URZ], R5 ;  /* 0x00000005040075a7 */ /* 0x000ee4000800017f */
[----:B---3--:R-:W-:Y:S05]  /*2f210*/  @!P0 BRA `(.L_x_3125) ;  /* 0x0000002800a08947 */ /* 0x008fea0003800000 */
.L_x_3233:
[----:B------:R-:W-:-:S07]  /*2f220*/  IMAD R3, R3, 0x8, R0 ;  /* 0x0000000803037824 */ /* 0x000fce00078e0200 */
.L_x_3126:
[----:B----4-:R4:W0:Y:S02]  /*2f230*/  SYNCS.PHASECHK.TRANS64.TRYWAIT P0, [R3+URZ], R2 ;  /* 0x00000002030075a7 */ /* 0x010824000800017f */
[----:B0-----:R-:W-:Y:S05]  /*2f240*/  @!P0 NANOSLEEP.SYNCS 0x989680 ;  /* 0x009896800000895d */ /* 0x001fea0003900000 */
[----:B------:R-:W0:Y:S02]  /*2f250*/  @!P0 SYNCS.PHASECHK.TRANS64 P0, [R3+URZ], R2 ;  /* 0x00000002030085a7 */ /* 0x000e24000800007f */
[----:B0-----:R-:W-:Y:S05]  /*2f260*/  @!P0 BRA `(.L_x_3126) ;  /* 0xfffffffc00f08947 */ /* 0x001fea000383ffff */
.L_x_2736:
[----:B------:R-:W-:Y:S05]  /*2f270*/  BSYNC B9 ;  /* 0x0000000000097941 */ /* 0x000fea0003800000 */
.L_x_2733:
[----:B------:R-:W-:Y:S05]  /*2f280*/  EXIT ;  /* 0x000000000000794d */ /* 0x000fea0003800000 */
.L_x_2754:
[----:B0-----:R0:W1:Y:S02]  /*2f290*/  SYNCS.PHASECHK.TRANS64.TRYWAIT P5, [R98+URZ+0x36890], R99 ;  /* 0x03689063620075a7 */ /* 0x00106400080a017f */
[----:B-1----:R-:W-:Y:S05]  /*2f2a0*/  @!P5 NANOSLEEP.SYNCS 0x989680 ;  /* 0x009896800000d95d */ /* 0x002fea0003900000 */
[----:B------:R-:W1:Y:S02]  /*2f2b0*/  @!P5 SYNCS.PHASECHK.TRANS64 P5, [R98+URZ+0x36890], R99 ;  /* 0x036890636200d5a7 */ /* 0x000e6400080a007f */
[----:B-1----:R-:W-:Y:S05]  /*2f2c0*/  @!P5 BRA `(.L_x_2754) ;  /* 0xfffffffc00f0d947 */ /* 0x002fea000383ffff */
[----:B------:R-:W-:Y:S05]  /*2f2d0*/  BRA `(.L_x_3127) ;  /* 0xfffffd4400c87947 */ /* 0x000fea000383ffff */
.L_x_2808:
[----:B-1----:R1:W3:Y:S02]  /*2f2e0*/  SYNCS.PHASECHK.TRANS64.TRYWAIT P5, [R98+URZ+0x36890], R99 ;  /* 0x03689063620075a7 */ /* 0x0022e400080a017f */
[----:B---3--:R-:W-:Y:S05]  /*2f2f0*/  @!P5 NANOSLEEP.SYNCS 0x989680 ;  /* 0x009896800000d95d */ /* 0x008fea0003900000 */
[----:B------:R-:W3:Y:S02]  /*2f300*/  @!P5 SYNCS.PHASECHK.TRANS64 P5, [R98+URZ+0x36890], R99 ;  /* 0x036890636200d5a7 */ /* 0x000ee400080a007f */
[----:B---3--:R-:W-:Y:S05]  /*2f310*/  @!P5 BRA `(.L_x_2808) ;  /* 0xfffffffc00f0d947 */ /* 0x008fea000383ffff */
[----:B------:R-:W-:Y:S05]  /*2f320*/  BRA `(.L_x_3128) ;  /* 0xfffffd7c00047947 */ /* 0x000fea000383ffff */
.L_x_2833:
[----:B-1----:R1:W2:Y:S02]  /*2f330*/  SYNCS.PHASECHK.TRANS64.TRYWAIT P3, [R98+URZ+0x36890], R99 ;  /* 0x03689063620075a7 */ /* 0x0022a4000806017f */
[----:B--2---:R-:W-:Y:S05]  /*2f340*/  @!P3 NANOSLEEP.SYNCS 0x989680 ;  /* 0x009896800000b95d */ /* 0x004fea0003900000 */
[----:B------:R-:W2:Y:S02]  /*2f350*/  @!P3 SYNCS.PHASECHK.TRANS64 P3, [R98+URZ+0x36890], R99 ;  /* 0x036890636200b5a7 */ /* 0x000ea4000806007f */
[----:B--2---:R-:W-:Y:S05]  /*2f360*/  @!P3 BRA `(.L_x_2833) ;  /* 0xfffffffc00f0b947 */ /* 0x004fea000383ffff */
[----:B------:R-:W-:Y:S05]  /*2f370*/  BRA `(.L_x_3129) ;  /* 0xfffffdac00b47947 */ /* 0x000fea000383ffff */
.L_x_2839:
[----:B0-----:R0:W1:Y:S02]  /*2f380*/  SYNCS.PHASECHK.TRANS64.TRYWAIT P2, [R98+URZ+0x368b0], R99 ;  /* 0x0368b063620075a7 */ /* 0x001064000804017f */
[----:B-1----:R-:W-:Y:S05]  /*2f390*/  @!P2 NANOSLEEP.SYNCS 0x989680 ;  /* 0x009896800000a95d */ /* 0x002fea0003900000 */
[----:B------:R-:W1:Y:S02]  /*2f3a0*/  @!P2 SYNCS.PHASECHK.TRANS64 P2, [R98+URZ+0x368b0], R99 ;  /* 0x0368b0636200a5a7 */ /* 0x000e64000804007f */
[----:B-1----:R-:W-:Y:S05]  /*2f3b0*/  @!P2 BRA `(.L_x_2839) ;  /* 0xfffffffc00f0a947 */ /* 0x002fea000383ffff */
[----:B------:R-:W-:Y:S05]  /*2f3c0*/  BRA `(.L_x_3130) ;  /* 0xfffffdb000d07947 */ /* 0x000fea000383ffff */
.L_x_2857:
        /* <DEDUP_REMOVED lines=8> */
.L_x_3132:
[----:B------:R-:W-:Y:S05]  /*2f450*/  BSYNC B1 ;  /* 0x0000000000017941 */ /* 0x000fea0003800000 */
.L_x_3131:
        /* <DEDUP_REMOVED lines=8> */
.L_x_3133:
[----:B------:R-:W-:Y:S02]  /*2f4e0*/  IMAD.MOV.U32 R13, RZ, RZ, R8 ;  /* 0x000000ffff0d7224 */ /* 0x000fe400078e0008 */
[----:B------:R-:W-:-:S07]  /*2f4f0*/  IMAD.MOV.U32 R0, RZ, RZ, R14 ;  /* 0x000000ffff007224 */ /* 0x000fce00078e000e */
[----:B------:R-:W-:Y:S05]  /*2f500*/  WARPSYNC.COLLECTIVE R15, `(.L_x_3134) ;  /* 0x000000000f087348 */ /* 0x000fea0003c00000 */
[----:B------:R0:W1:Y:S02]  /*2f510*/  SHFL.IDX P6, R14, R13, R12, R11 ;  /* 0x0000000c0d0e7389 */ /* 0x00006400000c000b */
[----:B01----:R-:W-:Y:S01]  /*2f520*/  ENDCOLLECTIVE ;  /* 0x000000000000791b */ /* 0x003fe20003800000 */
.L_x_3134:
[----:B------:R-:W-:Y:S02]  /*2f530*/  IMAD.MOV.U32 R13, RZ, RZ, R4 ;  /* 0x000000ffff0d7224 */ /* 0x000fe400078e0004 */
[----:B------:R-:W-:-:S07]  /*2f540*/  IMAD.MOV.U32 R5, RZ, RZ, R14 ;  /* 0x000000ffff057224 */ /* 0x000fce00078e000e */
[----:B------:R-:W-:Y:S05]  /*2f550*/  WARPSYNC.COLLECTIVE R15, `(.L_x_3135) ;  /* 0x000000000f087348 */ /* 0x000fea0003c00000 */
[----:B------:R0:W1:Y:S02]  /*2f560*/  SHFL.IDX P6, R14, R13, R12, R11 ;  /* 0x0000000c0d0e7389 */ /* 0x00006400000c000b */
[----:B01----:R-:W-:Y:S01]  /*2f570*/  ENDCOLLECTIVE ;  /* 0x000000000000791b */ /* 0x003fe20003800000 */
.L_x_3135:
[----:B------:R-:W-:Y:S05]  /*2f580*/  BRA `(.L_x_3136) ;  /* 0xfffffdc400207947 */ /* 0x000fea000383ffff */
.L_x_2860:
        /* <DEDUP_REMOVED lines=8> */
.L_x_3138:
[----:B------:R-:W-:Y:S05]  /*2f610*/  BSYNC B1 ;  /* 0x0000000000017941 */ /* 0x000fea0003800000 */
.L_x_3137:
        /* <DEDUP_REMOVED lines=8> */
.L_x_3139:
[----:B------:R-:W-:Y:S02]  /*2f6a0*/  IMAD.MOV.U32 R13, RZ, RZ, R8 ;  /* 0x000000ffff0d7224 */ /* 0x000fe400078e0008 */
[----:B------:R-:W-:-:S07]  /*2f6b0*/  IMAD.MOV.U32 R0, RZ, RZ, R14 ;  /* 0x000000ffff007224 */ /* 0x000fce00078e000e */
[----:B------:R-:W-:Y:S05]  /*2f6c0*/  WARPSYNC.COLLECTIVE R15, `(.L_x_3140) ;  /* 0x000000000f087348 */ /* 0x000fea0003c00000 */
[----:B------:R0:W1:Y:S02]  /*2f6d0*/  SHFL.IDX P6, R14, R13, R12, R11 ;  /* 0x0000000c0d0e7389 */ /* 0x00006400000c000b */
[----:B01----:R-:W-:Y:S01]  /*2f6e0*/  ENDCOLLECTIVE ;  /* 0x000000000000791b */ /* 0x003fe20003800000 */
.L_x_3140:
[----:B------:R-:W-:Y:S02]  /*2f6f0*/  IMAD.MOV.U32 R13, RZ, RZ, R4 ;  /* 0x000000ffff0d7224 */ /* 0x000fe400078e0004 */
[----:B------:R-:W-:-:S07]  /*2f700*/  IMAD.MOV.U32 R5, RZ, RZ, R14 ;  /* 0x000000ffff057224 */ /* 0x000fce00078e000e */
[----:B------:R-:W-:Y:S05]  /*2f710*/  WARPSYNC.COLLECTIVE R15, `(.L_x_3141) ;  /* 0x000000000f087348 */ /* 0x000fea0003c00000 */
[----:B------:R0:W1:Y:S02]  /*2f720*/  SHFL.IDX P6, R14, R13, R12, R11 ;  /* 0x0000000c0d0e7389 */ /* 0x00006400000c000b */
[----:B01----:R-:W-:Y:S01]  /*2f730*/  ENDCOLLECTIVE ;  /* 0x000000000000791b */ /* 0x003fe20003800000 */
.L_x_3141:
[----:B------:R-:W-:Y:S01]  /*2f740*/  IMAD.MOV.U32 R4, RZ, RZ, R14 ;  /* 0x000000ffff047224 */ /* 0x000fe200078e000e */
[----:B------:R-:W-:Y:S06]  /*2f750*/  BRA `(.L_x_3142) ;  /* 0xfffffdc800e87947 */ /* 0x000fec000383ffff */
.L_x_2864:
[----:B0-----:R0:W1:Y:S02]  /*2f760*/  SYNCS.PHASECHK.TRANS64.TRYWAIT P0, [R16+URZ+0x36800], R5 ;  /* 0x03680005100075a7 */ /* 0x001064000800017f */
[----:B-1----:R-:W-:Y:S05]  /*2f770*/  @!P0 NANOSLEEP.SYNCS 0x989680 ;  /* 0x009896800000895d */ /* 0x002fea0003900000 */
[----:B------:R-:W1:Y:S02]  /*2f780*/  @!P0 SYNCS.PHASECHK.TRANS64 P0, [R16+URZ+0x36800], R5 ;  /* 0x03680005100085a7 */ /* 0x000e64000800007f */
[----:B-1----:R-:W-:Y:S05]  /*2f790*/  @!P0 BRA `(.L_x_2864) ;  /* 0xfffffffc00f08947 */ /* 0x002fea000383ffff */
[----:B------:R-:W-:Y:S05]  /*2f7a0*/  BRA `(.L_x_3143) ;  /* 0xfffffdd400307947 */ /* 0x000fea000383ffff */
.L_x_2888:
        /* <DEDUP_REMOVED lines=8> */
.L_x_3145:
[----:B------:R-:W-:Y:S05]  /*2f830*/  BSYNC B1 ;  /* 0x0000000000017941 */ /* 0x000fea0003800000 */
.L_x_3144:
        /* <DEDUP_REMOVED lines=8> */
.L_x_3146:
[----:B------:R-:W-:Y:S02]  /*2f8c0*/  IMAD.MOV.U32 R21, RZ, RZ, R3 ;  /* 0x000000ffff157224 */ /* 0x000fe400078e0003 */
[----:B------:R-:W-:Y:S02]  /*2f8d0*/  IMAD.MOV.U32 R13, RZ, RZ, R7 ;  /* 0x000000ffff0d7224 */ /* 0x000fe400078e0007 */
[----:B------:R-:W-:-:S07]  /*2f8e0*/  IMAD.MOV.U32 R0, RZ, RZ, R14 ;  /* 0x000000ffff007224 */ /* 0x000fce00078e000e */
[----:B------:R-:W-:Y:S05]  /*2f8f0*/  WARPSYNC.COLLECTIVE R15, `(.L_x_3147) ;  /* 0x000000000f087348 */ /* 0x000fea0003c00000 */
[----:B------:R0:W1:Y:S02]  /*2f900*/  SHFL.IDX P6, R14, R13, R12, R11 ;  /* 0x0000000c0d0e7389 */ /* 0x00006400000c000b */
[----:B01----:R-:W-:Y:S01]  /*2f910*/  ENDCOLLECTIVE ;  /* 0x000000000000791b */ /* 0x003fe20003800000 */
.L_x_3147:
[----:B------:R-:W-:Y:S02]  /*2f920*/  IMAD.MOV.U32 R20, RZ, RZ, R0 ;  /* 0x000000ffff147224 */ /* 0x000fe400078e0000 */
[----:B------:R-:W-:Y:S02]  /*2f930*/  IMAD.MOV.U32 R13, RZ, RZ, R9 ;  /* 0x000000ffff0d7224 */ /* 0x000fe400078e0009 */
[----:B------:R-:W-:-:S07]  /*2f940*/  IMAD.MOV.U32 R5, RZ, RZ, R14 ;  /* 0x000000ffff057224 */ /* 0x000fce00078e000e */
[----:B------:R-:W-:Y:S05]  /*2f950*/  WARPSYNC.COLLECTIVE R15, `(.L_x_3148) ;  /* 0x000000000f087348 */ /* 0x000fea0003c00000 */
[----:B------:R0:W1:Y:S02]  /*2f960*/  SHFL.IDX P6, R14, R13, R12, R11 ;  /* 0x0000000c0d0e7389 */ /* 0x00006400000c000b */
[----:B01----:R-:W-:Y:S01]  /*2f970*/  ENDCOLLECTIVE ;  /* 0x000000000000791b */ /* 0x003fe20003800000 */
.L_x_3148:
[----:B------:R-:W-:Y:S05]  /*2f980*/  BRA `(.L_x_3149) ;  /* 0xfffffdf800e07947 */ /* 0x000fea000383ffff */
.L_x_2891:
        /* <DEDUP_REMOVED lines=8> */
.L_x_3151:
[----:B------:R-:W-:Y:S05]  /*2fa10*/  BSYNC B1 ;  /* 0x0000000000017941 */ /* 0x000fea0003800000 */
.L_x_3150:
        /* <DEDUP_REMOVED lines=8> */
.L_x_3152:
[----:B------:R-:W-:Y:S02]  /*2faa0*/  IMAD.MOV.U32 R21, RZ, RZ, R3 ;  /* 0x000000ffff157224 */ /* 0x000fe400078e0003 */
[----:B------:R-:W-:Y:S02]  /*2fab0*/  IMAD.MOV.U32 R13, RZ, RZ, R7 ;  /* 0x000000ffff0d7224 */ /* 0x000fe400078e0007 */
[----:B------:R-:W-:-:S07]  /*2fac0*/  IMAD.MOV.U32 R0, RZ, RZ, R14 ;  /* 0x000000ffff007224 */ /* 0x000fce00078e000e */
[----:B------:R-:W-:Y:S05]  /*2fad0*/  WARPSYNC.COLLECTIVE R15, `(.L_x_3153) ;  /* 0x000000000f087348 */ /* 0x000fea0003c00000 */
[----:B------:R0:W1:Y:S02]  /*2fae0*/  SHFL.IDX P6, R14, R13, R12, R11 ;  /* 0x0000000c0d0e7389 */ /* 0x00006400000c000b */
[----:B01----:R-:W-:Y:S01]  /*2faf0*/  ENDCOLLECTIVE ;  /* 0x000000000000791b */ /* 0x003fe20003800000 */
.L_x_3153:
[----:B------:R-:W-:Y:S02]  /*2fb00*/  IMAD.MOV.U32 R20, RZ, RZ, R0 ;  /* 0x000000ffff147224 */ /* 0x000fe400078e0000 */
[----:B------:R-:W-:Y:S02]  /*2fb10*/  IMAD.MOV.U32 R13, RZ, RZ, R9 ;  /* 0x000000ffff0d7224 */ /* 0x000fe400078e0009 */
[----:B------:R-:W-:-:S07]  /*2fb20*/  IMAD.MOV.U32 R7, RZ, RZ, R14 ;  /* 0x000000ffff077224 */ /* 0x000fce00078e000e */
[----:B------:R-:W-:Y:S05]  /*2fb30*/  WARPSYNC.COLLECTIVE R15, `(.L_x_3154) ;  /* 0x000000000f087348 */ /* 0x000fea0003c00000 */
[----:B------:R0:W1:Y:S02]  /*2fb40*/  SHFL.IDX P6, R14, R13, R12, R11 ;  /* 0x0000000c0d0e7389 */ /* 0x00006400000c000b */
[----:B01----:R-:W-:Y:S01]  /*2fb50*/  ENDCOLLECTIVE ;  /* 0x000000000000791b */ /* 0x003fe20003800000 */
.L_x_3154:
[----:B------:R-:W-:Y:S05]  /*2fb60*/  BRA `(.L_x_3155) ;  /* 0xfffffe0000187947 */ /* 0x000fea000383ffff */
.L_x_2895:
[----:B0-----:R0:W1:Y:S02]  /*2fb70*/  SYNCS.PHASECHK.TRANS64.TRYWAIT P0, [R16+URZ+0x36800], R61 ;  /* 0x0368003d100075a7 */ /* 0x001064000800017f */
[----:B-1----:R-:W-:Y:S05]  /*2fb80*/  @!P0 NANOSLEEP.SYNCS 0x989680 ;  /* 0x009896800000895d */ /* 0x002fea0003900000 */
[----:B------:R-:W1:Y:S02]  /*2fb90*/  @!P0 SYNCS.PHASECHK.TRANS64 P0, [R16+URZ+0x36800], R61 ;  /* 0x0368003d100085a7 */ /* 0x000e64000800007f */
[----:B-1----:R-:W-:Y:S05]  /*2fba0*/  @!P0 BRA `(.L_x_2895) ;  /* 0xfffffffc00f08947 */ /* 0x002fea000383ffff */
[----:B------:R-:W-:Y:S05]  /*2fbb0*/  BRA `(.L_x_3156) ;  /* 0xfffffe0400a47947 */ /* 0x000fea000383ffff */
.L_x_2909:
[----:B-1----:R1:W2:Y:S02]  /*2fbc0*/  SYNCS.PHASECHK.TRANS64.TRYWAIT P2, [R0+URZ+0x36830], R3 ;  /* 0x03683003000075a7 */ /* 0x0022a4000804017f */
[----:B--2---:R-:W-:Y:S05]  /*2fbd0*/  @!P2 NANOSLEEP.SYNCS 0x989680 ;  /* 0x009896800000a95d */ /* 0x004fea0003900000 */
[----:B------:R-:W2:Y:S02]  /*2fbe0*/  @!P2 SYNCS.PHASECHK.TRANS64 P2, [R0+URZ+0x36830], R3 ;  /* 0x036830030000a5a7 */ /* 0x000ea4000804007f */
[----:B--2---:R-:W-:Y:S05]  /*2fbf0*/  @!P2 BRA `(.L_x_2909) ;  /* 0xfffffffc00f0a947 */ /* 0x004fea000383ffff */
[----:B------:R-:W-:Y:S05]  /*2fc00*/  BRA `(.L_x_2908) ;  /* 0xfffffe30006c7947 */ /* 0x000fea000383ffff */
.L_x_2916:
[----:B-1----:R1:W2:Y:S02]  /*2fc10*/  SYNCS.PHASECHK.TRANS64.TRYWAIT P3, [R13+URZ+0x36830], R4 ;  /* 0x036830040d0075a7 */ /* 0x0022a4000806017f */
[----:B--2---:R-:W-:Y:S05]  /*2fc20*/  @!P3 NANOSLEEP.SYNCS 0x989680 ;  /* 0x009896800000b95d */ /* 0x004fea0003900000 */
[----:B------:R-:W2:Y:S02]  /*2fc30*/  @!P3 SYNCS.PHASECHK.TRANS64 P3, [R13+URZ+0x36830], R4 ;  /* 0x036830040d00b5a7 */ /* 0x000ea4000806007f */
[----:B--2---:R-:W-:Y:S05]  /*2fc40*/  @!P3 BRA `(.L_x_2916) ;  /* 0xfffffffc00f0b947 */ /* 0x004fea000383ffff */
[----:B------:R-:W-:Y:S05]  /*2fc50*/  BRA `(.L_x_2915) ;  /* 0xfffffe88003c7947 */ /* 0x000fea000383ffff */
.L_x_2921:
[----:B-1----:R1:W2:Y:S02]  /*2fc60*/  SYNCS.PHASECHK.TRANS64.TRYWAIT P3, [R11+URZ+0x36850], R0 ;  /* 0x036850000b0075a7 */ /* 0x0022a4000806017f */
[----:B--2---:R-:W-:Y:S05]  /*2fc70*/  @!P3 NANOSLEEP.SYNCS 0x989680 ;  /* 0x009896800000b95d */ /* 0x004fea0003900000 */
[----:B------:R-:W2:Y:S02]  /*2fc80*/  @!P3 SYNCS.PHASECHK.TRANS64 P3, [R11+URZ+0x36850], R0 ;  /* 0x036850000b00b5a7 */ /* 0x000ea4000806007f */
[----:B--2---:R-:W-:Y:S05]  /*2fc90*/  @!P3 BRA `(.L_x_2921) ;  /* 0xfffffffc00f0b947 */ /* 0x004fea000383ffff */
[----:B------:R-:W-:Y:S05]  /*2fca0*/  BRA `(.L_x_2920) ;  /* 0xfffffebc00fc7947 */ /* 0x000fea000383ffff */
.L_x_2929:
[----:B-1----:R1:W2:Y:S02]  /*2fcb0*/  SYNCS.PHASECHK.TRANS64.TRYWAIT P2, [R4+URZ+0x36830], R5 ;  /* 0x03683005040075a7 */ /* 0x0022a4000804017f */
[----:B--2---:R-:W-:Y:S05]  /*2fcc0*/  @!P2 NANOSLEEP.SYNCS 0x989680 ;  /* 0x009896800000a95d */ /* 0x004fea0003900000 */
[----:B------:R-:W2:Y:S02]  /*2fcd0*/  @!P2 SYNCS.PHASECHK.TRANS64 P2, [R4+URZ+0x36830], R5 ;  /* 0x036830050400a5a7 */ /* 0x000ea4000804007f */
[----:B--2---:R-:W-:Y:S05]  /*2fce0*/  @!P2 BRA `(.L_x_2929) ;  /* 0xfffffffc00f0a947 */ /* 0x004fea000383ffff */
[----:B------:R-:W-:Y:S05]  /*2fcf0*/  BRA `(.L_x_2928) ;  /* 0xfffffee4006c7947 */ /* 0x000fea000383ffff */
.L_x_2934:
[----:B-1----:R1:W2:Y:S02]  /*2fd00*/  SYNCS.PHASECHK.TRANS64.TRYWAIT P2, [R11+URZ+0x36850], R0 ;  /* 0x036850000b0075a7 */ /* 0x0022a4000804017f */
[----:B--2---:R-:W-:Y:S05]  /*2fd10*/  @!P2 NANOSLEEP.SYNCS 0x989680 ;  /* 0x009896800000a95d */ /* 0x004fea0003900000 */
[----:B------:R-:W2:Y:S02]  /*2fd20*/  @!P2 SYNCS.PHASECHK.TRANS64 P2, [R11+URZ+0x36850], R0 ;  /* 0x036850000b00a5a7 */ /* 0x000ea4000804007f */
[----:B--2---:R-:W-:Y:S05]  /*2fd30*/  @!P2 BRA `(.L_x_2934) ;  /* 0xfffffffc00f0a947 */ /* 0x004fea000383ffff */
[----:B------:R-:W-:Y:S05]  /*2fd40*/  BRA `(.L_x_2933) ;  /* 0xffffff1c00247947 */ /* 0x000fea000383ffff */
.L_x_2940:
[----:B-1----:R1:W2:Y:S02]  /*2fd50*/  SYNCS.PHASECHK.TRANS64.TRYWAIT P0, [R0+URZ+0x36850], R9 ;  /* 0x03685009000075a7 */ /* 0x0022a4000800017f */
[----:B--2---:R-:W-:Y:S05]  /*2fd60*/  @!P0 NANOSLEEP.SYNCS 0x989680 ;  /* 0x009896800000895d */ /* 0x004fea0003900000 */
[----:B------:R-:W2:Y:S02]  /*2fd70*/  @!P0 SYNCS.PHASECHK.TRANS64 P0, [R0+URZ+0x36850], R9 ;  /* 0x03685009000085a7 */ /* 0x000ea4000800007f */
[----:B--2---:R-:W-:Y:S05]  /*2fd80*/  @!P0 BRA `(.L_x_2940) ;  /* 0xfffffffc00f08947 */ /* 0x004fea000383ffff */
[----:B------:R-:W-:Y:S05]  /*2fd90*/  BRA `(.L_x_2939) ;  /* 0xffffff3c00e07947 */ /* 0x000fea000383ffff */
.L_x_2976:
[----:B------:R-:W1:Y:S01]  /*2fda0*/  S2R R7, SR_TID.X ;  /* 0x0000000000077919 */ /* 0x000e620000002100 */
[----:B------:R-:W-:Y:S01]  /*2fdb0*/  BSSY B1, `(.L_x_3157) ;  /* 0x000000a000017945 */ /* 0x000fe20003800000 */
[----:B------:R-:W-:Y:S02]  /*2fdc0*/  IMAD.MOV.U32 R12, RZ, RZ, RZ ;  /* 0x000000ffff0c7224 */ /* 0x000fe400078e00ff */
[----:B------:R-:W-:Y:S02]  /*2fdd0*/  IMAD.MOV.U32 R11, RZ, RZ, 0x1f ;  /* 0x0000001fff0b7424 */ /* 0x000fe400078e00ff */
[----:B------:R-:W-:Y:S01]  /*2fde0*/  IMAD.MOV.U32 R15, RZ, RZ, -0x1 ;  /* 0xffffffffff0f7424 */ /* 0x000fe200078e00ff */
[----:B-1----:R-:W-:-:S04]  /*2fdf0*/  SHF.R.U32.HI R7, RZ, 0x5, R7 ;  /* 0x00000005ff077819 */ /* 0x002fc80000011607 */
[----:B------:R-:W-:-:S05]  /*2fe00*/  LOP3.LUT R7, R7, 0x3, RZ, 0xc0, !PT ;  /* 0x0000000307077812 */ /* 0x000fca00078ec0ff */
[----:B0-----:R-:W-:-:S07]  /*2fe10*/  IMAD.MOV.U32 R13, RZ, RZ, R7 ;  /* 0x000000ffff0d7224 */ /* 0x001fce00078e0007 */
[----:B------:R-:W-:Y:S05]  /*2fe20*/  WARPSYNC.COLLECTIVE R15, `(.L_x_3158) ;  /* 0x000000000f087348 */ /* 0x000fea0003c00000 */
[----:B------:R0:W1:Y:S02]  /*2fe30*/  SHFL.IDX P6, R14, R13, R12, R11 ;  /* 0x0000000c0d0e7389 */ /* 0x00006400000c000b */
[----:B01----:R-:W-:Y:S01]  /*2fe40*/  ENDCOLLECTIVE ;  /* 0x000000000000791b */ /* 0x003fe20003800000 */
.L_x_3158:
[----:B------:R-:W-:Y:S05]  /*2fe50*/  BSYNC B1 ;  /* 0x0000000000017941 */ /* 0x000fea0003800000 */
.L_x_3157:
[----:B------:R-:W-:Y:S05]  /*2fe60*/  BRA `(.L_x_3159) ;  /* 0xffffff8400bc7947 */ /* 0x000fea000383ffff */
.L_x_2978:
[----:B------:R-:W-:Y:S01]  /*2fe70*/  BSSY B1, `(.L_x_3160) ;  /* 0x0000006000017945 */ /* 0x000fe20003800000 */
[----:B------:R-:W-:-:S07]  /*2fe80*/  IMAD.MOV.U32 R15, RZ, RZ, -0x1 ;  /* 0xffffffffff0f7424 */ /* 0x000fce00078e00ff */
[----:B01----:R-:W-:Y:S05]  /*2fe90*/  WARPSYNC.COLLECTIVE R15, `(.L_x_3161) ;  /* 0x000000000f0c7348 */ /* 0x003fea0003c00000 */
[----:B------:R-:W-:Y:S02]  /*2fea0*/  ELECT P6, UR62, PT ;  /* 0x00000000003e782f */ /* 0x000fe400038c0000 */
[----:B------:R-:W-:Y:S01]  /*2feb0*/  MOV R14, UR62 ;  /* 0x0000003e000e7c02 */ /* 0x000fe20008000f00 */
[----:B01----:R-:W-:Y:S10]  /*2fec0*/  ENDCOLLECTIVE ;  /* 0x000000000000791b */ /* 0x003ff40003800000 */
.L_x_3161:
[----:B------:R-:W-:Y:S05]  /*2fed0*/  BSYNC B1 ;  /* 0x0000000000017941 */ /* 0x000fea0003800000 */
.L_x_3160:
[----:B------:R-:W-:Y:S05]  /*2fee0*/  BRA `(.L_x_2977) ;  /* 0xffffff8400b47947 */ /* 0x000fea000383ffff */
.L_x_2980:
[----:B-1----:R-:W2:Y:S02]  /*2fef0*/  LDL R4, [R1+0x4] ;  /* 0x0000040001047983 */ /* 0x002ea40000100800 */
[----:B--2---:R1:W2:Y:S02]  /*2ff00*/  SYNCS.PHASECHK.TRANS64.TRYWAIT P0, [R4+URZ+0x36820], R3 ;  /* 0x03682003040075a7 */ /* 0x0042a4000800017f */
[----:B--2---:R-:W-:Y:S05]  /*2ff10*/  @!P0 NANOSLEEP.SYNCS 0x989680 ;  /* 0x009896800000895d */ /* 0x004fea0003900000 */
[----:B------:R-:W2:Y:S02]  /*2ff20*/  @!P0 SYNCS.PHASECHK.TRANS64 P0, [R4+URZ+0x36820], R3 ;  /* 0x03682003040085a7 */ /* 0x000ea4000800007f */
[----:B--2---:R-:W-:Y:S05]  /*2ff30*/  @!P0 BRA `(.L_x_2980) ;  /* 0xfffffffc00ec8947 */ /* 0x004fea000383ffff */
[----:B------:R-:W-:Y:S05]  /*2ff40*/  BRA `(.L_x_3162) ;  /* 0xffffff8400c47947 */ /* 0x000fea000383ffff */
.L_x_2984:
[----:B-1----:R1:W2:Y:S02]  /*2ff50*/  SYNCS.PHASECHK.TRANS64.TRYWAIT P0, [R6+URZ+0x368a0], R9 ;  /* 0x0368a009060075a7 */ /* 0x0022a4000800017f */
[----:B--2---:R-:W-:Y:S05]  /*2ff60*/  @!P0 NANOSLEEP.SYNCS 0x989680 ;  /* 0x009896800000895d */ /* 0x004fea0003900000 */
[----:B------:R-:W2:Y:S02]  /*2ff70*/  @!P0 SYNCS.PHASECHK.TRANS64 P0, [R6+URZ+0x368a0], R9 ;  /* 0x0368a009060085a7 */ /* 0x000ea4000800007f */
[----:B--2---:R-:W-:Y:S05]  /*2ff80*/  @!P0 BRA `(.L_x_2984) ;  /* 0xfffffffc00f08947 */ /* 0x004fea000383ffff */
[----:B------:R-:W-:Y:S05]  /*2ff90*/  BRA `(.L_x_3163) ;  /* 0xffffff8400e87947 */ /* 0x000fea000383ffff */
.L_x_2991:
[----:B--2---:R2:W3:Y:S02]  /*2ffa0*/  SYNCS.PHASECHK.TRANS64.TRYWAIT P0, [R6+URZ+0x368c0], R9 ;  /* 0x0368c009060075a7 */ /* 0x0044e4000800017f */
[----:B---3--:R-:W-:Y:S05]  /*2ffb0*/  @!P0 NANOSLEEP.SYNCS 0x989680 ;  /* 0x009896800000895d */ /* 0x008fea0003900000 */
[----:B------:R-:W3:Y:S02]  /*2ffc0*/  @!P0 SYNCS.PHASECHK.TRANS64 P0, [R6+URZ+0x368c0], R9 ;  /* 0x0368c009060085a7 */ /* 0x000ee4000800007f */
[----:B---3--:R-:W-:Y:S05]  /*2ffd0*/  @!P0 BRA `(.L_x_2991) ;  /* 0xfffffffc00f08947 */ /* 0x008fea000383ffff */
[----:B------:R-:W-:Y:S05]  /*2ffe0*/  BRA `(.L_x_3164) ;  /* 0xffffff8800ec7947 */ /* 0x000fea000383ffff */
.L_x_3000:
[----:B-1----:R1:W2:Y:S02]  /*2fff0*/  SYNCS.PHASECHK.TRANS64.TRYWAIT P1, [R7+URZ+0x368a0], R6 ;  /* 0x0368a006070075a7 */ /* 0x0022a4000802017f */
[----:B--2---:R-:W-:Y:S05]  /*30000*/  @!P1 NANOSLEEP.SYNCS 0x989680 ;  /* 0x009896800000995d */ /* 0x004fea0003900000 */
[----:B------:R-:W2:Y:S02]  /*30010*/  @!P1 SYNCS.PHASECHK.TRANS64 P1, [R7+URZ+0x368a0], R6 ;  /* 0x0368a006070095a7 */ /* 0x000ea4000802007f */
[----:B--2---:R-:W-:Y:S05]  /*30020*/  @!P1 BRA `(.L_x_3000) ;  /* 0xfffffffc00f09947 */ /* 0x004fea000383ffff */
[----:B------:R-:W-:Y:S05]  /*30030*/  BRA `(.L_x_3165) ;  /* 0xffffff90003c7947 */ /* 0x000fea000383ffff */
.L_x_3007:
[----:B--2---:R2:W3:Y:S02]  /*30040*/  SYNCS.PHASECHK.TRANS64.TRYWAIT P1, [R7+URZ+0x368c0], R6 ;  /* 0x0368c006070075a7 */ /* 0x0044e4000802017f */
[----:B---3--:R-:W-:Y:S05]  /*30050*/  @!P1 NANOSLEEP.SYNCS 0x989680 ;  /* 0x009896800000995d */ /* 0x008fea0003900000 */
[----:B------:R-:W3:Y:S02]  /*30060*/  @!P1 SYNCS.PHASECHK.TRANS64 P1, [R7+URZ+0x368c0], R6 ;  /* 0x0368c006070095a7 */ /* 0x000ee4000802007f */
[----:B---3--:R-:W-:Y:S05]  /*30070*/  @!P1 BRA `(.L_x_3007) ;  /* 0xfffffffc00f09947 */ /* 0x008fea000383ffff */
[----:B------:R-:W-:Y:S05]  /*30080*/  BRA `(.L_x_3166) ;  /* 0xffffff94003c7947 */ /* 0x000fea000383ffff */
.L_x_3022:
        /* <DEDUP_REMOVED lines=11> */
.L_x_3168:
[----:B------:R-:W-:Y:S05]  /*30140*/  BSYNC B0 ;  /* 0x0000000000007941 */ /* 0x000fea0003800000 */
.L_x_3167:
[----:B------:R-:W-:Y:S05]  /*30150*/  BRA `(.L_x_3169) ;  /* 0xffffffa000187947 */ /* 0x000fea000383ffff */
.L_x_3024:
[----:B------:R-:W-:Y:S01]  /*30160*/  BSSY B0, `(.L_x_3170) ;  /* 0x0000006000007945 */ /* 0x000fe20003800000 */
[----:B------:R-:W-:-:S07]  /*30170*/  IMAD.MOV.U32 R15, RZ, RZ, -0x1 ;  /* 0xffffffffff0f7424 */ /* 0x000fce00078e00ff */
[----:B01----:R-:W-:Y:S05]  /*30180*/  WARPSYNC.COLLECTIVE R15, `(.L_x_3171) ;  /* 0x000000000f0c7348 */ /* 0x003fea0003c00000 */
[----:B------:R-:W-:Y:S02]  /*30190*/  ELECT P6, UR62, PT ;  /* 0x00000000003e782f */ /* 0x000fe400038c0000 */
[----:B------:R-:W-:Y:S01]  /*301a0*/  MOV R14, UR62 ;  /* 0x0000003e000e7c02 */ /* 0x000fe20008000f00 */
[----:B01----:R-:W-:Y:S10]  /*301b0*/  ENDCOLLECTIVE ;  /* 0x000000000000791b */ /* 0x003ff40003800000 */
.L_x_3171:
[----:B------:R-:W-:Y:S05]  /*301c0*/  BSYNC B0 ;  /* 0x0000000000007941 */ /* 0x000fea0003800000 */
.L_x_3170:
[----:B------:R-:W-:Y:S05]  /*301d0*/  BRA `(.L_x_3172) ;  /* 0xffffffa000287947 */ /* 0x000fea000383ffff */
.L_x_3026:
[----:B-1----:R1:W2:Y:S02]  /*301e0*/  SYNCS.PHASECHK.TRANS64.TRYWAIT P0, [R0+URZ+0x36840], R2 ;  /* 0x03684002000075a7 */ /* 0x0022a4000800017f */
[----:B--2---:R-:W-:Y:S05]  /*301f0*/  @!P0 NANOSLEEP.SYNCS 0x989680 ;  /* 0x009896800000895d */ /* 0x004fea0003900000 */
[----:B------:R-:W2:Y:S02]  /*30200*/  @!P0 SYNCS.PHASECHK.TRANS64 P0, [R0+URZ+0x36840], R2 ;  /* 0x03684002000085a7 */ /* 0x000ea4000800007f */
[----:B--2---:R-:W-:Y:S05]  /*30210*/  @!P0 BRA `(.L_x_3026) ;  /* 0xfffffffc00f08947 */ /* 0x004fea000383ffff */
[----:B------:R-:W-:Y:S05]  /*30220*/  BRA `(.L_x_3173) ;  /* 0xffffffa000947947 */ /* 0x000fea000383ffff */
.L_x_3030:
        /* <DEDUP_REMOVED lines=8> */
.L_x_3174:
[----:B------:R-:W-:Y:S02]  /*302b0*/  IMAD.MOV.U32 R13, RZ, RZ, R3 ;  /* 0x000000ffff0d7224 */ /* 0x000fe400078e0003 */
[----:B------:R-:W-:-:S07]  /*302c0*/  IMAD.MOV.U32 R4, RZ, RZ, R14 ;  /* 0x000000ffff047224 */ /* 0x000fce00078e000e */
[----:B------:R-:W-:Y:S05]  /*302d0*/  WARPSYNC.COLLECTIVE R15, `(.L_x_3175) ;  /* 0x000000000f087348 */ /* 0x000fea0003c00000 */
[----:B------:R0:W1:Y:S02]  /*302e0*/  SHFL.IDX P6, R14, R13, R12, R11 ;  /* 0x0000000c0d0e7389 */ /* 0x00006400000c000b */
[----:B01----:R-:W-:Y:S01]  /*302f0*/  ENDCOLLECTIVE ;  /* 0x000000000000791b */ /* 0x003fe20003800000 */
.L_x_3175:
[----:B------:R-:W-:Y:S02]  /*30300*/  IMAD.MOV.U32 R13, RZ, RZ, R2 ;  /* 0x000000ffff0d7224 */ /* 0x000fe400078e0002 */
[----:B------:R-:W-:Y:S02]  /*30310*/  IMAD.MOV.U32 R12, RZ, RZ, 0x1 ;  /* 0x00000001ff0c7424 */ /* 0x000fe400078e00ff */
[----:B------:R-:W-:-:S07]  /*30320*/  IMAD.MOV.U32 R5, RZ, RZ, R14 ;  /* 0x000000ffff057224 */ /* 0x000fce00078e000e */
[----:B------:R-:W-:Y:S05]  /*30330*/  WARPSYNC.COLLECTIVE R15, `(.L_x_3176) ;  /* 0x000000000f087348 */ /* 0x000fea0003c00000 */
[----:B------:R0:W1:Y:S02]  /*30340*/  SHFL.IDX P6, R14, R13, R12, R11 ;  /* 0x0000000c0d0e7389 */ /* 0x00006400000c000b */
[----:B01----:R-:W-:Y:S01]  /*30350*/  ENDCOLLECTIVE ;  /* 0x000000000000791b */ /* 0x003fe20003800000 */
.L_x_3176:
[----:B------:R-:W-:Y:S02]  /*30360*/  IMAD.MOV.U32 R13, RZ, RZ, R3 ;  /* 0x000000ffff0d7224 */ /* 0x000fe400078e0003 */
[----:B------:R-:W-:Y:S02]  /*30370*/  IMAD R0, R8, R7, RZ ;  /* 0x0000000708007224 */ /* 0x000fe400078e02ff */
[----:B------:R-:W0:Y:S02]  /*30380*/  S2R R8, SR_TID.X ;  /* 0x0000000000087919 */ /* 0x000e240000002100 */
[----:B0-----:R-:W-:-:S04]  /*30390*/  LOP3.LUT R8, R8, 0x7f, RZ, 0xc0, !PT ;  /* 0x0000007f08087812 */ /* 0x001fc800078ec0ff */
[----:B------:R-:W-:-:S05]  /*303a0*/  SHF.R.U32.HI R8, RZ, 0x3, R8 ;  /* 0x00000003ff087819 */ /* 0x000fca0000011608 */
[----:B------:R-:W-:Y:S02]  /*303b0*/  IMAD R17, R17, 0x80, R8 ;  /* 0x0000008011117824 */ /* 0x000fe400078e0208 */
[----:B------:R-:W-:-:S07]  /*303c0*/  IMAD.MOV.U32 R8, RZ, RZ, R14 ;  /* 0x000000ffff087224 */ /* 0x000fce00078e000e */
[----:B------:R-:W-:Y:S05]  /*303d0*/  WARPSYNC.COLLECTIVE R15, `(.L_x_3177) ;  /* 0x000000000f087348 */ /* 0x000fea0003c00000 */
[----:B------:R0:W1:Y:S02]  /*303e0*/  SHFL.IDX P6, R14, R13, R12, R11 ;  /* 0x0000000c0d0e7389 */ /* 0x00006400000c000b */
[----:B01----:R-:W-:Y:S01]  /*303f0*/  ENDCOLLECTIVE ;  /* 0x000000000000791b */ /* 0x003fe20003800000 */
.L_x_3177:
[----:B------:R-:W-:-:S13]  /*30400*/  ISETP.GE.AND P3, PT, R17, R0, PT ;  /* 0x000000001100720c */ /* 0x000fda0003f66270 */
[----:B------:R-:W-:Y:S01]  /*30410*/  @!P3 LEA R5, P5, R10, R5, 0x1 ;  /* 0x000000050a05b211 */ /* 0x000fe200078a08ff */
[----:B------:R-:W-:Y:S02]  /*30420*/  IMAD.MOV.U32 R13, RZ, RZ, R2 ;  /* 0x000000ffff0d7224 */ /* 0x000fe400078e0002 */
[----:B------:R-:W-:Y:S02]  /*30430*/  IMAD.MOV.U32 R12, RZ, RZ, 0x2 ;  /* 0x00000002ff0c7424 */ /* 0x000fe400078e00ff */
[----:B------:R-:W-:-:S05]  /*30440*/  @!P3 IMAD.X R4, RZ, RZ, R4, P5 ;  /* 0x000000ffff04b224 */ /* 0x000fca00028e0604 */
[----:B------:R-:W-:Y:S01]  /*30450*/  @!P3 LOP3.LUT R5, R5, R4, RZ, 0x3c, !PT ;  /* 0x000000040505b212 */ /* 0x000fe200078e3cff */
[----:B------:R-:W-:-:S07]  /*30460*/  IMAD.MOV.U32 R6, RZ, RZ, R14 ;  /* 0x000000ffff067224 */ /* 0x000fce00078e000e */
[----:B------:R-:W-:Y:S05]  /*30470*/  WARPSYNC.COLLECTIVE R15, `(.L_x_3178) ;  /* 0x000000000f087348 */ /* 0x000fea0003c00000 */
[----:B------:R0:W1:Y:S02]  /*30480*/  SHFL.IDX P6, R14, R13, R12, R11 ;  /* 0x0000000c0d0e7389 */ /* 0x00006400000c000b */
[----:B01----:R-:W-:Y:S01]  /*30490*/  ENDCOLLECTIVE ;  /* 0x000000000000791b */ /* 0x003fe20003800000 */
.L_x_3178:
[----:B------:R-:W-:-:S04]  /*304a0*/  @!P3 LOP3.LUT R4, R5, R4, RZ, 0x3c, !PT ;  /* 0x000000040504b212 */ /* 0x000fc800078e3cff */
[----:B------:R-:W-:-:S05]  /*304b0*/  @!P3 LOP3.LUT R5, R5, R4, RZ, 0x3c, !PT ;  /* 0x000000040505b212 */ /* 0x000fca00078e3cff */
[----:B------:R-:W-:Y:S01]  /*304c0*/  @!PT LDS RZ, [RZ] ;  /* 0x00000000fffff984 */ /* 0x000fe20000000800 */
[----:B------:R-:W-:Y:S01]  /*304d0*/  @!PT LDS RZ, [RZ] ;  /* 0x00000000fffff984 */ /* 0x000fe20000000800 */
[----:B------:R-:W-:Y:S01]  /*304e0*/  @!PT LDS RZ, [RZ] ;  /* 0x00000000fffff984 */ /* 0x000fe20000000800 */
[----:B------:R-:W-:Y:S04]  /*304f0*/  @!P3 LDGSTS.E.BYPASS.LTC128B.128 [R9+0x15400], desc[UR60][R4.64], !P2 ;  /* 0x154000000409bfae */ /* 0x000fe8000d101d7c */
[----:B------:R-:W-:Y:S01]  /*30500*/  @!P3 LDGSTS.E.BYPASS.LTC128B.128 [R9+0x19400], desc[UR60][R4.64+0x80], !P1 ;  /* 0x194000800409bfae */ /* 0x000fe2000c901d7c */
[----:B------:R-:W-:-:S03]  /*30510*/  IMAD.MOV.U32 R13, RZ, RZ, R3 ;  /* 0x000000ffff0d7224 */ /* 0x000fc600078e0003 */
[----:B------:R0:W-:Y:S02]  /*30520*/  @!P3 LDGSTS.E.BYPASS.LTC128B.128 [R9+0x1d400], desc[UR60][R4.64+0x100], !P0 ;  /* 0x1d4001000409bfae */ /* 0x0001e4000c101d7c */
[----:B0-----:R-:W-:-:S05]  /*30530*/  VIADD R4, R17, 0x10 ;  /* 0x0000001011047836 */ /* 0x001fca0000000000 */
[----:B------:R-:W-:-:S13]  /*30540*/  ISETP.GE.AND P3, PT, R4, R0, PT ;  /* 0x000000000400720c */ /* 0x000fda0003f66270 */
[----:B------:R-:W-:-:S05]  /*30550*/  @!P3 LEA R7, P5, R10, R6, 0x1 ;  /* 0x000000060a07b211 */ /* 0x000fca00078a08ff */
[----:B------:R-:W-:Y:S02]  /*30560*/  @!P3 IMAD.X R6, RZ, RZ, R8, P5 ;  /* 0x000000ffff06b224 */ /* 0x000fe400028e0608 */
[----:B------:R-:W-:Y:S02]  /*30570*/  @!P3 IMAD.MOV.U32 R4, RZ, RZ, R7 ;  /* 0x000000ffff04b224 */ /* 0x000fe400078e0007 */
[----:B------:R-:W-:Y:S02]  /*30580*/  @!P3 IMAD.MOV.U32 R5, RZ, RZ, R6 ;  /* 0x000000ffff05b224 */ /* 0x000fe400078e0006 */
[----:B------:R-:W-:-:S07]  /*30590*/  IMAD.MOV.U32 R6, RZ, RZ, R14 ;  /* 0x000000ffff067224 */ /* 0x000fce00078e000e */
[----:B------:R-:W-:Y:S05]  /*305a0*/  WARPSYNC.COLLECTIVE R15, `(.L_x_3179) ;  /* 0x000000000f087348 */ /* 0x000fea0003c00000 */
[----:B------:R0:W1:Y:S02]  /*305b0*/  SHFL.IDX P6, R14, R13, R12, R11 ;  /* 0x0000000c0d0e7389 */ /* 0x00006400000c000b */
[----:B01----:R-:W-:Y:S01]  /*305c0*/  ENDCOLLECTIVE ;  /* 0x000000000000791b */ /* 0x003fe20003800000 */
.L_x_3179:
[----:B------:R-:W-:Y:S01]  /*305d0*/  @!PT LDS RZ, [RZ] ;  /* 0x00000000fffff984 */ /* 0x000fe20000000800 */
[----:B------:R-:W-:Y:S01]  /*305e0*/  @!PT LDS RZ, [RZ] ;  /* 0x00000000fffff984 */ /* 0x000fe20000000800 */
[----:B------:R-:W-:Y:S01]  /*305f0*/  @!PT LDS RZ, [RZ] ;  /* 0x00000000fffff984 */ /* 0x000fe20000000800 */
[----:B------:R-:W-:Y:S04]  /*30600*/  @!P3 LDGSTS.E.BYPASS.LTC128B.128 [R9+0x15c00], desc[UR60][R4.64], !P2 ;  /* 0x15c000000409bfae */ /* 0x000fe8000d101d7c */
[----:B------:R-:W-:Y:S04]  /*30610*/  @!P3 LDGSTS.E.BYPASS.LTC128B.128 [R9+0x19c00], desc[UR60][R4.64+0x80], !P1 ;  /* 0x19c000800409bfae */ /* 0x000fe8000c901d7c */
[----:B------:R0:W-:Y:S01]  /*30620*/  @!P3 LDGSTS.E.BYPASS.LTC128B.128 [R9+0x1dc00], desc[UR60][R4.64+0x100], !P0 ;  /* 0x1dc001000409bfae */ /* 0x0001e2000c101d7c */
[----:B------:R-:W-:Y:S02]  /*30630*/  IMAD.MOV.U32 R13, RZ, RZ, R2 ;  /* 0x000000ffff0d7224 */ /* 0x000fe400078e0002 */
[----:B------:R-:W-:-:S02]  /*30640*/  IMAD.MOV.U32 R12, RZ, RZ, 0x3 ;  /* 0x00000003ff0c7424 */ /* 0x000fc400078e00ff */
[----:B0-----:R-:W-:-:S05]  /*30650*/  VIADD R4, R17, 0x20 ;  /* 0x0000002011047836 */ /* 0x001fca0000000000 */
[----:B------:R-:W-:Y:S01]  /*30660*/  ISETP.GE.AND P3, PT, R4, R0, PT ;  /* 0x000000000400720c */ /* 0x000fe20003f66270 */
[----:B------:R-:W-:-:S12]  /*30670*/  IMAD.MOV.U32 R4, RZ, RZ, R14 ;  /* 0x000000ffff047224 */ /* 0x000fd800078e000e */
[----:B------:R-:W-:Y:S05]  /*30680*/  WARPSYNC.COLLECTIVE R15, `(.L_x_3180) ;  /* 0x000000000f087348 */ /* 0x000fea0003c00000 */
[----:B------:R0:W1:Y:S02]  /*30690*/  SHFL.IDX P6, R14, R13, R12, R11 ;  /* 0x0000000c0d0e7389 */ /* 0x00006400000c000b */
[----:B01----:R-:W-:Y:S01]  /*306a0*/  ENDCOLLECTIVE ;  /* 0x000000000000791b */ /* 0x003fe20003800000 */
.L_x_3180:
[----:B------:R-:W-:Y:S01]  /*306b0*/  @!P3 LEA R7, P4, R10, R4, 0x1 ;  /* 0x000000040a07b211 */ /* 0x000fe200078808ff */
[----:B------:R-:W-:-:S04]  /*306c0*/  IMAD.MOV.U32 R13, RZ, RZ, R3 ;  /* 0x000000ffff0d7224 */ /* 0x000fc800078e0003 */
[----:B------:R-:W-:-:S04]  /*306d0*/  @!P3 IMAD.X R4, RZ, RZ, R6, P4 ;  /* 0x000000ffff04b224 */ /* 0x000fc800020e0606 */
[----:B------:R-:W-:Y:S02]  /*306e0*/  @!P3 IMAD.MOV.U32 R5, RZ, RZ, R4 ;  /* 0x000000ffff05b224 */ /* 0x000fe400078e0004 */
[----:B------:R-:W-:Y:S02]  /*306f0*/  @!P3 IMAD.MOV.U32 R4, RZ, RZ, R7 ;  /* 0x000000ffff04b224 */ /* 0x000fe400078e0007 */
[----:B------:R-:W-:-:S07]  /*30700*/  IMAD.MOV.U32 R6, RZ, RZ, R14 ;  /* 0x000000ffff067224 */ /* 0x000fce00078e000e */
[----:B------:R-:W-:Y:S05]  /*30710*/  WARPSYNC.COLLECTIVE R15, `(.L_x_3181) ;  /* 0x000000000f087348 */ /* 0x000fea0003c00000 */
[----:B------:R0:W1:Y:S02]  /*30720*/  SHFL.IDX P6, R14, R13, R12, R11 ;  /* 0x0000000c0d0e7389 */ /* 0x00006400000c000b */
[----:B01----:R-:W-:Y:S01]  /*30730*/  ENDCOLLECTIVE ;  /* 0x000000000000791b */ /* 0x003fe20003800000 */
.L_x_3181:
        /* <DEDUP_REMOVED lines=14> */
.L_x_3182:
[----:B------:R-:W-:Y:S01]  /*30820*/  @!P3 LEA R5, P4, R10, R4, 0x1 ;  /* 0x000000040a05b211 */ /* 0x000fe200078808ff */
[----:B------:R-:W-:-:S04]  /*30830*/  IMAD.MOV.U32 R13, RZ, RZ, R3 ;  /* 0x000000ffff0d7224 */ /* 0x000fc800078e0003 */
[----:B------:R-:W-:-:S05]  /*30840*/  @!P3 IMAD.X R4, RZ, RZ, R6, P4 ;  /* 0x000000ffff04b224 */ /* 0x000fca00020e0606 */
[----:B------:R-:W-:Y:S01]  /*30850*/  @!P3 LOP3.LUT R5, R5, R4, RZ, 0x3c, !PT ;  /* 0x000000040505b212 */ /* 0x000fe200078e3cff */
[----:B------:R-:W-:-:S03]  /*30860*/  IMAD.MOV.U32 R6, RZ, RZ, R14 ;  /* 0x000000ffff067224 */ /* 0x000fc600078e000e */
[----:B------:R-:W-:-:S07]  /*30870*/  @!P3 LOP3.LUT R4, R5, R4, RZ, 0x3c, !PT ;  /* 0x000000040504b212 */ /* 0x000fce00078e3cff */
[----:B------:R-:W-:Y:S05]  /*30880*/  WARPSYNC.COLLECTIVE R15, `(.L_x_3183) ;  /* 0x000000000f087348 */ /* 0x000fea0003c00000 */
[----:B------:R0:W1:Y:S02]  /*30890*/  SHFL.IDX P6, R14, R13, R12, R11 ;  /* 0x0000000c0d0e7389 */ /* 0x00006400000c000b */
[----:B01----:R-:W-:Y:S01]  /*308a0*/  ENDCOLLECTIVE ;  /* 0x000000000000791b */ /* 0x003fe20003800000 */
.L_x_3183:
[----:B------:R-:W-:-:S05]  /*308b0*/  @!P3 LOP3.LUT R5, R5, R4, RZ, 0x3c, !PT ;  /* 0x000000040505b212 */ /* 0x000fca00078e3cff */
[----:B------:R-:W-:Y:S01]  /*308c0*/  @!PT LDS RZ, [RZ] ;  /* 0x00000000fffff984 */ /* 0x000fe20000000800 */
[----:B------:R-:W-:Y:S01]  /*308d0*/  @!PT LDS RZ, [RZ] ;  /* 0x00000000fffff984 */ /* 0x000fe20000000800 */
[----:B------:R-:W-:Y:S01]  /*308e0*/  @!PT LDS RZ, [RZ] ;  /* 0x00000000fffff984 */ /* 0x000fe20000000800 */
[----:B------:R-:W-:Y:S04]  /*308f0*/  @!P3 LDGSTS.E.BYPASS.LTC128B.128 [R9+0x16c00], desc[UR60][R4.64], !P2 ;  /* 0x16c000000409bfae */ /* 0x000fe8000d101d7c */
[----:B------:R-:W-:Y:S01]  /*30900*/  @!P3 LDGSTS.E.BYPASS.LTC128B.128 [R9+0x1ac00], desc[UR60][R4.64+0x80], !P1 ;  /* 0x1ac000800409bfae */ /* 0x000fe2000c901d7c */
[----:B------:R-:W-:-:S03]  /*30910*/  IMAD.MOV.U32 R13, RZ, RZ, R2 ;  /* 0x000000ffff0d7224 */ /* 0x000fc600078e0002 */
[----:B------:R0:W-:Y:S01]  /*30920*/  @!P3 LDGSTS.E.BYPASS.LTC128B.128 [R9+0x1ec00], desc[UR60][R4.64+0x100], !P0 ;  /* 0x1ec001000409bfae */ /* 0x0001e2000c101d7c */
[----:B------:R-:W-:Y:S02]  /*30930*/  IMAD.MOV.U32 R12, RZ, RZ, 0x5 ;  /* 0x00000005ff0c7424 */ /* 0x000fe400078e00ff */
[----:B0-----:R-:W-:-:S05]  /*30940*/  VIADD R4, R17, 0x40 ;  /* 0x0000004011047836 */ /* 0x001fca0000000000 */
[----:B------:R-:W-:Y:S01]  /*30950*/  ISETP.GE.AND P3, PT, R4, R0, PT ;  /* 0x000000000400720c */ /* 0x000fe20003f66270 */
[----:B------:R-:W-:-:S12]  /*30960*/  IMAD.MOV.U32 R4, RZ, RZ, R14 ;  /* 0x000000ffff047224 */ /* 0x000fd800078e000e */
[----:B------:R-:W-:Y:S05]  /*30970*/  WARPSYNC.COLLECTIVE R15, `(.L_x_3184) ;  /* 0x000000000f087348 */ /* 0x000fea0003c00000 */
[----:B------:R0:W1:Y:S02]  /*30980*/  SHFL.IDX P6, R14, R13, R12, R11 ;  /* 0x0000000c0d0e7389 */ /* 0x00006400000c000b */
[----:B01----:R-:W-:Y:S01]  /*30990*/  ENDCOLLECTIVE ;  /* 0x000000000000791b */ /* 0x003fe20003800000 */
.L_x_3184:
        /* <DEDUP_REMOVED lines=9> */
.L_x_3185:
        /* <DEDUP_REMOVED lines=15> */
.L_x_3186:
        /* <DEDUP_REMOVED lines=9> */
.L_x_3187:
        /* <DEDUP_REMOVED lines=9> */
[----:B0-----:R-:W-:Y:S02]  /*30c40*/  VIADD R5, R17, 0x60 ;  /* 0x0000006011057836 */ /* 0x001fe40000000000 */
[----:B------:R-:W-:-:S07]  /*30c50*/  IMAD.MOV.U32 R4, RZ, RZ, R14 ;  /* 0x000000ffff047224 */ /* 0x000fce00078e000e */
[----:B------:R-:W-:Y:S05]  /*30c60*/  WARPSYNC.COLLECTIVE R15, `(.L_x_3188) ;  /* 0x000000000f087348 */ /* 0x000fea0003c00000 */
[----:B------:R0:W1:Y:S02]  /*30c70*/  SHFL.IDX P6, R14, R13, R12, R11 ;  /* 0x0000000c0d0e7389 */ /* 0x00006400000c000b */
[----:B01----:R-:W-:Y:S01]  /*30c80*/  ENDCOLLECTIVE ;  /* 0x000000000000791b */ /* 0x003fe20003800000 */
.L_x_3188:
[----:B------:R-:W-:-:S13]  /*30c90*/  ISETP.GE.AND P4, PT, R5, R0, PT ;  /* 0x000000000500720c */ /* 0x000fda0003f86270 */
[----:B------:R-:W-:Y:S01]  /*30ca0*/  @!P4 LEA R5, P3, R10, R4, 0x1 ;  /* 0x000000040a05c211 */ /* 0x000fe200078608ff */
[----:B------:R-:W-:-:S04]  /*30cb0*/  IMAD.MOV.U32 R13, RZ, RZ, R3 ;  /* 0x000000ffff0d7224 */ /* 0x000fc800078e0003 */
[----:B------:R-:W-:-:S05]  /*30cc0*/  @!P4 IMAD.X R4, RZ, RZ, R6, P3 ;  /* 0x000000ffff04c224 */ /* 0x000fca00018e0606 */
[----:B------:R-:W-:-:S04]  /*30cd0*/  @!P4 LOP3.LUT R5, R5, R4, RZ, 0x3c, !PT ;  /* 0x000000040505c212 */ /* 0x000fc800078e3cff */
[----:B------:R-:W-:-:S04]  /*30ce0*/  @!P4 LOP3.LUT R4, R5, R4, RZ, 0x3c, !PT ;  /* 0x000000040504c212 */ /* 0x000fc800078e3cff */
[----:B------:R-:W-:-:S05]  /*30cf0*/  @!P4 LOP3.LUT R5, R5, R4, RZ, 0x3c, !PT ;  /* 0x000000040505c212 */ /* 0x000fca00078e3cff */
        /* <DEDUP_REMOVED lines=10> */
.L_x_3189:
[----:B------:R-:W-:Y:S01]  /*30da0*/  IMAD.MOV.U32 R3, RZ, RZ, R14 ;  /* 0x000000ffff037224 */ /* 0x000fe200078e000e */
[----:B------:R-:W-:Y:S06]  /*30db0*/  BRA `(.L_x_3190) ;  /* 0xffffffa400807947 */ /* 0x000fec000383ffff */
.L_x_3035:
[----:B0-----:R-:W3:Y:S02]  /*30dc0*/  LDL R2, [R1+0x4] ;  /* 0x0000040001027983 */ /* 0x001ee40000100800 */
[----:B---3--:R0:W1:Y:S02]  /*30dd0*/  SYNCS.PHASECHK.TRANS64.TRYWAIT P0, [R2+URZ+0x36820], R0 ;  /* 0x03682000020075a7 */ /* 0x008064000800017f */
[----:B-1----:R-:W-:Y:S05]  /*30de0*/  @!P0 NANOSLEEP.SYNCS 0x989680 ;  /* 0x009896800000895d */ /* 0x002fea0003900000 */
[----:B------:R-:W1:Y:S02]  /*30df0*/  @!P0 SYNCS.PHASECHK.TRANS64 P0, [R2+URZ+0x36820], R0 ;  /* 0x03682000020085a7 */ /* 0x000e64000800007f */
[----:B-1----:R-:W-:Y:S05]  /*30e00*/  @!P0 BRA `(.L_x_3035) ;  /* 0xfffffffc00ec8947 */ /* 0x002fea000383ffff */
[----:B------:R-:W-:Y:S05]  /*30e10*/  BRA `(.L_x_3191) ;  /* 0xffffffa400f87947 */ /* 0x000fea000383ffff */
.L_x_3044:
[----:B-1----:R1:W2:Y:S02]  /*30e20*/  SYNCS.PHASECHK.TRANS64.TRYWAIT P0, [R3+URZ+0x36840], R0 ;  /* 0x03684000030075a7 */ /* 0x0022a4000800017f */
[----:B--2---:R-:W-:Y:S05]  /*30e30*/  @!P0 NANOSLEEP.SYNCS 0x989680 ;  /* 0x009896800000895d */ /* 0x004fea0003900000 */
[----:B------:R-:W2:Y:S02]  /*30e40*/  @!P0 SYNCS.PHASECHK.TRANS64 P0, [R3+URZ+0x36840], R0 ;  /* 0x03684000030085a7 */ /* 0x000ea4000800007f */
[----:B--2---:R-:W-:Y:S05]  /*30e50*/  @!P0 BRA `(.L_x_3044) ;  /* 0xfffffffc00f08947 */ /* 0x004fea000383ffff */
[----:B------:R-:W-:Y:S05]  /*30e60*/  BRA `(.L_x_3192) ;  /* 0xffffffa800bc7947 */ /* 0x000fea000383ffff */
.L_x_3051:
[----:B0-----:R0:W1:Y:S02]  /*30e70*/  SYNCS.PHASECHK.TRANS64.TRYWAIT P0, [R3+URZ+0x60], R0 ;  /* 0x00006000030075a7 */ /* 0x001064000800017f */
[----:B-1----:R-:W-:Y:S05]  /*30e80*/  @!P0 NANOSLEEP.SYNCS 0x989680 ;  /* 0x009896800000895d */ /* 0x002fea0003900000 */
[----:B------:R-:W1:Y:S02]  /*30e90*/  @!P0 SYNCS.PHASECHK.TRANS64 P0, [R3+URZ+0x60], R0 ;  /* 0x00006000030085a7 */ /* 0x000e64000800007f */
[----:B-1----:R-:W-:Y:S05]  /*30ea0*/  @!P0 BRA `(.L_x_3051) ;  /* 0xfffffffc00f08947 */ /* 0x002fea000383ffff */
[----:B------:R-:W-:Y:S05]  /*30eb0*/  BRA `(.L_x_3193) ;  /* 0xffffffac00d87947 */ /* 0x000fea000383ffff */
.L_x_3061:
[----:B--2---:R2:W3:Y:S02]  /*30ec0*/  SYNCS.PHASECHK.TRANS64.TRYWAIT P0, [R3+URZ+0x36840], R2 ;  /* 0x03684002030075a7 */ /* 0x0044e4000800017f */
[----:B---3--:R-:W-:Y:S05]  /*30ed0*/  @!P0 NANOSLEEP.SYNCS 0x989680 ;  /* 0x009896800000895d */ /* 0x008fea0003900000 */
[----:B------:R-:W3:Y:S02]  /*30ee0*/  @!P0 SYNCS.PHASECHK.TRANS64 P0, [R3+URZ+0x36840], R2 ;  /* 0x03684002030085a7 */ /* 0x000ee4000800007f */
[----:B---3--:R-:W-:Y:S05]  /*30ef0*/  @!P0 BRA `(.L_x_3061) ;  /* 0xfffffffc00f08947 */ /* 0x008fea000383ffff */
[----:B------:R-:W-:Y:S05]  /*30f00*/  BRA `(.L_x_3194) ;  /* 0xffffffb400bc7947 */ /* 0x000fea000383ffff */
.L_x_3068:
[----:B0-----:R0:W2:Y:S02]  /*30f10*/  SYNCS.PHASECHK.TRANS64.TRYWAIT P0, [R2+URZ+0x60], R3 ;  /* 0x00006003020075a7 */ /* 0x0010a4000800017f */
[----:B--2---:R-:W-:Y:S05]  /*30f20*/  @!P0 NANOSLEEP.SYNCS 0x989680 ;  /* 0x009896800000895d */ /* 0x004fea0003900000 */
[----:B------:R-:W2:Y:S02]  /*30f30*/  @!P0 SYNCS.PHASECHK.TRANS64 P0, [R2+URZ+0x60], R3 ;  /* 0x00006003020085a7 */ /* 0x000ea4000800007f */
[----:B--2---:R-:W-:Y:S05]  /*30f40*/  @!P0 BRA `(.L_x_3068) ;  /* 0xfffffffc00f08947 */ /* 0x004fea000383ffff */
[----:B------:R-:W-:Y:S05]  /*30f50*/  BRA `(.L_x_3195) ;  /* 0xffffffb800d87947 */ /* 0x000fea000383ffff */
.L_x_3078:
[----:B---3--:R3:W4:Y:S02]  /*30f60*/  SYNCS.PHASECHK.TRANS64.TRYWAIT P0, [R2+URZ+0x36840], R3 ;  /* 0x03684003020075a7 */ /* 0x008724000800017f */
[----:B----4-:R-:W-:Y:S05]  /*30f70*/  @!P0 NANOSLEEP.SYNCS 0x989680 ;  /* 0x009896800000895d */ /* 0x010fea0003900000 */
[----:B------:R-:W4:Y:S02]  /*30f80*/  @!P0 SYNCS.PHASECHK.TRANS64 P0, [R2+URZ+0x36840], R3 ;  /* 0x03684003020085a7 */ /* 0x000f24000800007f */
[----:B----4-:R-:W-:Y:S05]  /*30f90*/  @!P0 BRA `(.L_x_3078) ;  /* 0xfffffffc00f08947 */ /* 0x010fea000383ffff */
[----:B------:R-:W-:Y:S05]  /*30fa0*/  BRA `(.L_x_3196) ;  /* 0xffffffc0008c7947 */ /* 0x000fea000383ffff */
.L_x_3085:
[----:B0-----:R0:W2:Y:S02]  /*30fb0*/  SYNCS.PHASECHK.TRANS64.TRYWAIT P0, [R2+URZ+0x60], R5 ;  /* 0x00006005020075a7 */ /* 0x0010a4000800017f */
[----:B--2---:R-:W-:Y:S05]  /*30fc0*/  @!P0 NANOSLEEP.SYNCS 0x989680 ;  /* 0x009896800000895d */ /* 0x004fea0003900000 */
[----:B------:R-:W2:Y:S02]  /*30fd0*/  @!P0 SYNCS.PHASECHK.TRANS64 P0, [R2+URZ+0x60], R5 ;  /* 0x00006005020085a7 */ /* 0x000ea4000800007f */
[----:B--2---:R-:W-:Y:S05]  /*30fe0*/  @!P0 BRA `(.L_x_3085) ;  /* 0xfffffffc00f08947 */ /* 0x004fea000383ffff */
[----:B------:R-:W-:Y:S05]  /*30ff0*/  BRA `(.L_x_3197) ;  /* 0xffffffc400a87947 */ /* 0x000fea000383ffff */
.L_x_3097:
[----:B0-----:R0:W2:Y:S02]  /*31000*/  SYNCS.PHASECHK.TRANS64.TRYWAIT P0, [R0+URZ+0x36860], R2 ;  /* 0x03686002000075a7 */ /* 0x0010a4000800017f */
[----:B--2---:R-:W-:Y:S05]  /*31010*/  @!P0 NANOSLEEP.SYNCS 0x989680 ;  /* 0x009896800000895d */ /* 0x004fea0003900000 */
[----:B------:R-:W2:Y:S02]  /*31020*/  @!P0 SYNCS.PHASECHK.TRANS64 P0, [R0+URZ+0x36860], R2 ;  /* 0x03686002000085a7 */ /* 0x000ea4000800007f */
[----:B--2---:R-:W-:Y:S05]  /*31030*/  @!P0 BRA `(.L_x_3097) ;  /* 0xfffffffc00f08947 */ /* 0x004fea000383ffff */
[----:B------:R-:W-:Y:S05]  /*31040*/  BRA `(.L_x_3198) ;  /* 0xffffffcc00407947 */ /* 0x000fea000383ffff */
.L_x_3105:
[----:B------:R-:W-:Y:S01]  /*31050*/  BSSY B0, `(.L_x_3199) ;  /* 0x0000008000007945 */ /* 0x000fe20003800000 */
[----:B------:R-:W-:Y:S02]  /*31060*/  IMAD.MOV.U32 R13, RZ, RZ, R16 ;  /* 0x000000ffff0d7224 */ /* 0x000fe400078e0010 */
[----:B------:R-:W-:Y:S02]  /*31070*/  IMAD.MOV.U32 R12, RZ, RZ, RZ ;  /* 0x000000ffff0c7224 */ /* 0x000fe400078e00ff */
[----:B------:R-:W-:Y:S02]  /*31080*/  IMAD.MOV.U32 R11, RZ, RZ, 0x1f ;  /* 0x0000001fff0b7424 */ /* 0x000fe400078e00ff */
[----:B------:R-:W-:-:S07]  /*31090*/  IMAD.MOV.U32 R15, RZ, RZ, -0x1 ;  /* 0xffffffffff0f7424 */ /* 0x000fce00078e00ff */
[----:B-1---5:R-:W-:Y:S05]  /*310a0*/  WARPSYNC.COLLECTIVE R15, `(.L_x_3200) ;  /* 0x000000000f087348 */ /* 0x022fea0003c00000 */
[----:B------:R0:W2:Y:S02]  /*310b0*/  SHFL.IDX P6, R14, R13, R12, R11 ;  /* 0x0000000c0d0e7389 */ /* 0x0000a400000c000b */
[----:B012--5:R-:W-:Y:S01]  /*310c0*/  ENDCOLLECTIVE ;  /* 0x000000000000791b */ /* 0x027fe20003800000 */
.L_x_3200:
[----:B------:R-:W-:Y:S05]  /*310d0*/  BSYNC B0 ;  /* 0x0000000000007941 */ /* 0x000fea0003800000 */
.L_x_3199:
        /* <DEDUP_REMOVED lines=9> */
.L_x_3201:
        /* <DEDUP_REMOVED lines=18> */
.L_x_3202:
        /* <DEDUP_REMOVED lines=8> */
.L_x_3203:
        /* <DEDUP_REMOVED lines=8> */
.L_x_3204:
        /* <DEDUP_REMOVED lines=8> */
.L_x_3205:
        /* <DEDUP_REMOVED lines=8> */
.L_x_3206:
        /* <DEDUP_REMOVED lines=9> */
.L_x_3207:
[----:B------:R-:W-:Y:S01]  /*31520*/  IMAD.MOV.U32 R16, RZ, RZ, R14 ;  /* 0x000000ffff107224 */ /* 0x000fe200078e000e */
[----:B------:R-:W-:Y:S06]  /*31530*/  BRA `(.L_x_3208) ;  /* 0xffffffd000047947 */ /* 0x000fec000383ffff */
.L_x_3110:
        /* <DEDUP_REMOVED lines=8> */
.L_x_3210:
[----:B------:R-:W-:Y:S05]  /*315c0*/  BSYNC B0 ;  /* 0x0000000000007941 */ /* 0x000fea0003800000 */
.L_x_3209:
        /* <DEDUP_REMOVED lines=10> */
.L_x_3211:
        /* <DEDUP_REMOVED lines=8> */
.L_x_3212:
        /* <DEDUP_REMOVED lines=8> */
.L_x_3213:
        /* <DEDUP_REMOVED lines=8> */
.L_x_3214:
        /* <DEDUP_REMOVED lines=9> */
.L_x_3215:
[----:B------:R-:W-:Y:S01]  /*31880*/  IMAD.MOV.U32 R16, RZ, RZ, R14 ;  /* 0x000000ffff107224 */ /* 0x000fe200078e000e */
[----:B------:R-:W-:Y:S06]  /*31890*/  BRA `(.L_x_3216) ;  /* 0xffffffcc00c87947 */ /* 0x000fec000383ffff */
.L_x_3112:
[----:B------:R-:W-:Y:S01]  /*318a0*/  BSSY B0, `(.L_x_3217) ;  /* 0x0000006000007945 */ /* 0x000fe20003800000 */
[----:B------:R-:W-:Y:S01]  /*318b0*/  PLOP3.LUT P6, PT, P6, PT, PT, 0x8, 0x0 ;  /* 0x000000000000781c */ /* 0x000fe200037ce170 */
[----:B------:R-:W-:-:S12]  /*318c0*/  IMAD.MOV.U32 R15, RZ, RZ, -0x1 ;  /* 0xffffffffff0f7424 */ /* 0x000fd800078e00ff */
[----:B01---5:R-:W-:Y:S05]  /*318d0*/  WARPSYNC.COLLECTIVE R15, `(.L_x_3218) ;  /* 0x000000000f087348 */ /* 0x023fea0003c00000 */
[----:B------:R-:W-:Y:S01]  /*318e0*/  VOTE.ANY R14, PT, P6 ;  /* 0x00000000000e7806 */ /* 0x000fe200030e0100 */
[----:B01---5:R-:W-:Y:S06]  /*318f0*/  ENDCOLLECTIVE ;  /* 0x000000000000791b */ /* 0x023fec0003800000 */
.L_x_3218:
[----:B------:R-:W-:Y:S05]  /*31900*/  BSYNC B0 ;  /* 0x0000000000007941 */ /* 0x000fea0003800000 */
.L_x_3217:
        /* <DEDUP_REMOVED lines=9> */
.L_x_3219:
[----:B------:R-:W-:Y:S01]  /*319a0*/  IMAD.MOV.U32 R17, RZ, RZ, R14 ;  /* 0x000000ffff117224 */ /* 0x000fe200078e000e */
[----:B------:R-:W-:Y:S06]  /*319b0*/  BRA `(.L_x_3220) ;  /* 0xffffffcc00b87947 */ /* 0x000fec000383ffff */
.L_x_3114:
[----:B------:R-:W-:Y:S01]  /*319c0*/  BSSY B0, `(.L_x_3221) ;  /* 0x0000007000007945 */ /* 0x000fe20003800000 */
[----:B------:R-:W-:Y:S02]  /*319d0*/  IMAD.MOV.U32 R13, RZ, RZ, R2 ;  /* 0x000000ffff0d7224 */ /* 0x000fe400078e0002 */
[----:B------:R-:W-:Y:S02]  /*319e0*/  IMAD.MOV.U32 R11, RZ, RZ, 0x1f ;  /* 0x0000001fff0b7424 */ /* 0x000fe400078e00ff */
[----:B------:R-:W-:-:S07]  /*319f0*/  IMAD.MOV.U32 R15, RZ, RZ, -0x1 ;  /* 0xffffffffff0f7424 */ /* 0x000fce00078e00ff */
[----:B0123-5:R-:W-:Y:S05]  /*31a00*/  WARPSYNC.COLLECTIVE R15, `(.L_x_3222) ;  /* 0x000000000f087348 */ /* 0x02ffea0003c00000 */
[----:B------:R4:W0:Y:S02]  /*31a10*/  SHFL.IDX P6, R14, R13, R12, R11 ;  /* 0x0000000c0d0e7389 */ /* 0x00082400000c000b */
[----:B012345:R-:W-:Y:S01]  /*31a20*/  ENDCOLLECTIVE ;  /* 0x000000000000791b */ /* 0x03ffe20003800000 */
.L_x_3222:
[----:B------:R-:W-:Y:S05]  /*31a30*/  BSYNC B0 ;  /* 0x0000000000007941 */ /* 0x000fea0003800000 */
.L_x_3221:
[----:B------:R-:W-:Y:S01]  /*31a40*/  IMAD.MOV.U32 R2, RZ, RZ, R14 ;  /* 0x000000ffff027224 */ /* 0x000fe200078e000e */
[----:B------:R-:W-:Y:S06]  /*31a50*/  BRA `(.L_x_3223) ;  /* 0xffffffcc00ac7947 */ /* 0x000fec000383ffff */
.L_x_3118:
[----:B0-----:R0:W2:Y:S02]  /*31a60*/  SYNCS.PHASECHK.TRANS64.TRYWAIT P0, [R0+URZ+0x36820], R3 ;  /* 0x03682003000075a7 */ /* 0x0010a4000800017f */
[----:B--2---:R-:W-:Y:S05]  /*31a70*/  @!P0 NANOSLEEP.SYNCS 0x989680 ;  /* 0x009896800000895d */ /* 0x004fea0003900000 */
[----:B------:R-:W2:Y:S02]  /*31a80*/  @!P0 SYNCS.PHASECHK.TRANS64 P0, [R0+URZ+0x36820], R3 ;  /* 0x03682003000085a7 */ /* 0x000ea4000800007f */
[----:B--2---:R-:W-:Y:S05]  /*31a90*/  @!P0 BRA `(.L_x_3118) ;  /* 0xfffffffc00f08947 */ /* 0x004fea000383ffff */
[----:B------:R-:W-:Y:S05]  /*31aa0*/  BRA `(.L_x_3224) ;  /* 0xffffffd400307947 */ /* 0x000fea000383ffff */
.L_x_3119:
        /* <DEDUP_REMOVED lines=8> */
[----:B01-3-5:R-:W-:Y:S05]  /*31b30*/  WARPSYNC.COLLECTIVE R15, `(.L_x_3226) ;  /* 0x000000000f087348 */ /* 0x02bfea0003c00000 */
[----:B------:R2:W4:Y:S02]  /*31b40*/  SHFL.IDX P6, R14, R13, R12, R11 ;  /* 0x0000000c0d0e7389 */ /* 0x00052400000c000b */
[----:B012345:R-:W-:Y:S01]  /*31b50*/  ENDCOLLECTIVE ;  /* 0x000000000000791b */ /* 0x03ffe20003800000 */
.L_x_3226:
[----:B------:R-:W-:Y:S05]  /*31b60*/  BSYNC B0 ;  /* 0x0000000000007941 */ /* 0x000fea0003800000 */
.L_x_3225:
[----:B------:R-:W-:Y:S05]  /*31b70*/  BRA `(.L_x_3227) ;  /* 0xffffffd400187947 */ /* 0x000fea000383ffff */
.L_x_3120:
[----:B------:R-:W-:Y:S01]  /*31b80*/  BSSY B0, `(.L_x_3228) ;  /* 0x0000006000007945 */ /* 0x000fe20003800000 */
[----:B------:R-:W-:-:S07]  /*31b90*/  IMAD.MOV.U32 R15, RZ, RZ, -0x1 ;  /* 0xffffffffff0f7424 */ /* 0x000fce00078e00ff */
[----:B0123-5:R-:W-:Y:S05]  /*31ba0*/  WARPSYNC.COLLECTIVE R15, `(.L_x_3229) ;  /* 0x000000000f0c7348 */ /* 0x02ffea0003c00000 */
[----:B------:R-:W-:Y:S02]  /*31bb0*/  ELECT P6, UR62, PT ;  /* 0x00000000003e782f */ /* 0x000fe400038c0000 */
[----:B------:R-:W-:Y:S01]  /*31bc0*/  MOV R14, UR62 ;  /* 0x0000003e000e7c02 */ /* 0x000fe20008000f00 */
[----:B0123-5:R-:W-:Y:S10]  /*31bd0*/  ENDCOLLECTIVE ;  /* 0x000000000000791b */ /* 0x02fff40003800000 */
.L_x_3229:
[----:B------:R-:W-:Y:S05]  /*31be0*/  BSYNC B0 ;  /* 0x0000000000007941 */ /* 0x000fea0003800000 */
.L_x_3228:
[----:B------:R-:W-:Y:S05]  /*31bf0*/  BRA `(.L_x_3230) ;  /* 0xffffffd4000c7947 */ /* 0x000fea000383ffff */
.L_x_3122:
[----:B0-----:R0:W2:Y:S02]  /*31c00*/  SYNCS.PHASECHK.TRANS64.TRYWAIT P0, [R6+URZ], R5 ;  /* 0x00000005060075a7 */ /* 0x0010a4000800017f */
[----:B--2---:R-:W-:Y:S05]  /*31c10*/  @!P0 NANOSLEEP.SYNCS 0x989680 ;  /* 0x009896800000895d */ /* 0x004fea0003900000 */
[----:B------:R-:W2:Y:S02]  /*31c20*/  @!P0 SYNCS.PHASECHK.TRANS64 P0, [R6+URZ], R5 ;  /* 0x00000005060085a7 */ /* 0x000ea4000800007f */
[----:B--2---:R-:W-:Y:S05]  /*31c30*/  @!P0 BRA `(.L_x_3122) ;  /* 0xfffffffc00f08947 */ /* 0x004fea000383ffff */
[----:B------:R-:W-:Y:S05]  /*31c40*/  BRA `(.L_x_3231) ;  /* 0xffffffd400507947 */ /* 0x000fea000383ffff */
.L_x_3123:
[----:B--2---:R2:W3:Y:S02]  /*31c50*/  SYNCS.PHASECHK.TRANS64.TRYWAIT P0, [R7+URZ], R2 ;  /* 0x00000002070075a7 */ /* 0x0044e4000800017f */
[----:B---3--:R-:W-:Y:S05]  /*31c60*/  @!P0 NANOSLEEP.SYNCS 0x989680 ;  /* 0x009896800000895d */ /* 0x008fea0003900000 */
[----:B------:R-:W3:Y:S02]  /*31c70*/  @!P0 SYNCS.PHASECHK.TRANS64 P0, [R7+URZ], R2 ;  /* 0x00000002070085a7 */ /* 0x000ee4000800007f */
[----:B---3--:R-:W-:Y:S05]  /*31c80*/  @!P0 BRA `(.L_x_3123) ;  /* 0xfffffffc00f08947 */ /* 0x008fea000383ffff */
[----:B------:R-:W-:Y:S05]  /*31c90*/  BRA `(.L_x_3232) ;  /* 0xffffffd400447947 */ /* 0x000fea000383ffff */
.L_x_3125:
[----:B---3--:R3:W4:Y:S02]  /*31ca0*/  SYNCS.PHASECHK.TRANS64.TRYWAIT P0, [R4+URZ], R5 ;  /* 0x00000005040075a7 */ /* 0x008724000800017f */
[----:B----4-:R-:W-:Y:S05]  /*31cb0*/  @!P0 NANOSLEEP.SYNCS 0x989680 ;  /* 0x009896800000895d */ /* 0x010fea0003900000 */
[----:B------:R-:W4:Y:S02]  /*31cc0*/  @!P0 SYNCS.PHASECHK.TRANS64 P0, [R4+URZ], R5 ;  /* 0x00000005040085a7 */ /* 0x000f24000800007f */
[----:B----4-:R-:W-:Y:S05]  /*31cd0*/  @!P0 BRA `(.L_x_3125) ;  /* 0xfffffffc00f08947 */ /* 0x010fea000383ffff */
[----:B------:R-:W-:Y:S05]  /*31ce0*/  BRA `(.L_x_3233) ;  /* 0xffffffd4004c7947 */ /* 0x000fea000383ffff */
.L_x_3234:
        /* <DEDUP_REMOVED lines=9> */
.L_x_3245:


//--------------------- .nv.global.init           --------------------------
	.section	.nv.global.init,"aw",@progbits
.nv.global.init:
	.type		$str$23,@object
	.size		$str$23,($str$24 - $str$23)
$str$23:
        /*0000*/ 	.byte	0x28, 0x61, 0x64, 0x64, 0x72, 0x65, 0x73, 0x73, 0x20, 0x26, 0x20, 0x6d, 0x61, 0x73, 0x6b, 0x29
        /*0010*/ 	.byte	0x20, 0x3d, 0x3d, 0x20, 0x30, 0x00
	.type		$str$24,@object
	.size		$str$24,(__unnamed_9 - $str$24)
$str$24:
        /*0016*/ 	.byte	0x2f, 0x74, 0x6d, 0x70, 0x2f, 0x6f, 0x73, 0x73, 0x5f, 0x6b, 0x65, 0x72, 0x6e, 0x65, 0x6c, 0x73
        /*0026*/ 	.byte	0x5f, 0x73, 0x72, 0x63, 0x2f, 0x66, 0x6c, 0x61, 0x73, 0x68, 0x5f, 0x61, 0x74, 0x74, 0x65, 0x6e
        /*0036*/ 	.byte	0x74, 0x69, 0x6f, 0x6e, 0x2f, 0x63, 0x73, 0x72, 0x63, 0x2f, 0x63, 0x75, 0x74, 0x6c, 0x61, 0x73
        /*0046*/ 	.byte	0x73, 0x2f, 0x69, 0x6e, 0x63, 0x6c, 0x75, 0x64, 0x65, 0x2f, 0x63, 0x75, 0x74, 0x65, 0x2f, 0x70
        /*0056*/ 	.byte	0x6f, 0x69, 0x6e, 0x74, 0x65, 0x72, 0x5f, 0x66, 0x6c, 0x61, 0x67, 0x67, 0x65, 0x64, 0x2e, 0x68
        /*0066*/ 	.byte	0x70, 0x70, 0x00
	.type		__unnamed_9,@object
	.size		__unnamed_9,(__unnamed_5 - __unnamed_9)
__unnamed_9:
        /* <DEDUP_REMOVED lines=25> */
	.type		__unnamed_5,@object
	.size		__unnamed_5,(__unnamed_4 - __unnamed_5)
__unnamed_5:
        /* <DEDUP_REMOVED lines=25> */
	.type		__unnamed_4,@object
	.size		__unnamed_4,(__unnamed_3 - __unnamed_4)
__unnamed_4:
        /* <DEDUP_REMOVED lines=25> */
	.type		__unnamed_3,@object
	.size		__unnamed_3,(__unnamed_7 - __unnamed_3)
__unnamed_3:
        /* <DEDUP_REMOVED lines=29> */
	.type		__unnamed_7,@object
	.size		__unnamed_7,(__unnamed_2 - __unnamed_7)
__unnamed_7:
        /* <DEDUP_REMOVED lines=29> */
	.type		__unnamed_2,@object
	.size		__unnamed_2,(__unnamed_8 - __unnamed_2)
__unnamed_2:
        /* <DEDUP_REMOVED lines=29> */
	.type		__unnamed_8,@object
	.size		__unnamed_8,(__unnamed_1 - __unnamed_8)
__unnamed_8:
        /* <DEDUP_REMOVED lines=29> */
	.type		__unnamed_1,@object
	.size		__unnamed_1,(__unnamed_6 - __unnamed_1)
__unnamed_1:
        /* <DEDUP_REMOVED lines=29> */
        /*0e05*/ 	.byte	0x5d, 0x00
	.type		__unnamed_6,@object
	.size		__unnamed_6,(.L_5 - __unnamed_6)
__unnamed_6:
        /* <DEDUP_REMOVED lines=30> */
.L_5:


//--------------------- .nv.shared._ZN7cutlass13device_kernelIN5flash11enable_sm90INS1_16FlashAttnFwdSm90INS1_25CollectiveMainloopFwdSm90ILi2EN4cute5tupleIJNS5_1CILi1EEES8_S8_EEENS6_IJNS7_ILi128EEENS7_ILi112EEENS7_ILi192EEEEEELi192ENS_10bfloat16_tEfNS_4arch4Sm90ELb0ELb0ELb1ELb0ELb0ELb0ELb0ELb1ELb1ELb1ELb0ELb0EEENS1_21CollectiveEpilogueFwdINS6_IJSA_SC_SB_EEES9_SE_SG_Li256ELb0ELb1ELb0ELb0EEENS1_29StaticPersistentTileSchedulerILb0EEEEEEEEEvNT_6ParamsE --------------------------
	.section	.nv.shared._ZN7cutlass13device_kernelIN5flash11enable_sm90INS1_16FlashAttnFwdSm90INS1_25CollectiveMainloopFwdSm90ILi2EN4cute5tupleIJNS5_1CILi1EEES8_S8_EEENS6_IJNS7_ILi128EEENS7_ILi112EEENS7_ILi192EEEEEELi192ENS_10bfloat16_tEfNS_4arch4Sm90ELb0ELb0ELb1ELb0ELb0ELb0ELb0ELb1ELb1ELb1ELb0ELb0EEENS1_21CollectiveEpilogueFwdINS6_IJSA_SC_SB_EEES9_SE_SG_Li256ELb0ELb1ELb0ELb0EEENS1_29StaticPersistentTileSchedulerILb0EEEEEEEEEvNT_6ParamsE,"aw",@nobits
	.sectionflags	@""
	.align	16
	.zero		1024


//--------------------- .nv.shared.reserved.0     --------------------------
	.section	.nv.shared.reserved.0,"aw",@nobits
	.weak		__nv_reservedSMEM_offset_0_alias
	.size		__nv_reservedSMEM_offset_0_alias, 0, 0
	.other		__nv_reservedSMEM_offset_0_alias,@"STO_CUDA_RESERVED_SHARED STV_DEFAULT"
__nv_reservedSMEM_offset_0_alias:
	.zero		0


//--------------------- .nv.global                --------------------------
	.section	.nv.global,"aw",@nobits
.nv.global:
	.type		_ZN82_INTERNAL_aa617ece_46_flash_fwd_hdim192_bf16_softcap_packgqa_sm90_cu_1f2e7571_33174cute1_E,@object
	.size		_ZN82_INTERNAL_aa617ece_46_flash_fwd_hdim192_bf16_softcap_packgqa_sm90_cu_1f2e7571_33174cute1_E,(_ZN82_INTERNAL_aa617ece_46_flash_fwd_hdim192_bf16_softcap_packgqa_sm90_cu_1f2e7571_33174cuda3std3__45__cpo6cbeginE - _ZN82_INTERNAL_aa617ece_46_flash_fwd_hdim192_bf16_softcap_packgqa_sm90_cu_1f2e7571_33174cute1_E)
_ZN82_INTERNAL_aa617ece_46_flash_fwd_hdim192_bf16_softcap_packgqa_sm90_cu_1f2e7571_33174cute1_E:
	.zero		1
	.type		_ZN82_INTERNAL_aa617ece_46_flash_fwd_hdim192_bf16_softcap_packgqa_sm90_cu_1f2e7571_33174cuda3std3__45__cpo6cbeginE,@object
	.size		_ZN82_INTERNAL_aa617ece_46_flash_fwd_hdim192_bf16_softcap_packgqa_sm90_cu_1f2e7571_33174cuda3std3__45__cpo6cbeginE,(_ZN82_INTERNAL_aa617ece_46_flash_fwd_hdim192_bf16_softcap_packgqa_sm90_cu_1f2e7571_33174cuda3std3__48in_placeE - _ZN82_INTERNAL_aa617ece_46_flash_fwd_hdim192_bf16_softcap_packgqa_sm90_cu_1f2e7571_33174cuda3std3__45__cpo6cbeginE)
_ZN82_INTERNAL_aa617ece_46_flash_fwd_hdim192_bf16_softcap_packgqa_sm90_cu_1f2e7571_33174cuda3std3__45__cpo6cbeginE:
	.zero		1
	.type		_ZN82_INTERNAL_aa617ece_46_flash_fwd_hdim192_bf16_softcap_packgqa_sm90_cu_1f2e7571_33174cuda3std3__48in_placeE,@object
	.size		_ZN82_INTERNAL_aa617ece_46_flash_fwd_hdim192_bf16_softcap_packgqa_sm90_cu_1f2e7571_33174cuda3std3__48in_placeE,(_ZN82_INTERNAL_aa617ece_46_flash_fwd_hdim192_bf16_softcap_packgqa_sm90_cu_1f2e7571_33174cuda3std6ranges3__45__cpo9iter_moveE - _ZN82_INTERNAL_aa617ece_46_flash_fwd_hdim192_bf16_softcap_packgqa_sm90_cu_1f2e7571_33174cuda3std3__48in_placeE)
_ZN82_INTERNAL_aa617ece_46_flash_fwd_hdim192_bf16_softcap_packgqa_sm90_cu_1f2e7571_33174cuda3std3__48in_placeE:
	.zero		1
	.type		_ZN82_INTERNAL_aa617ece_46_flash_fwd_hdim192_bf16_softcap_packgqa_sm90_cu_1f2e7571_33174cuda3std6ranges3__45__cpo9iter_moveE,@object
	.size		_ZN82_INTERNAL_aa617ece_46_flash_fwd_hdim192_bf16_softcap_packgqa_sm90_cu_1f2e7571_33174cuda3std6ranges3__45__cpo9iter_moveE,(_ZN82_INTERNAL_aa617ece_46_flash_fwd_hdim192_bf16_softcap_packgqa_sm90_cu_1f2e7571_33174cuda3std3__45__cpo5beginE - _ZN82_INTERNAL_aa617ece_46_flash_fwd_hdim192_bf16_softcap_packgqa_sm90_cu_1f2e7571_33174cuda3std6ranges3__45__cpo9iter_moveE)
_ZN82_INTERNAL_aa617ece_46_flash_fwd_hdim192_bf16_softcap_packgqa_sm90_cu_1f2e7571_33174cuda3std6ranges3__45__cpo9iter_moveE:
	.zero		1
	.type		_ZN82_INTERNAL_aa617ece_46_flash_fwd_hdim192_bf16_softcap_packgqa_sm90_cu_1f2e7571_33174cuda3std3__45__cpo5beginE,@object
	.size		_ZN82_INTERNAL_aa617ece_46_flash_fwd_hdim192_bf16_softcap_packgqa_sm90_cu_1f2e7571_33174cuda3std3__45__cpo5beginE,(_ZN82_INTERNAL_aa617ece_46_flash_fwd_hdim192_bf16_softcap_packgqa_sm90_cu_1f2e7571_33174cuda3std3__484_GLOBAL__N__aa617ece_46_flash_fwd_hdim192_bf16_softcap_packgqa_sm90_cu_1f2e7571_33176ignoreE - _ZN82_INTERNAL_aa617ece_46_flash_fwd_hdim192_bf16_softcap_packgqa_sm90_cu_1f2e7571_33174cuda3std3__45__cpo5beginE)
_ZN82_INTERNAL_aa617ece_46_flash_fwd_hdim192_bf16_softcap_packgqa_sm90_cu_1f2e7571_33174cuda3std3__45__cpo5beginE:
	.zero		1
	.type		_ZN82_INTERNAL_aa617ece_46_flash_fwd_hdim192_bf16_softcap_packgqa_sm90_cu_1f2e7571_33174cuda3std3__484_GLOBAL__N__aa617ece_46_flash_fwd_hdim192_bf16_softcap_packgqa_sm90_cu_1f2e7571_33176ignoreE,@object
	.size		_ZN82_INTERNAL_aa617ece_46_flash_fwd_hdim192_bf16_softcap_packgqa_sm90_cu_1f2e7571_33174cuda3std3__484_GLOBAL__N__aa617ece_46_flash_fwd_hdim192_bf16_softcap_packgqa_sm90_cu_1f2e7571_33176ignoreE,(_ZN82_INTERNAL_aa617ece_46_flash_fwd_hdim192_bf16_softcap_packgqa_sm90_cu_1f2e7571_33174cute7productE - _ZN82_INTERNAL_aa617ece_46_flash_fwd_hdim192_bf16_softcap_packgqa_sm90_cu_1f2e7571_33174cuda3std3__484_GLOBAL__N__aa617ece_46_flash_fwd_hdim192_bf16_softcap_packgqa_sm90_cu_1f2e7571_33176ignoreE)
_ZN82_INTERNAL_aa617ece_46_flash_fwd_hdim192_bf16_softcap_packgqa_sm90_cu_1f2e7571_33174cuda3std3__484_GLOBAL__N__aa617ece_46_flash_fwd_hdim192_bf16_softcap_packgqa_sm90_cu_1f2e7571_33176ignoreE:
	.zero		1
	.type		_ZN82_INTERNAL_aa617ece_46_flash_fwd_hdim192_bf16_softcap_packgqa_sm90_cu_1f2e7571_33174cute7productE,@object
	.size		_ZN82_INTERNAL_aa617ece_46_flash_fwd_hdim192_bf16_softcap_packgqa_sm90_cu_1f2e7571_33174cute7productE,(_ZN82_INTERNAL_aa617ece_46_flash_fwd_hdim192_bf16_softcap_packgqa_sm90_cu_1f2e7571_33174cuda3std3__45__cpo3endE - _ZN82_INTERNAL_aa617ece_46_flash_fwd_hdim192_bf16_softcap_packgqa_sm90_cu_1f2e7571_33174cute7productE)
_ZN82_INTERNAL_aa617ece_46_flash_fwd_hdim192_bf16_softcap_packgqa_sm90_cu_1f2e7571_33174cute7productE:
	.zero		1
	.type		_ZN82_INTERNAL_aa617ece_46_flash_fwd_hdim192_bf16_softcap_packgqa_sm90_cu_1f2e7571_33174cuda3std3__45__cpo3endE,@object
	.size		_ZN82_INTERNAL_aa617ece_46_flash_fwd_hdim192_bf16_softcap_packgqa_sm90_cu_1f2e7571_33174cuda3std3__45__cpo3endE,(_ZN82_INTERNAL_aa617ece_46_flash_fwd_hdim192_bf16_softcap_packgqa_sm90_cu_1f2e7571_33174cuda3std3__419piecewise_constructE - _ZN82_INTERNAL_aa617ece_46_flash_fwd_hdim192_bf16_softcap_packgqa_sm90_cu_1f2e7571_33174cuda3std3__45__cpo3endE)
_ZN82_INTERNAL_aa617ece_46_flash_fwd_hdim192_bf16_softcap_packgqa_sm90_cu_1f2e7571_33174cuda3std3__45__cpo3endE:
	.zero		1
	.type		_ZN82_INTERNAL_aa617ece_46_flash_fwd_hdim192_bf16_softcap_packgqa_sm90_cu_1f2e7571_33174cuda3std3__419piecewise_constructE,@object
	.size		_ZN82_INTERNAL_aa617ece_46_flash_fwd_hdim192_bf16_softcap_packgqa_sm90_cu_1f2e7571_33174cuda3std3__419piecewise_constructE,(_ZN82_INTERNAL_aa617ece_46_flash_fwd_hdim192_bf16_softcap_packgqa_sm90_cu_1f2e7571_33174cuda3std3__45__cpo4cendE - _ZN82_INTERNAL_aa617ece_46_flash_fwd_hdim192_bf16_softcap_packgqa_sm90_cu_1f2e7571_33174cuda3std3__419piecewise_constructE)
_ZN82_INTERNAL_aa617ece_46_flash_fwd_hdim192_bf16_softcap_packgqa_sm90_cu_1f2e7571_33174cuda3std3__419piecewise_constructE:
	.zero		1
	.type		_ZN82_INTERNAL_aa617ece_46_flash_fwd_hdim192_bf16_softcap_packgqa_sm90_cu_1f2e7571_33174cuda3std3__45__cpo4cendE,@object
	.size		_ZN82_INTERNAL_aa617ece_46_flash_fwd_hdim192_bf16_softcap_packgqa_sm90_cu_1f2e7571_33174cuda3std3__45__cpo4cendE,(_ZN82_INTERNAL_aa617ece_46_flash_fwd_hdim192_bf16_softcap_packgqa_sm90_cu_1f2e7571_33174cuda3std6ranges3__45__cpo4swapE - _ZN82_INTERNAL_aa617ece_46_flash_fwd_hdim192_bf16_softcap_packgqa_sm90_cu_1f2e7571_33174cuda3std3__45__cpo4cendE)
_ZN82_INTERNAL_aa617ece_46_flash_fwd_hdim192_bf16_softcap_packgqa_sm90_cu_1f2e7571_33174cuda3std3__45__cpo4cendE:
	.zero		1
	.type		_ZN82_INTERNAL_aa617ece_46_flash_fwd_hdim192_bf16_softcap_packgqa_sm90_cu_1f2e7571_33174cuda3std6ranges3__45__cpo4swapE,@object
	.size		_ZN82_INTERNAL_aa617ece_46_flash_fwd_hdim192_bf16_softcap_packgqa_sm90_cu_1f2e7571_33174cuda3std6ranges3__45__cpo4swapE,(.L_16 - _ZN82_INTERNAL_aa617ece_46_flash_fwd_hdim192_bf16_softcap_packgqa_sm90_cu_1f2e7571_33174cuda3std6ranges3__45__cpo4swapE)
_ZN82_INTERNAL_aa617ece_46_flash_fwd_hdim192_bf16_softcap_packgqa_sm90_cu_1f2e7571_33174cuda3std6ranges3__45__cpo4swapE:
	.zero		1
.L_16:


//--------------------- .nv.shared._ZN7cutlass13device_kernelIN5flash11enable_sm90INS1_16FlashAttnFwdSm90INS1_25CollectiveMainloopFwdSm90ILi2EN4cute5tupleIJNS5_1CILi2EEENS7_ILi1EEES9_EEENS6_IJNS7_ILi128EEENS7_ILi112EEENS7_ILi192EEEEEELi192ENS_10bfloat16_tEfNS_4arch4Sm90ELb0ELb0ELb1ELb0ELb0ELb0ELb0ELb1ELb1ELb1ELb0ELb0EEENS1_21CollectiveEpilogueFwdINS6_IJSB_SD_SC_EEESA_SF_SH_Li256ELb0ELb1ELb0ELb0EEENS1_29StaticPersistentTileSchedulerILb0EEEEEEEEEvNT_6ParamsE --------------------------
	.section	.nv.shared._ZN7cutlass13device_kernelIN5flash11enable_sm90INS1_16FlashAttnFwdSm90INS1_25CollectiveMainloopFwdSm90ILi2EN4cute5tupleIJNS5_1CILi2EEENS7_ILi1EEES9_EEENS6_IJNS7_ILi128EEENS7_ILi112EEENS7_ILi192EEEEEELi192ENS_10bfloat16_tEfNS_4arch4Sm90ELb0ELb0ELb1ELb0ELb0ELb0ELb0ELb1ELb1ELb1ELb0ELb0EEENS1_21CollectiveEpilogueFwdINS6_IJSB_SD_SC_EEESA_SF_SH_Li256ELb0ELb1ELb0ELb0EEENS1_29StaticPersistentTileSchedulerILb0EEEEEEEEEvNT_6ParamsE,"aw",@nobits
	.sectionflags	@""
	.align	16
	.zero		1024


//--------------------- .nv.shared._ZN7cutlass13device_kernelIN5flash11enable_sm90INS1_16FlashAttnFwdSm90INS1_25CollectiveMainloopFwdSm90ILi2EN4cute5tupleIJNS5_1CILi1EEES8_S8_EEENS6_IJNS7_ILi128EEENS7_ILi112EEENS7_ILi192EEEEEELi192ENS_10bfloat16_tEfNS_4arch4Sm90ELb0ELb0ELb1ELb1ELb0ELb0ELb0ELb1ELb1ELb1ELb0ELb0EEENS1_21CollectiveEpilogueFwdINS6_IJSA_SC_SB_EEES9_SE_SG_Li256ELb1ELb1ELb0ELb0EEENS1_36VarlenDynamicPersistentTileSchedulerILi128ELi112ELi256ELi128ELb0ELb1ELb1ELb0ELb1ELb1EEEEEEEEEvNT_6ParamsE --------------------------
	.section	.nv.shared._ZN7cutlass13device_kernelIN5flash11enable_sm90INS1_16FlashAttnFwdSm90INS1_25CollectiveMainloopFwdSm90ILi2EN4cute5tupleIJNS5_1CILi1EEES8_S8_EEENS6_IJNS7_ILi128EEENS7_ILi112EEENS7_ILi192EEEEEELi192ENS_10bfloat16_tEfNS_4arch4Sm90ELb0ELb0ELb1ELb1ELb0ELb0ELb0ELb1ELb1ELb1ELb0ELb0EEENS1_21CollectiveEpilogueFwdINS6_IJSA_SC_SB_EEES9_SE_SG_Li256ELb1ELb1ELb0ELb0EEENS1_36VarlenDynamicPersistentTileSchedulerILi128ELi112ELi256ELi128ELb0ELb1ELb1ELb0ELb1ELb1EEEEEEEEEvNT_6ParamsE,"aw",@nobits
	.sectionflags	@""
	.align	16
	.zero		1024


//--------------------- .nv.shared._ZN7cutlass13device_kernelIN5flash11enable_sm90INS1_16FlashAttnFwdSm90INS1_25CollectiveMainloopFwdSm90ILi2EN4cute5tupleIJNS5_1CILi1EEES8_S8_EEENS6_IJNS7_ILi128EEENS7_ILi112EEENS7_ILi192EEEEEELi192ENS_10bfloat16_tEfNS_4arch4Sm90ELb0ELb0ELb1ELb1ELb0ELb1ELb0ELb1ELb1ELb1ELb0ELb0EEENS1_21CollectiveEpilogueFwdINS6_IJSA_SC_SB_EEES9_SE_SG_Li256ELb1ELb1ELb0ELb0EEENS1_36VarlenDynamicPersistentTileSchedulerILi128ELi112ELi256ELi128ELb0ELb1ELb1ELb0ELb1ELb1EEEEEEEEEvNT_6ParamsE --------------------------
	.section	.nv.shared._ZN7cutlass13device_kernelIN5flash11enable_sm90INS1_16FlashAttnFwdSm90INS1_25CollectiveMainloopFwdSm90ILi2EN4cute5tupleIJNS5_1CILi1EEES8_S8_EEENS6_IJNS7_ILi128EEENS7_ILi112EEENS7_ILi192EEEEEELi192ENS_10bfloat16_tEfNS_4arch4Sm90ELb0ELb0ELb1ELb1ELb0ELb1ELb0ELb1ELb1ELb1ELb0ELb0EEENS1_21CollectiveEpilogueFwdINS6_IJSA_SC_SB_EEES9_SE_SG_Li256ELb1ELb1ELb0ELb0EEENS1_36VarlenDynamicPersistentTileSchedulerILi128ELi112ELi256ELi128ELb0ELb1ELb1ELb0ELb1ELb1EEEEEEEEEvNT_6ParamsE,"aw",@nobits
	.sectionflags	@""
	.align	16
	.zero		1024


//--------------------- .nv.shared._ZN7cutlass13device_kernelIN5flash11enable_sm90INS1_16FlashAttnFwdSm90INS1_25CollectiveMainloopFwdSm90ILi2EN4cute5tupleIJNS5_1CILi1EEES8_S8_EEENS6_IJNS7_ILi128EEENS7_ILi96EEENS7_ILi192EEEEEELi192ENS_10bfloat16_tEfNS_4arch4Sm90ELb0ELb1ELb1ELb0ELb0ELb0ELb0ELb1ELb1ELb1ELb0ELb0EEENS1_21CollectiveEpilogueFwdINS6_IJSA_SC_SB_EEES9_SE_SG_Li256ELb0ELb1ELb0ELb0EEENS1_30DynamicPersistentTileSchedulerILi256ELi128ELb0ELb1ELb1EEEEEEEEEvNT_6ParamsE --------------------------
	.section	.nv.shared._ZN7cutlass13device_kernelIN5flash11enable_sm90INS1_16FlashAttnFwdSm90INS1_25CollectiveMainloopFwdSm90ILi2EN4cute5tupleIJNS5_1CILi1EEES8_S8_EEENS6_IJNS7_ILi128EEENS7_ILi96EEENS7_ILi192EEEEEELi192ENS_10bfloat16_tEfNS_4arch4Sm90ELb0ELb1ELb1ELb0ELb0ELb0ELb0ELb1ELb1ELb1ELb0ELb0EEENS1_21CollectiveEpilogueFwdINS6_IJSA_SC_SB_EEES9_SE_SG_Li256ELb0ELb1ELb0ELb0EEENS1_30DynamicPersistentTileSchedulerILi256ELi128ELb0ELb1ELb1EEEEEEEEEvNT_6ParamsE,"aw",@nobits
	.sectionflags	@""
	.align	16
	.zero		1024


//--------------------- .nv.shared._ZN7cutlass13device_kernelIN5flash11enable_sm90INS1_16FlashAttnFwdSm90INS1_25CollectiveMainloopFwdSm90ILi2EN4cute5tupleIJNS5_1CILi1EEES8_S8_EEENS6_IJNS7_ILi128EEENS7_ILi96EEENS7_ILi192EEEEEELi192ENS_10bfloat16_tEfNS_4arch4Sm90ELb0ELb1ELb1ELb1ELb0ELb0ELb0ELb1ELb1ELb1ELb0ELb0EEENS1_21CollectiveEpilogueFwdINS6_IJSA_SC_SB_EEES9_SE_SG_Li256ELb1ELb1ELb0ELb0EEENS1_36VarlenDynamicPersistentTileSchedulerILi128ELi96ELi256ELi128ELb0ELb1ELb1ELb1ELb0ELb1EEEEEEEEEvNT_6ParamsE --------------------------
	.section	.nv.shared._ZN7cutlass13device_kernelIN5flash11enable_sm90INS1_16FlashAttnFwdSm90INS1_25CollectiveMainloopFwdSm90ILi2EN4cute5tupleIJNS5_1CILi1EEES8_S8_EEENS6_IJNS7_ILi128EEENS7_ILi96EEENS7_ILi192EEEEEELi192ENS_10bfloat16_tEfNS_4arch4Sm90ELb0ELb1ELb1ELb1ELb0ELb0ELb0ELb1ELb1ELb1ELb0ELb0EEENS1_21CollectiveEpilogueFwdINS6_IJSA_SC_SB_EEES9_SE_SG_Li256ELb1ELb1ELb0ELb0EEENS1_36VarlenDynamicPersistentTileSchedulerILi128ELi96ELi256ELi128ELb0ELb1ELb1ELb1ELb0ELb1EEEEEEEEEvNT_6ParamsE,"aw",@nobits
	.sectionflags	@""
	.align	16
	.zero		1024


//--------------------- .nv.shared._ZN7cutlass13device_kernelIN5flash11enable_sm90INS1_16FlashAttnFwdSm90INS1_25CollectiveMainloopFwdSm90ILi2EN4cute5tupleIJNS5_1CILi1EEES8_S8_EEENS6_IJNS7_ILi128EEENS7_ILi96EEENS7_ILi192EEEEEELi192ENS_10bfloat16_tEfNS_4arch4Sm90ELb0ELb1ELb1ELb1ELb0ELb1ELb0ELb1ELb1ELb1ELb0ELb0EEENS1_21CollectiveEpilogueFwdINS6_IJSA_SC_SB_EEES9_SE_SG_Li256ELb1ELb1ELb0ELb0EEENS1_36VarlenDynamicPersistentTileSchedulerILi128ELi96ELi256ELi128ELb0ELb1ELb1ELb1ELb0ELb1EEEEEEEEEvNT_6ParamsE --------------------------
	.section	.nv.shared._ZN7cutlass13device_kernelIN5flash11enable_sm90INS1_16FlashAttnFwdSm90INS1_25CollectiveMainloopFwdSm90ILi2EN4cute5tupleIJNS5_1CILi1EEES8_S8_EEENS6_IJNS7_ILi128EEENS7_ILi96EEENS7_ILi192EEEEEELi192ENS_10bfloat16_tEfNS_4arch4Sm90ELb0ELb1ELb1ELb1ELb0ELb1ELb0ELb1ELb1ELb1ELb0ELb0EEENS1_21CollectiveEpilogueFwdINS6_IJSA_SC_SB_EEES9_SE_SG_Li256ELb1ELb1ELb0ELb0EEENS1_36VarlenDynamicPersistentTileSchedulerILi128ELi96ELi256ELi128ELb0ELb1ELb1ELb1ELb0ELb1EEEEEEEEEvNT_6ParamsE,"aw",@nobits
	.sectionflags	@""
	.align	16
	.zero		1024


//--------------------- .nv.shared._ZN7cutlass13device_kernelIN5flash11enable_sm90INS1_16FlashAttnFwdSm90INS1_25CollectiveMainloopFwdSm90ILi2EN4cute5tupleIJNS5_1CILi1EEES8_S8_EEENS6_IJNS7_ILi128EEENS7_ILi112EEENS7_ILi192EEEEEELi192ENS_10bfloat16_tEfNS_4arch4Sm90ELb1ELb0ELb1ELb0ELb0ELb0ELb0ELb1ELb1ELb1ELb0ELb0EEENS1_21CollectiveEpilogueFwdINS6_IJSA_SC_SB_EEES9_SE_SG_Li256ELb0ELb1ELb0ELb0EEENS1_30DynamicPersistentTileSchedulerILi256ELi128ELb0ELb1ELb1EEEEEEEEEvNT_6ParamsE --------------------------
	.section	.nv.shared._ZN7cutlass13device_kernelIN5flash11enable_sm90INS1_16FlashAttnFwdSm90INS1_25CollectiveMainloopFwdSm90ILi2EN4cute5tupleIJNS5_1CILi1EEES8_S8_EEENS6_IJNS7_ILi128EEENS7_ILi112EEENS7_ILi192EEEEEELi192ENS_10bfloat16_tEfNS_4arch4Sm90ELb1ELb0ELb1ELb0ELb0ELb0ELb0ELb1ELb1ELb1ELb0ELb0EEENS1_21CollectiveEpilogueFwdINS6_IJSA_SC_SB_EEES9_SE_SG_Li256ELb0ELb1ELb0ELb0EEENS1_30DynamicPersistentTileSchedulerILi256ELi128ELb0ELb1ELb1EEEEEEEEEvNT_6ParamsE,"aw",@nobits
	.sectionflags	@""
	.align	16
	.zero		1024


//--------------------- .nv.shared._ZN7cutlass13device_kernelIN5flash11enable_sm90INS1_16FlashAttnFwdSm90INS1_25CollectiveMainloopFwdSm90ILi2EN4cute5tupleIJNS5_1CILi1EEES8_S8_EEENS6_IJNS7_ILi128EEENS7_ILi112EEENS7_ILi192EEEEEELi192ENS_10bfloat16_tEfNS_4arch4Sm90ELb1ELb0ELb1ELb1ELb0ELb0ELb0ELb1ELb1ELb1ELb0ELb0EEENS1_21CollectiveEpilogueFwdINS6_IJSA_SC_SB_EEES9_SE_SG_Li256ELb1ELb1ELb0ELb0EEENS1_36VarlenDynamicPersistentTileSchedulerILi128ELi112ELi256ELi128ELb0ELb1ELb1ELb1ELb1ELb1EEEEEEEEEvNT_6ParamsE --------------------------
	.section	.nv.shared._ZN7cutlass13device_kernelIN5flash11enable_sm90INS1_16FlashAttnFwdSm90INS1_25CollectiveMainloopFwdSm90ILi2EN4cute5tupleIJNS5_1CILi1EEES8_S8_EEENS6_IJNS7_ILi128EEENS7_ILi112EEENS7_ILi192EEEEEELi192ENS_10bfloat16_tEfNS_4arch4Sm90ELb1ELb0ELb1ELb1ELb0ELb0ELb0ELb1ELb1ELb1ELb0ELb0EEENS1_21CollectiveEpilogueFwdINS6_IJSA_SC_SB_EEES9_SE_SG_Li256ELb1ELb1ELb0ELb0EEENS1_36VarlenDynamicPersistentTileSchedulerILi128ELi112ELi256ELi128ELb0ELb1ELb1ELb1ELb1ELb1EEEEEEEEEvNT_6ParamsE,"aw",@nobits
	.sectionflags	@""
	.align	16
	.zero		1024


//--------------------- .nv.shared._ZN7cutlass13device_kernelIN5flash11enable_sm90INS1_16FlashAttnFwdSm90INS1_25CollectiveMainloopFwdSm90ILi2EN4cute5tupleIJNS5_1CILi1EEES8_S8_EEENS6_IJNS7_ILi128EEENS7_ILi112EEENS7_ILi192EEEEEELi192ENS_10bfloat16_tEfNS_4arch4Sm90ELb1ELb0ELb1ELb1ELb0ELb1ELb0ELb1ELb1ELb1ELb0ELb0EEENS1_21CollectiveEpilogueFwdINS6_IJSA_SC_SB_EEES9_SE_SG_Li256ELb1ELb1ELb0ELb0EEENS1_36VarlenDynamicPersistentTileSchedulerILi128ELi112ELi256ELi128ELb0ELb1ELb1ELb1ELb1ELb1EEEEEEEEEvNT_6ParamsE --------------------------
	.section	.nv.shared._ZN7cutlass13device_kernelIN5flash11enable_sm90INS1_16FlashAttnFwdSm90INS1_25CollectiveMainloopFwdSm90ILi2EN4cute5tupleIJNS5_1CILi1EEES8_S8_EEENS6_IJNS7_ILi128EEENS7_ILi112EEENS7_ILi192EEEEEELi192ENS_10bfloat16_tEfNS_4arch4Sm90ELb1ELb0ELb1ELb1ELb0ELb1ELb0ELb1ELb1ELb1ELb0ELb0EEENS1_21CollectiveEpilogueFwdINS6_IJSA_SC_SB_EEES9_SE_SG_Li256ELb1ELb1ELb0ELb0EEENS1_36VarlenDynamicPersistentTileSchedulerILi128ELi112ELi256ELi128ELb0ELb1ELb1ELb1ELb1ELb1EEEEEEEEEvNT_6ParamsE,"aw",@nobits
	.sectionflags	@""
	.align	16
	.zero		1024


//--------------------- .nv.constant0._ZN7cutlass13device_kernelIN5flash11enable_sm90INS1_16FlashAttnFwdSm90INS1_25CollectiveMainloopFwdSm90ILi2EN4cute5tupleIJNS5_1CILi1EEES8_S8_EEENS6_IJNS7_ILi128EEENS7_ILi112EEENS7_ILi192EEEEEELi192ENS_10bfloat16_tEfNS_4arch4Sm90ELb0ELb0ELb1ELb0ELb0ELb0ELb0ELb1ELb1ELb1ELb0ELb0EEENS1_21CollectiveEpilogueFwdINS6_IJSA_SC_SB_EEES9_SE_SG_Li256ELb0ELb1ELb0ELb0EEENS1_29StaticPersistentTileSchedulerILb0EEEEEEEEEvNT_6ParamsE --------------------------
	.section	.nv.constant0._ZN7cutlass13device_kernelIN5flash11enable_sm90INS1_16FlashAttnFwdSm90INS1_25CollectiveMainloopFwdSm90ILi2EN4cute5tupleIJNS5_1CILi1EEES8_S8_EEENS6_IJNS7_ILi128EEENS7_ILi112EEENS7_ILi192EEEEEELi192ENS_10bfloat16_tEfNS_4arch4Sm90ELb0ELb0ELb1ELb0ELb0ELb0ELb0ELb1ELb1ELb1ELb0ELb0EEENS1_21CollectiveEpilogueFwdINS6_IJSA_SC_SB_EEES9_SE_SG_Li256ELb0ELb1ELb0ELb0EEENS1_29StaticPersistentTileSchedulerILb0EEEEEEEEEvNT_6ParamsE,"a",@progbits
	.sectionflags	@""
	.align	4
.nv.constant0._ZN7cutlass13device_kernelIN5flash11enable_sm90INS1_16FlashAttnFwdSm90INS1_25CollectiveMainloopFwdSm90ILi2EN4cute5tupleIJNS5_1CILi1EEES8_S8_EEENS6_IJNS7_ILi128EEENS7_ILi112EEENS7_ILi192EEEEEELi192ENS_10bfloat16_tEfNS_4arch4Sm90ELb0ELb0ELb1ELb0ELb0ELb0ELb0ELb1ELb1ELb1ELb0ELb0EEENS1_21CollectiveEpilogueFwdINS6_IJSA_SC_SB_EEES9_SE_SG_Li256ELb0ELb1ELb0ELb0EEENS1_29StaticPersistentTileSchedulerILb0EEEEEEEEEvNT_6ParamsE:
	.zero		3200


//--------------------- .nv.constant0._ZN7cutlass13device_kernelIN5flash11enable_sm90INS1_16FlashAttnFwdSm90INS1_25CollectiveMainloopFwdSm90ILi2EN4cute5tupleIJNS5_1CILi2EEENS7_ILi1EEES9_EEENS6_IJNS7_ILi128EEENS7_ILi112EEENS7_ILi192EEEEEELi192ENS_10bfloat16_tEfNS_4arch4Sm90ELb0ELb0ELb1ELb0ELb0ELb0ELb0ELb1ELb1ELb1ELb0ELb0EEENS1_21CollectiveEpilogueFwdINS6_IJSB_SD_SC_EEESA_SF_SH_Li256ELb0ELb1ELb0ELb0EEENS1_29StaticPersistentTileSchedulerILb0EEEEEEEEEvNT_6ParamsE --------------------------
	.section	.nv.constant0._ZN7cutlass13device_kernelIN5flash11enable_sm90INS1_16FlashAttnFwdSm90INS1_25CollectiveMainloopFwdSm90ILi2EN4cute5tupleIJNS5_1CILi2EEENS7_ILi1EEES9_EEENS6_IJNS7_ILi128EEENS7_ILi112EEENS7_ILi192EEEEEELi192ENS_10bfloat16_tEfNS_4arch4Sm90ELb0ELb0ELb1ELb0ELb0ELb0ELb0ELb1ELb1ELb1ELb0ELb0EEENS1_21CollectiveEpilogueFwdINS6_IJSB_SD_SC_EEESA_SF_SH_Li256ELb0ELb1ELb0ELb0EEENS1_29StaticPersistentTileSchedulerILb0EEEEEEEEEvNT_6ParamsE,"a",@progbits
	.sectionflags	@""
	.align	4
.nv.constant0._ZN7cutlass13device_kernelIN5flash11enable_sm90INS1_16FlashAttnFwdSm90INS1_25CollectiveMainloopFwdSm90ILi2EN4cute5tupleIJNS5_1CILi2EEENS7_ILi1EEES9_EEENS6_IJNS7_ILi128EEENS7_ILi112EEENS7_ILi192EEEEEELi192ENS_10bfloat16_tEfNS_4arch4Sm90ELb0ELb0ELb1ELb0ELb0ELb0ELb0ELb1ELb1ELb1ELb0ELb0EEENS1_21CollectiveEpilogueFwdINS6_IJSB_SD_SC_EEESA_SF_SH_Li256ELb0ELb1ELb0ELb0EEENS1_29StaticPersistentTileSchedulerILb0EEEEEEEEEvNT_6ParamsE:
	.zero		3200


//--------------------- .nv.constant0._ZN7cutlass13device_kernelIN5flash11enable_sm90INS1_16FlashAttnFwdSm90INS1_25CollectiveMainloopFwdSm90ILi2EN4cute5tupleIJNS5_1CILi1EEES8_S8_EEENS6_IJNS7_ILi128EEENS7_ILi112EEENS7_ILi192EEEEEELi192ENS_10bfloat16_tEfNS_4arch4Sm90ELb0ELb0ELb1ELb1ELb0ELb0ELb0ELb1ELb1ELb1ELb0ELb0EEENS1_21CollectiveEpilogueFwdINS6_IJSA_SC_SB_EEES9_SE_SG_Li256ELb1ELb1ELb0ELb0EEENS1_36VarlenDynamicPersistentTileSchedulerILi128ELi112ELi256ELi128ELb0ELb1ELb1ELb0ELb1ELb1EEEEEEEEEvNT_6ParamsE --------------------------
	.section	.nv.constant0._ZN7cutlass13device_kernelIN5flash11enable_sm90INS1_16FlashAttnFwdSm90INS1_25CollectiveMainloopFwdSm90ILi2EN4cute5tupleIJNS5_1CILi1EEES8_S8_EEENS6_IJNS7_ILi128EEENS7_ILi112EEENS7_ILi192EEEEEELi192ENS_10bfloat16_tEfNS_4arch4Sm90ELb0ELb0ELb1ELb1ELb0ELb0ELb0ELb1ELb1ELb1ELb0ELb0EEENS1_21CollectiveEpilogueFwdINS6_IJSA_SC_SB_EEES9_SE_SG_Li256ELb1ELb1ELb0ELb0EEENS1_36VarlenDynamicPersistentTileSchedulerILi128ELi112ELi256ELi128ELb0ELb1ELb1ELb0ELb1ELb1EEEEEEEEEvNT_6ParamsE,"a",@progbits
	.sectionflags	@""
	.align	4
.nv.constant0._ZN7cutlass13device_kernelIN5flash11enable_sm90INS1_16FlashAttnFwdSm90INS1_25CollectiveMainloopFwdSm90ILi2EN4cute5tupleIJNS5_1CILi1EEES8_S8_EEENS6_IJNS7_ILi128EEENS7_ILi112EEENS7_ILi192EEEEEELi192ENS_10bfloat16_tEfNS_4arch4Sm90ELb0ELb0ELb1ELb1ELb0ELb0ELb0ELb1ELb1ELb1ELb0ELb0EEENS1_21CollectiveEpilogueFwdINS6_IJSA_SC_SB_EEES9_SE_SG_Li256ELb1ELb1ELb0ELb0EEENS1_36VarlenDynamicPersistentTileSchedulerILi128ELi112ELi256ELi128ELb0ELb1ELb1ELb0ELb1ELb1EEEEEEEEEvNT_6ParamsE:
	.zero		3328


//--------------------- .nv.constant0._ZN7cutlass13device_kernelIN5flash11enable_sm90INS1_16FlashAttnFwdSm90INS1_25CollectiveMainloopFwdSm90ILi2EN4cute5tupleIJNS5_1CILi1EEES8_S8_EEENS6_IJNS7_ILi128EEENS7_ILi112EEENS7_ILi192EEEEEELi192ENS_10bfloat16_tEfNS_4arch4Sm90ELb0ELb0ELb1ELb1ELb0ELb1ELb0ELb1ELb1ELb1ELb0ELb0EEENS1_21CollectiveEpilogueFwdINS6_IJSA_SC_SB_EEES9_SE_SG_Li256ELb1ELb1ELb0ELb0EEENS1_36VarlenDynamicPersistentTileSchedulerILi128ELi112ELi256ELi128ELb0ELb1ELb1ELb0ELb1ELb1EEEEEEEEEvNT_6ParamsE --------------------------
	.section	.nv.constant0._ZN7cutlass13device_kernelIN5flash11enable_sm90INS1_16FlashAttnFwdSm90INS1_25CollectiveMainloopFwdSm90ILi2EN4cute5tupleIJNS5_1CILi1EEES8_S8_EEENS6_IJNS7_ILi128EEENS7_ILi112EEENS7_ILi192EEEEEELi192ENS_10bfloat16_tEfNS_4arch4Sm90ELb0ELb0ELb1ELb1ELb0ELb1ELb0ELb1ELb1ELb1ELb0ELb0EEENS1_21CollectiveEpilogueFwdINS6_IJSA_SC_SB_EEES9_SE_SG_Li256ELb1ELb1ELb0ELb0EEENS1_36VarlenDynamicPersistentTileSchedulerILi128ELi112ELi256ELi128ELb0ELb1ELb1ELb0ELb1ELb1EEEEEEEEEvNT_6ParamsE,"a",@progbits
	.sectionflags	@""
	.align	4
.nv.constant0._ZN7cutlass13device_kernelIN5flash11enable_sm90INS1_16FlashAttnFwdSm90INS1_25CollectiveMainloopFwdSm90ILi2EN4cute5tupleIJNS5_1CILi1EEES8_S8_EEENS6_IJNS7_ILi128EEENS7_ILi112EEENS7_ILi192EEEEEELi192ENS_10bfloat16_tEfNS_4arch4Sm90ELb0ELb0ELb1ELb1ELb0ELb1ELb0ELb1ELb1ELb1ELb0ELb0EEENS1_21CollectiveEpilogueFwdINS6_IJSA_SC_SB_EEES9_SE_SG_Li256ELb1ELb1ELb0ELb0EEENS1_36VarlenDynamicPersistentTileSchedulerILi128ELi112ELi256ELi128ELb0ELb1ELb1ELb0ELb1ELb1EEEEEEEEEvNT_6ParamsE:
	.zero		3328


//--------------------- .nv.constant0._ZN7cutlass13device_kernelIN5flash11enable_sm90INS1_16FlashAttnFwdSm90INS1_25CollectiveMainloopFwdSm90ILi2EN4cute5tupleIJNS5_1CILi1EEES8_S8_EEENS6_IJNS7_ILi128EEENS7_ILi96EEENS7_ILi192EEEEEELi192ENS_10bfloat16_tEfNS_4arch4Sm90ELb0ELb1ELb1ELb0ELb0ELb0ELb0ELb1ELb1ELb1ELb0ELb0EEENS1_21CollectiveEpilogueFwdINS6_IJSA_SC_SB_EEES9_SE_SG_Li256ELb0ELb1ELb0ELb0EEENS1_30DynamicPersistentTileSchedulerILi256ELi128ELb0ELb1ELb1EEEEEEEEEvNT_6ParamsE --------------------------
	.section	.nv.constant0._ZN7cutlass13device_kernelIN5flash11enable_sm90INS1_16FlashAttnFwdSm90INS1_25CollectiveMainloopFwdSm90ILi2EN4cute5tupleIJNS5_1CILi1EEES8_S8_EEENS6_IJNS7_ILi128EEENS7_ILi96EEENS7_ILi192EEEEEELi192ENS_10bfloat16_tEfNS_4arch4Sm90ELb0ELb1ELb1ELb0ELb0ELb0ELb0ELb1ELb1ELb1ELb0ELb0EEENS1_21CollectiveEpilogueFwdINS6_IJSA_SC_SB_EEES9_SE_SG_Li256ELb0ELb1ELb0ELb0EEENS1_30DynamicPersistentTileSchedulerILi256ELi128ELb0ELb1ELb1EEEEEEEEEvNT_6ParamsE,"a",@progbits
	.sectionflags	@""
	.align	4
.nv.constant0._ZN7cutlass13device_kernelIN5flash11enable_sm90INS1_16FlashAttnFwdSm90INS1_25CollectiveMainloopFwdSm90ILi2EN4cute5tupleIJNS5_1CILi1EEES8_S8_EEENS6_IJNS7_ILi128EEENS7_ILi96EEENS7_ILi192EEEEEELi192ENS_10bfloat16_tEfNS_4arch4Sm90ELb0ELb1ELb1ELb0ELb0ELb0ELb0ELb1ELb1ELb1ELb0ELb0EEENS1_21CollectiveEpilogueFwdINS6_IJSA_SC_SB_EEES9_SE_SG_Li256ELb0ELb1ELb0ELb0EEENS1_30DynamicPersistentTileSchedulerILi256ELi128ELb0ELb1ELb1EEEEEEEEEvNT_6ParamsE:
	.zero		3328


//--------------------- .nv.constant0._ZN7cutlass13device_kernelIN5flash11enable_sm90INS1_16FlashAttnFwdSm90INS1_25CollectiveMainloopFwdSm90ILi2EN4cute5tupleIJNS5_1CILi1EEES8_S8_EEENS6_IJNS7_ILi128EEENS7_ILi96EEENS7_ILi192EEEEEELi192ENS_10bfloat16_tEfNS_4arch4Sm90ELb0ELb1ELb1ELb1ELb0ELb0ELb0ELb1ELb1ELb1ELb0ELb0EEENS1_21CollectiveEpilogueFwdINS6_IJSA_SC_SB_EEES9_SE_SG_Li256ELb1ELb1ELb0ELb0EEENS1_36VarlenDynamicPersistentTileSchedulerILi128ELi96ELi256ELi128ELb0ELb1ELb1ELb1ELb0ELb1EEEEEEEEEvNT_6ParamsE --------------------------
	.section	.nv.constant0._ZN7cutlass13device_kernelIN5flash11enable_sm90INS1_16FlashAttnFwdSm90INS1_25CollectiveMainloopFwdSm90ILi2EN4cute5tupleIJNS5_1CILi1EEES8_S8_EEENS6_IJNS7_ILi128EEENS7_ILi96EEENS7_ILi192EEEEEELi192ENS_10bfloat16_tEfNS_4arch4Sm90ELb0ELb1ELb1ELb1ELb0ELb0ELb0ELb1ELb1ELb1ELb0ELb0EEENS1_21CollectiveEpilogueFwdINS6_IJSA_SC_SB_EEES9_SE_SG_Li256ELb1ELb1ELb0ELb0EEENS1_36VarlenDynamicPersistentTileSchedulerILi128ELi96ELi256ELi128ELb0ELb1ELb1ELb1ELb0ELb1EEEEEEEEEvNT_6ParamsE,"a",@progbits
	.sectionflags	@""
	.align	4
.nv.constant0._ZN7cutlass13device_kernelIN5flash11enable_sm90INS1_16FlashAttnFwdSm90INS1_25CollectiveMainloopFwdSm90ILi2EN4cute5tupleIJNS5_1CILi1EEES8_S8_EEENS6_IJNS7_ILi128EEENS7_ILi96EEENS7_ILi192EEEEEELi192ENS_10bfloat16_tEfNS_4arch4Sm90ELb0ELb1ELb1ELb1ELb0ELb0ELb0ELb1ELb1ELb1ELb0ELb0EEENS1_21CollectiveEpilogueFwdINS6_IJSA_SC_SB_EEES9_SE_SG_Li256ELb1ELb1ELb0ELb0EEENS1_36VarlenDynamicPersistentTileSchedulerILi128ELi96ELi256ELi128ELb0ELb1ELb1ELb1ELb0ELb1EEEEEEEEEvNT_6ParamsE:
	.zero		3328


//--------------------- .nv.constant0._ZN7cutlass13device_kernelIN5flash11enable_sm90INS1_16FlashAttnFwdSm90INS1_25CollectiveMainloopFwdSm90ILi2EN4cute5tupleIJNS5_1CILi1EEES8_S8_EEENS6_IJNS7_ILi128EEENS7_ILi96EEENS7_ILi192EEEEEELi192ENS_10bfloat16_tEfNS_4arch4Sm90ELb0ELb1ELb1ELb1ELb0ELb1ELb0ELb1ELb1ELb1ELb0ELb0EEENS1_21CollectiveEpilogueFwdINS6_IJSA_SC_SB_EEES9_SE_SG_Li256ELb1ELb1ELb0ELb0EEENS1_36VarlenDynamicPersistentTileSchedulerILi128ELi96ELi256ELi128ELb0ELb1ELb1ELb1ELb0ELb1EEEEEEEEEvNT_6ParamsE --------------------------
	.section	.nv.constant0._ZN7cutlass13device_kernelIN5flash11enable_sm90INS1_16FlashAttnFwdSm90INS1_25CollectiveMainloopFwdSm90ILi2EN4cute5tupleIJNS5_1CILi1EEES8_S8_EEENS6_IJNS7_ILi128EEENS7_ILi96EEENS7_ILi192EEEEEELi192ENS_10bfloat16_tEfNS_4arch4Sm90ELb0ELb1ELb1ELb1ELb0ELb1ELb0ELb1ELb1ELb1ELb0ELb0EEENS1_21CollectiveEpilogueFwdINS6_IJSA_SC_SB_EEES9_SE_SG_Li256ELb1ELb1ELb0ELb0EEENS1_36VarlenDynamicPersistentTileSchedulerILi128ELi96ELi256ELi128ELb0ELb1ELb1ELb1ELb0ELb1EEEEEEEEEvNT_6ParamsE,"a",@progbits
	.sectionflags	@""
	.align	4
.nv.constant0._ZN7cutlass13device_kernelIN5flash11enable_sm90INS1_16FlashAttnFwdSm90INS1_25CollectiveMainloopFwdSm90ILi2EN4cute5tupleIJNS5_1CILi1EEES8_S8_EEENS6_IJNS7_ILi128EEENS7_ILi96EEENS7_ILi192EEEEEELi192ENS_10bfloat16_tEfNS_4arch4Sm90ELb0ELb1ELb1ELb1ELb0ELb1ELb0ELb1ELb1ELb1ELb0ELb0EEENS1_21CollectiveEpilogueFwdINS6_IJSA_SC_SB_EEES9_SE_SG_Li256ELb1ELb1ELb0ELb0EEENS1_36VarlenDynamicPersistentTileSchedulerILi128ELi96ELi256ELi128ELb0ELb1ELb1ELb1ELb0ELb1EEEEEEEEEvNT_6ParamsE:
	.zero		3328


//--------------------- .nv.constant0._ZN7cutlass13device_kernelIN5flash11enable_sm90INS1_16FlashAttnFwdSm90INS1_25CollectiveMainloopFwdSm90ILi2EN4cute5tupleIJNS5_1CILi1EEES8_S8_EEENS6_IJNS7_ILi128EEENS7_ILi112EEENS7_ILi192EEEEEELi192ENS_10bfloat16_tEfNS_4arch4Sm90ELb1ELb0ELb1ELb0ELb0ELb0ELb0ELb1ELb1ELb1ELb0ELb0EEENS1_21CollectiveEpilogueFwdINS6_IJSA_SC_SB_EEES9_SE_SG_Li256ELb0ELb1ELb0ELb0EEENS1_30DynamicPersistentTileSchedulerILi256ELi128ELb0ELb1ELb1EEEEEEEEEvNT_6ParamsE --------------------------
	.section	.nv.constant0._ZN7cutlass13device_kernelIN5flash11enable_sm90INS1_16FlashAttnFwdSm90INS1_25CollectiveMainloopFwdSm90ILi2EN4cute5tupleIJNS5_1CILi1EEES8_S8_EEENS6_IJNS7_ILi128EEENS7_ILi112EEENS7_ILi192EEEEEELi192ENS_10bfloat16_tEfNS_4arch4Sm90ELb1ELb0ELb1ELb0ELb0ELb0ELb0ELb1ELb1ELb1ELb0ELb0EEENS1_21CollectiveEpilogueFwdINS6_IJSA_SC_SB_EEES9_SE_SG_Li256ELb0ELb1ELb0ELb0EEENS1_30DynamicPersistentTileSchedulerILi256ELi128ELb0ELb1ELb1EEEEEEEEEvNT_6ParamsE,"a",@progbits
	.sectionflags	@""
	.align	4
.nv.constant0._ZN7cutlass13device_kernelIN5flash11enable_sm90INS1_16FlashAttnFwdSm90INS1_25CollectiveMainloopFwdSm90ILi2EN4cute5tupleIJNS5_1CILi1EEES8_S8_EEENS6_IJNS7_ILi128EEENS7_ILi112EEENS7_ILi192EEEEEELi192ENS_10bfloat16_tEfNS_4arch4Sm90ELb1ELb0ELb1ELb0ELb0ELb0ELb0ELb1ELb1ELb1ELb0ELb0EEENS1_21CollectiveEpilogueFwdINS6_IJSA_SC_SB_EEES9_SE_SG_Li256ELb0ELb1ELb0ELb0EEENS1_30DynamicPersistentTileSchedulerILi256ELi128ELb0ELb1ELb1EEEEEEEEEvNT_6ParamsE:
	.zero		3328


//--------------------- .nv.constant0._ZN7cutlass13device_kernelIN5flash11enable_sm90INS1_16FlashAttnFwdSm90INS1_25CollectiveMainloopFwdSm90ILi2EN4cute5tupleIJNS5_1CILi1EEES8_S8_EEENS6_IJNS7_ILi128EEENS7_ILi112EEENS7_ILi192EEEEEELi192ENS_10bfloat16_tEfNS_4arch4Sm90ELb1ELb0ELb1ELb1ELb0ELb0ELb0ELb1ELb1ELb1ELb0ELb0EEENS1_21CollectiveEpilogueFwdINS6_IJSA_SC_SB_EEES9_SE_SG_Li256ELb1ELb1ELb0ELb0EEENS1_36VarlenDynamicPersistentTileSchedulerILi128ELi112ELi256ELi128ELb0ELb1ELb1ELb1ELb1ELb1EEEEEEEEEvNT_6ParamsE --------------------------
	.section	.nv.constant0._ZN7cutlass13device_kernelIN5flash11enable_sm90INS1_16FlashAttnFwdSm90INS1_25CollectiveMainloopFwdSm90ILi2EN4cute5tupleIJNS5_1CILi1EEES8_S8_EEENS6_IJNS7_ILi128EEENS7_ILi112EEENS7_ILi192EEEEEELi192ENS_10bfloat16_tEfNS_4arch4Sm90ELb1ELb0ELb1ELb1ELb0ELb0ELb0ELb1ELb1ELb1ELb0ELb0EEENS1_21CollectiveEpilogueFwdINS6_IJSA_SC_SB_EEES9_SE_SG_Li256ELb1ELb1ELb0ELb0EEENS1_36VarlenDynamicPersistentTileSchedulerILi128ELi112ELi256ELi128ELb0ELb1ELb1ELb1ELb1ELb1EEEEEEEEEvNT_6ParamsE,"a",@progbits
	.sectionflags	@""
	.align	4
.nv.constant0._ZN7cutlass13device_kernelIN5flash11enable_sm90INS1_16FlashAttnFwdSm90INS1_25CollectiveMainloopFwdSm90ILi2EN4cute5tupleIJNS5_1CILi1EEES8_S8_EEENS6_IJNS7_ILi128EEENS7_ILi112EEENS7_ILi192EEEEEELi192ENS_10bfloat16_tEfNS_4arch4Sm90ELb1ELb0ELb1ELb1ELb0ELb0ELb0ELb1ELb1ELb1ELb0ELb0EEENS1_21CollectiveEpilogueFwdINS6_IJSA_SC_SB_EEES9_SE_SG_Li256ELb1ELb1ELb0ELb0EEENS1_36VarlenDynamicPersistentTileSchedulerILi128ELi112ELi256ELi128ELb0ELb1ELb1ELb1ELb1ELb1EEEEEEEEEvNT_6ParamsE:
	.zero		3328


//--------------------- .nv.constant0._ZN7cutlass13device_kernelIN5flash11enable_sm90INS1_16FlashAttnFwdSm90INS1_25CollectiveMainloopFwdSm90ILi2EN4cute5tupleIJNS5_1CILi1EEES8_S8_EEENS6_IJNS7_ILi128EEENS7_ILi112EEENS7_ILi192EEEEEELi192ENS_10bfloat16_tEfNS_4arch4Sm90ELb1ELb0ELb1ELb1ELb0ELb1ELb0ELb1ELb1ELb1ELb0ELb0EEENS1_21CollectiveEpilogueFwdINS6_IJSA_SC_SB_EEES9_SE_SG_Li256ELb1ELb1ELb0ELb0EEENS1_36VarlenDynamicPersistentTileSchedulerILi128ELi112ELi256ELi128ELb0ELb1ELb1ELb1ELb1ELb1EEEEEEEEEvNT_6ParamsE --------------------------
	.section	.nv.constant0._ZN7cutlass13device_kernelIN5flash11enable_sm90INS1_16FlashAttnFwdSm90INS1_25CollectiveMainloopFwdSm90ILi2EN4cute5tupleIJNS5_1CILi1EEES8_S8_EEENS6_IJNS7_ILi128EEENS7_ILi112EEENS7_ILi192EEEEEELi192ENS_10bfloat16_tEfNS_4arch4Sm90ELb1ELb0ELb1ELb1ELb0ELb1ELb0ELb1ELb1ELb1ELb0ELb0EEENS1_21CollectiveEpilogueFwdINS6_IJSA_SC_SB_EEES9_SE_SG_Li256ELb1ELb1ELb0ELb0EEENS1_36VarlenDynamicPersistentTileSchedulerILi128ELi112ELi256ELi128ELb0ELb1ELb1ELb1ELb1ELb1EEEEEEEEEvNT_6ParamsE,"a",@progbits
	.sectionflags	@""
	.align	4
.nv.constant0._ZN7cutlass13device_kernelIN5flash11enable_sm90INS1_16FlashAttnFwdSm90INS1_25CollectiveMainloopFwdSm90ILi2EN4cute5tupleIJNS5_1CILi1EEES8_S8_EEENS6_IJNS7_ILi128EEENS7_ILi112EEENS7_ILi192EEEEEELi192ENS_10bfloat16_tEfNS_4arch4Sm90ELb1ELb0ELb1ELb1ELb0ELb1ELb0ELb1ELb1ELb1ELb0ELb0EEENS1_21CollectiveEpilogueFwdINS6_IJSA_SC_SB_EEES9_SE_SG_Li256ELb1ELb1ELb0ELb0EEENS1_36VarlenDynamicPersistentTileSchedulerILi128ELi112ELi256ELi128ELb0ELb1ELb1ELb1ELb1ELb1EEEEEEEEEvNT_6ParamsE:
	.zero		3328


//--------------------- SYMBOLS --------------------------

	.type		.nv.reservedSmem.offset0,@object
	.size		.nv.reservedSmem.offset0,0x4
	.type		__assertfail,@function
